// Copyright (c) 2024, Jay Shah, Ganesh Bikshandi, Ying Zhang, Vijay Thakkar, Pradeep Ramani, Tri Dao.
// Splitting the different template instantiations to different files to speed up compilation.
// This file is auto-generated. See "generate_kernels.py"

#include "flash_fwd_launch_template.h"

#ifndef FLASHATTENTION_DISABLE_HDIM64
template void run_mha_fwd_<90, cutlass::bfloat16_t, 64, 512, true, false, false, true>(Flash_fwd_params &params, cudaStream_t stream);
#endif


// ===== COMPILED SASS (sm_90a) =====

	.target	sm_90a

	.elftype	@"ET_EXEC"


//--------------------- .note.nv.tkinfo           --------------------------
	.section	.note.nv.tkinfo,"",@"SHT_NOTE"
	.sectionflags	@"SHF_NOTE_NV_TKINFO"
	.tkinfo
        /*0018*/ 	.word	0x00000002
        /*0030*/ 	.string	""
        /*0030*/ 	.string	"ptxas"
        /*0030*/ 	.string	"Cuda compilation tools, release 13.0, V13.0.88"
        /*0030*/ 	.string	"Build cuda_13.0.r13.0/compiler.36424714_0"
        /*0030*/ 	.string	"-arch sm_90a -m 64 "



//--------------------- .note.nv.cuinfo           --------------------------
	.section	.note.nv.cuinfo,"",@"SHT_NOTE"
	.sectionflags	@"SHF_NOTE_NV_CUINFO"
        /*0018*/ 	.short	0x0002
        /*001a*/ 	.short	0x005a
        /*001c*/ 	.short	0x0082
	.zero		2


//--------------------- .nv.info                  --------------------------
	.section	.nv.info,"",@"SHT_CUDA_INFO"
	.align	4


	//----- nvinfo : EIATTR_REGCOUNT
	.align		4
        /*0000*/ 	.byte	0x04, 0x2f
        /*0002*/ 	.short	(.L_20 - .L_19)
	.align		4
.L_19:
        /*0004*/ 	.word	index@(_ZN7cutlass13device_kernelIN5flash11enable_sm90INS1_16FlashAttnFwdSm90INS1_25CollectiveMainloopFwdSm90ILi2EN4cute5tupleIJNS5_1CILi1EEES8_S8_EEENS6_IJNS7_ILi64EEESA_SA_EEELi512ENS_10bfloat16_tEfNS_4arch4Sm90ELb1ELb0ELb0ELb1ELb0ELb1ELb1ELb0ELb0ELb1ELb1ELb0EEENS1_21CollectiveEpilogueFwdINS6_IJSA_NS7_ILi512EEESA_EEES9_SC_SE_Li256ELb1ELb1ELb1ELb0EEENS1_36VarlenDynamicPersistentTileSchedulerILi64ELi64ELi256ELi128ELb1ELb1ELb1ELb1ELb1ELb1EEEEEEEEEvNT_6ParamsE)
        /*0008*/ 	.word	0x000000a8


	//----- nvinfo : EIATTR_FRAME_SIZE
	.align		4
.L_20:
        /*000c*/ 	.byte	0x04, 0x11
        /*000e*/ 	.short	(.L_22 - .L_21)
	.align		4
.L_21:
        /*0010*/ 	.word	index@(_ZN7cutlass13device_kernelIN5flash11enable_sm90INS1_16FlashAttnFwdSm90INS1_25CollectiveMainloopFwdSm90ILi2EN4cute5tupleIJNS5_1CILi1EEES8_S8_EEENS6_IJNS7_ILi64EEESA_SA_EEELi512ENS_10bfloat16_tEfNS_4arch4Sm90ELb1ELb0ELb0ELb1ELb0ELb1ELb1ELb0ELb0ELb1ELb1ELb0EEENS1_21CollectiveEpilogueFwdINS6_IJSA_NS7_ILi512EEESA_EEES9_SC_SE_Li256ELb1ELb1ELb1ELb0EEENS1_36VarlenDynamicPersistentTileSchedulerILi64ELi64ELi256ELi128ELb1ELb1ELb1ELb1ELb1ELb1EEEEEEEEEvNT_6ParamsE)
        /*0014*/ 	.word	0x00000088


	//----- nvinfo : EIATTR_REGCOUNT
	.align		4
.L_22:
        /*0018*/ 	.byte	0x04, 0x2f
        /*001a*/ 	.short	(.L_24 - .L_23)
	.align		4
.L_23:
        /*001c*/ 	.word	index@(_ZN7cutlass13device_kernelIN5flash11enable_sm90INS1_16FlashAttnFwdSm90INS1_25CollectiveMainloopFwdSm90ILi2EN4cute5tupleIJNS5_1CILi1EEES8_S8_EEENS6_IJNS7_ILi64EEESA_SA_EEELi512ENS_10bfloat16_tEfNS_4arch4Sm90ELb1ELb0ELb0ELb1ELb0ELb0ELb1ELb0ELb0ELb1ELb1ELb0EEENS1_21CollectiveEpilogueFwdINS6_IJSA_NS7_ILi512EEESA_EEES9_SC_SE_Li256ELb1ELb1ELb1ELb0EEENS1_36VarlenDynamicPersistentTileSchedulerILi64ELi64ELi256ELi128ELb1ELb1ELb1ELb1ELb1ELb1EEEEEEEEEvNT_6ParamsE)
        /*0020*/ 	.word	0x000000a8


	//----- nvinfo : EIATTR_FRAME_SIZE
	.align		4
.L_24:
        /*0024*/ 	.byte	0x04, 0x11
        /*0026*/ 	.short	(.L_26 - .L_25)
	.align		4
.L_25:
        /*0028*/ 	.word	index@(_ZN7cutlass13device_kernelIN5flash11enable_sm90INS1_16FlashAttnFwdSm90INS1_25CollectiveMainloopFwdSm90ILi2EN4cute5tupleIJNS5_1CILi1EEES8_S8_EEENS6_IJNS7_ILi64EEESA_SA_EEELi512ENS_10bfloat16_tEfNS_4arch4Sm90ELb1ELb0ELb0ELb1ELb0ELb0ELb1ELb0ELb0ELb1ELb1ELb0EEENS1_21CollectiveEpilogueFwdINS6_IJSA_NS7_ILi512EEESA_EEES9_SC_SE_Li256ELb1ELb1ELb1ELb0EEENS1_36VarlenDynamicPersistentTileSchedulerILi64ELi64ELi256ELi128ELb1ELb1ELb1ELb1ELb1ELb1EEEEEEEEEvNT_6ParamsE)
        /*002c*/ 	.word	0x00000078


	//----- nvinfo : EIATTR_REGCOUNT
	.align		4
.L_26:
        /*0030*/ 	.byte	0x04, 0x2f
        /*0032*/ 	.short	(.L_28 - .L_27)
	.align		4
.L_27:
        /*0034*/ 	.word	index@(_ZN7cutlass13device_kernelIN5flash11enable_sm90INS1_16FlashAttnFwdSm90INS1_25CollectiveMainloopFwdSm90ILi2EN4cute5tupleIJNS5_1CILi1EEES8_S8_EEENS6_IJNS7_ILi64EEESA_SA_EEELi512ENS_10bfloat16_tEfNS_4arch4Sm90ELb1ELb0ELb0ELb1ELb0ELb1ELb0ELb0ELb0ELb1ELb1ELb0EEENS1_21CollectiveEpilogueFwdINS6_IJSA_NS7_ILi512EEESA_EEES9_SC_SE_Li256ELb1ELb1ELb1ELb0EEENS1_36VarlenDynamicPersistentTileSchedulerILi64ELi64ELi256ELi128ELb1ELb1ELb1ELb1ELb1ELb1EEEEEEEEEvNT_6ParamsE)
        /*0038*/ 	.word	0x000000a8


	//----- nvinfo : EIATTR_FRAME_SIZE
	.align		4
.L_28:
        /*003c*/ 	.byte	0x04, 0x11
        /*003e*/ 	.short	(.L_30 - .L_29)
	.align		4
.L_29:
        /*0040*/ 	.word	index@(_ZN7cutlass13device_kernelIN5flash11enable_sm90INS1_16FlashAttnFwdSm90INS1_25CollectiveMainloopFwdSm90ILi2EN4cute5tupleIJNS5_1CILi1EEES8_S8_EEENS6_IJNS7_ILi64EEESA_SA_EEELi512ENS_10bfloat16_tEfNS_4arch4Sm90ELb1ELb0ELb0ELb1ELb0ELb1ELb0ELb0ELb0ELb1ELb1ELb0EEENS1_21CollectiveEpilogueFwdINS6_IJSA_NS7_ILi512EEESA_EEES9_SC_SE_Li256ELb1ELb1ELb1ELb0EEENS1_36VarlenDynamicPersistentTileSchedulerILi64ELi64ELi256ELi128ELb1ELb1ELb1ELb1ELb1ELb1EEEEEEEEEvNT_6ParamsE)
        /*0044*/ 	.word	0x00000070


	//----- nvinfo : EIATTR_REGCOUNT
	.align		4
.L_30:
        /*0048*/ 	.byte	0x04, 0x2f
        /*004a*/ 	.short	(.L_32 - .L_31)
	.align		4
.L_31:
        /*004c*/ 	.word	index@(_ZN7cutlass13device_kernelIN5flash11enable_sm90INS1_16FlashAttnFwdSm90INS1_25CollectiveMainloopFwdSm90ILi2EN4cute5tupleIJNS5_1CILi1EEES8_S8_EEENS6_IJNS7_ILi64EEESA_SA_EEELi512ENS_10bfloat16_tEfNS_4arch4Sm90ELb1ELb0ELb0ELb1ELb0ELb0ELb0ELb0ELb0ELb1ELb1ELb0EEENS1_21CollectiveEpilogueFwdINS6_IJSA_NS7_ILi512EEESA_EEES9_SC_SE_Li256ELb1ELb1ELb1ELb0EEENS1_36VarlenDynamicPersistentTileSchedulerILi64ELi64ELi256ELi128ELb1ELb1ELb1ELb1ELb1ELb1EEEEEEEEEvNT_6ParamsE)
        /*0050*/ 	.word	0x000000a8


	//----- nvinfo : EIATTR_FRAME_SIZE
	.align		4
.L_32:
        /*0054*/ 	.byte	0x04, 0x11
        /*0056*/ 	.short	(.L_34 - .L_33)
	.align		4
.L_33:
        /*0058*/ 	.word	index@(_ZN7cutlass13device_kernelIN5flash11enable_sm90INS1_16FlashAttnFwdSm90INS1_25CollectiveMainloopFwdSm90ILi2EN4cute5tupleIJNS5_1CILi1EEES8_S8_EEENS6_IJNS7_ILi64EEESA_SA_EEELi512ENS_10bfloat16_tEfNS_4arch4Sm90ELb1ELb0ELb0ELb1ELb0ELb0ELb0ELb0ELb0ELb1ELb1ELb0EEENS1_21CollectiveEpilogueFwdINS6_IJSA_NS7_ILi512EEESA_EEES9_SC_SE_Li256ELb1ELb1ELb1ELb0EEENS1_36VarlenDynamicPersistentTileSchedulerILi64ELi64ELi256ELi128ELb1ELb1ELb1ELb1ELb1ELb1EEEEEEEEEvNT_6ParamsE)
        /*005c*/ 	.word	0x00000068


	//----- nvinfo : EIATTR_REGCOUNT
	.align		4
.L_34:
        /*0060*/ 	.byte	0x04, 0x2f
        /*0062*/ 	.short	(.L_36 - .L_35)
	.align		4
.L_35:
        /*0064*/ 	.word	index@(_ZN7cutlass13device_kernelIN5flash11enable_sm90INS1_16FlashAttnFwdSm90INS1_25CollectiveMainloopFwdSm90ILi2EN4cute5tupleIJNS5_1CILi1EEES8_S8_EEENS6_IJNS7_ILi64EEESA_SA_EEELi512ENS_10bfloat16_tEfNS_4arch4Sm90ELb1ELb0ELb0ELb0ELb0ELb0ELb1ELb0ELb0ELb1ELb1ELb0EEENS1_21CollectiveEpilogueFwdINS6_IJSA_NS7_ILi512EEESA_EEES9_SC_SE_Li256ELb0ELb1ELb1ELb0EEENS1_19SingleTileSchedulerILb0ELb1ELb1ELi64EEEEEEEEEvNT_6ParamsE)
        /*0068*/ 	.word	0x000000a8


	//----- nvinfo : EIATTR_FRAME_SIZE
	.align		4
.L_36:
        /*006c*/ 	.byte	0x04, 0x11
        /*006e*/ 	.short	(.L_38 - .L_37)
	.align		4
.L_37:
        /*0070*/ 	.word	index@(_ZN7cutlass13device_kernelIN5flash11enable_sm90INS1_16FlashAttnFwdSm90INS1_25CollectiveMainloopFwdSm90ILi2EN4cute5tupleIJNS5_1CILi1EEES8_S8_EEENS6_IJNS7_ILi64EEESA_SA_EEELi512ENS_10bfloat16_tEfNS_4arch4Sm90ELb1ELb0ELb0ELb0ELb0ELb0ELb1ELb0ELb0ELb1ELb1ELb0EEENS1_21CollectiveEpilogueFwdINS6_IJSA_NS7_ILi512EEESA_EEES9_SC_SE_Li256ELb0ELb1ELb1ELb0EEENS1_19SingleTileSchedulerILb0ELb1ELb1ELi64EEEEEEEEEvNT_6ParamsE)
        /*0074*/ 	.word	0x00000038


	//----- nvinfo : EIATTR_REGCOUNT
	.align		4
.L_38:
        /*0078*/ 	.byte	0x04, 0x2f
        /*007a*/ 	.short	(.L_40 - .L_39)
	.align		4
.L_39:
        /*007c*/ 	.word	index@(_ZN7cutlass13device_kernelIN5flash11enable_sm90INS1_16FlashAttnFwdSm90INS1_25CollectiveMainloopFwdSm90ILi2EN4cute5tupleIJNS5_1CILi1EEES8_S8_EEENS6_IJNS7_ILi64EEESA_SA_EEELi512ENS_10bfloat16_tEfNS_4arch4Sm90ELb1ELb0ELb0ELb0ELb0ELb0ELb0ELb0ELb0ELb1ELb1ELb0EEENS1_21CollectiveEpilogueFwdINS6_IJSA_NS7_ILi512EEESA_EEES9_SC_SE_Li256ELb0ELb1ELb1ELb0EEENS1_19SingleTileSchedulerILb0ELb1ELb1ELi64EEEEEEEEEvNT_6ParamsE)
        /*0080*/ 	.word	0x000000a8


	//----- nvinfo : EIATTR_FRAME_SIZE
	.align		4
.L_40:
        /*0084*/ 	.byte	0x04, 0x11
        /*0086*/ 	.short	(.L_42 - .L_41)
	.align		4
.L_41:
        /*0088*/ 	.word	index@(_ZN7cutlass13device_kernelIN5flash11enable_sm90INS1_16FlashAttnFwdSm90INS1_25CollectiveMainloopFwdSm90ILi2EN4cute5tupleIJNS5_1CILi1EEES8_S8_EEENS6_IJNS7_ILi64EEESA_SA_EEELi512ENS_10bfloat16_tEfNS_4arch4Sm90ELb1ELb0ELb0ELb0ELb0ELb0ELb0ELb0ELb0ELb1ELb1ELb0EEENS1_21CollectiveEpilogueFwdINS6_IJSA_NS7_ILi512EEESA_EEES9_SC_SE_Li256ELb0ELb1ELb1ELb0EEENS1_19SingleTileSchedulerILb0ELb1ELb1ELi64EEEEEEEEEvNT_6ParamsE)
        /*008c*/ 	.word	0x00000010


	//----- nvinfo : EIATTR_REGCOUNT
	.align		4
.L_42:
        /*0090*/ 	.byte	0x04, 0x2f
        /*0092*/ 	.short	(.L_44 - .L_43)
	.align		4
.L_43:
        /*0094*/ 	.word	index@(_ZN7cutlass13device_kernelIN5flash11enable_sm90INS1_16FlashAttnFwdSm90INS1_25CollectiveMainloopFwdSm90ILi2EN4cute5tupleIJNS5_1CILi1EEES8_S8_EEENS6_IJNS7_ILi64EEESA_SA_EEELi512ENS_10bfloat16_tEfNS_4arch4Sm90ELb0ELb1ELb0ELb1ELb0ELb1ELb1ELb0ELb0ELb1ELb1ELb0EEENS1_21CollectiveEpilogueFwdINS6_IJSA_NS7_ILi512EEESA_EEES9_SC_SE_Li256ELb1ELb1ELb1ELb0EEENS1_36VarlenDynamicPersistentTileSchedulerILi64ELi64ELi256ELi128ELb1ELb1ELb1ELb1ELb0ELb1EEEEEEEEEvNT_6ParamsE)
        /*0098*/ 	.word	0x000000a8


	//----- nvinfo : EIATTR_FRAME_SIZE
	.align		4
.L_44:
        /*009c*/ 	.byte	0x04, 0x11
        /*009e*/ 	.short	(.L_46 - .L_45)
	.align		4
.L_45:
        /*00a0*/ 	.word	index@(_ZN7cutlass13device_kernelIN5flash11enable_sm90INS1_16FlashAttnFwdSm90INS1_25CollectiveMainloopFwdSm90ILi2EN4cute5tupleIJNS5_1CILi1EEES8_S8_EEENS6_IJNS7_ILi64EEESA_SA_EEELi512ENS_10bfloat16_tEfNS_4arch4Sm90ELb0ELb1ELb0ELb1ELb0ELb1ELb1ELb0ELb0ELb1ELb1ELb0EEENS1_21CollectiveEpilogueFwdINS6_IJSA_NS7_ILi512EEESA_EEES9_SC_SE_Li256ELb1ELb1ELb1ELb0EEENS1_36VarlenDynamicPersistentTileSchedulerILi64ELi64ELi256ELi128ELb1ELb1ELb1ELb1ELb0ELb1EEEEEEEEEvNT_6ParamsE)
        /*00a4*/ 	.word	0x00000090


	//----- nvinfo : EIATTR_REGCOUNT
	.align		4
.L_46:
        /*00a8*/ 	.byte	0x04, 0x2f
        /*00aa*/ 	.short	(.L_48 - .L_47)
	.align		4
.L_47:
        /*00ac*/ 	.word	index@(_ZN7cutlass13device_kernelIN5flash11enable_sm90INS1_16FlashAttnFwdSm90INS1_25CollectiveMainloopFwdSm90ILi2EN4cute5tupleIJNS5_1CILi1EEES8_S8_EEENS6_IJNS7_ILi64EEESA_SA_EEELi512ENS_10bfloat16_tEfNS_4arch4Sm90ELb0ELb1ELb0ELb1ELb0ELb0ELb1ELb0ELb0ELb1ELb1ELb0EEENS1_21CollectiveEpilogueFwdINS6_IJSA_NS7_ILi512EEESA_EEES9_SC_SE_Li256ELb1ELb1ELb1ELb0EEENS1_36VarlenDynamicPersistentTileSchedulerILi64ELi64ELi256ELi128ELb1ELb1ELb1ELb1ELb0ELb1EEEEEEEEEvNT_6ParamsE)
        /*00b0*/ 	.word	0x000000a8


	//----- nvinfo : EIATTR_FRAME_SIZE
	.align		4
.L_48:
        /*00b4*/ 	.byte	0x04, 0x11
        /*00b6*/ 	.short	(.L_50 - .L_49)
	.align		4
.L_49:
        /*00b8*/ 	.word	index@(_ZN7cutlass13device_kernelIN5flash11enable_sm90INS1_16FlashAttnFwdSm90INS1_25CollectiveMainloopFwdSm90ILi2EN4cute5tupleIJNS5_1CILi1EEES8_S8_EEENS6_IJNS7_ILi64EEESA_SA_EEELi512ENS_10bfloat16_tEfNS_4arch4Sm90ELb0ELb1ELb0ELb1ELb0ELb0ELb1ELb0ELb0ELb1ELb1ELb0EEENS1_21CollectiveEpilogueFwdINS6_IJSA_NS7_ILi512EEESA_EEES9_SC_SE_Li256ELb1ELb1ELb1ELb0EEENS1_36VarlenDynamicPersistentTileSchedulerILi64ELi64ELi256ELi128ELb1ELb1ELb1ELb1ELb0ELb1EEEEEEEEEvNT_6ParamsE)
        /*00bc*/ 	.word	0x00000078


	//----- nvinfo : EIATTR_REGCOUNT
	.align		4
.L_50:
        /*00c0*/ 	.byte	0x04, 0x2f
        /*00c2*/ 	.short	(.L_52 - .L_51)
	.align		4
.L_51:
        /*00c4*/ 	.word	index@(_ZN7cutlass13device_kernelIN5flash11enable_sm90INS1_16FlashAttnFwdSm90INS1_25CollectiveMainloopFwdSm90ILi2EN4cute5tupleIJNS5_1CILi1EEES8_S8_EEENS6_IJNS7_ILi64EEESA_SA_EEELi512ENS_10bfloat16_tEfNS_4arch4Sm90ELb0ELb1ELb0ELb1ELb0ELb1ELb0ELb0ELb0ELb1ELb1ELb0EEENS1_21CollectiveEpilogueFwdINS6_IJSA_NS7_ILi512EEESA_EEES9_SC_SE_Li256ELb1ELb1ELb1ELb0EEENS1_36VarlenDynamicPersistentTileSchedulerILi64ELi64ELi256ELi128ELb1ELb1ELb1ELb1ELb0ELb1EEEEEEEEEvNT_6ParamsE)
        /*00c8*/ 	.word	0x000000a8


	//----- nvinfo : EIATTR_FRAME_SIZE
	.align		4
.L_52:
        /*00cc*/ 	.byte	0x04, 0x11
        /*00ce*/ 	.short	(.L_54 - .L_53)
	.align		4
.L_53:
        /*00d0*/ 	.word	index@(_ZN7cutlass13device_kernelIN5flash11enable_sm90INS1_16FlashAttnFwdSm90INS1_25CollectiveMainloopFwdSm90ILi2EN4cute5tupleIJNS5_1CILi1EEES8_S8_EEENS6_IJNS7_ILi64EEESA_SA_EEELi512ENS_10bfloat16_tEfNS_4arch4Sm90ELb0ELb1ELb0ELb1ELb0ELb1ELb0ELb0ELb0ELb1ELb1ELb0EEENS1_21CollectiveEpilogueFwdINS6_IJSA_NS7_ILi512EEESA_EEES9_SC_SE_Li256ELb1ELb1ELb1ELb0EEENS1_36VarlenDynamicPersistentTileSchedulerILi64ELi64ELi256ELi128ELb1ELb1ELb1ELb1ELb0ELb1EEEEEEEEEvNT_6ParamsE)
        /*00d4*/ 	.word	0x00000070


	//----- nvinfo : EIATTR_REGCOUNT
	.align		4
.L_54:
        /*00d8*/ 	.byte	0x04, 0x2f
        /*00da*/ 	.short	(.L_56 - .L_55)
	.align		4
.L_55:
        /*00dc*/ 	.word	index@(_ZN7cutlass13device_kernelIN5flash11enable_sm90INS1_16FlashAttnFwdSm90INS1_25CollectiveMainloopFwdSm90ILi2EN4cute5tupleIJNS5_1CILi1EEES8_S8_EEENS6_IJNS7_ILi64EEESA_SA_EEELi512ENS_10bfloat16_tEfNS_4arch4Sm90ELb0ELb1ELb0ELb1ELb0ELb0ELb0ELb0ELb0ELb1ELb1ELb0EEENS1_21CollectiveEpilogueFwdINS6_IJSA_NS7_ILi512EEESA_EEES9_SC_SE_Li256ELb1ELb1ELb1ELb0EEENS1_36VarlenDynamicPersistentTileSchedulerILi64ELi64ELi256ELi128ELb1ELb1ELb1ELb1ELb0ELb1EEEEEEEEEvNT_6ParamsE)
        /*00e0*/ 	.word	0x000000a8


	//----- nvinfo : EIATTR_FRAME_SIZE
	.align		4
.L_56:
        /*00e4*/ 	.byte	0x04, 0x11
        /*00e6*/ 	.short	(.L_58 - .L_57)
	.align		4
.L_57:
        /*00e8*/ 	.word	index@(_ZN7cutlass13device_kernelIN5flash11enable_sm90INS1_16FlashAttnFwdSm90INS1_25CollectiveMainloopFwdSm90ILi2EN4cute5tupleIJNS5_1CILi1EEES8_S8_EEENS6_IJNS7_ILi64EEESA_SA_EEELi512ENS_10bfloat16_tEfNS_4arch4Sm90ELb0ELb1ELb0ELb1ELb0ELb0ELb0ELb0ELb0ELb1ELb1ELb0EEENS1_21CollectiveEpilogueFwdINS6_IJSA_NS7_ILi512EEESA_EEES9_SC_SE_Li256ELb1ELb1ELb1ELb0EEENS1_36VarlenDynamicPersistentTileSchedulerILi64ELi64ELi256ELi128ELb1ELb1ELb1ELb1ELb0ELb1EEEEEEEEEvNT_6ParamsE)
        /*00ec*/ 	.word	0x00000060


	//----- nvinfo : EIATTR_REGCOUNT
	.align		4
.L_58:
        /*00f0*/ 	.byte	0x04, 0x2f
        /*00f2*/ 	.short	(.L_60 - .L_59)
	.align		4
.L_59:
        /*00f4*/ 	.word	index@(_ZN7cutlass13device_kernelIN5flash11enable_sm90INS1_16FlashAttnFwdSm90INS1_25CollectiveMainloopFwdSm90ILi2EN4cute5tupleIJNS5_1CILi1EEES8_S8_EEENS6_IJNS7_ILi64EEESA_SA_EEELi512ENS_10bfloat16_tEfNS_4arch4Sm90ELb0ELb1ELb0ELb0ELb0ELb0ELb1ELb0ELb0ELb1ELb1ELb0EEENS1_21CollectiveEpilogueFwdINS6_IJSA_NS7_ILi512EEESA_EEES9_SC_SE_Li256ELb0ELb1ELb1ELb0EEENS1_19SingleTileSchedulerILb0ELb1ELb1ELi64EEEEEEEEEvNT_6ParamsE)
        /*00f8*/ 	.word	0x000000a8


	//----- nvinfo : EIATTR_FRAME_SIZE
	.align		4
.L_60:
        /*00fc*/ 	.byte	0x04, 0x11
        /*00fe*/ 	.short	(.L_62 - .L_61)
	.align		4
.L_61:
        /*0100*/ 	.word	index@(_ZN7cutlass13device_kernelIN5flash11enable_sm90INS1_16FlashAttnFwdSm90INS1_25CollectiveMainloopFwdSm90ILi2EN4cute5tupleIJNS5_1CILi1EEES8_S8_EEENS6_IJNS7_ILi64EEESA_SA_EEELi512ENS_10bfloat16_tEfNS_4arch4Sm90ELb0ELb1ELb0ELb0ELb0ELb0ELb1ELb0ELb0ELb1ELb1ELb0EEENS1_21CollectiveEpilogueFwdINS6_IJSA_NS7_ILi512EEESA_EEES9_SC_SE_Li256ELb0ELb1ELb1ELb0EEENS1_19SingleTileSchedulerILb0ELb1ELb1ELi64EEEEEEEEEvNT_6ParamsE)
        /*0104*/ 	.word	0x00000038


	//----- nvinfo : EIATTR_REGCOUNT
	.align		4
.L_62:
        /*0108*/ 	.byte	0x04, 0x2f
        /*010a*/ 	.short	(.L_64 - .L_63)
	.align		4
.L_63:
        /*010c*/ 	.word	index@(_ZN7cutlass13device_kernelIN5flash11enable_sm90INS1_16FlashAttnFwdSm90INS1_25CollectiveMainloopFwdSm90ILi2EN4cute5tupleIJNS5_1CILi1EEES8_S8_EEENS6_IJNS7_ILi64EEESA_SA_EEELi512ENS_10bfloat16_tEfNS_4arch4Sm90ELb0ELb1ELb0ELb0ELb0ELb0ELb0ELb0ELb0ELb1ELb1ELb0EEENS1_21CollectiveEpilogueFwdINS6_IJSA_NS7_ILi512EEESA_EEES9_SC_SE_Li256ELb0ELb1ELb1ELb0EEENS1_19SingleTileSchedulerILb0ELb1ELb1ELi64EEEEEEEEEvNT_6ParamsE)
        /*0110*/ 	.word	0x000000a8


	//----- nvinfo : EIATTR_FRAME_SIZE
	.align		4
.L_64:
        /*0114*/ 	.byte	0x04, 0x11
        /*0116*/ 	.short	(.L_66 - .L_65)
	.align		4
.L_65:
        /*0118*/ 	.word	index@(_ZN7cutlass13device_kernelIN5flash11enable_sm90INS1_16FlashAttnFwdSm90INS1_25CollectiveMainloopFwdSm90ILi2EN4cute5tupleIJNS5_1CILi1EEES8_S8_EEENS6_IJNS7_ILi64EEESA_SA_EEELi512ENS_10bfloat16_tEfNS_4arch4Sm90ELb0ELb1ELb0ELb0ELb0ELb0ELb0ELb0ELb0ELb1ELb1ELb0EEENS1_21CollectiveEpilogueFwdINS6_IJSA_NS7_ILi512EEESA_EEES9_SC_SE_Li256ELb0ELb1ELb1ELb0EEENS1_19SingleTileSchedulerILb0ELb1ELb1ELi64EEEEEEEEEvNT_6ParamsE)
        /*011c*/ 	.word	0x00000010


	//----- nvinfo : EIATTR_REGCOUNT
	.align		4
.L_66:
        /*0120*/ 	.byte	0x04, 0x2f
        /*0122*/ 	.short	(.L_68 - .L_67)
	.align		4
.L_67:
        /*0124*/ 	.word	index@(_ZN7cutlass13device_kernelIN5flash11enable_sm90INS1_16FlashAttnFwdSm90INS1_25CollectiveMainloopFwdSm90ILi2EN4cute5tupleIJNS5_1CILi1EEES8_S8_EEENS6_IJNS7_ILi64EEESA_SA_EEELi512ENS_10bfloat16_tEfNS_4arch4Sm90ELb0ELb0ELb0ELb1ELb0ELb1ELb1ELb0ELb0ELb1ELb1ELb0EEENS1_21CollectiveEpilogueFwdINS6_IJSA_NS7_ILi512EEESA_EEES9_SC_SE_Li256ELb1ELb1ELb1ELb0EEENS1_36VarlenDynamicPersistentTileSchedulerILi64ELi64ELi256ELi128ELb1ELb1ELb1ELb0ELb1ELb1EEEEEEEEEvNT_6ParamsE)
        /*0128*/ 	.word	0x000000a8


	//----- nvinfo : EIATTR_FRAME_SIZE
	.align		4
.L_68:
        /*012c*/ 	.byte	0x04, 0x11
        /*012e*/ 	.short	(.L_70 - .L_69)
	.align		4
.L_69:
        /*0130*/ 	.word	index@(_ZN7cutlass13device_kernelIN5flash11enable_sm90INS1_16FlashAttnFwdSm90INS1_25CollectiveMainloopFwdSm90ILi2EN4cute5tupleIJNS5_1CILi1EEES8_S8_EEENS6_IJNS7_ILi64EEESA_SA_EEELi512ENS_10bfloat16_tEfNS_4arch4Sm90ELb0ELb0ELb0ELb1ELb0ELb1ELb1ELb0ELb0ELb1ELb1ELb0EEENS1_21CollectiveEpilogueFwdINS6_IJSA_NS7_ILi512EEESA_EEES9_SC_SE_Li256ELb1ELb1ELb1ELb0EEENS1_36VarlenDynamicPersistentTileSchedulerILi64ELi64ELi256ELi128ELb1ELb1ELb1ELb0ELb1ELb1EEEEEEEEEvNT_6ParamsE)
        /*0134*/ 	.word	0x00000098


	//----- nvinfo : EIATTR_REGCOUNT
	.align		4
.L_70:
        /*0138*/ 	.byte	0x04, 0x2f
        /*013a*/ 	.short	(.L_72 - .L_71)
	.align		4
.L_71:
        /*013c*/ 	.word	index@(_ZN7cutlass13device_kernelIN5flash11enable_sm90INS1_16FlashAttnFwdSm90INS1_25CollectiveMainloopFwdSm90ILi2EN4cute5tupleIJNS5_1CILi1EEES8_S8_EEENS6_IJNS7_ILi64EEESA_SA_EEELi512ENS_10bfloat16_tEfNS_4arch4Sm90ELb0ELb0ELb0ELb1ELb0ELb0ELb1ELb0ELb0ELb1ELb1ELb0EEENS1_21CollectiveEpilogueFwdINS6_IJSA_NS7_ILi512EEESA_EEES9_SC_SE_Li256ELb1ELb1ELb1ELb0EEENS1_36VarlenDynamicPersistentTileSchedulerILi64ELi64ELi256ELi128ELb1ELb1ELb1ELb0ELb1ELb1EEEEEEEEEvNT_6ParamsE)
        /*0140*/ 	.word	0x000000a8


	//----- nvinfo : EIATTR_FRAME_SIZE
	.align		4
.L_72:
        /*0144*/ 	.byte	0x04, 0x11
        /*0146*/ 	.short	(.L_74 - .L_73)
	.align		4
.L_73:
        /*0148*/ 	.word	index@(_ZN7cutlass13device_kernelIN5flash11enable_sm90INS1_16FlashAttnFwdSm90INS1_25CollectiveMainloopFwdSm90ILi2EN4cute5tupleIJNS5_1CILi1EEES8_S8_EEENS6_IJNS7_ILi64EEESA_SA_EEELi512ENS_10bfloat16_tEfNS_4arch4Sm90ELb0ELb0ELb0ELb1ELb0ELb0ELb1ELb0ELb0ELb1ELb1ELb0EEENS1_21CollectiveEpilogueFwdINS6_IJSA_NS7_ILi512EEESA_EEES9_SC_SE_Li256ELb1ELb1ELb1ELb0EEENS1_36VarlenDynamicPersistentTileSchedulerILi64ELi64ELi256ELi128ELb1ELb1ELb1ELb0ELb1ELb1EEEEEEEEEvNT_6ParamsE)
        /*014c*/ 	.word	0x00000078


	//----- nvinfo : EIATTR_REGCOUNT
	.align		4
.L_74:
        /*0150*/ 	.byte	0x04, 0x2f
        /*0152*/ 	.short	(.L_76 - .L_75)
	.align		4
.L_75:
        /*0154*/ 	.word	index@(_ZN7cutlass13device_kernelIN5flash11enable_sm90INS1_16FlashAttnFwdSm90INS1_25CollectiveMainloopFwdSm90ILi2EN4cute5tupleIJNS5_1CILi1EEES8_S8_EEENS6_IJNS7_ILi64EEESA_SA_EEELi512ENS_10bfloat16_tEfNS_4arch4Sm90ELb0ELb0ELb0ELb1ELb0ELb1ELb0ELb0ELb0ELb1ELb1ELb0EEENS1_21CollectiveEpilogueFwdINS6_IJSA_NS7_ILi512EEESA_EEES9_SC_SE_Li256ELb1ELb1ELb1ELb0EEENS1_36VarlenDynamicPersistentTileSchedulerILi64ELi64ELi256ELi128ELb1ELb1ELb1ELb0ELb1ELb1EEEEEEEEEvNT_6ParamsE)
        /*0158*/ 	.word	0x000000a8


	//----- nvinfo : EIATTR_FRAME_SIZE
	.align		4
.L_76:
        /*015c*/ 	.byte	0x04, 0x11
        /*015e*/ 	.short	(.L_78 - .L_77)
	.align		4
.L_77:
        /*0160*/ 	.word	index@(_ZN7cutlass13device_kernelIN5flash11enable_sm90INS1_16FlashAttnFwdSm90INS1_25CollectiveMainloopFwdSm90ILi2EN4cute5tupleIJNS5_1CILi1EEES8_S8_EEENS6_IJNS7_ILi64EEESA_SA_EEELi512ENS_10bfloat16_tEfNS_4arch4Sm90ELb0ELb0ELb0ELb1ELb0ELb1ELb0ELb0ELb0ELb1ELb1ELb0EEENS1_21CollectiveEpilogueFwdINS6_IJSA_NS7_ILi512EEESA_EEES9_SC_SE_Li256ELb1ELb1ELb1ELb0EEENS1_36VarlenDynamicPersistentTileSchedulerILi64ELi64ELi256ELi128ELb1ELb1ELb1ELb0ELb1ELb1EEEEEEEEEvNT_6ParamsE)
        /*0164*/ 	.word	0x00000080


	//----- nvinfo : EIATTR_REGCOUNT
	.align		4
.L_78:
        /*0168*/ 	.byte	0x04, 0x2f
        /*016a*/ 	.short	(.L_80 - .L_79)
	.align		4
.L_79:
        /*016c*/ 	.word	index@(_ZN7cutlass13device_kernelIN5flash11enable_sm90INS1_16FlashAttnFwdSm90INS1_25CollectiveMainloopFwdSm90ILi2EN4cute5tupleIJNS5_1CILi1EEES8_S8_EEENS6_IJNS7_ILi64EEESA_SA_EEELi512ENS_10bfloat16_tEfNS_4arch4Sm90ELb0ELb0ELb0ELb1ELb0ELb0ELb0ELb0ELb0ELb1ELb1ELb0EEENS1_21CollectiveEpilogueFwdINS6_IJSA_NS7_ILi512EEESA_EEES9_SC_SE_Li256ELb1ELb1ELb1ELb0EEENS1_36VarlenDynamicPersistentTileSchedulerILi64ELi64ELi256ELi128ELb1ELb1ELb1ELb0ELb1ELb1EEEEEEEEEvNT_6ParamsE)
        /*0170*/ 	.word	0x000000a8


	//----- nvinfo : EIATTR_FRAME_SIZE
	.align		4
.L_80:
        /*0174*/ 	.byte	0x04, 0x11
        /*0176*/ 	.short	(.L_82 - .L_81)
	.align		4
.L_81:
        /*0178*/ 	.word	index@(_ZN7cutlass13device_kernelIN5flash11enable_sm90INS1_16FlashAttnFwdSm90INS1_25CollectiveMainloopFwdSm90ILi2EN4cute5tupleIJNS5_1CILi1EEES8_S8_EEENS6_IJNS7_ILi64EEESA_SA_EEELi512ENS_10bfloat16_tEfNS_4arch4Sm90ELb0ELb0ELb0ELb1ELb0ELb0ELb0ELb0ELb0ELb1ELb1ELb0EEENS1_21CollectiveEpilogueFwdINS6_IJSA_NS7_ILi512EEESA_EEES9_SC_SE_Li256ELb1ELb1ELb1ELb0EEENS1_36VarlenDynamicPersistentTileSchedulerILi64ELi64ELi256ELi128ELb1ELb1ELb1ELb0ELb1ELb1EEEEEEEEEvNT_6ParamsE)
        /*017c*/ 	.word	0x00000068


	//----- nvinfo : EIATTR_REGCOUNT
	.align		4
.L_82:
        /*0180*/ 	.byte	0x04, 0x2f
        /*0182*/ 	.short	(.L_84 - .L_83)
	.align		4
.L_83:
        /*0184*/ 	.word	index@(_ZN7cutlass13device_kernelIN5flash11enable_sm90INS1_16FlashAttnFwdSm90INS1_25CollectiveMainloopFwdSm90ILi2EN4cute5tupleIJNS5_1CILi1EEES8_S8_EEENS6_IJNS7_ILi64EEESA_SA_EEELi512ENS_10bfloat16_tEfNS_4arch4Sm90ELb0ELb0ELb0ELb0ELb0ELb0ELb1ELb0ELb0ELb1ELb1ELb0EEENS1_21CollectiveEpilogueFwdINS6_IJSA_NS7_ILi512EEESA_EEES9_SC_SE_Li256ELb0ELb1ELb1ELb0EEENS1_19SingleTileSchedulerILb0ELb1ELb1ELi64EEEEEEEEEvNT_6ParamsE)
        /*0188*/ 	.word	0x000000a8


	//----- nvinfo : EIATTR_FRAME_SIZE
	.align		4
.L_84:
        /*018c*/ 	.byte	0x04, 0x11
        /*018e*/ 	.short	(.L_86 - .L_85)
	.align		4
.L_85:
        /*0190*/ 	.word	index@(_ZN7cutlass13device_kernelIN5flash11enable_sm90INS1_16FlashAttnFwdSm90INS1_25CollectiveMainloopFwdSm90ILi2EN4cute5tupleIJNS5_1CILi1EEES8_S8_EEENS6_IJNS7_ILi64EEESA_SA_EEELi512ENS_10bfloat16_tEfNS_4arch4Sm90ELb0ELb0ELb0ELb0ELb0ELb0ELb1ELb0ELb0ELb1ELb1ELb0EEENS1_21CollectiveEpilogueFwdINS6_IJSA_NS7_ILi512EEESA_EEES9_SC_SE_Li256ELb0ELb1ELb1ELb0EEENS1_19SingleTileSchedulerILb0ELb1ELb1ELi64EEEEEEEEEvNT_6ParamsE)
        /*0194*/ 	.word	0x00000030


	//----- nvinfo : EIATTR_REGCOUNT
	.align		4
.L_86:
        /*0198*/ 	.byte	0x04, 0x2f
        /*019a*/ 	.short	(.L_88 - .L_87)
	.align		4
.L_87:
        /*019c*/ 	.word	index@(_ZN7cutlass13device_kernelIN5flash11enable_sm90INS1_16FlashAttnFwdSm90INS1_25CollectiveMainloopFwdSm90ILi2EN4cute5tupleIJNS5_1CILi1EEES8_S8_EEENS6_IJNS7_ILi64EEESA_SA_EEELi512ENS_10bfloat16_tEfNS_4arch4Sm90ELb0ELb0ELb0ELb0ELb0ELb0ELb0ELb0ELb0ELb1ELb1ELb0EEENS1_21CollectiveEpilogueFwdINS6_IJSA_NS7_ILi512EEESA_EEES9_SC_SE_Li256ELb0ELb1ELb1ELb0EEENS1_19SingleTileSchedulerILb0ELb1ELb1ELi64EEEEEEEEEvNT_6ParamsE)
        /*01a0*/ 	.word	0x000000a8


	//----- nvinfo : EIATTR_FRAME_SIZE
	.align		4
.L_88:
        /*01a4*/ 	.byte	0x04, 0x11
        /*01a6*/ 	.short	(.L_90 - .L_89)
	.align		4
.L_89:
        /*01a8*/ 	.word	index@(_ZN7cutlass13device_kernelIN5flash11enable_sm90INS1_16FlashAttnFwdSm90INS1_25CollectiveMainloopFwdSm90ILi2EN4cute5tupleIJNS5_1CILi1EEES8_S8_EEENS6_IJNS7_ILi64EEESA_SA_EEELi512ENS_10bfloat16_tEfNS_4arch4Sm90ELb0ELb0ELb0ELb0ELb0ELb0ELb0ELb0ELb0ELb1ELb1ELb0EEENS1_21CollectiveEpilogueFwdINS6_IJSA_NS7_ILi512EEESA_EEES9_SC_SE_Li256ELb0ELb1ELb1ELb0EEENS1_19SingleTileSchedulerILb0ELb1ELb1ELi64EEEEEEEEEvNT_6ParamsE)
        /*01ac*/ 	.word	0x00000018


	//----- nvinfo : EIATTR_MIN_STACK_SIZE
	.align		4
.L_90:
        /*01b0*/ 	.byte	0x04, 0x12
        /*01b2*/ 	.short	(.L_92 - .L_91)
	.align		4
.L_91:
        /*01b4*/ 	.word	index@(_ZN7cutlass13device_kernelIN5flash11enable_sm90INS1_16FlashAttnFwdSm90INS1_25CollectiveMainloopFwdSm90ILi2EN4cute5tupleIJNS5_1CILi1EEES8_S8_EEENS6_IJNS7_ILi64EEESA_SA_EEELi512ENS_10bfloat16_tEfNS_4arch4Sm90ELb0ELb0ELb0ELb0ELb0ELb0ELb0ELb0ELb0ELb1ELb1ELb0EEENS1_21CollectiveEpilogueFwdINS6_IJSA_NS7_ILi512EEESA_EEES9_SC_SE_Li256ELb0ELb1ELb1ELb0EEENS1_19SingleTileSchedulerILb0ELb1ELb1ELi64EEEEEEEEEvNT_6ParamsE)
        /*01b8*/ 	.word	0x00000018


	//----- nvinfo : EIATTR_MIN_STACK_SIZE
	.align		4
.L_92:
        /*01bc*/ 	.byte	0x04, 0x12
        /*01be*/ 	.short	(.L_94 - .L_93)
	.align		4
.L_93:
        /*01c0*/ 	.word	index@(_ZN7cutlass13device_kernelIN5flash11enable_sm90INS1_16FlashAttnFwdSm90INS1_25CollectiveMainloopFwdSm90ILi2EN4cute5tupleIJNS5_1CILi1EEES8_S8_EEENS6_IJNS7_ILi64EEESA_SA_EEELi512ENS_10bfloat16_tEfNS_4arch4Sm90ELb0ELb0ELb0ELb0ELb0ELb0ELb1ELb0ELb0ELb1ELb1ELb0EEENS1_21CollectiveEpilogueFwdINS6_IJSA_NS7_ILi512EEESA_EEES9_SC_SE_Li256ELb0ELb1ELb1ELb0EEENS1_19SingleTileSchedulerILb0ELb1ELb1ELi64EEEEEEEEEvNT_6ParamsE)
        /*01c4*/ 	.word	0x00000030


	//----- nvinfo : EIATTR_MIN_STACK_SIZE
	.align		4
.L_94:
        /*01c8*/ 	.byte	0x04, 0x12
        /*01ca*/ 	.short	(.L_96 - .L_95)
	.align		4
.L_95:
        /*01cc*/ 	.word	index@(_ZN7cutlass13device_kernelIN5flash11enable_sm90INS1_16FlashAttnFwdSm90INS1_25CollectiveMainloopFwdSm90ILi2EN4cute5tupleIJNS5_1CILi1EEES8_S8_EEENS6_IJNS7_ILi64EEESA_SA_EEELi512ENS_10bfloat16_tEfNS_4arch4Sm90ELb0ELb0ELb0ELb1ELb0ELb0ELb0ELb0ELb0ELb1ELb1ELb0EEENS1_21CollectiveEpilogueFwdINS6_IJSA_NS7_ILi512EEESA_EEES9_SC_SE_Li256ELb1ELb1ELb1ELb0EEENS1_36VarlenDynamicPersistentTileSchedulerILi64ELi64ELi256ELi128ELb1ELb1ELb1ELb0ELb1ELb1EEEEEEEEEvNT_6ParamsE)
        /*01d0*/ 	.word	0x00000068


	//----- nvinfo : EIATTR_MIN_STACK_SIZE
	.align		4
.L_96:
        /*01d4*/ 	.byte	0x04, 0x12
        /*01d6*/ 	.short	(.L_98 - .L_97)
	.align		4
.L_97:
        /*01d8*/ 	.word	index@(_ZN7cutlass13device_kernelIN5flash11enable_sm90INS1_16FlashAttnFwdSm90INS1_25CollectiveMainloopFwdSm90ILi2EN4cute5tupleIJNS5_1CILi1EEES8_S8_EEENS6_IJNS7_ILi64EEESA_SA_EEELi512ENS_10bfloat16_tEfNS_4arch4Sm90ELb0ELb0ELb0ELb1ELb0ELb1ELb0ELb0ELb0ELb1ELb1ELb0EEENS1_21CollectiveEpilogueFwdINS6_IJSA_NS7_ILi512EEESA_EEES9_SC_SE_Li256ELb1ELb1ELb1ELb0EEENS1_36VarlenDynamicPersistentTileSchedulerILi64ELi64ELi256ELi128ELb1ELb1ELb1ELb0ELb1ELb1EEEEEEEEEvNT_6ParamsE)
        /*01dc*/ 	.word	0x00000080


	//----- nvinfo : EIATTR_MIN_STACK_SIZE
	.align		4
.L_98:
        /*01e0*/ 	.byte	0x04, 0x12
        /*01e2*/ 	.short	(.L_100 - .L_99)
	.align		4
.L_99:
        /*01e4*/ 	.word	index@(_ZN7cutlass13device_kernelIN5flash11enable_sm90INS1_16FlashAttnFwdSm90INS1_25CollectiveMainloopFwdSm90ILi2EN4cute5tupleIJNS5_1CILi1EEES8_S8_EEENS6_IJNS7_ILi64EEESA_SA_EEELi512ENS_10bfloat16_tEfNS_4arch4Sm90ELb0ELb0ELb0ELb1ELb0ELb0ELb1ELb0ELb0ELb1ELb1ELb0EEENS1_21CollectiveEpilogueFwdINS6_IJSA_NS7_ILi512EEESA_EEES9_SC_SE_Li256ELb1ELb1ELb1ELb0EEENS1_36VarlenDynamicPersistentTileSchedulerILi64ELi64ELi256ELi128ELb1ELb1ELb1ELb0ELb1ELb1EEEEEEEEEvNT_6ParamsE)
        /*01e8*/ 	.word	0x00000078


	//----- nvinfo : EIATTR_MIN_STACK_SIZE
	.align		4
.L_100:
        /*01ec*/ 	.byte	0x04, 0x12
        /*01ee*/ 	.short	(.L_102 - .L_101)
	.align		4
.L_101:
        /*01f0*/ 	.word	index@(_ZN7cutlass13device_kernelIN5flash11enable_sm90INS1_16FlashAttnFwdSm90INS1_25CollectiveMainloopFwdSm90ILi2EN4cute5tupleIJNS5_1CILi1EEES8_S8_EEENS6_IJNS7_ILi64EEESA_SA_EEELi512ENS_10bfloat16_tEfNS_4arch4Sm90ELb0ELb0ELb0ELb1ELb0ELb1ELb1ELb0ELb0ELb1ELb1ELb0EEENS1_21CollectiveEpilogueFwdINS6_IJSA_NS7_ILi512EEESA_EEES9_SC_SE_Li256ELb1ELb1ELb1ELb0EEENS1_36VarlenDynamicPersistentTileSchedulerILi64ELi64ELi256ELi128ELb1ELb1ELb1ELb0ELb1ELb1EEEEEEEEEvNT_6ParamsE)
        /*01f4*/ 	.word	0x00000098


	//----- nvinfo : EIATTR_MIN_STACK_SIZE
	.align		4
.L_102:
        /*01f8*/ 	.byte	0x04, 0x12
        /*01fa*/ 	.short	(.L_104 - .L_103)
	.align		4
.L_103:
        /*01fc*/ 	.word	index@(_ZN7cutlass13device_kernelIN5flash11enable_sm90INS1_16FlashAttnFwdSm90INS1_25CollectiveMainloopFwdSm90ILi2EN4cute5tupleIJNS5_1CILi1EEES8_S8_EEENS6_IJNS7_ILi64EEESA_SA_EEELi512ENS_10bfloat16_tEfNS_4arch4Sm90ELb0ELb1ELb0ELb0ELb0ELb0ELb0ELb0ELb0ELb1ELb1ELb0EEENS1_21CollectiveEpilogueFwdINS6_IJSA_NS7_ILi512EEESA_EEES9_SC_SE_Li256ELb0ELb1ELb1ELb0EEENS1_19SingleTileSchedulerILb0ELb1ELb1ELi64EEEEEEEEEvNT_6ParamsE)
        /*0200*/ 	.word	0x00000010


	//----- nvinfo : EIATTR_MIN_STACK_SIZE
	.align		4
.L_104:
        /*0204*/ 	.byte	0x04, 0x12
        /*0206*/ 	.short	(.L_106 - .L_105)
	.align		4
.L_105:
        /*0208*/ 	.word	index@(_ZN7cutlass13device_kernelIN5flash11enable_sm90INS1_16FlashAttnFwdSm90INS1_25CollectiveMainloopFwdSm90ILi2EN4cute5tupleIJNS5_1CILi1EEES8_S8_EEENS6_IJNS7_ILi64EEESA_SA_EEELi512ENS_10bfloat16_tEfNS_4arch4Sm90ELb0ELb1ELb0ELb0ELb0ELb0ELb1ELb0ELb0ELb1ELb1ELb0EEENS1_21CollectiveEpilogueFwdINS6_IJSA_NS7_ILi512EEESA_EEES9_SC_SE_Li256ELb0ELb1ELb1ELb0EEENS1_19SingleTileSchedulerILb0ELb1ELb1ELi64EEEEEEEEEvNT_6ParamsE)
        /*020c*/ 	.word	0x00000038


	//----- nvinfo : EIATTR_MIN_STACK_SIZE
	.align		4
.L_106:
        /*0210*/ 	.byte	0x04, 0x12
        /*0212*/ 	.short	(.L_108 - .L_107)
	.align		4
.L_107:
        /*0214*/ 	.word	index@(_ZN7cutlass13device_kernelIN5flash11enable_sm90INS1_16FlashAttnFwdSm90INS1_25CollectiveMainloopFwdSm90ILi2EN4cute5tupleIJNS5_1CILi1EEES8_S8_EEENS6_IJNS7_ILi64EEESA_SA_EEELi512ENS_10bfloat16_tEfNS_4arch4Sm90ELb0ELb1ELb0ELb1ELb0ELb0ELb0ELb0ELb0ELb1ELb1ELb0EEENS1_21CollectiveEpilogueFwdINS6_IJSA_NS7_ILi512EEESA_EEES9_SC_SE_Li256ELb1ELb1ELb1ELb0EEENS1_36VarlenDynamicPersistentTileSchedulerILi64ELi64ELi256ELi128ELb1ELb1ELb1ELb1ELb0ELb1EEEEEEEEEvNT_6ParamsE)
        /*0218*/ 	.word	0x00000060


	//----- nvinfo : EIATTR_MIN_STACK_SIZE
	.align		4
.L_108:
        /*021c*/ 	.byte	0x04, 0x12
        /*021e*/ 	.short	(.L_110 - .L_109)
	.align		4
.L_109:
        /*0220*/ 	.word	index@(_ZN7cutlass13device_kernelIN5flash11enable_sm90INS1_16FlashAttnFwdSm90INS1_25CollectiveMainloopFwdSm90ILi2EN4cute5tupleIJNS5_1CILi1EEES8_S8_EEENS6_IJNS7_ILi64EEESA_SA_EEELi512ENS_10bfloat16_tEfNS_4arch4Sm90ELb0ELb1ELb0ELb1ELb0ELb1ELb0ELb0ELb0ELb1ELb1ELb0EEENS1_21CollectiveEpilogueFwdINS6_IJSA_NS7_ILi512EEESA_EEES9_SC_SE_Li256ELb1ELb1ELb1ELb0EEENS1_36VarlenDynamicPersistentTileSchedulerILi64ELi64ELi256ELi128ELb1ELb1ELb1ELb1ELb0ELb1EEEEEEEEEvNT_6ParamsE)
        /*0224*/ 	.word	0x00000070


	//----- nvinfo : EIATTR_MIN_STACK_SIZE
	.align		4
.L_110:
        /*0228*/ 	.byte	0x04, 0x12
        /*022a*/ 	.short	(.L_112 - .L_111)
	.align		4
.L_111:
        /*022c*/ 	.word	index@(_ZN7cutlass13device_kernelIN5flash11enable_sm90INS1_16FlashAttnFwdSm90INS1_25CollectiveMainloopFwdSm90ILi2EN4cute5tupleIJNS5_1CILi1EEES8_S8_EEENS6_IJNS7_ILi64EEESA_SA_EEELi512ENS_10bfloat16_tEfNS_4arch4Sm90ELb0ELb1ELb0ELb1ELb0ELb0ELb1ELb0ELb0ELb1ELb1ELb0EEENS1_21CollectiveEpilogueFwdINS6_IJSA_NS7_ILi512EEESA_EEES9_SC_SE_Li256ELb1ELb1ELb1ELb0EEENS1_36VarlenDynamicPersistentTileSchedulerILi64ELi64ELi256ELi128ELb1ELb1ELb1ELb1ELb0ELb1EEEEEEEEEvNT_6ParamsE)
        /*0230*/ 	.word	0x00000078


	//----- nvinfo : EIATTR_MIN_STACK_SIZE
	.align		4
.L_112:
        /*0234*/ 	.byte	0x04, 0x12
        /*0236*/ 	.short	(.L_114 - .L_113)
	.align		4
.L_113:
        /*0238*/ 	.word	index@(_ZN7cutlass13device_kernelIN5flash11enable_sm90INS1_16FlashAttnFwdSm90INS1_25CollectiveMainloopFwdSm90ILi2EN4cute5tupleIJNS5_1CILi1EEES8_S8_EEENS6_IJNS7_ILi64EEESA_SA_EEELi512ENS_10bfloat16_tEfNS_4arch4Sm90ELb0ELb1ELb0ELb1ELb0ELb1ELb1ELb0ELb0ELb1ELb1ELb0EEENS1_21CollectiveEpilogueFwdINS6_IJSA_NS7_ILi512EEESA_EEES9_SC_SE_Li256ELb1ELb1ELb1ELb0EEENS1_36VarlenDynamicPersistentTileSchedulerILi64ELi64ELi256ELi128ELb1ELb1ELb1ELb1ELb0ELb1EEEEEEEEEvNT_6ParamsE)
        /*023c*/ 	.word	0x00000090


	//----- nvinfo : EIATTR_MIN_STACK_SIZE
	.align		4
.L_114:
        /*0240*/ 	.byte	0x04, 0x12
        /*0242*/ 	.short	(.L_116 - .L_115)
	.align		4
.L_115:
        /*0244*/ 	.word	index@(_ZN7cutlass13device_kernelIN5flash11enable_sm90INS1_16FlashAttnFwdSm90INS1_25CollectiveMainloopFwdSm90ILi2EN4cute5tupleIJNS5_1CILi1EEES8_S8_EEENS6_IJNS7_ILi64EEESA_SA_EEELi512ENS_10bfloat16_tEfNS_4arch4Sm90ELb1ELb0ELb0ELb0ELb0ELb0ELb0ELb0ELb0ELb1ELb1ELb0EEENS1_21CollectiveEpilogueFwdINS6_IJSA_NS7_ILi512EEESA_EEES9_SC_SE_Li256ELb0ELb1ELb1ELb0EEENS1_19SingleTileSchedulerILb0ELb1ELb1ELi64EEEEEEEEEvNT_6ParamsE)
        /*0248*/ 	.word	0x00000010


	//----- nvinfo : EIATTR_MIN_STACK_SIZE
	.align		4
.L_116:
        /*024c*/ 	.byte	0x04, 0x12
        /*024e*/ 	.short	(.L_118 - .L_117)
	.align		4
.L_117:
        /*0250*/ 	.word	index@(_ZN7cutlass13device_kernelIN5flash11enable_sm90INS1_16FlashAttnFwdSm90INS1_25CollectiveMainloopFwdSm90ILi2EN4cute5tupleIJNS5_1CILi1EEES8_S8_EEENS6_IJNS7_ILi64EEESA_SA_EEELi512ENS_10bfloat16_tEfNS_4arch4Sm90ELb1ELb0ELb0ELb0ELb0ELb0ELb1ELb0ELb0ELb1ELb1ELb0EEENS1_21CollectiveEpilogueFwdINS6_IJSA_NS7_ILi512EEESA_EEES9_SC_SE_Li256ELb0ELb1ELb1ELb0EEENS1_19SingleTileSchedulerILb0ELb1ELb1ELi64EEEEEEEEEvNT_6ParamsE)
        /*0254*/ 	.word	0x00000038


	//----- nvinfo : EIATTR_MIN_STACK_SIZE
	.align		4
.L_118:
        /*0258*/ 	.byte	0x04, 0x12
        /*025a*/ 	.short	(.L_120 - .L_119)
	.align		4
.L_119:
        /*025c*/ 	.word	index@(_ZN7cutlass13device_kernelIN5flash11enable_sm90INS1_16FlashAttnFwdSm90INS1_25CollectiveMainloopFwdSm90ILi2EN4cute5tupleIJNS5_1CILi1EEES8_S8_EEENS6_IJNS7_ILi64EEESA_SA_EEELi512ENS_10bfloat16_tEfNS_4arch4Sm90ELb1ELb0ELb0ELb1ELb0ELb0ELb0ELb0ELb0ELb1ELb1ELb0EEENS1_21CollectiveEpilogueFwdINS6_IJSA_NS7_ILi512EEESA_EEES9_SC_SE_Li256ELb1ELb1ELb1ELb0EEENS1_36VarlenDynamicPersistentTileSchedulerILi64ELi64ELi256ELi128ELb1ELb1ELb1ELb1ELb1ELb1EEEEEEEEEvNT_6ParamsE)
        /*0260*/ 	.word	0x00000068


	//----- nvinfo : EIATTR_MIN_STACK_SIZE
	.align		4
.L_120:
        /*0264*/ 	.byte	0x04, 0x12
        /*0266*/ 	.short	(.L_122 - .L_121)
	.align		4
.L_121:
        /*0268*/ 	.word	index@(_ZN7cutlass13device_kernelIN5flash11enable_sm90INS1_16FlashAttnFwdSm90INS1_25CollectiveMainloopFwdSm90ILi2EN4cute5tupleIJNS5_1CILi1EEES8_S8_EEENS6_IJNS7_ILi64EEESA_SA_EEELi512ENS_10bfloat16_tEfNS_4arch4Sm90ELb1ELb0ELb0ELb1ELb0ELb1ELb0ELb0ELb0ELb1ELb1ELb0EEENS1_21CollectiveEpilogueFwdINS6_IJSA_NS7_ILi512EEESA_EEES9_SC_SE_Li256ELb1ELb1ELb1ELb0EEENS1_36VarlenDynamicPersistentTileSchedulerILi64ELi64ELi256ELi128ELb1ELb1ELb1ELb1ELb1ELb1EEEEEEEEEvNT_6ParamsE)
        /*026c*/ 	.word	0x00000070


	//----- nvinfo : EIATTR_MIN_STACK_SIZE
	.align		4
.L_122:
        /*0270*/ 	.byte	0x04, 0x12
        /*0272*/ 	.short	(.L_124 - .L_123)
	.align		4
.L_123:
        /*0274*/ 	.word	index@(_ZN7cutlass13device_kernelIN5flash11enable_sm90INS1_16FlashAttnFwdSm90INS1_25CollectiveMainloopFwdSm90ILi2EN4cute5tupleIJNS5_1CILi1EEES8_S8_EEENS6_IJNS7_ILi64EEESA_SA_EEELi512ENS_10bfloat16_tEfNS_4arch4Sm90ELb1ELb0ELb0ELb1ELb0ELb0ELb1ELb0ELb0ELb1ELb1ELb0EEENS1_21CollectiveEpilogueFwdINS6_IJSA_NS7_ILi512EEESA_EEES9_SC_SE_Li256ELb1ELb1ELb1ELb0EEENS1_36VarlenDynamicPersistentTileSchedulerILi64ELi64ELi256ELi128ELb1ELb1ELb1ELb1ELb1ELb1EEEEEEEEEvNT_6ParamsE)
        /*0278*/ 	.word	0x00000078


	//----- nvinfo : EIATTR_MIN_STACK_SIZE
	.align		4
.L_124:
        /*027c*/ 	.byte	0x04, 0x12
        /*027e*/ 	.short	(.L_126 - .L_125)
	.align		4
.L_125:
        /*0280*/ 	.word	index@(_ZN7cutlass13device_kernelIN5flash11enable_sm90INS1_16FlashAttnFwdSm90INS1_25CollectiveMainloopFwdSm90ILi2EN4cute5tupleIJNS5_1CILi1EEES8_S8_EEENS6_IJNS7_ILi64EEESA_SA_EEELi512ENS_10bfloat16_tEfNS_4arch4Sm90ELb1ELb0ELb0ELb1ELb0ELb1ELb1ELb0ELb0ELb1ELb1ELb0EEENS1_21CollectiveEpilogueFwdINS6_IJSA_NS7_ILi512EEESA_EEES9_SC_SE_Li256ELb1ELb1ELb1ELb0EEENS1_36VarlenDynamicPersistentTileSchedulerILi64ELi64ELi256ELi128ELb1ELb1ELb1ELb1ELb1ELb1EEEEEEEEEvNT_6ParamsE)
        /*0284*/ 	.word	0x00000088
.L_126:


//--------------------- .nv.compat                --------------------------
	.section	.nv.compat,"",@"SHT_CUDA_COMPAT_INFO"
	.align	4
        /*0000*/ 	.byte	0x02, 0x09, 0x01, 0x00, 0x02, 0x02, 0x04, 0x00, 0x02, 0x05, 0x05, 0x00, 0x03, 0x07, 0x01, 0x01
        /*0010*/ 	.byte	0x02, 0x03, 0x01, 0x00, 0x02, 0x06, 0x01, 0x00, 0x04, 0x0b, 0x08, 0x00, 0x00, 0x00, 0x00, 0x00
        /*0020*/ 	.byte	0x00, 0x00, 0x00, 0x00


//--------------------- .nv.info._ZN7cutlass13device_kernelIN5flash11enable_sm90INS1_16FlashAttnFwdSm90INS1_25CollectiveMainloopFwdSm90ILi2EN4cute5tupleIJNS5_1CILi1EEES8_S8_EEENS6_IJNS7_ILi64EEESA_SA_EEELi512ENS_10bfloat16_tEfNS_4arch4Sm90ELb0ELb0ELb0ELb0ELb0ELb0ELb0ELb0ELb0ELb1ELb1ELb0EEENS1_21CollectiveEpilogueFwdINS6_IJSA_NS7_ILi512EEESA_EEES9_SC_SE_Li256ELb0ELb1ELb1ELb0EEENS1_19SingleTileSchedulerILb0ELb1ELb1ELi64EEEEEEEEEvNT_6ParamsE --------------------------
	.section	.nv.info._ZN7cutlass13device_kernelIN5flash11enable_sm90INS1_16FlashAttnFwdSm90INS1_25CollectiveMainloopFwdSm90ILi2EN4cute5tupleIJNS5_1CILi1EEES8_S8_EEENS6_IJNS7_ILi64EEESA_SA_EEELi512ENS_10bfloat16_tEfNS_4arch4Sm90ELb0ELb0ELb0ELb0ELb0ELb0ELb0ELb0ELb0ELb1ELb1ELb0EEENS1_21CollectiveEpilogueFwdINS6_IJSA_NS7_ILi512EEESA_EEES9_SC_SE_Li256ELb0ELb1ELb1ELb0EEENS1_19SingleTileSchedulerILb0ELb1ELb1ELi64EEEEEEEEEvNT_6ParamsE,"",@"SHT_CUDA_INFO"
	.sectionflags	@""
	.align	4


	//----- nvinfo : EIATTR_CUDA_API_VERSION
	.align		4
        /*0000*/ 	.byte	0x04, 0x37
        /*0002*/ 	.short	(.L_128 - .L_127)
.L_127:
        /*0004*/ 	.word	0x00000082


	//----- nvinfo : EIATTR_KPARAM_INFO
	.align		4
.L_128:
        /*0008*/ 	.byte	0x04, 0x17
        /*000a*/ 	.short	(.L_130 - .L_129)
.L_129:
        /*000c*/ 	.word	0x00000000
        /*0010*/ 	.short	0x0000
        /*0012*/ 	.short	0x0070
        /*0014*/ 	.byte	0x00, 0xf0, 0x01, 0x28


	//----- nvinfo : EIATTR_SPARSE_MMA_MASK
	.align		4
.L_130:
        /*0018*/ 	.byte	0x03, 0x50
        /*001a*/ 	.short	0x0000


	//----- nvinfo : EIATTR_MAXREG_COUNT
	.align		4
        /*001c*/ 	.byte	0x03, 0x1b
        /*001e*/ 	.short	0x00a8


	//----- nvinfo : EIATTR_NUM_BARRIERS
	.align		4
        /*0020*/ 	.byte	0x02, 0x4c
        /*0022*/ 	.byte	0x10
	.zero		1


	//----- nvinfo : EIATTR_EXTERNS
	.align		4
        /*0024*/ 	.byte	0x04, 0x0f
        /*0026*/ 	.short	(.L_132 - .L_131)


	//   ....[0]....
	.align		4
.L_131:
        /*0028*/ 	.word	index@(__assertfail)


	//----- nvinfo : EIATTR_ANNOTATIONS
	.align		4
.L_132:
        /*002c*/ 	.byte	0x04, 0x55
        /*002e*/ 	.short	(.L_134 - .L_133)


	//   ....[0]....
.L_133:
        /*0030*/ 	.word	0x00000001
        /*0034*/ 	.byte	0x00, 0x09, 0x00, 0x00, 0x01, 0x00, 0x00, 0x00, 0xf0, 0x11, 0x00, 0x00, 0x01, 0x00, 0x00, 0x00
        /* <DEDUP_REMOVED lines=8> */
        /*00c4*/ 	.byte	0xe0, 0xcb, 0x00, 0x00, 0x01, 0x00, 0x00, 0x00, 0x70, 0xd8, 0x00, 0x00


	//----- nvinfo : EIATTR_MERCURY_ISA_VERSION
	.align		4
.L_134:
        /*00d0*/ 	.byte	0x03, 0x5f
        /*00d2*/ 	.short	0x0101


	//----- nvinfo : EIATTR_INT_WARP_WIDE_INSTR_OFFSETS
	.align		4
        /*00d4*/ 	.byte	0x04, 0x31
        /*00d6*/ 	.short	(.L_136 - .L_135)


	//   ....[0]....
.L_135:
        /*00d8*/ 	.word	0x00000120


	//   ....[1]....
        /*00dc*/ 	.word	0x00000160


	//   ....[2]....
        /*00e0*/ 	.word	0x00000230


	//----- nvinfo : EIATTR_COOP_GROUP_MASK_REGIDS
	.align		4
.L_136:
        /*00e4*/ 	.byte	0x04, 0x29
        /*00e6*/ 	.short	(.L_138 - .L_137)


	//   ....[0]....
.L_137:
        /*00e8*/ 	.word	0xffffffff


	//   ....[1]....
        /*00ec*/ 	.word	0xffffffff


	//   ....[2]....
        /*00f0*/ 	.word	0xffffffff


	//   ....[3]....
        /*00f4*/ 	.word	0xffffffff


	//   ....[4]....
        /*00f8*/ 	.word	0xffffffff


	//   ....[5]....
        /*00fc*/ 	.word	0xffffffff


	//   ....[6]....
        /*0100*/ 	.word	0xffffffff


	//   ....[7]....
        /*0104*/ 	.word	0xffffffff


	//   ....[8]....
        /*0108*/ 	.word	0xffffffff


	//   ....[9]....
        /*010c*/ 	.word	0xffffffff


	//   ....[10]....
        /*0110*/ 	.word	0xffffffff


	//   ....[11]....
        /*0114*/ 	.word	0xffffffff


	//   ....[12]....
        /*0118*/ 	.word	0xffffffff


	//   ....[13]....
        /*011c*/ 	.word	0xffffffff


	//   ....[14]....
        /*0120*/ 	.word	0xffffffff


	//   ....[15]....
        /*0124*/ 	.word	0xffffffff


	//   ....[16]....
        /*0128*/ 	.word	0xffffffff


	//   ....[17]....
        /*012c*/ 	.word	0xffffffff


	//   ....[18]....
        /*0130*/ 	.word	0xffffffff


	//   ....[19]....
        /*0134*/ 	.word	0xffffffff


	//   ....[20]....
        /*0138*/ 	.word	0xffffffff


	//   ....[21]....
        /*013c*/ 	.word	0xffffffff


	//   ....[22]....
        /*0140*/ 	.word	0xffffffff


	//   ....[23]....
        /*0144*/ 	.word	0xffffffff


	//   ....[24]....
        /*0148*/ 	.word	0xffffffff


	//   ....[25]....
        /*014c*/ 	.word	0xffffffff


	//   ....[26]....
        /*0150*/ 	.word	0xffffffff


	//   ....[27]....
        /*0154*/ 	.word	0xffffffff


	//   ....[28]....
        /*0158*/ 	.word	0xffffffff


	//   ....[29]....
        /*015c*/ 	.word	0xffffffff


	//   ....[30]....
        /*0160*/ 	.word	0xffffffff


	//   ....[31]....
        /*0164*/ 	.word	0xffffffff


	//   ....[32]....
        /*0168*/ 	.word	0xffffffff


	//   ....[33]....
        /*016c*/ 	.word	0xffffffff


	//   ....[34]....
        /*0170*/ 	.word	0xffffffff


	//   ....[35]....
        /*0174*/ 	.word	0xffffffff


	//   ....[36]....
        /*0178*/ 	.word	0xffffffff


	//   ....[37]....
        /*017c*/ 	.word	0xffffffff


	//   ....[38]....
        /*0180*/ 	.word	0xffffffff


	//   ....[39]....
        /*0184*/ 	.word	0xffffffff


	//   ....[40]....
        /*0188*/ 	.word	0xffffffff


	//   ....[41]....
        /*018c*/ 	.word	0xffffffff


	//   ....[42]....
        /*0190*/ 	.word	0xffffffff


	//   ....[43]....
        /*0194*/ 	.word	0x0500000f


	//   ....[44]....
        /*0198*/ 	.word	0x0500000f


	//   ....[45]....
        /*019c*/ 	.word	0x0500000f


	//   ....[46]....
        /*01a0*/ 	.word	0x0500000f


	//   ....[47]....
        /*01a4*/ 	.word	0x0500000f


	//   ....[48]....
        /*01a8*/ 	.word	0x0500000f


	//   ....[49]....
        /*01ac*/ 	.word	0x0500000f


	//   ....[50]....
        /*01b0*/ 	.word	0x0500000f


	//   ....[51]....
        /*01b4*/ 	.word	0x0500000f


	//   ....[52]....
        /*01b8*/ 	.word	0x0500000f


	//----- nvinfo : EIATTR_COOP_GROUP_INSTR_OFFSETS
	.align		4
.L_138:
        /*01bc*/ 	.byte	0x04, 0x28
        /*01be*/ 	.short	(.L_140 - .L_139)


	//   ....[0]....
.L_139:
        /*01c0*/ 	.word	0x00000060


	//   ....[1]....
        /*01c4*/ 	.word	0x00000130


	//   ....[2]....
        /*01c8*/ 	.word	0x00000220


	//   ....[3]....
        /*01cc*/ 	.word	0x00000360


	//   ....[4]....
        /*01d0*/ 	.word	0x000004c0


	//   ....[5]....
        /*01d4*/ 	.word	0x000005e0


	//   ....[6]....
        /*01d8*/ 	.word	0x00000740


	//   ....[7]....
        /*01dc*/ 	.word	0x00001260


	//   ....[8]....
        /*01e0*/ 	.word	0x000031a0


	//   ....[9]....
        /*01e4*/ 	.word	0x00003c10


	//   ....[10]....
        /*01e8*/ 	.word	0x00003ce0


	//   ....[11]....
        /*01ec*/ 	.word	0x00003e70


	//   ....[12]....
        /*01f0*/ 	.word	0x00003f10


	//   ....[13]....
        /*01f4*/ 	.word	0x00004a40


	//   ....[14]....
        /*01f8*/ 	.word	0x00004e30


	//   ....[15]....
        /*01fc*/ 	.word	0x00004e80


	//   ....[16]....
        /*0200*/ 	.word	0x00005100


	//   ....[17]....
        /*0204*/ 	.word	0x000052d0


	//   ....[18]....
        /*0208*/ 	.word	0x000062b0


	//   ....[19]....
        /*020c*/ 	.word	0x00006320


	//   ....[20]....
        /*0210*/ 	.word	0x00006380


	//   ....[21]....
        /*0214*/ 	.word	0x000063c0


	//   ....[22]....
        /*0218*/ 	.word	0x000063e0


	//   ....[23]....
        /*021c*/ 	.word	0x00006e80


	//   ....[24]....
        /*0220*/ 	.word	0x000072e0


	//   ....[25]....
        /*0224*/ 	.word	0x00007310


	//   ....[26]....
        /*0228*/ 	.word	0x00007340


	//   ....[27]....
        /*022c*/ 	.word	0x00007370


	//   ....[28]....
        /*0230*/ 	.word	0x000077f0


	//   ....[29]....
        /*0234*/ 	.word	0x00007810


	//   ....[30]....
        /*0238*/ 	.word	0x00008460


	//   ....[31]....
        /*023c*/ 	.word	0x00008480


	//   ....[32]....
        /*0240*/ 	.word	0x000094b0


	//   ....[33]....
        /*0244*/ 	.word	0x00009e80


	//   ....[34]....
        /*0248*/ 	.word	0x0000a720


	//   ....[35]....
        /*024c*/ 	.word	0x0000a750


	//   ....[36]....
        /*0250*/ 	.word	0x0000a780


	//   ....[37]....
        /*0254*/ 	.word	0x0000a830


	//   ....[38]....
        /*0258*/ 	.word	0x0000a860


	//   ....[39]....
        /*025c*/ 	.word	0x0000a8d0


	//   ....[40]....
        /*0260*/ 	.word	0x0000a900


	//   ....[41]....
        /*0264*/ 	.word	0x0000a910


	//   ....[42]....
        /*0268*/ 	.word	0x0000d800


	//   ....[43]....
        /*026c*/ 	.word	0x0000dd40


	//   ....[44]....
        /*0270*/ 	.word	0x0000deb0


	//   ....[45]....
        /*0274*/ 	.word	0x0000df10


	//   ....[46]....
        /*0278*/ 	.word	0x0000dfb0


	//   ....[47]....
        /*027c*/ 	.word	0x0000e0b0


	//   ....[48]....
        /*0280*/ 	.word	0x0000e120


	//   ....[49]....
        /*0284*/ 	.word	0x0000e200


	//   ....[50]....
        /*0288*/ 	.word	0x0000e270


	//   ....[51]....
        /*028c*/ 	.word	0x0000e340


	//   ....[52]....
        /*0290*/ 	.word	0x0000e750


	//----- nvinfo : EIATTR_REG_RECONFIG
	.align		4
.L_140:
        /*0294*/ 	.byte	0x01, 0x54
	.zero		2


	//----- nvinfo : EIATTR_SYSCALL_OFFSETS
	.align		4
        /*0298*/ 	.byte	0x04, 0x46
        /*029a*/ 	.short	(.L_142 - .L_141)


	//   ....[0]....
.L_141:
        /*029c*/ 	.word	0x00003370


	//   ....[1]....
        /*02a0*/ 	.word	0x00009b40


	//   ....[2]....
        /*02a4*/ 	.word	0x00009c80


	//   ....[3]....
        /*02a8*/ 	.word	0x00009d70


	//   ....[4]....
        /*02ac*/ 	.word	0x0000a3b0


	//----- nvinfo : EIATTR_MBARRIER_INSTR_OFFSETS
	.align		4
.L_142:
        /*02b0*/ 	.byte	0x04, 0x39
        /*02b2*/ 	.short	(.L_144 - .L_143)


	//   ....[0]....
.L_143:
        /*02b4*/ 	.word	0x00000250
        /*02b8*/ 	.word	0x000000ff
        /*02bc*/ 	.word	0x00028c00
        /*02c0*/ 	.short	0x0100
        /*02c2*/ 	.byte	0x08
	.zero		1


	//   ....[1]....
        /*02c4*/ 	.word	0x00000260
        /*02c8*/ 	.word	0x000000ff
        /*02cc*/ 	.word	0x00028c20
        /*02d0*/ 	.short	0x0100
        /*02d2*/ 	.byte	0x08
	.zero		1


	//   ....[2]....
        /*02d4*/ 	.word	0x00000310
        /*02d8*/ 	.word	0x000000ff
        /*02dc*/ 	.word	0x00028c30
        /*02e0*/ 	.short	0x0100
        /*02e2*/ 	.byte	0x06
	.zero		1


	//   ....[3]....
        /*02e4*/ 	.word	0x00000320
        /*02e8*/ 	.word	0x000000ff
        /*02ec*/ 	.word	0x00028c40
        /*02f0*/ 	.short	0x0100
        /*02f2*/ 	.byte	0x06
	.zero		1


	//   ....[4]....
        /*02f4*/ 	.word	0x00000330
        /*02f8*/ 	.word	0x000000ff
        /*02fc*/ 	.word	0x00028c38
        /*0300*/ 	.short	0x0100
        /*0302*/ 	.byte	0x06
	.zero		1


	//   ....[5]....
        /*0304*/ 	.word	0x00000340
        /*0308*/ 	.word	0x000000ff
        /*030c*/ 	.word	0x00028c48
        /*0310*/ 	.short	0x0100
        /*0312*/ 	.byte	0x06
	.zero		1


	//   ....[6]....
        /*0314*/ 	.word	0x00000470
        /*0318*/ 	.word	0x000000ff
        /*031c*/ 	.word	0x00028c50
        /*0320*/ 	.short	0x0100
        /*0322*/ 	.byte	0x08
	.zero		1


	//   ....[7]....
        /*0324*/ 	.word	0x00000480
        /*0328*/ 	.word	0x000000ff
        /*032c*/ 	.word	0x00028c60
        /*0330*/ 	.short	0x0100
        /*0332*/ 	.byte	0x08
	.zero		1


	//   ....[8]....
        /*0334*/ 	.word	0x00000490
        /*0338*/ 	.word	0x000000ff
        /*033c*/ 	.word	0x00028c58
        /*0340*/ 	.short	0x0100
        /*0342*/ 	.byte	0x08
	.zero		1


	//   ....[9]....
        /*0344*/ 	.word	0x000004a0
        /*0348*/ 	.word	0x000000ff
        /*034c*/ 	.word	0x00028c68
        /*0350*/ 	.short	0x0100
        /*0352*/ 	.byte	0x08
	.zero		1


	//   ....[10]....
        /*0354*/ 	.word	0x00000590
        /*0358*/ 	.word	0x000000ff
        /*035c*/ 	.word	0x00028c70
        /*0360*/ 	.short	0x0100
        /*0362*/ 	.byte	0x06
	.zero		1


	//   ....[11]....
        /*0364*/ 	.word	0x000005a0
        /*0368*/ 	.word	0x000000ff
        /*036c*/ 	.word	0x00028c80
        /*0370*/ 	.short	0x0100
        /*0372*/ 	.byte	0x06
	.zero		1


	//   ....[12]....
        /*0374*/ 	.word	0x000005b0
        /*0378*/ 	.word	0x000000ff
        /*037c*/ 	.word	0x00028c78
        /*0380*/ 	.short	0x0100
        /*0382*/ 	.byte	0x06
	.zero		1


	//   ....[13]....
        /*0384*/ 	.word	0x000005c0
        /*0388*/ 	.word	0x000000ff
        /*038c*/ 	.word	0x00028c88
        /*0390*/ 	.short	0x0100
        /*0392*/ 	.byte	0x06
	.zero		1


	//   ....[14]....
        /*0394*/ 	.word	0x000006f0
        /*0398*/ 	.word	0x000000ff
        /*039c*/ 	.word	0x00028c90
        /*03a0*/ 	.short	0x0100
        /*03a2*/ 	.byte	0x08
	.zero		1


	//   ....[15]....
        /*03a4*/ 	.word	0x00000700
        /*03a8*/ 	.word	0x000000ff
        /*03ac*/ 	.word	0x00028ca0
        /*03b0*/ 	.short	0x0100
        /*03b2*/ 	.byte	0x08
	.zero		1


	//   ....[16]....
        /*03b4*/ 	.word	0x00000710
        /*03b8*/ 	.word	0x000000ff
        /*03bc*/ 	.word	0x00028c98
        /*03c0*/ 	.short	0x0100
        /*03c2*/ 	.byte	0x08
	.zero		1


	//   ....[17]....
        /*03c4*/ 	.word	0x00000720
        /*03c8*/ 	.word	0x000000ff
        /*03cc*/ 	.word	0x00028ca8
        /*03d0*/ 	.short	0x0100
        /*03d2*/ 	.byte	0x08
	.zero		1


	//   ....[18]....
        /*03d4*/ 	.word	0x00000850
        /*03d8*/ 	.word	0x000000ff
        /*03dc*/ 	.word	0x00028cb0
        /*03e0*/ 	.short	0x0100
        /*03e2*/ 	.byte	0x08
	.zero		1


	//   ....[19]....
        /*03e4*/ 	.word	0x00000860
        /*03e8*/ 	.word	0x000000ff
        /*03ec*/ 	.word	0x00028cc0
        /*03f0*/ 	.short	0x0100
        /*03f2*/ 	.byte	0x08
	.zero		1


	//   ....[20]....
        /*03f4*/ 	.word	0x00000870
        /*03f8*/ 	.word	0x000000ff
        /*03fc*/ 	.word	0x00028cb8
        /*0400*/ 	.short	0x0100
        /*0402*/ 	.byte	0x08
	.zero		1


	//   ....[21]....
        /*0404*/ 	.word	0x00000880
        /*0408*/ 	.word	0x000000ff
        /*040c*/ 	.word	0x00028cc8
        /*0410*/ 	.short	0x0100
        /*0412*/ 	.byte	0x08
	.zero		1


	//   ....[22]....
        /*0414*/ 	.word	0x00001410
        /*0418*/ 	.word	0x000000ff
        /*041c*/ 	.word	0x00028c50
        /*0420*/ 	.short	0x010a
        /*0422*/ 	.byte	0x05
	.zero		1


	//   ....[23]....
        /*0424*/ 	.word	0x00001700
        /*0428*/ 	.word	0x00000005
        /*042c*/ 	.word	0x00000000
        /*0430*/ 	.short	0x0101
        /*0432*/ 	.byte	0x3f
	.zero		1


	//   ....[24]....
        /*0434*/ 	.word	0x00002050
        /*0438*/ 	.word	0x000000ff
        /*043c*/ 	.word	0x00028c50
        /*0440*/ 	.short	0x010a
        /*0442*/ 	.byte	0x07
	.zero		1


	//   ....[25]....
        /*0444*/ 	.word	0x00002090
        /*0448*/ 	.word	0x000000ff
        /*044c*/ 	.word	0x00028c50
        /*0450*/ 	.short	0x010a
        /*0452*/ 	.byte	0x07
	.zero		1


	//   ....[26]....
        /*0454*/ 	.word	0x00002260
        /*0458*/ 	.word	0x00000005
        /*045c*/ 	.word	0x00000000
        /*0460*/ 	.short	0x0101
        /*0462*/ 	.byte	0x3f
	.zero		1


	//   ....[27]....
        /*0464*/ 	.word	0x000033b0
        /*0468*/ 	.word	0x000000ff
        /*046c*/ 	.word	0x00028c00
        /*0470*/ 	.short	0x010a
        /*0472*/ 	.byte	0x24
	.zero		1


	//   ....[28]....
        /*0474*/ 	.word	0x00003530
        /*0478*/ 	.word	0x000000ff
        /*047c*/ 	.word	0x00028c30
        /*0480*/ 	.short	0x010a
        /*0482*/ 	.byte	0x24
	.zero		1


	//   ....[29]....
        /*0484*/ 	.word	0x000035a0
        /*0488*/ 	.word	0x000000ff
        /*048c*/ 	.word	0x00028c30
        /*0490*/ 	.short	0x010a
        /*0492*/ 	.byte	0x24
	.zero		1


	//   ....[30]....
        /*0494*/ 	.word	0x00004300
        /*0498*/ 	.word	0x00000007
        /*049c*/ 	.word	0x00000000
        /*04a0*/ 	.short	0x0101
        /*04a2*/ 	.byte	0x3f
	.zero		1


	//   ....[31]....
        /*04a4*/ 	.word	0x00004780
        /*04a8*/ 	.word	0x000000ff
        /*04ac*/ 	.word	0x00028c50
        /*04b0*/ 	.short	0x010a
        /*04b2*/ 	.byte	0x24
	.zero		1


	//   ....[32]....
        /*04b4*/ 	.word	0x000047d0
        /*04b8*/ 	.word	0x000000ff
        /*04bc*/ 	.word	0x00028c50
        /*04c0*/ 	.short	0x010a
        /*04c2*/ 	.byte	0x24
	.zero		1


	//   ....[33]....
        /*04c4*/ 	.word	0x00004a60
        /*04c8*/ 	.word	0x0000000e
        /*04cc*/ 	.word	0x00000000
        /*04d0*/ 	.short	0x0101
        /*04d2*/ 	.byte	0x3f
	.zero		1


	//   ....[34]....
        /*04d4*/ 	.word	0x00004b50
        /*04d8*/ 	.word	0x000000ff
        /*04dc*/ 	.word	0x00028c30
        /*04e0*/ 	.short	0x010a
        /*04e2*/ 	.byte	0x07
	.zero		1


	//   ....[35]....
        /*04e4*/ 	.word	0x00004b90
        /*04e8*/ 	.word	0x000000ff
        /*04ec*/ 	.word	0x00028c30
        /*04f0*/ 	.short	0x010a
        /*04f2*/ 	.byte	0x07
	.zero		1


	//   ....[36]....
        /*04f4*/ 	.word	0x00005620
        /*04f8*/ 	.word	0x0000009a
        /*04fc*/ 	.word	0x00000000
        /*0500*/ 	.short	0x0101
        /*0502*/ 	.byte	0x3f
	.zero		1


	//   ....[37]....
        /*0504*/ 	.word	0x00006010
        /*0508*/ 	.word	0x000000ff
        /*050c*/ 	.word	0x00028c50
        /*0510*/ 	.short	0x010a
        /*0512*/ 	.byte	0x07
	.zero		1


	//   ....[38]....
        /*0514*/ 	.word	0x00006050
        /*0518*/ 	.word	0x000000ff
        /*051c*/ 	.word	0x00028c50
        /*0520*/ 	.short	0x010a
        /*0522*/ 	.byte	0x07
	.zero		1


	//   ....[39]....
        /*0524*/ 	.word	0x000062d0
        /*0528*/ 	.word	0x000000ab
        /*052c*/ 	.word	0x00000000
        /*0530*/ 	.short	0x0101
        /*0532*/ 	.byte	0x3f
	.zero		1


	//   ....[40]....
        /*0534*/ 	.word	0x00006e40
        /*0538*/ 	.word	0x000000ff
        /*053c*/ 	.word	0x00000000
        /*0540*/ 	.short	0x0101
        /*0542*/ 	.byte	0x04
	.zero		1


	//   ....[41]....
        /*0544*/ 	.word	0x0000a0a0
        /*0548*/ 	.word	0x000000ff
        /*054c*/ 	.word	0x00028c40
        /*0550*/ 	.short	0x010a
        /*0552*/ 	.byte	0x26
	.zero		1


	//   ....[42]....
        /*0554*/ 	.word	0x0000aa20
        /*0558*/ 	.word	0x000000ff
        /*055c*/ 	.word	0x00028c00
        /*0560*/ 	.short	0x0107
        /*0562*/ 	.byte	0x26
	.zero		1


	//   ....[43]....
        /*0564*/ 	.word	0x0000aa60
        /*0568*/ 	.word	0x000000ff
        /*056c*/ 	.word	0x00028c00
        /*0570*/ 	.short	0x0101
        /*0572*/ 	.byte	0x26
	.zero		1


	//   ....[44]....
        /*0574*/ 	.word	0x0000aa70
        /*0578*/ 	.word	0x000000ff
        /*057c*/ 	.word	0x00028c20
        /*0580*/ 	.short	0x010a
        /*0582*/ 	.byte	0x26
	.zero		1


	//   ....[45]....
        /*0584*/ 	.word	0x0000aad0
        /*0588*/ 	.word	0x000000ff
        /*058c*/ 	.word	0x00028c60
        /*0590*/ 	.short	0x010a
        /*0592*/ 	.byte	0x26
	.zero		1


	//   ....[46]....
        /*0594*/ 	.word	0x0000b660
        /*0598*/ 	.word	0x000000ff
        /*059c*/ 	.word	0x00028c48
        /*05a0*/ 	.short	0x010a
        /*05a2*/ 	.byte	0x26
	.zero		1


	//   ....[47]....
        /*05a4*/ 	.word	0x0000b830
        /*05a8*/ 	.word	0x000000ff
        /*05ac*/ 	.word	0x00028c68
        /*05b0*/ 	.short	0x010a
        /*05b2*/ 	.byte	0x26
	.zero		1


	//   ....[48]....
        /*05b4*/ 	.word	0x0000c1d0
        /*05b8*/ 	.word	0x000000ff
        /*05bc*/ 	.word	0x00028c40
        /*05c0*/ 	.short	0x010a
        /*05c2*/ 	.byte	0x26
	.zero		1


	//   ....[49]....
        /*05c4*/ 	.word	0x0000c3b0
        /*05c8*/ 	.word	0x000000ff
        /*05cc*/ 	.word	0x00028c60
        /*05d0*/ 	.short	0x010a
        /*05d2*/ 	.byte	0x26
	.zero		1


	//   ....[50]....
        /*05d4*/ 	.word	0x0000cd90
        /*05d8*/ 	.word	0x000000ff
        /*05dc*/ 	.word	0x00028c48
        /*05e0*/ 	.short	0x010a
        /*05e2*/ 	.byte	0x26
	.zero		1


	//   ....[51]....
        /*05e4*/ 	.word	0x0000cf70
        /*05e8*/ 	.word	0x000000ff
        /*05ec*/ 	.word	0x00028c68
        /*05f0*/ 	.short	0x010a
        /*05f2*/ 	.byte	0x26
	.zero		1


	//   ....[52]....
        /*05f4*/ 	.word	0x0000d790
        /*05f8*/ 	.word	0x00000002
        /*05fc*/ 	.word	0x00028c20
        /*0600*/ 	.short	0x010a
        /*0602*/ 	.byte	0x3f
	.zero		1


	//   ....[53]....
        /*0604*/ 	.word	0x0000d910
        /*0608*/ 	.word	0x00000007
        /*060c*/ 	.word	0x00000000
        /*0610*/ 	.short	0x010a
        /*0612*/ 	.byte	0x3f
	.zero		1


	//   ....[54]....
        /*0614*/ 	.word	0x0000d980
        /*0618*/ 	.word	0x00000005
        /*061c*/ 	.word	0x00000000
        /*0620*/ 	.short	0x010a
        /*0622*/ 	.byte	0x3f
	.zero		1


	//   ....[55]....
        /*0624*/ 	.word	0x0000d9e0
        /*0628*/ 	.word	0x00000005
        /*062c*/ 	.word	0x00000000
        /*0630*/ 	.short	0x010a
        /*0632*/ 	.byte	0x3f
	.zero		1


	//   ....[56]....
        /*0634*/ 	.word	0x0000da10
        /*0638*/ 	.word	0x00000003
        /*063c*/ 	.word	0x00000000
        /*0640*/ 	.short	0x010a
        /*0642*/ 	.byte	0x3f
	.zero		1


	//   ....[57]....
        /*0644*/ 	.word	0x0000da80
        /*0648*/ 	.word	0x00000006
        /*064c*/ 	.word	0x00028c50
        /*0650*/ 	.short	0x010a
        /*0652*/ 	.byte	0x3f
	.zero		1


	//   ....[58]....
        /*0654*/ 	.word	0x0000dae0
        /*0658*/ 	.word	0x00000006
        /*065c*/ 	.word	0x00028c50
        /*0660*/ 	.short	0x010a
        /*0662*/ 	.byte	0x3f
	.zero		1


	//   ....[59]....
        /*0664*/ 	.word	0x0000db40
        /*0668*/ 	.word	0x00000006
        /*066c*/ 	.word	0x00028c00
        /*0670*/ 	.short	0x010a
        /*0672*/ 	.byte	0x3f
	.zero		1


	//   ....[60]....
        /*0674*/ 	.word	0x0000dba0
        /*0678*/ 	.word	0x00000008
        /*067c*/ 	.word	0x00028c30
        /*0680*/ 	.short	0x010a
        /*0682*/ 	.byte	0x3f
	.zero		1


	//   ....[61]....
        /*0684*/ 	.word	0x0000dbf0
        /*0688*/ 	.word	0x0000000e
        /*068c*/ 	.word	0x00028c50
        /*0690*/ 	.short	0x010a
        /*0692*/ 	.byte	0x3f
	.zero		1


	//   ....[62]....
        /*0694*/ 	.word	0x0000dc50
        /*0698*/ 	.word	0x0000000f
        /*069c*/ 	.word	0x00028c30
        /*06a0*/ 	.short	0x010a
        /*06a2*/ 	.byte	0x3f
	.zero		1


	//   ....[63]....
        /*06a4*/ 	.word	0x0000dca0
        /*06a8*/ 	.word	0x000000ab
        /*06ac*/ 	.word	0x00028c50
        /*06b0*/ 	.short	0x010a
        /*06b2*/ 	.byte	0x3f
	.zero		1


	//   ....[64]....
        /*06b4*/ 	.word	0x0000de00
        /*06b8*/ 	.word	0x00000003
        /*06bc*/ 	.word	0x00028c40
        /*06c0*/ 	.short	0x010a
        /*06c2*/ 	.byte	0x3f
	.zero		1


	//   ....[65]....
        /*06c4*/ 	.word	0x0000e380
        /*06c8*/ 	.word	0x00000003
        /*06cc*/ 	.word	0x00028c20
        /*06d0*/ 	.short	0x010a
        /*06d2*/ 	.byte	0x3f
	.zero		1


	//   ....[66]....
        /*06d4*/ 	.word	0x0000e3e0
        /*06d8*/ 	.word	0x00000003
        /*06dc*/ 	.word	0x00028c60
        /*06e0*/ 	.short	0x010a
        /*06e2*/ 	.byte	0x3f
	.zero		1


	//   ....[67]....
        /*06e4*/ 	.word	0x0000e440
        /*06e8*/ 	.word	0x00000003
        /*06ec*/ 	.word	0x00028c48
        /*06f0*/ 	.short	0x010a
        /*06f2*/ 	.byte	0x3f
	.zero		1


	//   ....[68]....
        /*06f4*/ 	.word	0x0000e4a0
        /*06f8*/ 	.word	0x00000003
        /*06fc*/ 	.word	0x00028c68
        /*0700*/ 	.short	0x010a
        /*0702*/ 	.byte	0x3f
	.zero		1


	//   ....[69]....
        /*0704*/ 	.word	0x0000e500
        /*0708*/ 	.word	0x00000003
        /*070c*/ 	.word	0x00028c40
        /*0710*/ 	.short	0x010a
        /*0712*/ 	.byte	0x3f
	.zero		1


	//   ....[70]....
        /*0714*/ 	.word	0x0000e560
        /*0718*/ 	.word	0x00000003
        /*071c*/ 	.word	0x00028c60
        /*0720*/ 	.short	0x010a
        /*0722*/ 	.byte	0x3f
	.zero		1


	//   ....[71]....
        /*0724*/ 	.word	0x0000e5c0
        /*0728*/ 	.word	0x00000003
        /*072c*/ 	.word	0x00028c48
        /*0730*/ 	.short	0x010a
        /*0732*/ 	.byte	0x3f
	.zero		1


	//   ....[72]....
        /*0734*/ 	.word	0x0000e620
        /*0738*/ 	.word	0x00000003
        /*073c*/ 	.word	0x00028c68
        /*0740*/ 	.short	0x010a
        /*0742*/ 	.byte	0x3f
	.zero		1


	//   ....[73]....
        /*0744*/ 	.word	0x0000e670
        /*0748*/ 	.word	0x00000002
        /*074c*/ 	.word	0x00028c20
        /*0750*/ 	.short	0x010a
        /*0752*/ 	.byte	0x3f
	.zero		1


	//   ....[74]....
        /*0754*/ 	.word	0x0000e810
        /*0758*/ 	.word	0x00000007
        /*075c*/ 	.word	0x00000000
        /*0760*/ 	.short	0x010a
        /*0762*/ 	.byte	0x3f
	.zero		1


	//   ....[75]....
        /*0764*/ 	.word	0x0000e860
        /*0768*/ 	.word	0x00000005
        /*076c*/ 	.word	0x00000000
        /*0770*/ 	.short	0x010a
        /*0772*/ 	.byte	0x3f
	.zero		1


	//   ....[76]....
        /*0774*/ 	.word	0x0000e8b0
        /*0778*/ 	.word	0x00000005
        /*077c*/ 	.word	0x00000000
        /*0780*/ 	.short	0x010a
        /*0782*/ 	.byte	0x3f
	.zero		1


	//----- nvinfo : EIATTR_NUM_MBARRIERS
	.align		4
.L_144:
        /*0784*/ 	.byte	0x03, 0x38
        /*0786*/ 	.short	0x0016


	//----- nvinfo : EIATTR_EXIT_INSTR_OFFSETS
	.align		4
        /*0788*/ 	.byte	0x04, 0x1c
        /*078a*/ 	.short	(.L_146 - .L_145)


	//   ....[0]....
.L_145:
        /*078c*/ 	.word	0x0000da60


	//----- nvinfo : EIATTR_MAX_THREADS
	.align		4
.L_146:
        /*0790*/ 	.byte	0x04, 0x05
        /*0792*/ 	.short	(.L_148 - .L_147)
.L_147:
        /*0794*/ 	.word	0x00000180
        /*0798*/ 	.word	0x00000001
        /*079c*/ 	.word	0x00000001


	//----- nvinfo : EIATTR_CRS_STACK_SIZE
	.align		4
.L_148:
        /*07a0*/ 	.byte	0x04, 0x1e
        /*07a2*/ 	.short	(.L_150 - .L_149)
.L_149:
        /*07a4*/ 	.word	0x00000000


	//----- nvinfo : EIATTR_CBANK_PARAM_SIZE
	.align		4
.L_150:
        /*07a8*/ 	.byte	0x03, 0x19
        /*07aa*/ 	.short	0x0a70


	//----- nvinfo : EIATTR_PARAM_CBANK
	.align		4
        /*07ac*/ 	.byte	0x04, 0x0a
        /*07ae*/ 	.short	(.L_152 - .L_151)
	.align		4
.L_151:
        /*07b0*/ 	.word	index@(.nv.constant0._ZN7cutlass13device_kernelIN5flash11enable_sm90INS1_16FlashAttnFwdSm90INS1_25CollectiveMainloopFwdSm90ILi2EN4cute5tupleIJNS5_1CILi1EEES8_S8_EEENS6_IJNS7_ILi64EEESA_SA_EEELi512ENS_10bfloat16_tEfNS_4arch4Sm90ELb0ELb0ELb0ELb0ELb0ELb0ELb0ELb0ELb0ELb1ELb1ELb0EEENS1_21CollectiveEpilogueFwdINS6_IJSA_NS7_ILi512EEESA_EEES9_SC_SE_Li256ELb0ELb1ELb1ELb0EEENS1_19SingleTileSchedulerILb0ELb1ELb1ELi64EEEEEEEEEvNT_6ParamsE)
        /*07b4*/ 	.short	0x0210
        /*07b6*/ 	.short	0x0a70


	//----- nvinfo : EIATTR_SW_WAR
	.align		4
.L_152:
        /*07b8*/ 	.byte	0x04, 0x36
        /*07ba*/ 	.short	(.L_154 - .L_153)
.L_153:
        /*07bc*/ 	.word	0x00000008
.L_154:


//--------------------- .nv.info._ZN7cutlass13device_kernelIN5flash11enable_sm90INS1_16FlashAttnFwdSm90INS1_25CollectiveMainloopFwdSm90ILi2EN4cute5tupleIJNS5_1CILi1EEES8_S8_EEENS6_IJNS7_ILi64EEESA_SA_EEELi512ENS_10bfloat16_tEfNS_4arch4Sm90ELb0ELb0ELb0ELb0ELb0ELb0ELb1ELb0ELb0ELb1ELb1ELb0EEENS1_21CollectiveEpilogueFwdINS6_IJSA_NS7_ILi512EEESA_EEES9_SC_SE_Li256ELb0ELb1ELb1ELb0EEENS1_19SingleTileSchedulerILb0ELb1ELb1ELi64EEEEEEEEEvNT_6ParamsE --------------------------
	.section	.nv.info._ZN7cutlass13device_kernelIN5flash11enable_sm90INS1_16FlashAttnFwdSm90INS1_25CollectiveMainloopFwdSm90ILi2EN4cute5tupleIJNS5_1CILi1EEES8_S8_EEENS6_IJNS7_ILi64EEESA_SA_EEELi512ENS_10bfloat16_tEfNS_4arch4Sm90ELb0ELb0ELb0ELb0ELb0ELb0ELb1ELb0ELb0ELb1ELb1ELb0EEENS1_21CollectiveEpilogueFwdINS6_IJSA_NS7_ILi512EEESA_EEES9_SC_SE_Li256ELb0ELb1ELb1ELb0EEENS1_19SingleTileSchedulerILb0ELb1ELb1ELi64EEEEEEEEEvNT_6ParamsE,"",@"SHT_CUDA_INFO"
	.sectionflags	@""
	.align	4


	//----- nvinfo : EIATTR_CUDA_API_VERSION
	.align		4
        /*0000*/ 	.byte	0x04, 0x37
        /*0002*/ 	.short	(.L_156 - .L_155)
.L_155:
        /*0004*/ 	.word	0x00000082


	//----- nvinfo : EIATTR_KPARAM_INFO
	.align		4
.L_156:
        /*0008*/ 	.byte	0x04, 0x17
        /*000a*/ 	.short	(.L_158 - .L_157)
.L_157:
        /*000c*/ 	.word	0x00000000
        /*0010*/ 	.short	0x0000
        /*0012*/ 	.short	0x0070
        /*0014*/ 	.byte	0x00, 0xf0, 0x01, 0x2c


	//----- nvinfo : EIATTR_SPARSE_MMA_MASK
	.align		4
.L_158:
        /*0018*/ 	.byte	0x03, 0x50
        /*001a*/ 	.short	0x0000


	//----- nvinfo : EIATTR_MAXREG_COUNT
	.align		4
        /*001c*/ 	.byte	0x03, 0x1b
        /*001e*/ 	.short	0x00a8


	//----- nvinfo : EIATTR_NUM_BARRIERS
	.align		4
        /*0020*/ 	.byte	0x02, 0x4c
        /*0022*/ 	.byte	0x10
	.zero		1


	//----- nvinfo : EIATTR_EXTERNS
	.align		4
        /*0024*/ 	.byte	0x04, 0x0f
        /*0026*/ 	.short	(.L_160 - .L_159)


	//   ....[0]....
	.align		4
.L_159:
        /*0028*/ 	.word	index@(__assertfail)


	//----- nvinfo : EIATTR_ANNOTATIONS
	.align		4
.L_160:
        /*002c*/ 	.byte	0x04, 0x55
        /*002e*/ 	.short	(.L_162 - .L_161)


	//   ....[0]....
.L_161:
        /* <DEDUP_REMOVED lines=16> */
        /*0124*/ 	.byte	0x90, 0x23, 0x01, 0x00


	//----- nvinfo : EIATTR_MERCURY_ISA_VERSION
	.align		4
.L_162:
        /*0128*/ 	.byte	0x03, 0x5f
        /*012a*/ 	.short	0x0101


	//----- nvinfo : EIATTR_INT_WARP_WIDE_INSTR_OFFSETS
	.align		4
        /*012c*/ 	.byte	0x04, 0x31
        /*012e*/ 	.short	(.L_164 - .L_163)


	//   ....[0]....
.L_163:
        /*0130*/ 	.word	0x00000130


	//   ....[1]....
        /*0134*/ 	.word	0x00000170


	//   ....[2]....
        /*0138*/ 	.word	0x000001e0


	//   ....[3]....
        /*013c*/ 	.word	0x000001f0


	//----- nvinfo : EIATTR_COOP_GROUP_MASK_REGIDS
	.align		4
.L_164:
        /*0140*/ 	.byte	0x04, 0x29
        /*0142*/ 	.short	(.L_166 - .L_165)


	//   ....[0]....
.L_165:
        /*0144*/ 	.word	0xffffffff


	//   ....[1]....
        /*0148*/ 	.word	0xffffffff


	//   ....[2]....
        /*014c*/ 	.word	0xffffffff


	//   ....[3]....
        /*0150*/ 	.word	0xffffffff


	//   ....[4]....
        /*0154*/ 	.word	0xffffffff


	//   ....[5]....
        /*0158*/ 	.word	0xffffffff


	//   ....[6]....
        /*015c*/ 	.word	0xffffffff


	//   ....[7]....
        /*0160*/ 	.word	0xffffffff


	//   ....[8]....
        /*0164*/ 	.word	0xffffffff


	//   ....[9]....
        /*0168*/ 	.word	0xffffffff


	//   ....[10]....
        /*016c*/ 	.word	0xffffffff


	//   ....[11]....
        /*0170*/ 	.word	0xffffffff


	//   ....[12]....
        /*0174*/ 	.word	0xffffffff


	//   ....[13]....
        /*0178*/ 	.word	0xffffffff


	//   ....[14]....
        /*017c*/ 	.word	0xffffffff


	//   ....[15]....
        /*0180*/ 	.word	0xffffffff


	//   ....[16]....
        /*0184*/ 	.word	0xffffffff


	//   ....[17]....
        /*0188*/ 	.word	0xffffffff


	//   ....[18]....
        /*018c*/ 	.word	0xffffffff


	//   ....[19]....
        /*0190*/ 	.word	0xffffffff


	//   ....[20]....
        /*0194*/ 	.word	0xffffffff


	//   ....[21]....
        /*0198*/ 	.word	0xffffffff


	//   ....[22]....
        /*019c*/ 	.word	0xffffffff


	//   ....[23]....
        /*01a0*/ 	.word	0xffffffff


	//   ....[24]....
        /*01a4*/ 	.word	0xffffffff


	//   ....[25]....
        /*01a8*/ 	.word	0xffffffff


	//   ....[26]....
        /*01ac*/ 	.word	0xffffffff


	//   ....[27]....
        /*01b0*/ 	.word	0xffffffff


	//   ....[28]....
        /*01b4*/ 	.word	0xffffffff


	//   ....[29]....
        /*01b8*/ 	.word	0xffffffff


	//   ....[30]....
        /*01bc*/ 	.word	0xffffffff


	//   ....[31]....
        /*01c0*/ 	.word	0xffffffff


	//   ....[32]....
        /*01c4*/ 	.word	0xffffffff


	//   ....[33]....
        /*01c8*/ 	.word	0xffffffff


	//   ....[34]....
        /*01cc*/ 	.word	0xffffffff


	//   ....[35]....
        /*01d0*/ 	.word	0xffffffff


	//   ....[36]....
        /*01d4*/ 	.word	0xffffffff


	//   ....[37]....
        /*01d8*/ 	.word	0xffffffff


	//   ....[38]....
        /*01dc*/ 	.word	0xffffffff


	//   ....[39]....
        /*01e0*/ 	.word	0xffffffff


	//   ....[40]....
        /*01e4*/ 	.word	0xffffffff


	//   ....[41]....
        /*01e8*/ 	.word	0xffffffff


	//   ....[42]....
        /*01ec*/ 	.word	0xffffffff


	//   ....[43]....
        /*01f0*/ 	.word	0xffffffff


	//   ....[44]....
        /*01f4*/ 	.word	0xffffffff


	//   ....[45]....
        /*01f8*/ 	.word	0xffffffff


	//   ....[46]....
        /*01fc*/ 	.word	0xffffffff


	//   ....[47]....
        /*0200*/ 	.word	0xffffffff


	//   ....[48]....
        /*0204*/ 	.word	0xffffffff


	//   ....[49]....
        /*0208*/ 	.word	0xffffffff


	//   ....[50]....
        /*020c*/ 	.word	0xffffffff


	//   ....[51]....
        /*0210*/ 	.word	0xffffffff


	//   ....[52]....
        /*0214*/ 	.word	0xffffffff


	//   ....[53]....
        /*0218*/ 	.word	0x0500000f


	//   ....[54]....
        /*021c*/ 	.word	0x0500000f


	//   ....[55]....
        /*0220*/ 	.word	0x0500000f


	//   ....[56]....
        /*0224*/ 	.word	0x0500000f


	//   ....[57]....
        /*0228*/ 	.word	0x0500000f


	//   ....[58]....
        /*022c*/ 	.word	0x0500000f


	//   ....[59]....
        /*0230*/ 	.word	0x0500000f


	//   ....[60]....
        /*0234*/ 	.word	0x0500000f


	//   ....[61]....
        /*0238*/ 	.word	0x0500000f


	//   ....[62]....
        /*023c*/ 	.word	0x0500000f


	//   ....[63]....
        /*0240*/ 	.word	0x0500000f


	//   ....[64]....
        /*0244*/ 	.word	0x0500000f


	//   ....[65]....
        /*0248*/ 	.word	0x0500000f


	//   ....[66]....
        /*024c*/ 	.word	0x0500000f


	//   ....[67]....
        /*0250*/ 	.word	0x0500000f


	//   ....[68]....
        /*0254*/ 	.word	0x0500000f


	//   ....[69]....
        /*0258*/ 	.word	0x0500000f


	//   ....[70]....
        /*025c*/ 	.word	0x0500000f


	//----- nvinfo : EIATTR_COOP_GROUP_INSTR_OFFSETS
	.align		4
.L_166:
        /*0260*/ 	.byte	0x04, 0x28
        /*0262*/ 	.short	(.L_168 - .L_167)


	//   ....[0]....
.L_167:
        /*0264*/ 	.word	0x00000070


	//   ....[1]....
        /*0268*/ 	.word	0x00000140


	//   ....[2]....
        /*026c*/ 	.word	0x00000190


	//   ....[3]....
        /*0270*/ 	.word	0x000003a0


	//   ....[4]....
        /*0274*/ 	.word	0x00000500


	//   ....[5]....
        /*0278*/ 	.word	0x00000620


	//   ....[6]....
        /*027c*/ 	.word	0x00000780


	//   ....[7]....
        /*0280*/ 	.word	0x00001380


	//   ....[8]....
        /*0284*/ 	.word	0x000031d0


	//   ....[9]....
        /*0288*/ 	.word	0x00004310


	//   ....[10]....
        /*028c*/ 	.word	0x000054b0


	//   ....[11]....
        /*0290*/ 	.word	0x00005510


	//   ....[12]....
        /*0294*/ 	.word	0x00005720


	//   ....[13]....
        /*0298*/ 	.word	0x000057a0


	//   ....[14]....
        /*029c*/ 	.word	0x000061e0


	//   ....[15]....
        /*02a0*/ 	.word	0x00006bc0


	//   ....[16]....
        /*02a4*/ 	.word	0x00007ae0


	//   ....[17]....
        /*02a8*/ 	.word	0x00007b10


	//   ....[18]....
        /*02ac*/ 	.word	0x00007e00


	//   ....[19]....
        /*02b0*/ 	.word	0x00007fd0


	//   ....[20]....
        /*02b4*/ 	.word	0x00008ec0


	//   ....[21]....
        /*02b8*/ 	.word	0x00008f30


	//   ....[22]....
        /*02bc*/ 	.word	0x00008f90


	//   ....[23]....
        /*02c0*/ 	.word	0x00008fc0


	//   ....[24]....
        /*02c4*/ 	.word	0x00008fe0


	//   ....[25]....
        /*02c8*/ 	.word	0x00009a80


	//   ....[26]....
        /*02cc*/ 	.word	0x00009fa0


	//   ....[27]....
        /*02d0*/ 	.word	0x00009fd0


	//   ....[28]....
        /*02d4*/ 	.word	0x0000a000


	//   ....[29]....
        /*02d8*/ 	.word	0x0000a010


	//   ....[30]....
        /*02dc*/ 	.word	0x0000a4b0


	//   ....[31]....
        /*02e0*/ 	.word	0x0000a4e0


	//   ....[32]....
        /*02e4*/ 	.word	0x0000b150


	//   ....[33]....
        /*02e8*/ 	.word	0x0000b170


	//   ....[34]....
        /*02ec*/ 	.word	0x0000c200


	//   ....[35]....
        /*02f0*/ 	.word	0x0000ccb0


	//   ....[36]....
        /*02f4*/ 	.word	0x0000d600


	//   ....[37]....
        /*02f8*/ 	.word	0x0000d620


	//   ....[38]....
        /*02fc*/ 	.word	0x0000d6b0


	//   ....[39]....
        /*0300*/ 	.word	0x0000d6e0


	//   ....[40]....
        /*0304*/ 	.word	0x0000d730


	//   ....[41]....
        /*0308*/ 	.word	0x0000d780


	//   ....[42]....
        /*030c*/ 	.word	0x0000d7b0


	//   ....[43]....
        /*0310*/ 	.word	0x0000d7c0


	//   ....[44]....
        /*0314*/ 	.word	0x0000e160


	//   ....[45]....
        /*0318*/ 	.word	0x0000e180


	//   ....[46]....
        /*031c*/ 	.word	0x0000e1a0


	//   ....[47]....
        /*0320*/ 	.word	0x0000e2c0


	//   ....[48]....
        /*0324*/ 	.word	0x0000e470


	//   ....[49]....
        /*0328*/ 	.word	0x0000e4a0


	//   ....[50]....
        /*032c*/ 	.word	0x0000e5f0


	//   ....[51]....
        /*0330*/ 	.word	0x0000e600


	//   ....[52]....
        /*0334*/ 	.word	0x000116c0


	//   ....[53]....
        /*0338*/ 	.word	0x00011b80


	//   ....[54]....
        /*033c*/ 	.word	0x00011d00


	//   ....[55]....
        /*0340*/ 	.word	0x00011d50


	//   ....[56]....
        /*0344*/ 	.word	0x00011e60


	//   ....[57]....
        /*0348*/ 	.word	0x00011f10


	//   ....[58]....
        /*034c*/ 	.word	0x00012000


	//   ....[59]....
        /*0350*/ 	.word	0x00012060


	//   ....[60]....
        /*0354*/ 	.word	0x00012150


	//   ....[61]....
        /*0358*/ 	.word	0x000121a0


	//   ....[62]....
        /*035c*/ 	.word	0x00012230


	//   ....[63]....
        /*0360*/ 	.word	0x00012350


	//   ....[64]....
        /*0364*/ 	.word	0x00012660


	//   ....[65]....
        /*0368*/ 	.word	0x000126b0


	//   ....[66]....
        /*036c*/ 	.word	0x000128a0


	//   ....[67]....
        /*0370*/ 	.word	0x000128f0


	//   ....[68]....
        /*0374*/ 	.word	0x00012b20


	//   ....[69]....
        /*0378*/ 	.word	0x00012b70


	//   ....[70]....
        /*037c*/ 	.word	0x00012f80


	//----- nvinfo : EIATTR_REG_RECONFIG
	.align		4
.L_168:
        /*0380*/ 	.byte	0x01, 0x54
	.zero		2


	//----- nvinfo : EIATTR_SYSCALL_OFFSETS
	.align		4
        /*0384*/ 	.byte	0x04, 0x46
        /*0386*/ 	.short	(.L_170 - .L_169)


	//   ....[0]....
.L_169:
        /*0388*/ 	.word	0x00003380


	//   ....[1]....
        /*038c*/ 	.word	0x0000c8f0


	//   ....[2]....
        /*0390*/ 	.word	0x0000ca30


	//   ....[3]....
        /*0394*/ 	.word	0x0000cb20


	//   ....[4]....
        /*0398*/ 	.word	0x0000d240


	//   ....[5]....
        /*039c*/ 	.word	0x0000dad0


	//----- nvinfo : EIATTR_MBARRIER_INSTR_OFFSETS
	.align		4
.L_170:
        /*03a0*/ 	.byte	0x04, 0x39
        /*03a2*/ 	.short	(.L_172 - .L_171)


	//   ....[0]....
.L_171:
        /*03a4*/ 	.word	0x00000280
        /*03a8*/ 	.word	0x000000ff
        /*03ac*/ 	.word	0x00038800
        /*03b0*/ 	.short	0x0100
        /*03b2*/ 	.byte	0x08
	.zero		1


	//   ....[1]....
        /*03b4*/ 	.word	0x00000290
        /*03b8*/ 	.word	0x000000ff
        /*03bc*/ 	.word	0x00038810
        /*03c0*/ 	.short	0x0100
        /*03c2*/ 	.byte	0x08
	.zero		1


	//   ....[2]....
        /*03c4*/ 	.word	0x000002a0
        /*03c8*/ 	.word	0x000000ff
        /*03cc*/ 	.word	0x00038820
        /*03d0*/ 	.short	0x0100
        /*03d2*/ 	.byte	0x08
	.zero		1


	//   ....[3]....
        /*03d4*/ 	.word	0x00000350
        /*03d8*/ 	.word	0x000000ff
        /*03dc*/ 	.word	0x00038830
        /*03e0*/ 	.short	0x0100
        /*03e2*/ 	.byte	0x06
	.zero		1


	//   ....[4]....
        /*03e4*/ 	.word	0x00000360
        /*03e8*/ 	.word	0x000000ff
        /*03ec*/ 	.word	0x00038840
        /*03f0*/ 	.short	0x0100
        /*03f2*/ 	.byte	0x06
	.zero		1


	//   ....[5]....
        /*03f4*/ 	.word	0x00000370
        /*03f8*/ 	.word	0x000000ff
        /*03fc*/ 	.word	0x00038838
        /*0400*/ 	.short	0x0100
        /*0402*/ 	.byte	0x06
	.zero		1


	//   ....[6]....
        /*0404*/ 	.word	0x00000380
        /*0408*/ 	.word	0x000000ff
        /*040c*/ 	.word	0x00038848
        /*0410*/ 	.short	0x0100
        /*0412*/ 	.byte	0x06
	.zero		1


	//   ....[7]....
        /*0414*/ 	.word	0x000004b0
        /*0418*/ 	.word	0x000000ff
        /*041c*/ 	.word	0x00038850
        /*0420*/ 	.short	0x0100
        /*0422*/ 	.byte	0x08
	.zero		1


	//   ....[8]....
        /*0424*/ 	.word	0x000004c0
        /*0428*/ 	.word	0x000000ff
        /*042c*/ 	.word	0x00038860
        /*0430*/ 	.short	0x0100
        /*0432*/ 	.byte	0x08
	.zero		1


	//   ....[9]....
        /*0434*/ 	.word	0x000004d0
        /*0438*/ 	.word	0x000000ff
        /*043c*/ 	.word	0x00038858
        /*0440*/ 	.short	0x0100
        /*0442*/ 	.byte	0x08
	.zero		1


	//   ....[10]....
        /*0444*/ 	.word	0x000004e0
        /*0448*/ 	.word	0x000000ff
        /*044c*/ 	.word	0x00038868
        /*0450*/ 	.short	0x0100
        /*0452*/ 	.byte	0x08
	.zero		1


	//   ....[11]....
        /*0454*/ 	.word	0x000005d0
        /*0458*/ 	.word	0x000000ff
        /*045c*/ 	.word	0x00038870
        /*0460*/ 	.short	0x0100
        /*0462*/ 	.byte	0x06
	.zero		1


	//   ....[12]....
        /*0464*/ 	.word	0x000005e0
        /*0468*/ 	.word	0x000000ff
        /*046c*/ 	.word	0x00038880
        /*0470*/ 	.short	0x0100
        /*0472*/ 	.byte	0x06
	.zero		1


	//   ....[13]....
        /*0474*/ 	.word	0x000005f0
        /*0478*/ 	.word	0x000000ff
        /*047c*/ 	.word	0x00038878
        /*0480*/ 	.short	0x0100
        /*0482*/ 	.byte	0x06
	.zero		1


	//   ....[14]....
        /*0484*/ 	.word	0x00000600
        /*0488*/ 	.word	0x000000ff
        /*048c*/ 	.word	0x00038888
        /*0490*/ 	.short	0x0100
        /*0492*/ 	.byte	0x06
	.zero		1


	//   ....[15]....
        /*0494*/ 	.word	0x00000730
        /*0498*/ 	.word	0x000000ff
        /*049c*/ 	.word	0x00038890
        /*04a0*/ 	.short	0x0100
        /*04a2*/ 	.byte	0x08
	.zero		1


	//   ....[16]....
        /*04a4*/ 	.word	0x00000740
        /*04a8*/ 	.word	0x000000ff
        /*04ac*/ 	.word	0x000388a0
        /*04b0*/ 	.short	0x0100
        /*04b2*/ 	.byte	0x08
	.zero		1


	//   ....[17]....
        /*04b4*/ 	.word	0x00000750
        /*04b8*/ 	.word	0x000000ff
        /*04bc*/ 	.word	0x00038898
        /*04c0*/ 	.short	0x0100
        /*04c2*/ 	.byte	0x08
	.zero		1


	//   ....[18]....
        /*04c4*/ 	.word	0x00000760
        /*04c8*/ 	.word	0x000000ff
        /*04cc*/ 	.word	0x000388a8
        /*04d0*/ 	.short	0x0100
        /*04d2*/ 	.byte	0x08
	.zero		1


	//   ....[19]....
        /*04d4*/ 	.word	0x00000890
        /*04d8*/ 	.word	0x000000ff
        /*04dc*/ 	.word	0x000388b0
        /*04e0*/ 	.short	0x0100
        /*04e2*/ 	.byte	0x08
	.zero		1


	//   ....[20]....
        /*04e4*/ 	.word	0x000008a0
        /*04e8*/ 	.word	0x000000ff
        /*04ec*/ 	.word	0x000388c0
        /*04f0*/ 	.short	0x0100
        /*04f2*/ 	.byte	0x08
	.zero		1


	//   ....[21]....
        /*04f4*/ 	.word	0x000008b0
        /*04f8*/ 	.word	0x000000ff
        /*04fc*/ 	.word	0x000388b8
        /*0500*/ 	.short	0x0100
        /*0502*/ 	.byte	0x08
	.zero		1


	//   ....[22]....
        /*0504*/ 	.word	0x000008c0
        /*0508*/ 	.word	0x000000ff
        /*050c*/ 	.word	0x000388c8
        /*0510*/ 	.short	0x0100
        /*0512*/ 	.byte	0x08
	.zero		1


	//   ....[23]....
        /*0514*/ 	.word	0x00001720
        /*0518*/ 	.word	0x00000008
        /*051c*/ 	.word	0x00000000
        /*0520*/ 	.short	0x0101
        /*0522*/ 	.byte	0x3f
	.zero		1


	//   ....[24]....
        /*0524*/ 	.word	0x000021c0
        /*0528*/ 	.word	0x00000004
        /*052c*/ 	.word	0x00000000
        /*0530*/ 	.short	0x0101
        /*0532*/ 	.byte	0x3f
	.zero		1


	//   ....[25]....
        /*0534*/ 	.word	0x000033b0
        /*0538*/ 	.word	0x000000b8
        /*053c*/ 	.word	0x00038800
        /*0540*/ 	.short	0x010a
        /*0542*/ 	.byte	0x3f
	.zero		1


	//   ....[26]....
        /*0544*/ 	.word	0x00003560
        /*0548*/ 	.word	0x000000b8
        /*054c*/ 	.word	0x00038830
        /*0550*/ 	.short	0x010a
        /*0552*/ 	.byte	0x3f
	.zero		1


	//   ....[27]....
        /*0554*/ 	.word	0x000035a0
        /*0558*/ 	.word	0x000000b8
        /*055c*/ 	.word	0x00038830
        /*0560*/ 	.short	0x010a
        /*0562*/ 	.byte	0x3f
	.zero		1


	//   ....[28]....
        /*0564*/ 	.word	0x000039b0
        /*0568*/ 	.word	0x000000b8
        /*056c*/ 	.word	0x00038810
        /*0570*/ 	.short	0x010a
        /*0572*/ 	.byte	0x3f
	.zero		1


	//   ....[29]....
        /*0574*/ 	.word	0x000039f0
        /*0578*/ 	.word	0x000000b8
        /*057c*/ 	.word	0x00038850
        /*0580*/ 	.short	0x010a
        /*0582*/ 	.byte	0x3f
	.zero		1


	//   ....[30]....
        /*0584*/ 	.word	0x00003ab0
        /*0588*/ 	.word	0x000000b8
        /*058c*/ 	.word	0x00038850
        /*0590*/ 	.short	0x010a
        /*0592*/ 	.byte	0x3f
	.zero		1


	//   ....[31]....
        /*0594*/ 	.word	0x00005bb0
        /*0598*/ 	.word	0x00000018
        /*059c*/ 	.word	0x00000000
        /*05a0*/ 	.short	0x0101
        /*05a2*/ 	.byte	0x3f
	.zero		1


	//   ....[32]....
        /*05a4*/ 	.word	0x00006200
        /*05a8*/ 	.word	0x00000098
        /*05ac*/ 	.word	0x00000000
        /*05b0*/ 	.short	0x0101
        /*05b2*/ 	.byte	0x3f
	.zero		1


	//   ....[33]....
        /*05b4*/ 	.word	0x00006340
        /*05b8*/ 	.word	0x000000c4
        /*05bc*/ 	.word	0x00038830
        /*05c0*/ 	.short	0x010a
        /*05c2*/ 	.byte	0x3f
	.zero		1


	//   ....[34]....
        /*05c4*/ 	.word	0x00006390
        /*05c8*/ 	.word	0x000000c4
        /*05cc*/ 	.word	0x00038830
        /*05d0*/ 	.short	0x010a
        /*05d2*/ 	.byte	0x3f
	.zero		1


	//   ....[35]....
        /*05d4*/ 	.word	0x000066c0
        /*05d8*/ 	.word	0x000000c4
        /*05dc*/ 	.word	0x00038850
        /*05e0*/ 	.short	0x010a
        /*05e2*/ 	.byte	0x3f
	.zero		1


	//   ....[36]....
        /*05e4*/ 	.word	0x00006700
        /*05e8*/ 	.word	0x000000c4
        /*05ec*/ 	.word	0x00038850
        /*05f0*/ 	.short	0x010a
        /*05f2*/ 	.byte	0x3f
	.zero		1


	//   ....[37]....
        /*05f4*/ 	.word	0x00008200
        /*05f8*/ 	.word	0x00000099
        /*05fc*/ 	.word	0x00000000
        /*0600*/ 	.short	0x0101
        /*0602*/ 	.byte	0x3f
	.zero		1


	//   ....[38]....
        /*0604*/ 	.word	0x00008ee0
        /*0608*/ 	.word	0x000000c4
        /*060c*/ 	.word	0x00000000
        /*0610*/ 	.short	0x0101
        /*0612*/ 	.byte	0x3f
	.zero		1


	//   ....[39]....
        /*0614*/ 	.word	0x00009aa0
        /*0618*/ 	.word	0x000000ff
        /*061c*/ 	.word	0x00000000
        /*0620*/ 	.short	0x0101
        /*0622*/ 	.byte	0x04
	.zero		1


	//   ....[40]....
        /*0624*/ 	.word	0x0000cf00
        /*0628*/ 	.word	0x000000ff
        /*062c*/ 	.word	0x00038840
        /*0630*/ 	.short	0x010a
        /*0632*/ 	.byte	0x26
	.zero		1


	//   ....[41]....
        /*0634*/ 	.word	0x0000d8e0
        /*0638*/ 	.word	0x000000ff
        /*063c*/ 	.word	0x00038800
        /*0640*/ 	.short	0x0107
        /*0642*/ 	.byte	0x26
	.zero		1


	//   ....[42]....
        /*0644*/ 	.word	0x0000d960
        /*0648*/ 	.word	0x000000ff
        /*064c*/ 	.word	0x00038800
        /*0650*/ 	.short	0x0101
        /*0652*/ 	.byte	0x26
	.zero		1


	//   ....[43]....
        /*0654*/ 	.word	0x0000e890
        /*0658*/ 	.word	0x000000ff
        /*065c*/ 	.word	0x00038810
        /*0660*/ 	.short	0x0107
        /*0662*/ 	.byte	0x26
	.zero		1


	//   ....[44]....
        /*0664*/ 	.word	0x0000e8f0
        /*0668*/ 	.word	0x000000ff
        /*066c*/ 	.word	0x00038810
        /*0670*/ 	.short	0x0101
        /*0672*/ 	.byte	0x26
	.zero		1


	//   ....[45]....
        /*0674*/ 	.word	0x0000e900
        /*0678*/ 	.word	0x000000ff
        /*067c*/ 	.word	0x00038820
        /*0680*/ 	.short	0x010a
        /*0682*/ 	.byte	0x26
	.zero		1


	//   ....[46]....
        /*0684*/ 	.word	0x0000e960
        /*0688*/ 	.word	0x000000ff
        /*068c*/ 	.word	0x00038860
        /*0690*/ 	.short	0x010a
        /*0692*/ 	.byte	0x26
	.zero		1


	//   ....[47]....
        /*0694*/ 	.word	0x0000f520
        /*0698*/ 	.word	0x000000ff
        /*069c*/ 	.word	0x00038848
        /*06a0*/ 	.short	0x010a
        /*06a2*/ 	.byte	0x26
	.zero		1


	//   ....[48]....
        /*06a4*/ 	.word	0x0000f6f0
        /*06a8*/ 	.word	0x000000ff
        /*06ac*/ 	.word	0x00038868
        /*06b0*/ 	.short	0x010a
        /*06b2*/ 	.byte	0x26
	.zero		1


	//   ....[49]....
        /*06b4*/ 	.word	0x000100a0
        /*06b8*/ 	.word	0x000000ff
        /*06bc*/ 	.word	0x00038840
        /*06c0*/ 	.short	0x010a
        /*06c2*/ 	.byte	0x26
	.zero		1


	//   ....[50]....
        /*06c4*/ 	.word	0x00010280
        /*06c8*/ 	.word	0x000000ff
        /*06cc*/ 	.word	0x00038860
        /*06d0*/ 	.short	0x010a
        /*06d2*/ 	.byte	0x26
	.zero		1


	//   ....[51]....
        /*06d4*/ 	.word	0x00010c50
        /*06d8*/ 	.word	0x000000ff
        /*06dc*/ 	.word	0x00038848
        /*06e0*/ 	.short	0x010a
        /*06e2*/ 	.byte	0x26
	.zero		1


	//   ....[52]....
        /*06e4*/ 	.word	0x00010e30
        /*06e8*/ 	.word	0x000000ff
        /*06ec*/ 	.word	0x00038868
        /*06f0*/ 	.short	0x010a
        /*06f2*/ 	.byte	0x26
	.zero		1


	//   ....[53]....
        /*06f4*/ 	.word	0x00011650
        /*06f8*/ 	.word	0x00000002
        /*06fc*/ 	.word	0x00038820
        /*0700*/ 	.short	0x010a
        /*0702*/ 	.byte	0x3f
	.zero		1


	//   ....[54]....
        /*0704*/ 	.word	0x000117f0
        /*0708*/ 	.word	0x00000007
        /*070c*/ 	.word	0x00000000
        /*0710*/ 	.short	0x010a
        /*0712*/ 	.byte	0x3f
	.zero		1


	//   ....[55]....
        /*0714*/ 	.word	0x00011860
        /*0718*/ 	.word	0x00000005
        /*071c*/ 	.word	0x00000000
        /*0720*/ 	.short	0x010a
        /*0722*/ 	.byte	0x3f
	.zero		1


	//   ....[56]....
        /*0724*/ 	.word	0x000118c0
        /*0728*/ 	.word	0x00000005
        /*072c*/ 	.word	0x00000000
        /*0730*/ 	.short	0x010a
        /*0732*/ 	.byte	0x3f
	.zero		1


	//   ....[57]....
        /*0734*/ 	.word	0x000118f0
        /*0738*/ 	.word	0x00000003
        /*073c*/ 	.word	0x00000000
        /*0740*/ 	.short	0x010a
        /*0742*/ 	.byte	0x3f
	.zero		1


	//   ....[58]....
        /*0744*/ 	.word	0x00011950
        /*0748*/ 	.word	0x000000b8
        /*074c*/ 	.word	0x00038800
        /*0750*/ 	.short	0x010a
        /*0752*/ 	.byte	0x3f
	.zero		1


	//   ....[59]....
        /*0754*/ 	.word	0x000119a0
        /*0758*/ 	.word	0x000000b8
        /*075c*/ 	.word	0x00038830
        /*0760*/ 	.short	0x010a
        /*0762*/ 	.byte	0x3f
	.zero		1


	//   ....[60]....
        /*0764*/ 	.word	0x000119f0
        /*0768*/ 	.word	0x000000b8
        /*076c*/ 	.word	0x00038810
        /*0770*/ 	.short	0x010a
        /*0772*/ 	.byte	0x3f
	.zero		1


	//   ....[61]....
        /*0774*/ 	.word	0x00011a40
        /*0778*/ 	.word	0x000000b8
        /*077c*/ 	.word	0x00038850
        /*0780*/ 	.short	0x010a
        /*0782*/ 	.byte	0x3f
	.zero		1


	//   ....[62]....
        /*0784*/ 	.word	0x00011a90
        /*0788*/ 	.word	0x000000c4
        /*078c*/ 	.word	0x00038830
        /*0790*/ 	.short	0x010a
        /*0792*/ 	.byte	0x3f
	.zero		1


	//   ....[63]....
        /*0794*/ 	.word	0x00011ae0
        /*0798*/ 	.word	0x000000c4
        /*079c*/ 	.word	0x00038850
        /*07a0*/ 	.short	0x010a
        /*07a2*/ 	.byte	0x3f
	.zero		1


	//   ....[64]....
        /*07a4*/ 	.word	0x00011c40
        /*07a8*/ 	.word	0x00000003
        /*07ac*/ 	.word	0x00038840
        /*07b0*/ 	.short	0x010a
        /*07b2*/ 	.byte	0x3f
	.zero		1


	//   ....[65]....
        /*07b4*/ 	.word	0x00012bb0
        /*07b8*/ 	.word	0x00000003
        /*07bc*/ 	.word	0x00038820
        /*07c0*/ 	.short	0x010a
        /*07c2*/ 	.byte	0x3f
	.zero		1


	//   ....[66]....
        /*07c4*/ 	.word	0x00012c10
        /*07c8*/ 	.word	0x00000003
        /*07cc*/ 	.word	0x00038860
        /*07d0*/ 	.short	0x010a
        /*07d2*/ 	.byte	0x3f
	.zero		1


	//   ....[67]....
        /*07d4*/ 	.word	0x00012c70
        /*07d8*/ 	.word	0x00000003
        /*07dc*/ 	.word	0x00038848
        /*07e0*/ 	.short	0x010a
        /*07e2*/ 	.byte	0x3f
	.zero		1


	//   ....[68]....
        /*07e4*/ 	.word	0x00012cd0
        /*07e8*/ 	.word	0x00000003
        /*07ec*/ 	.word	0x00038868
        /*07f0*/ 	.short	0x010a
        /*07f2*/ 	.byte	0x3f
	.zero		1


	//   ....[69]....
        /*07f4*/ 	.word	0x00012d30
        /*07f8*/ 	.word	0x00000003
        /*07fc*/ 	.word	0x00038840
        /*0800*/ 	.short	0x010a
        /*0802*/ 	.byte	0x3f
	.zero		1


	//   ....[70]....
        /*0804*/ 	.word	0x00012d90
        /*0808*/ 	.word	0x00000003
        /*080c*/ 	.word	0x00038860
        /*0810*/ 	.short	0x010a
        /*0812*/ 	.byte	0x3f
	.zero		1


	//   ....[71]....
        /*0814*/ 	.word	0x00012df0
        /*0818*/ 	.word	0x00000003
        /*081c*/ 	.word	0x00038848
        /*0820*/ 	.short	0x010a
        /*0822*/ 	.byte	0x3f
	.zero		1


	//   ....[72]....
        /*0824*/ 	.word	0x00012e50
        /*0828*/ 	.word	0x00000003
        /*082c*/ 	.word	0x00038868
        /*0830*/ 	.short	0x010a
        /*0832*/ 	.byte	0x3f
	.zero		1


	//   ....[73]....
        /*0834*/ 	.word	0x00012ea0
        /*0838*/ 	.word	0x00000002
        /*083c*/ 	.word	0x00038820
        /*0840*/ 	.short	0x010a
        /*0842*/ 	.byte	0x3f
	.zero		1


	//   ....[74]....
        /*0844*/ 	.word	0x00013040
        /*0848*/ 	.word	0x00000007
        /*084c*/ 	.word	0x00000000
        /*0850*/ 	.short	0x010a
        /*0852*/ 	.byte	0x3f
	.zero		1


	//   ....[75]....
        /*0854*/ 	.word	0x00013090
        /*0858*/ 	.word	0x00000005
        /*085c*/ 	.word	0x00000000
        /*0860*/ 	.short	0x010a
        /*0862*/ 	.byte	0x3f
	.zero		1


	//   ....[76]....
        /*0864*/ 	.word	0x000130e0
        /*0868*/ 	.word	0x00000005
        /*086c*/ 	.word	0x00000000
        /*0870*/ 	.short	0x010a
        /*0872*/ 	.byte	0x3f
	.zero		1


	//----- nvinfo : EIATTR_NUM_MBARRIERS
	.align		4
.L_172:
        /*0874*/ 	.byte	0x03, 0x38
        /*0876*/ 	.short	0x0017


	//----- nvinfo : EIATTR_EXIT_INSTR_OFFSETS
	.align		4
        /*0878*/ 	.byte	0x04, 0x1c
        /*087a*/ 	.short	(.L_174 - .L_173)


	//   ....[0]....
.L_173:
        /*087c*/ 	.word	0x00011940


	//----- nvinfo : EIATTR_MAX_THREADS
	.align		4
.L_174:
        /*0880*/ 	.byte	0x04, 0x05
        /*0882*/ 	.short	(.L_176 - .L_175)
.L_175:
        /*0884*/ 	.word	0x00000180
        /*0888*/ 	.word	0x00000001
        /*088c*/ 	.word	0x00000001


	//----- nvinfo : EIATTR_CRS_STACK_SIZE
	.align		4
.L_176:
        /*0890*/ 	.byte	0x04, 0x1e
        /*0892*/ 	.short	(.L_178 - .L_177)
.L_177:
        /*0894*/ 	.word	0x00000000


	//----- nvinfo : EIATTR_CBANK_PARAM_SIZE
	.align		4
.L_178:
        /*0898*/ 	.byte	0x03, 0x19
        /*089a*/ 	.short	0x0b70


	//----- nvinfo : EIATTR_PARAM_CBANK
	.align		4
        /*089c*/ 	.byte	0x04, 0x0a
        /*089e*/ 	.short	(.L_180 - .L_179)
	.align		4
.L_179:
        /*08a0*/ 	.word	index@(.nv.constant0._ZN7cutlass13device_kernelIN5flash11enable_sm90INS1_16FlashAttnFwdSm90INS1_25CollectiveMainloopFwdSm90ILi2EN4cute5tupleIJNS5_1CILi1EEES8_S8_EEENS6_IJNS7_ILi64EEESA_SA_EEELi512ENS_10bfloat16_tEfNS_4arch4Sm90ELb0ELb0ELb0ELb0ELb0ELb0ELb1ELb0ELb0ELb1ELb1ELb0EEENS1_21CollectiveEpilogueFwdINS6_IJSA_NS7_ILi512EEESA_EEES9_SC_SE_Li256ELb0ELb1ELb1ELb0EEENS1_19SingleTileSchedulerILb0ELb1ELb1ELi64EEEEEEEEEvNT_6ParamsE)
        /*08a4*/ 	.short	0x0210
        /*08a6*/ 	.short	0x0b70


	//----- nvinfo : EIATTR_SW_WAR
	.align		4
.L_180:
        /*08a8*/ 	.byte	0x04, 0x36
        /*08aa*/ 	.short	(.L_182 - .L_181)
.L_181:
        /*08ac*/ 	.word	0x00000008
.L_182:


//--------------------- .nv.info._ZN7cutlass13device_kernelIN5flash11enable_sm90INS1_16FlashAttnFwdSm90INS1_25CollectiveMainloopFwdSm90ILi2EN4cute5tupleIJNS5_1CILi1EEES8_S8_EEENS6_IJNS7_ILi64EEESA_SA_EEELi512ENS_10bfloat16_tEfNS_4arch4Sm90ELb0ELb0ELb0ELb1ELb0ELb0ELb0ELb0ELb0ELb1ELb1ELb0EEENS1_21CollectiveEpilogueFwdINS6_IJSA_NS7_ILi512EEESA_EEES9_SC_SE_Li256ELb1ELb1ELb1ELb0EEENS1_36VarlenDynamicPersistentTileSchedulerILi64ELi64ELi256ELi128ELb1ELb1ELb1ELb0ELb1ELb1EEEEEEEEEvNT_6ParamsE --------------------------
	.section	.nv.info._ZN7cutlass13device_kernelIN5flash11enable_sm90INS1_16FlashAttnFwdSm90INS1_25CollectiveMainloopFwdSm90ILi2EN4cute5tupleIJNS5_1CILi1EEES8_S8_EEENS6_IJNS7_ILi64EEESA_SA_EEELi512ENS_10bfloat16_tEfNS_4arch4Sm90ELb0ELb0ELb0ELb1ELb0ELb0ELb0ELb0ELb0ELb1ELb1ELb0EEENS1_21CollectiveEpilogueFwdINS6_IJSA_NS7_ILi512EEESA_EEES9_SC_SE_Li256ELb1ELb1ELb1ELb0EEENS1_36VarlenDynamicPersistentTileSchedulerILi64ELi64ELi256ELi128ELb1ELb1ELb1ELb0ELb1ELb1EEEEEEEEEvNT_6ParamsE,"",@"SHT_CUDA_INFO"
	.sectionflags	@""
	.align	4


	//----- nvinfo : EIATTR_CUDA_API_VERSION
	.align		4
        /*0000*/ 	.byte	0x04, 0x37
        /*0002*/ 	.short	(.L_184 - .L_183)
.L_183:
        /*0004*/ 	.word	0x00000082


	//----- nvinfo : EIATTR_KPARAM_INFO
	.align		4
.L_184:
        /*0008*/ 	.byte	0x04, 0x17
        /*000a*/ 	.short	(.L_186 - .L_185)
.L_185:
        /*000c*/ 	.word	0x00000000
        /*0010*/ 	.short	0x0000
        /*0012*/ 	.short	0x0070
        /*0014*/ 	.byte	0x00, 0xf0, 0x01, 0x2a


	//----- nvinfo : EIATTR_SPARSE_MMA_MASK
	.align		4
.L_186:
        /*0018*/ 	.byte	0x03, 0x50
        /*001a*/ 	.short	0x0000


	//----- nvinfo : EIATTR_MAXREG_COUNT
	.align		4
        /*001c*/ 	.byte	0x03, 0x1b
        /*001e*/ 	.short	0x00a8


	//----- nvinfo : EIATTR_NUM_BARRIERS
	.align		4
        /*0020*/ 	.byte	0x02, 0x4c
        /*0022*/ 	.byte	0x10
	.zero		1


	//----- nvinfo : EIATTR_EXTERNS
	.align		4
        /*0024*/ 	.byte	0x04, 0x0f
        /*0026*/ 	.short	(.L_188 - .L_187)


	//   ....[0]....
	.align		4
.L_187:
        /*0028*/ 	.word	index@(__assertfail)


	//----- nvinfo : EIATTR_ANNOTATIONS
	.align		4
.L_188:
        /*002c*/ 	.byte	0x04, 0x55
        /*002e*/ 	.short	(.L_190 - .L_189)


	//   ....[0]....
.L_189:
        /* <DEDUP_REMOVED lines=66> */


	//----- nvinfo : EIATTR_MERCURY_ISA_VERSION
	.align		4
.L_190:
        /*0438*/ 	.byte	0x03, 0x5f
        /*043a*/ 	.short	0x0101


	//----- nvinfo : EIATTR_UNUSED_LOAD_BYTE_OFFSET
	.align		4
        /*043c*/ 	.byte	0x04, 0x44
        /*043e*/ 	.short	(.L_192 - .L_191)


	//   ....[0]....
.L_191:
        /*0440*/ 	.word	0x00000a10
        /*0444*/ 	.word	0x0000fff0


	//   ....[1]....
        /*0448*/ 	.word	0x00007980
        /*044c*/ 	.word	0x0000fff0


	//----- nvinfo : EIATTR_INT_WARP_WIDE_INSTR_OFFSETS
	.align		4
.L_192:
        /*0450*/ 	.byte	0x04, 0x31
        /*0452*/ 	.short	(.L_194 - .L_193)


	//   ....[0]....
.L_193:
        /*0454*/ 	.word	0x00000130


	//   ....[1]....
        /*0458*/ 	.word	0x00000170


	//   ....[2]....
        /*045c*/ 	.word	0x000001e0


	//   ....[3]....
        /*0460*/ 	.word	0x0000d9a0


	//   ....[4]....
        /*0464*/ 	.word	0x0000da30


	//   ....[5]....
        /*0468*/ 	.word	0x000122d0


	//   ....[6]....
        /*046c*/ 	.word	0x00012360


	//----- nvinfo : EIATTR_COOP_GROUP_MASK_REGIDS
	.align		4
.L_194:
        /*0470*/ 	.byte	0x04, 0x29
        /*0472*/ 	.short	(.L_196 - .L_195)


	//   ....[0]....
.L_195:
        /*0474*/ 	.word	0xffffffff


	//   ....[1]....
        /*0478*/ 	.word	0xffffffff


	//   ....[2]....
        /*047c*/ 	.word	0xffffffff


	//   ....[3]....
        /*0480*/ 	.word	0xffffffff


	//   ....[4]....
        /*0484*/ 	.word	0xffffffff


	//   ....[5]....
        /*0488*/ 	.word	0xffffffff


	//   ....[6]....
        /*048c*/ 	.word	0xffffffff


	//   ....[7]....
        /*0490*/ 	.word	0xffffffff


	//   ....[8]....
        /*0494*/ 	.word	0xffffffff


	//   ....[9]....
        /*0498*/ 	.word	0xffffffff


	//   ....[10]....
        /*049c*/ 	.word	0xffffffff


	//   ....[11]....
        /*04a0*/ 	.word	0xffffffff


	//   ....[12]....
        /*04a4*/ 	.word	0xffffffff


	//   ....[13]....
        /*04a8*/ 	.word	0xffffffff


	//   ....[14]....
        /*04ac*/ 	.word	0xffffffff


	//   ....[15]....
        /*04b0*/ 	.word	0xffffffff


	//   ....[16]....
        /*04b4*/ 	.word	0xffffffff


	//   ....[17]....
        /*04b8*/ 	.word	0xffffffff


	//   ....[18]....
        /*04bc*/ 	.word	0xffffffff


	//   ....[19]....
        /*04c0*/ 	.word	0xffffffff


	//   ....[20]....
        /*04c4*/ 	.word	0xffffffff


	//   ....[21]....
        /*04c8*/ 	.word	0xffffffff


	//   ....[22]....
        /*04cc*/ 	.word	0xffffffff


	//   ....[23]....
        /*04d0*/ 	.word	0xffffffff


	//   ....[24]....
        /*04d4*/ 	.word	0xffffffff


	//   ....[25]....
        /*04d8*/ 	.word	0xffffffff


	//   ....[26]....
        /*04dc*/ 	.word	0xffffffff


	//   ....[27]....
        /*04e0*/ 	.word	0xffffffff


	//   ....[28]....
        /*04e4*/ 	.word	0xffffffff


	//   ....[29]....
        /*04e8*/ 	.word	0xffffffff


	//   ....[30]....
        /*04ec*/ 	.word	0xffffffff


	//   ....[31]....
        /*04f0*/ 	.word	0xffffffff


	//   ....[32]....
        /*04f4*/ 	.word	0xffffffff


	//   ....[33]....
        /*04f8*/ 	.word	0xffffffff


	//   ....[34]....
        /*04fc*/ 	.word	0xffffffff


	//   ....[35]....
        /*0500*/ 	.word	0xffffffff


	//   ....[36]....
        /*0504*/ 	.word	0xffffffff


	//   ....[37]....
        /*0508*/ 	.word	0xffffffff


	//   ....[38]....
        /*050c*/ 	.word	0xffffffff


	//   ....[39]....
        /*0510*/ 	.word	0xffffffff


	//   ....[40]....
        /*0514*/ 	.word	0xffffffff


	//   ....[41]....
        /*0518*/ 	.word	0xffffffff


	//   ....[42]....
        /*051c*/ 	.word	0xffffffff


	//   ....[43]....
        /*0520*/ 	.word	0xffffffff


	//   ....[44]....
        /*0524*/ 	.word	0xffffffff


	//   ....[45]....
        /*0528*/ 	.word	0xffffffff


	//   ....[46]....
        /*052c*/ 	.word	0xffffffff


	//   ....[47]....
        /*0530*/ 	.word	0xffffffff


	//   ....[48]....
        /*0534*/ 	.word	0xffffffff


	//   ....[49]....
        /*0538*/ 	.word	0xffffffff


	//   ....[50]....
        /*053c*/ 	.word	0xffffffff


	//   ....[51]....
        /*0540*/ 	.word	0xffffffff


	//   ....[52]....
        /*0544*/ 	.word	0xffffffff


	//   ....[53]....
        /*0548*/ 	.word	0xffffffff


	//   ....[54]....
        /*054c*/ 	.word	0xffffffff


	//   ....[55]....
        /*0550*/ 	.word	0xffffffff


	//   ....[56]....
        /*0554*/ 	.word	0xffffffff


	//   ....[57]....
        /*0558*/ 	.word	0xffffffff


	//   ....[58]....
        /*055c*/ 	.word	0xffffffff


	//   ....[59]....
        /*0560*/ 	.word	0xffffffff


	//   ....[60]....
        /*0564*/ 	.word	0xffffffff


	//   ....[61]....
        /*0568*/ 	.word	0xffffffff


	//   ....[62]....
        /*056c*/ 	.word	0xffffffff


	//   ....[63]....
        /*0570*/ 	.word	0xffffffff


	//   ....[64]....
        /*0574*/ 	.word	0xffffffff


	//   ....[65]....
        /*0578*/ 	.word	0xffffffff


	//   ....[66]....
        /*057c*/ 	.word	0xffffffff


	//   ....[67]....
        /*0580*/ 	.word	0xffffffff


	//   ....[68]....
        /*0584*/ 	.word	0xffffffff


	//   ....[69]....
        /*0588*/ 	.word	0xffffffff


	//   ....[70]....
        /*058c*/ 	.word	0xffffffff


	//   ....[71]....
        /*0590*/ 	.word	0xffffffff


	//   ....[72]....
        /*0594*/ 	.word	0xffffffff


	//   ....[73]....
        /*0598*/ 	.word	0xffffffff


	//   ....[74]....
        /*059c*/ 	.word	0xffffffff


	//   ....[75]....
        /*05a0*/ 	.word	0xffffffff


	//   ....[76]....
        /*05a4*/ 	.word	0xffffffff


	//   ....[77]....
        /*05a8*/ 	.word	0xffffffff


	//   ....[78]....
        /*05ac*/ 	.word	0xffffffff


	//   ....[79]....
        /*05b0*/ 	.word	0xffffffff


	//   ....[80]....
        /*05b4*/ 	.word	0xffffffff


	//   ....[81]....
        /*05b8*/ 	.word	0xffffffff


	//   ....[82]....
        /*05bc*/ 	.word	0xffffffff


	//   ....[83]....
        /*05c0*/ 	.word	0xffffffff


	//   ....[84]....
        /*05c4*/ 	.word	0xffffffff


	//   ....[85]....
        /*05c8*/ 	.word	0x0500000f


	//   ....[86]....
        /*05cc*/ 	.word	0x0500000f


	//   ....[87]....
        /*05d0*/ 	.word	0x0500000f


	//   ....[88]....
        /*05d4*/ 	.word	0x0500000f


	//   ....[89]....
        /*05d8*/ 	.word	0x0500000f


	//   ....[90]....
        /*05dc*/ 	.word	0x0500000f


	//   ....[91]....
        /*05e0*/ 	.word	0x0500000f


	//   ....[92]....
        /*05e4*/ 	.word	0x0500000f


	//   ....[93]....
        /*05e8*/ 	.word	0x0500000f


	//   ....[94]....
        /*05ec*/ 	.word	0x0500000f


	//   ....[95]....
        /*05f0*/ 	.word	0x0500000f


	//   ....[96]....
        /*05f4*/ 	.word	0x0500000f


	//   ....[97]....
        /*05f8*/ 	.word	0x0500000f


	//   ....[98]....
        /*05fc*/ 	.word	0x0500000f


	//   ....[99]....
        /*0600*/ 	.word	0x0500000f


	//   ....[100]....
        /*0604*/ 	.word	0x0500000f


	//   ....[101]....
        /*0608*/ 	.word	0x0500000f


	//   ....[102]....
        /*060c*/ 	.word	0x0500000f


	//   ....[103]....
        /*0610*/ 	.word	0x0500000f


	//   ....[104]....
        /*0614*/ 	.word	0x0500000f


	//   ....[105]....
        /*0618*/ 	.word	0x0500000f


	//   ....[106]....
        /*061c*/ 	.word	0x0500000f


	//   ....[107]....
        /*0620*/ 	.word	0x0500000f


	//   ....[108]....
        /*0624*/ 	.word	0x0500000f


	//   ....[109]....
        /*0628*/ 	.word	0x0500000f


	//   ....[110]....
        /*062c*/ 	.word	0x0500000f


	//   ....[111]....
        /*0630*/ 	.word	0x0500000f


	//   ....[112]....
        /*0634*/ 	.word	0x0500000f


	//----- nvinfo : EIATTR_COOP_GROUP_INSTR_OFFSETS
	.align		4
.L_196:
        /*0638*/ 	.byte	0x04, 0x28
        /*063a*/ 	.short	(.L_198 - .L_197)


	//   ....[0]....
.L_197:
        /*063c*/ 	.word	0x00000060


	//   ....[1]....
        /*0640*/ 	.word	0x00000140


	//   ....[2]....
        /*0644*/ 	.word	0x00000190


	//   ....[3]....
        /*0648*/ 	.word	0x00000380


	//   ....[4]....
        /*064c*/ 	.word	0x000004e0


	//   ....[5]....
        /*0650*/ 	.word	0x00000600


	//   ....[6]....
        /*0654*/ 	.word	0x00000760


	//   ....[7]....
        /*0658*/ 	.word	0x00001f30


	//   ....[8]....
        /*065c*/ 	.word	0x00003f60


	//   ....[9]....
        /*0660*/ 	.word	0x00004940


	//   ....[10]....
        /*0664*/ 	.word	0x00004990


	//   ....[11]....
        /*0668*/ 	.word	0x00004ba0


	//   ....[12]....
        /*066c*/ 	.word	0x00004c50


	//   ....[13]....
        /*0670*/ 	.word	0x00005550


	//   ....[14]....
        /*0674*/ 	.word	0x000059b0


	//   ....[15]....
        /*0678*/ 	.word	0x000059d0


	//   ....[16]....
        /*067c*/ 	.word	0x00006200


	//   ....[17]....
        /*0680*/ 	.word	0x000062a0


	//   ....[18]....
        /*0684*/ 	.word	0x00006e50


	//   ....[19]....
        /*0688*/ 	.word	0x00006e90


	//   ....[20]....
        /*068c*/ 	.word	0x00006f00


	//   ....[21]....
        /*0690*/ 	.word	0x00006f30


	//   ....[22]....
        /*0694*/ 	.word	0x00006f60


	//   ....[23]....
        /*0698*/ 	.word	0x00008750


	//   ....[24]....
        /*069c*/ 	.word	0x00008b60


	//   ....[25]....
        /*06a0*/ 	.word	0x00008b90


	//   ....[26]....
        /*06a4*/ 	.word	0x00008bb0


	//   ....[27]....
        /*06a8*/ 	.word	0x00008bc0


	//   ....[28]....
        /*06ac*/ 	.word	0x00009800


	//   ....[29]....
        /*06b0*/ 	.word	0x00009820


	//   ....[30]....
        /*06b4*/ 	.word	0x00009ad0


	//   ....[31]....
        /*06b8*/ 	.word	0x00009af0


	//   ....[32]....
        /*06bc*/ 	.word	0x0000a260


	//   ....[33]....
        /*06c0*/ 	.word	0x0000a270


	//   ....[34]....
        /*06c4*/ 	.word	0x0000aac0


	//   ....[35]....
        /*06c8*/ 	.word	0x0000aae0


	//   ....[36]....
        /*06cc*/ 	.word	0x0000be90


	//   ....[37]....
        /*06d0*/ 	.word	0x0000bec0


	//   ....[38]....
        /*06d4*/ 	.word	0x0000c0f0


	//   ....[39]....
        /*06d8*/ 	.word	0x0000c110


	//   ....[40]....
        /*06dc*/ 	.word	0x0000c3c0


	//   ....[41]....
        /*06e0*/ 	.word	0x0000c5e0


	//   ....[42]....
        /*06e4*/ 	.word	0x0000c610


	//   ....[43]....
        /*06e8*/ 	.word	0x0000c640


	//   ....[44]....
        /*06ec*/ 	.word	0x0000c670


	//   ....[45]....
        /*06f0*/ 	.word	0x0000c6a0


	//   ....[46]....
        /*06f4*/ 	.word	0x0000c6d0


	//   ....[47]....
        /*06f8*/ 	.word	0x0000c870


	//   ....[48]....
        /*06fc*/ 	.word	0x0000c8a0


	//   ....[49]....
        /*0700*/ 	.word	0x0000c8d0


	//   ....[50]....
        /*0704*/ 	.word	0x0000c900


	//   ....[51]....
        /*0708*/ 	.word	0x0000c930


	//   ....[52]....
        /*070c*/ 	.word	0x0000c960


	//   ....[53]....
        /*0710*/ 	.word	0x0000c9f0


	//   ....[54]....
        /*0714*/ 	.word	0x0000ca20


	//   ....[55]....
        /*0718*/ 	.word	0x0000ca30


	//   ....[56]....
        /*071c*/ 	.word	0x0000cae0


	//   ....[57]....
        /*0720*/ 	.word	0x0000df80


	//   ....[58]....
        /*0724*/ 	.word	0x0000ea50


	//   ....[59]....
        /*0728*/ 	.word	0x0000ea60


	//   ....[60]....
        /*072c*/ 	.word	0x0000eb00


	//   ....[61]....
        /*0730*/ 	.word	0x0000eb10


	//   ....[62]....
        /*0734*/ 	.word	0x0000eb90


	//   ....[63]....
        /*0738*/ 	.word	0x0000eba0


	//   ....[64]....
        /*073c*/ 	.word	0x0000ebf0


	//   ....[65]....
        /*0740*/ 	.word	0x0000ec10


	//   ....[66]....
        /*0744*/ 	.word	0x000125e0


	//   ....[67]....
        /*0748*/ 	.word	0x00012610


	//   ....[68]....
        /*074c*/ 	.word	0x00012680


	//   ....[69]....
        /*0750*/ 	.word	0x000126b0


	//   ....[70]....
        /*0754*/ 	.word	0x000126e0


	//   ....[71]....
        /*0758*/ 	.word	0x00012710


	//   ....[72]....
        /*075c*/ 	.word	0x00012740


	//   ....[73]....
        /*0760*/ 	.word	0x00012770


	//   ....[74]....
        /*0764*/ 	.word	0x00012930


	//   ....[75]....
        /*0768*/ 	.word	0x00012960


	//   ....[76]....
        /*076c*/ 	.word	0x00012990


	//   ....[77]....
        /*0770*/ 	.word	0x000129c0


	//   ....[78]....
        /*0774*/ 	.word	0x000129f0


	//   ....[79]....
        /*0778*/ 	.word	0x00012a20


	//   ....[80]....
        /*077c*/ 	.word	0x00012ae0


	//   ....[81]....
        /*0780*/ 	.word	0x00012b00


	//   ....[82]....
        /*0784*/ 	.word	0x00012b10


	//   ....[83]....
        /*0788*/ 	.word	0x00012b70


	//   ....[84]....
        /*078c*/ 	.word	0x00013280


	//   ....[85]....
        /*0790*/ 	.word	0x00013810


	//   ....[86]....
        /*0794*/ 	.word	0x000139f0


	//   ....[87]....
        /*0798*/ 	.word	0x00013a40


	//   ....[88]....
        /*079c*/ 	.word	0x00013aa0


	//   ....[89]....
        /*07a0*/ 	.word	0x00013b90


	//   ....[90]....
        /*07a4*/ 	.word	0x00013bf0


	//   ....[91]....
        /*07a8*/ 	.word	0x00013ce0


	//   ....[92]....
        /*07ac*/ 	.word	0x00013d40


	//   ....[93]....
        /*07b0*/ 	.word	0x00013e10


	//   ....[94]....
        /*07b4*/ 	.word	0x00014140


	//   ....[95]....
        /*07b8*/ 	.word	0x000141e0


	//   ....[96]....
        /*07bc*/ 	.word	0x00014380


	//   ....[97]....
        /*07c0*/ 	.word	0x000143f0


	//   ....[98]....
        /*07c4*/ 	.word	0x00014460


	//   ....[99]....
        /*07c8*/ 	.word	0x000144d0


	//   ....[100]....
        /*07cc*/ 	.word	0x00014540


	//   ....[101]....
        /*07d0*/ 	.word	0x000145c0


	//   ....[102]....
        /*07d4*/ 	.word	0x00014650


	//   ....[103]....
        /*07d8*/ 	.word	0x000146f0


	//   ....[104]....
        /*07dc*/ 	.word	0x00014760


	//   ....[105]....
        /*07e0*/ 	.word	0x000147d0


	//   ....[106]....
        /*07e4*/ 	.word	0x00014840


	//   ....[107]....
        /*07e8*/ 	.word	0x000148c0


	//   ....[108]....
        /*07ec*/ 	.word	0x00014930


	//   ....[109]....
        /*07f0*/ 	.word	0x000149d0


	//   ....[110]....
        /*07f4*/ 	.word	0x00014a20


	//   ....[111]....
        /*07f8*/ 	.word	0x00014ab0


	//   ....[112]....
        /*07fc*/ 	.word	0x00014be0


	//----- nvinfo : EIATTR_REG_RECONFIG
	.align		4
.L_198:
        /*0800*/ 	.byte	0x01, 0x54
	.zero		2


	//----- nvinfo : EIATTR_SYSCALL_OFFSETS
	.align		4
        /*0804*/ 	.byte	0x04, 0x46
        /*0806*/ 	.short	(.L_200 - .L_199)


	//   ....[0]....
.L_199:
        /*0808*/ 	.word	0x00004120


	//   ....[1]....
        /*080c*/ 	.word	0x0000dba0


	//   ....[2]....
        /*0810*/ 	.word	0x0000dcf0


	//   ....[3]....
        /*0814*/ 	.word	0x0000ddf0


	//   ....[4]....
        /*0818*/ 	.word	0x0000e670


	//----- nvinfo : EIATTR_MBARRIER_INSTR_OFFSETS
	.align		4
.L_200:
        /*081c*/ 	.byte	0x04, 0x39
        /*081e*/ 	.short	(.L_202 - .L_201)


	//   ....[0]....
.L_201:
        /*0820*/ 	.word	0x00000270
        /*0824*/ 	.word	0x000000ff
        /*0828*/ 	.word	0x00028c00
        /*082c*/ 	.short	0x0100
        /*082e*/ 	.byte	0x08
	.zero		1


	//   ....[1]....
        /*0830*/ 	.word	0x00000280
        /*0834*/ 	.word	0x000000ff
        /*0838*/ 	.word	0x00028c20
        /*083c*/ 	.short	0x0100
        /*083e*/ 	.byte	0x08
	.zero		1


	//   ....[2]....
        /*0840*/ 	.word	0x00000330
        /*0844*/ 	.word	0x000000ff
        /*0848*/ 	.word	0x00028c30
        /*084c*/ 	.short	0x0100
        /*084e*/ 	.byte	0x06
	.zero		1


	//   ....[3]....
        /*0850*/ 	.word	0x00000340
        /*0854*/ 	.word	0x000000ff
        /*0858*/ 	.word	0x00028c40
        /*085c*/ 	.short	0x0100
        /*085e*/ 	.byte	0x06
	.zero		1


	//   ....[4]....
        /*0860*/ 	.word	0x00000350
        /*0864*/ 	.word	0x000000ff
        /*0868*/ 	.word	0x00028c38
        /*086c*/ 	.short	0x0100
        /*086e*/ 	.byte	0x06
	.zero		1


	//   ....[5]....
        /*0870*/ 	.word	0x00000360
        /*0874*/ 	.word	0x000000ff
        /*0878*/ 	.word	0x00028c48
        /*087c*/ 	.short	0x0100
        /*087e*/ 	.byte	0x06
	.zero		1


	//   ....[6]....
        /*0880*/ 	.word	0x00000490
        /*0884*/ 	.word	0x000000ff
        /*0888*/ 	.word	0x00028c50
        /*088c*/ 	.short	0x0100
        /*088e*/ 	.byte	0x08
	.zero		1


	//   ....[7]....
        /*0890*/ 	.word	0x000004a0
        /*0894*/ 	.word	0x000000ff
        /*0898*/ 	.word	0x00028c60
        /*089c*/ 	.short	0x0100
        /*089e*/ 	.byte	0x08
	.zero		1


	//   ....[8]....
        /*08a0*/ 	.word	0x000004b0
        /*08a4*/ 	.word	0x000000ff
        /*08a8*/ 	.word	0x00028c58
        /*08ac*/ 	.short	0x0100
        /*08ae*/ 	.byte	0x08
	.zero		1


	//   ....[9]....
        /*08b0*/ 	.word	0x000004c0
        /*08b4*/ 	.word	0x000000ff
        /*08b8*/ 	.word	0x00028c68
        /*08bc*/ 	.short	0x0100
        /*08be*/ 	.byte	0x08
	.zero		1


	//   ....[10]....
        /*08c0*/ 	.word	0x000005b0
        /*08c4*/ 	.word	0x000000ff
        /*08c8*/ 	.word	0x00028c70
        /*08cc*/ 	.short	0x0100
        /*08ce*/ 	.byte	0x06
	.zero		1


	//   ....[11]....
        /*08d0*/ 	.word	0x000005c0
        /*08d4*/ 	.word	0x000000ff
        /*08d8*/ 	.word	0x00028c80
        /*08dc*/ 	.short	0x0100
        /*08de*/ 	.byte	0x06
	.zero		1


	//   ....[12]....
        /*08e0*/ 	.word	0x000005d0
        /*08e4*/ 	.word	0x000000ff
        /*08e8*/ 	.word	0x00028c78
        /*08ec*/ 	.short	0x0100
        /*08ee*/ 	.byte	0x06
	.zero		1


	//   ....[13]....
        /*08f0*/ 	.word	0x000005e0
        /*08f4*/ 	.word	0x000000ff
        /*08f8*/ 	.word	0x00028c88
        /*08fc*/ 	.short	0x0100
        /*08fe*/ 	.byte	0x06
	.zero		1


	//   ....[14]....
        /*0900*/ 	.word	0x00000710
        /*0904*/ 	.word	0x000000ff
        /*0908*/ 	.word	0x00028c90
        /*090c*/ 	.short	0x0100
        /*090e*/ 	.byte	0x08
	.zero		1


	//   ....[15]....
        /*0910*/ 	.word	0x00000720
        /*0914*/ 	.word	0x000000ff
        /*0918*/ 	.word	0x00028ca0
        /*091c*/ 	.short	0x0100
        /*091e*/ 	.byte	0x08
	.zero		1


	//   ....[16]....
        /*0920*/ 	.word	0x00000730
        /*0924*/ 	.word	0x000000ff
        /*0928*/ 	.word	0x00028c98
        /*092c*/ 	.short	0x0100
        /*092e*/ 	.byte	0x08
	.zero		1


	//   ....[17]....
        /*0930*/ 	.word	0x00000740
        /*0934*/ 	.word	0x000000ff
        /*0938*/ 	.word	0x00028ca8
        /*093c*/ 	.short	0x0100
        /*093e*/ 	.byte	0x08
	.zero		1


	//   ....[18]....
        /*0940*/ 	.word	0x00000870
        /*0944*/ 	.word	0x000000ff
        /*0948*/ 	.word	0x00028cb0
        /*094c*/ 	.short	0x0100
        /*094e*/ 	.byte	0x08
	.zero		1


	//   ....[19]....
        /*0950*/ 	.word	0x00000880
        /*0954*/ 	.word	0x000000ff
        /*0958*/ 	.word	0x00028cc0
        /*095c*/ 	.short	0x0100
        /*095e*/ 	.byte	0x08
	.zero		1


	//   ....[20]....
        /*0960*/ 	.word	0x00000890
        /*0964*/ 	.word	0x000000ff
        /*0968*/ 	.word	0x00028cb8
        /*096c*/ 	.short	0x0100
        /*096e*/ 	.byte	0x08
	.zero		1


	//   ....[21]....
        /*0970*/ 	.word	0x000008a0
        /*0974*/ 	.word	0x000000ff
        /*0978*/ 	.word	0x00028cc8
        /*097c*/ 	.short	0x0100
        /*097e*/ 	.byte	0x08
	.zero		1


	//   ....[22]....
        /*0980*/ 	.word	0x00002040
        /*0984*/ 	.word	0x000000ff
        /*0988*/ 	.word	0x00028c50
        /*098c*/ 	.short	0x010a
        /*098e*/ 	.byte	0x11
	.zero		1


	//   ....[23]....
        /*0990*/ 	.word	0x00002330
        /*0994*/ 	.word	0x00000000
        /*0998*/ 	.word	0x00000000
        /*099c*/ 	.short	0x0101
        /*099e*/ 	.byte	0x3f
	.zero		1


	//   ....[24]....
        /*09a0*/ 	.word	0x00002cc0
        /*09a4*/ 	.word	0x000000ff
        /*09a8*/ 	.word	0x00028c50
        /*09ac*/ 	.short	0x010a
        /*09ae*/ 	.byte	0x06
	.zero		1


	//   ....[25]....
        /*09b0*/ 	.word	0x00002d00
        /*09b4*/ 	.word	0x000000ff
        /*09b8*/ 	.word	0x00028c50
        /*09bc*/ 	.short	0x010a
        /*09be*/ 	.byte	0x06
	.zero		1


	//   ....[26]....
        /*09c0*/ 	.word	0x00002f50
        /*09c4*/ 	.word	0x00000000
        /*09c8*/ 	.word	0x00000000
        /*09cc*/ 	.short	0x0101
        /*09ce*/ 	.byte	0x3f
	.zero		1


	//   ....[27]....
        /*09d0*/ 	.word	0x000041a0
        /*09d4*/ 	.word	0x000000ff
        /*09d8*/ 	.word	0x00028c00
        /*09dc*/ 	.short	0x010a
        /*09de*/ 	.byte	0x26
	.zero		1


	//   ....[28]....
        /*09e0*/ 	.word	0x00004220
        /*09e4*/ 	.word	0x00000007
        /*09e8*/ 	.word	0x00028c30
        /*09ec*/ 	.short	0x010a
        /*09ee*/ 	.byte	0x3f
	.zero		1


	//   ....[29]....
        /*09f0*/ 	.word	0x00004260
        /*09f4*/ 	.word	0x00000007
        /*09f8*/ 	.word	0x00028c30
        /*09fc*/ 	.short	0x010a
        /*09fe*/ 	.byte	0x3f
	.zero		1


	//   ....[30]....
        /*0a00*/ 	.word	0x00004e40
        /*0a04*/ 	.word	0x00000005
        /*0a08*/ 	.word	0x00000000
        /*0a0c*/ 	.short	0x0101
        /*0a0e*/ 	.byte	0x3f
	.zero		1


	//   ....[31]....
        /*0a10*/ 	.word	0x000052b0
        /*0a14*/ 	.word	0x00000007
        /*0a18*/ 	.word	0x00028c50
        /*0a1c*/ 	.short	0x010a
        /*0a1e*/ 	.byte	0x3f
	.zero		1


	//   ....[32]....
        /*0a20*/ 	.word	0x00005300
        /*0a24*/ 	.word	0x00000007
        /*0a28*/ 	.word	0x00028c50
        /*0a2c*/ 	.short	0x010a
        /*0a2e*/ 	.byte	0x3f
	.zero		1


	//   ....[33]....
        /*0a30*/ 	.word	0x00005570
        /*0a34*/ 	.word	0x00000007
        /*0a38*/ 	.word	0x00000000
        /*0a3c*/ 	.short	0x0101
        /*0a3e*/ 	.byte	0x3f
	.zero		1


	//   ....[34]....
        /*0a40*/ 	.word	0x000056a0
        /*0a44*/ 	.word	0x000000ff
        /*0a48*/ 	.word	0x00028c30
        /*0a4c*/ 	.short	0x010a
        /*0a4e*/ 	.byte	0x17
	.zero		1


	//   ....[35]....
        /*0a50*/ 	.word	0x000056e0
        /*0a54*/ 	.word	0x000000ff
        /*0a58*/ 	.word	0x00028c30
        /*0a5c*/ 	.short	0x010a
        /*0a5e*/ 	.byte	0x17
	.zero		1


	//   ....[36]....
        /*0a60*/ 	.word	0x00006490
        /*0a64*/ 	.word	0x0000000b
        /*0a68*/ 	.word	0x00000000
        /*0a6c*/ 	.short	0x0101
        /*0a6e*/ 	.byte	0x3f
	.zero		1


	//   ....[37]....
        /*0a70*/ 	.word	0x00006bb0
        /*0a74*/ 	.word	0x000000ff
        /*0a78*/ 	.word	0x00028c50
        /*0a7c*/ 	.short	0x010a
        /*0a7e*/ 	.byte	0x17
	.zero		1


	//   ....[38]....
        /*0a80*/ 	.word	0x00006bf0
        /*0a84*/ 	.word	0x000000ff
        /*0a88*/ 	.word	0x00028c50
        /*0a8c*/ 	.short	0x010a
        /*0a8e*/ 	.byte	0x17
	.zero		1


	//   ....[39]....
        /*0a90*/ 	.word	0x00006e70
        /*0a94*/ 	.word	0x0000000a
        /*0a98*/ 	.word	0x00000000
        /*0a9c*/ 	.short	0x0101
        /*0a9e*/ 	.byte	0x3f
	.zero		1


	//   ....[40]....
        /*0aa0*/ 	.word	0x00009810
        /*0aa4*/ 	.word	0x000000ff
        /*0aa8*/ 	.word	0x00000000
        /*0aac*/ 	.short	0x0101
        /*0aae*/ 	.byte	0x04
	.zero		1


	//   ....[41]....
        /*0ab0*/ 	.word	0x0000a190
        /*0ab4*/ 	.word	0x000000ff
        /*0ab8*/ 	.word	0x00000000
        /*0abc*/ 	.short	0x0101
        /*0abe*/ 	.byte	0x04
	.zero		1


	//   ....[42]....
        /*0ac0*/ 	.word	0x0000e1d0
        /*0ac4*/ 	.word	0x00000000
        /*0ac8*/ 	.word	0x00028c40
        /*0acc*/ 	.short	0x010a
        /*0ace*/ 	.byte	0x3f
	.zero		1


	//   ....[43]....
        /*0ad0*/ 	.word	0x0000ecb0
        /*0ad4*/ 	.word	0x00000012
        /*0ad8*/ 	.word	0x00028c00
        /*0adc*/ 	.short	0x0107
        /*0ade*/ 	.byte	0x3f
	.zero		1


	//   ....[44]....
        /*0ae0*/ 	.word	0x0000eda0
        /*0ae4*/ 	.word	0x00000012
        /*0ae8*/ 	.word	0x00028c00
        /*0aec*/ 	.short	0x0101
        /*0aee*/ 	.byte	0x3f
	.zero		1


	//   ....[45]....
        /*0af0*/ 	.word	0x0000edc0
        /*0af4*/ 	.word	0x00000012
        /*0af8*/ 	.word	0x00028c20
        /*0afc*/ 	.short	0x010a
        /*0afe*/ 	.byte	0x3f
	.zero		1


	//   ....[46]....
        /*0b00*/ 	.word	0x0000eea0
        /*0b04*/ 	.word	0x00000000
        /*0b08*/ 	.word	0x00028c60
        /*0b0c*/ 	.short	0x010a
        /*0b0e*/ 	.byte	0x3f
	.zero		1


	//   ....[47]....
        /*0b10*/ 	.word	0x0000fb10
        /*0b14*/ 	.word	0x00000003
        /*0b18*/ 	.word	0x00028c40
        /*0b1c*/ 	.short	0x010a
        /*0b1e*/ 	.byte	0x3f
	.zero		1


	//   ....[48]....
        /*0b20*/ 	.word	0x0000fd60
        /*0b24*/ 	.word	0x00000003
        /*0b28*/ 	.word	0x00028c60
        /*0b2c*/ 	.short	0x010a
        /*0b2e*/ 	.byte	0x3f
	.zero		1


	//   ....[49]....
        /*0b30*/ 	.word	0x00010910
        /*0b34*/ 	.word	0x00000004
        /*0b38*/ 	.word	0x00028c40
        /*0b3c*/ 	.short	0x010a
        /*0b3e*/ 	.byte	0x3f
	.zero		1


	//   ....[50]....
        /*0b40*/ 	.word	0x00010b60
        /*0b44*/ 	.word	0x00000004
        /*0b48*/ 	.word	0x00028c60
        /*0b4c*/ 	.short	0x010a
        /*0b4e*/ 	.byte	0x3f
	.zero		1


	//   ....[51]....
        /*0b50*/ 	.word	0x000116a0
        /*0b54*/ 	.word	0x00000004
        /*0b58*/ 	.word	0x00028c40
        /*0b5c*/ 	.short	0x010a
        /*0b5e*/ 	.byte	0x3f
	.zero		1


	//   ....[52]....
        /*0b60*/ 	.word	0x000118f0
        /*0b64*/ 	.word	0x00000004
        /*0b68*/ 	.word	0x00028c60
        /*0b6c*/ 	.short	0x010a
        /*0b6e*/ 	.byte	0x3f
	.zero		1


	//   ....[53]....
        /*0b70*/ 	.word	0x00013200
        /*0b74*/ 	.word	0x00000000
        /*0b78*/ 	.word	0x00028c20
        /*0b7c*/ 	.short	0x010a
        /*0b7e*/ 	.byte	0x3f
	.zero		1


	//   ....[54]....
        /*0b80*/ 	.word	0x000133f0
        /*0b84*/ 	.word	0x00000006
        /*0b88*/ 	.word	0x00000000
        /*0b8c*/ 	.short	0x010a
        /*0b8e*/ 	.byte	0x3f
	.zero		1


	//   ....[55]....
        /*0b90*/ 	.word	0x00013420
        /*0b94*/ 	.word	0x00000007
        /*0b98*/ 	.word	0x00000000
        /*0b9c*/ 	.short	0x010a
        /*0b9e*/ 	.byte	0x3f
	.zero		1


	//   ....[56]....
        /*0ba0*/ 	.word	0x00013480
        /*0ba4*/ 	.word	0x00000004
        /*0ba8*/ 	.word	0x00000000
        /*0bac*/ 	.short	0x010a
        /*0bae*/ 	.byte	0x3f
	.zero		1


	//   ....[57]....
        /*0bb0*/ 	.word	0x000134b0
        /*0bb4*/ 	.word	0x00000003
        /*0bb8*/ 	.word	0x00000000
        /*0bbc*/ 	.short	0x010a
        /*0bbe*/ 	.byte	0x3f
	.zero		1


	//   ....[58]....
        /*0bc0*/ 	.word	0x00013520
        /*0bc4*/ 	.word	0x00000003
        /*0bc8*/ 	.word	0x00028c50
        /*0bcc*/ 	.short	0x010a
        /*0bce*/ 	.byte	0x3f
	.zero		1


	//   ....[59]....
        /*0bd0*/ 	.word	0x00013580
        /*0bd4*/ 	.word	0x00000003
        /*0bd8*/ 	.word	0x00028c50
        /*0bdc*/ 	.short	0x010a
        /*0bde*/ 	.byte	0x3f
	.zero		1


	//   ....[60]....
        /*0be0*/ 	.word	0x000135e0
        /*0be4*/ 	.word	0x00000003
        /*0be8*/ 	.word	0x00028c00
        /*0bec*/ 	.short	0x010a
        /*0bee*/ 	.byte	0x3f
	.zero		1


	//   ....[61]....
        /*0bf0*/ 	.word	0x00013630
        /*0bf4*/ 	.word	0x00000007
        /*0bf8*/ 	.word	0x00028c30
        /*0bfc*/ 	.short	0x010a
        /*0bfe*/ 	.byte	0x3f
	.zero		1


	//   ....[62]....
        /*0c00*/ 	.word	0x00013680
        /*0c04*/ 	.word	0x00000007
        /*0c08*/ 	.word	0x00028c50
        /*0c0c*/ 	.short	0x010a
        /*0c0e*/ 	.byte	0x3f
	.zero		1


	//   ....[63]....
        /*0c10*/ 	.word	0x000136e0
        /*0c14*/ 	.word	0x00000000
        /*0c18*/ 	.word	0x00028c30
        /*0c1c*/ 	.short	0x010a
        /*0c1e*/ 	.byte	0x3f
	.zero		1


	//   ....[64]....
        /*0c20*/ 	.word	0x00013730
        /*0c24*/ 	.word	0x0000000a
        /*0c28*/ 	.word	0x00028c50
        /*0c2c*/ 	.short	0x010a
        /*0c2e*/ 	.byte	0x3f
	.zero		1


	//   ....[65]....
        /*0c30*/ 	.word	0x000138d0
        /*0c34*/ 	.word	0x00000000
        /*0c38*/ 	.word	0x00028c40
        /*0c3c*/ 	.short	0x010a
        /*0c3e*/ 	.byte	0x3f
	.zero		1


	//   ....[66]....
        /*0c40*/ 	.word	0x00013e50
        /*0c44*/ 	.word	0x00000012
        /*0c48*/ 	.word	0x00028c20
        /*0c4c*/ 	.short	0x010a
        /*0c4e*/ 	.byte	0x3f
	.zero		1


	//   ....[67]....
        /*0c50*/ 	.word	0x00013ea0
        /*0c54*/ 	.word	0x00000000
        /*0c58*/ 	.word	0x00028c60
        /*0c5c*/ 	.short	0x010a
        /*0c5e*/ 	.byte	0x3f
	.zero		1


	//   ....[68]....
        /*0c60*/ 	.word	0x00013ef0
        /*0c64*/ 	.word	0x00000003
        /*0c68*/ 	.word	0x00028c40
        /*0c6c*/ 	.short	0x010a
        /*0c6e*/ 	.byte	0x3f
	.zero		1


	//   ....[69]....
        /*0c70*/ 	.word	0x00013f40
        /*0c74*/ 	.word	0x00000003
        /*0c78*/ 	.word	0x00028c60
        /*0c7c*/ 	.short	0x010a
        /*0c7e*/ 	.byte	0x3f
	.zero		1


	//   ....[70]....
        /*0c80*/ 	.word	0x00013f90
        /*0c84*/ 	.word	0x00000004
        /*0c88*/ 	.word	0x00028c40
        /*0c8c*/ 	.short	0x010a
        /*0c8e*/ 	.byte	0x3f
	.zero		1


	//   ....[71]....
        /*0c90*/ 	.word	0x00013fe0
        /*0c94*/ 	.word	0x00000004
        /*0c98*/ 	.word	0x00028c60
        /*0c9c*/ 	.short	0x010a
        /*0c9e*/ 	.byte	0x3f
	.zero		1


	//   ....[72]....
        /*0ca0*/ 	.word	0x00014030
        /*0ca4*/ 	.word	0x00000004
        /*0ca8*/ 	.word	0x00028c40
        /*0cac*/ 	.short	0x010a
        /*0cae*/ 	.byte	0x3f
	.zero		1


	//   ....[73]....
        /*0cb0*/ 	.word	0x00014080
        /*0cb4*/ 	.word	0x00000004
        /*0cb8*/ 	.word	0x00028c60
        /*0cbc*/ 	.short	0x010a
        /*0cbe*/ 	.byte	0x3f
	.zero		1


	//   ....[74]....
        /*0cc0*/ 	.word	0x00014b00
        /*0cc4*/ 	.word	0x00000000
        /*0cc8*/ 	.word	0x00028c20
        /*0ccc*/ 	.short	0x010a
        /*0cce*/ 	.byte	0x3f
	.zero		1


	//   ....[75]....
        /*0cd0*/ 	.word	0x00014ca0
        /*0cd4*/ 	.word	0x00000006
        /*0cd8*/ 	.word	0x00000000
        /*0cdc*/ 	.short	0x010a
        /*0cde*/ 	.byte	0x3f
	.zero		1


	//   ....[76]....
        /*0ce0*/ 	.word	0x00014cf0
        /*0ce4*/ 	.word	0x00000007
        /*0ce8*/ 	.word	0x00000000
        /*0cec*/ 	.short	0x010a
        /*0cee*/ 	.byte	0x3f
	.zero		1


	//   ....[77]....
        /*0cf0*/ 	.word	0x00014d40
        /*0cf4*/ 	.word	0x00000004
        /*0cf8*/ 	.word	0x00000000
        /*0cfc*/ 	.short	0x010a
        /*0cfe*/ 	.byte	0x3f
	.zero		1


	//----- nvinfo : EIATTR_NUM_MBARRIERS
	.align		4
.L_202:
        /*0d00*/ 	.byte	0x03, 0x38
        /*0d02*/ 	.short	0x0016


	//----- nvinfo : EIATTR_EXIT_INSTR_OFFSETS
	.align		4
        /*0d04*/ 	.byte	0x04, 0x1c
        /*0d06*/ 	.short	(.L_204 - .L_203)


	//   ....[0]....
.L_203:
        /*0d08*/ 	.word	0x00000a40


	//   ....[1]....
        /*0d0c*/ 	.word	0x0000c370


	//   ....[2]....
        /*0d10*/ 	.word	0x00013500


	//----- nvinfo : EIATTR_MAX_THREADS
	.align		4
.L_204:
        /*0d14*/ 	.byte	0x04, 0x05
        /*0d16*/ 	.short	(.L_206 - .L_205)
.L_205:
        /*0d18*/ 	.word	0x00000180
        /*0d1c*/ 	.word	0x00000001
        /*0d20*/ 	.word	0x00000001


	//----- nvinfo : EIATTR_CRS_STACK_SIZE
	.align		4
.L_206:
        /*0d24*/ 	.byte	0x04, 0x1e
        /*0d26*/ 	.short	(.L_208 - .L_207)
.L_207:
        /*0d28*/ 	.word	0x00000000


	//----- nvinfo : EIATTR_CBANK_PARAM_SIZE
	.align		4
.L_208:
        /*0d2c*/ 	.byte	0x03, 0x19
        /*0d2e*/ 	.short	0x0af0


	//----- nvinfo : EIATTR_PARAM_CBANK
	.align		4
        /*0d30*/ 	.byte	0x04, 0x0a
        /*0d32*/ 	.short	(.L_210 - .L_209)
	.align		4
.L_209:
        /*0d34*/ 	.word	index@(.nv.constant0._ZN7cutlass13device_kernelIN5flash11enable_sm90INS1_16FlashAttnFwdSm90INS1_25CollectiveMainloopFwdSm90ILi2EN4cute5tupleIJNS5_1CILi1EEES8_S8_EEENS6_IJNS7_ILi64EEESA_SA_EEELi512ENS_10bfloat16_tEfNS_4arch4Sm90ELb0ELb0ELb0ELb1ELb0ELb0ELb0ELb0ELb0ELb1ELb1ELb0EEENS1_21CollectiveEpilogueFwdINS6_IJSA_NS7_ILi512EEESA_EEES9_SC_SE_Li256ELb1ELb1ELb1ELb0EEENS1_36VarlenDynamicPersistentTileSchedulerILi64ELi64ELi256ELi128ELb1ELb1ELb1ELb0ELb1ELb1EEEEEEEEEvNT_6ParamsE)
        /*0d38*/ 	.short	0x0210
        /*0d3a*/ 	.short	0x0af0


	//----- nvinfo : EIATTR_SW_WAR
	.align		4
.L_210:
        /*0d3c*/ 	.byte	0x04, 0x36
        /*0d3e*/ 	.short	(.L_212 - .L_211)
.L_211:
        /*0d40*/ 	.word	0x00000008
.L_212:


//--------------------- .nv.info._ZN7cutlass13device_kernelIN5flash11enable_sm90INS1_16FlashAttnFwdSm90INS1_25CollectiveMainloopFwdSm90ILi2EN4cute5tupleIJNS5_1CILi1EEES8_S8_EEENS6_IJNS7_ILi64EEESA_SA_EEELi512ENS_10bfloat16_tEfNS_4arch4Sm90ELb0ELb0ELb0ELb1ELb0ELb1ELb0ELb0ELb0ELb1ELb1ELb0EEENS1_21CollectiveEpilogueFwdINS6_IJSA_NS7_ILi512EEESA_EEES9_SC_SE_Li256ELb1ELb1ELb1ELb0EEENS1_36VarlenDynamicPersistentTileSchedulerILi64ELi64ELi256ELi128ELb1ELb1ELb1ELb0ELb1ELb1EEEEEEEEEvNT_6ParamsE --------------------------
	.section	.nv.info._ZN7cutlass13device_kernelIN5flash11enable_sm90INS1_16FlashAttnFwdSm90INS1_25CollectiveMainloopFwdSm90ILi2EN4cute5tupleIJNS5_1CILi1EEES8_S8_EEENS6_IJNS7_ILi64EEESA_SA_EEELi512ENS_10bfloat16_tEfNS_4arch4Sm90ELb0ELb0ELb0ELb1ELb0ELb1ELb0ELb0ELb0ELb1ELb1ELb0EEENS1_21CollectiveEpilogueFwdINS6_IJSA_NS7_ILi512EEESA_EEES9_SC_SE_Li256ELb1ELb1ELb1ELb0EEENS1_36VarlenDynamicPersistentTileSchedulerILi64ELi64ELi256ELi128ELb1ELb1ELb1ELb0ELb1ELb1EEEEEEEEEvNT_6ParamsE,"",@"SHT_CUDA_INFO"
	.sectionflags	@""
	.align	4


	//----- nvinfo : EIATTR_CUDA_API_VERSION
	.align		4
        /*0000*/ 	.byte	0x04, 0x37
        /*0002*/ 	.short	(.L_214 - .L_213)
.L_213:
        /*0004*/ 	.word	0x00000082


	//----- nvinfo : EIATTR_KPARAM_INFO
	.align		4
.L_214:
        /*0008*/ 	.byte	0x04, 0x17
        /*000a*/ 	.short	(.L_216 - .L_215)
.L_215:
        /*000c*/ 	.word	0x00000000
        /*0010*/ 	.short	0x0000
        /*0012*/ 	.short	0x0070
        /*0014*/ 	.byte	0x00, 0xf0, 0x01, 0x2a


	//----- nvinfo : EIATTR_SPARSE_MMA_MASK
	.align		4
.L_216:
        /*0018*/ 	.byte	0x03, 0x50
        /*001a*/ 	.short	0x0000


	//----- nvinfo : EIATTR_MAXREG_COUNT
	.align		4
        /*001c*/ 	.byte	0x03, 0x1b
        /*001e*/ 	.short	0x00a8


	//----- nvinfo : EIATTR_NUM_BARRIERS
	.align		4
        /*0020*/ 	.byte	0x02, 0x4c
        /*0022*/ 	.byte	0x10
	.zero		1


	//----- nvinfo : EIATTR_EXTERNS
	.align		4
        /*0024*/ 	.byte	0x04, 0x0f
        /*0026*/ 	.short	(.L_218 - .L_217)


	//   ....[0]....
	.align		4
.L_217:
        /*0028*/ 	.word	index@(__assertfail)


	//----- nvinfo : EIATTR_ANNOTATIONS
	.align		4
.L_218:
        /*002c*/ 	.byte	0x04, 0x55
        /*002e*/ 	.short	(.L_220 - .L_219)


	//   ....[0]....
.L_219:
        /* <DEDUP_REMOVED lines=89> */


	//----- nvinfo : EIATTR_MERCURY_ISA_VERSION
	.align		4
.L_220:
        /*05a8*/ 	.byte	0x03, 0x5f
        /*05aa*/ 	.short	0x0101


	//----- nvinfo : EIATTR_UNUSED_LOAD_BYTE_OFFSET
	.align		4
        /*05ac*/ 	.byte	0x04, 0x44
        /*05ae*/ 	.short	(.L_222 - .L_221)


	//   ....[0]....
.L_221:
        /*05b0*/ 	.word	0x00000a80
        /*05b4*/ 	.word	0x0000fff0


	//   ....[1]....
        /*05b8*/ 	.word	0x0000d230
        /*05bc*/ 	.word	0x0000fff0


	//----- nvinfo : EIATTR_INT_WARP_WIDE_INSTR_OFFSETS
	.align		4
.L_222:
        /*05c0*/ 	.byte	0x04, 0x31
        /*05c2*/ 	.short	(.L_224 - .L_223)


	//   ....[0]....
.L_223:
        /*05c4*/ 	.word	0x00000190


	//   ....[1]....
        /*05c8*/ 	.word	0x000001c0


	//   ....[2]....
        /*05cc*/ 	.word	0x00000290


	//   ....[3]....
        /*05d0*/ 	.word	0x00014ff0


	//   ....[4]....
        /*05d4*/ 	.word	0x00015080


	//   ....[5]....
        /*05d8*/ 	.word	0x00019960


	//   ....[6]....
        /*05dc*/ 	.word	0x000199f0


	//----- nvinfo : EIATTR_COOP_GROUP_MASK_REGIDS
	.align		4
.L_224:
        /*05e0*/ 	.byte	0x04, 0x29
        /*05e2*/ 	.short	(.L_226 - .L_225)


	//   ....[0]....
.L_225:
        /*05e4*/ 	.word	0xffffffff


	//   ....[1]....
        /*05e8*/ 	.word	0xffffffff


	//   ....[2]....
        /*05ec*/ 	.word	0xffffffff


	//   ....[3]....
        /*05f0*/ 	.word	0xffffffff


	//   ....[4]....
        /*05f4*/ 	.word	0xffffffff


	//   ....[5]....
        /*05f8*/ 	.word	0xffffffff


	//   ....[6]....
        /*05fc*/ 	.word	0xffffffff


	//   ....[7]....
        /*0600*/ 	.word	0xffffffff


	//   ....[8]....
        /*0604*/ 	.word	0xffffffff


	//   ....[9]....
        /*0608*/ 	.word	0xffffffff


	//   ....[10]....
        /*060c*/ 	.word	0xffffffff


	//   ....[11]....
        /*0610*/ 	.word	0xffffffff


	//   ....[12]....
        /*0614*/ 	.word	0xffffffff


	//   ....[13]....
        /*0618*/ 	.word	0xffffffff


	//   ....[14]....
        /*061c*/ 	.word	0xffffffff


	//   ....[15]....
        /*0620*/ 	.word	0xffffffff


	//   ....[16]....
        /*0624*/ 	.word	0xffffffff


	//   ....[17]....
        /*0628*/ 	.word	0xffffffff


	//   ....[18]....
        /*062c*/ 	.word	0xffffffff


	//   ....[19]....
        /*0630*/ 	.word	0xffffffff


	//   ....[20]....
        /*0634*/ 	.word	0xffffffff


	//   ....[21]....
        /*0638*/ 	.word	0xffffffff


	//   ....[22]....
        /*063c*/ 	.word	0xffffffff


	//   ....[23]....
        /*0640*/ 	.word	0xffffffff


	//   ....[24]....
        /*0644*/ 	.word	0xffffffff


	//   ....[25]....
        /*0648*/ 	.word	0xffffffff


	//   ....[26]....
        /*064c*/ 	.word	0xffffffff


	//   ....[27]....
        /*0650*/ 	.word	0xffffffff


	//   ....[28]....
        /*0654*/ 	.word	0xffffffff


	//   ....[29]....
        /*0658*/ 	.word	0xffffffff


	//   ....[30]....
        /*065c*/ 	.word	0xffffffff


	//   ....[31]....
        /*0660*/ 	.word	0xffffffff


	//   ....[32]....
        /*0664*/ 	.word	0xffffffff


	//   ....[33]....
        /*0668*/ 	.word	0xffffffff


	//   ....[34]....
        /*066c*/ 	.word	0xffffffff


	//   ....[35]....
        /*0670*/ 	.word	0xffffffff


	//   ....[36]....
        /*0674*/ 	.word	0xffffffff


	//   ....[37]....
        /*0678*/ 	.word	0xffffffff


	//   ....[38]....
        /*067c*/ 	.word	0xffffffff


	//   ....[39]....
        /*0680*/ 	.word	0xffffffff


	//   ....[40]....
        /*0684*/ 	.word	0xffffffff


	//   ....[41]....
        /*0688*/ 	.word	0xffffffff


	//   ....[42]....
        /*068c*/ 	.word	0xffffffff


	//   ....[43]....
        /*0690*/ 	.word	0xffffffff


	//   ....[44]....
        /*0694*/ 	.word	0xffffffff


	//   ....[45]....
        /*0698*/ 	.word	0xffffffff


	//   ....[46]....
        /*069c*/ 	.word	0xffffffff


	//   ....[47]....
        /*06a0*/ 	.word	0xffffffff


	//   ....[48]....
        /*06a4*/ 	.word	0xffffffff


	//   ....[49]....
        /*06a8*/ 	.word	0xffffffff


	//   ....[50]....
        /*06ac*/ 	.word	0xffffffff


	//   ....[51]....
        /*06b0*/ 	.word	0xffffffff


	//   ....[52]....
        /*06b4*/ 	.word	0xffffffff


	//   ....[53]....
        /*06b8*/ 	.word	0xffffffff


	//   ....[54]....
        /*06bc*/ 	.word	0xffffffff


	//   ....[55]....
        /*06c0*/ 	.word	0xffffffff


	//   ....[56]....
        /*06c4*/ 	.word	0xffffffff


	//   ....[57]....
        /*06c8*/ 	.word	0xffffffff


	//   ....[58]....
        /*06cc*/ 	.word	0xffffffff


	//   ....[59]....
        /*06d0*/ 	.word	0xffffffff


	//   ....[60]....
        /*06d4*/ 	.word	0xffffffff


	//   ....[61]....
        /*06d8*/ 	.word	0xffffffff


	//   ....[62]....
        /*06dc*/ 	.word	0xffffffff


	//   ....[63]....
        /*06e0*/ 	.word	0xffffffff


	//   ....[64]....
        /*06e4*/ 	.word	0xffffffff


	//   ....[65]....
        /*06e8*/ 	.word	0xffffffff


	//   ....[66]....
        /*06ec*/ 	.word	0xffffffff


	//   ....[67]....
        /*06f0*/ 	.word	0xffffffff


	//   ....[68]....
        /*06f4*/ 	.word	0xffffffff


	//   ....[69]....
        /*06f8*/ 	.word	0xffffffff


	//   ....[70]....
        /*06fc*/ 	.word	0xffffffff


	//   ....[71]....
        /*0700*/ 	.word	0xffffffff


	//   ....[72]....
        /*0704*/ 	.word	0xffffffff


	//   ....[73]....
        /*0708*/ 	.word	0xffffffff


	//   ....[74]....
        /*070c*/ 	.word	0xffffffff


	//   ....[75]....
        /*0710*/ 	.word	0xffffffff


	//   ....[76]....
        /*0714*/ 	.word	0xffffffff


	//   ....[77]....
        /*0718*/ 	.word	0xffffffff


	//   ....[78]....
        /*071c*/ 	.word	0xffffffff


	//   ....[79]....
        /*0720*/ 	.word	0xffffffff


	//   ....[80]....
        /*0724*/ 	.word	0xffffffff


	//   ....[81]....
        /*0728*/ 	.word	0xffffffff


	//   ....[82]....
        /*072c*/ 	.word	0xffffffff


	//   ....[83]....
        /*0730*/ 	.word	0xffffffff


	//   ....[84]....
        /*0734*/ 	.word	0xffffffff


	//   ....[85]....
        /*0738*/ 	.word	0xffffffff


	//   ....[86]....
        /*073c*/ 	.word	0xffffffff


	//   ....[87]....
        /*0740*/ 	.word	0xffffffff


	//   ....[88]....
        /*0744*/ 	.word	0xffffffff


	//   ....[89]....
        /*0748*/ 	.word	0xffffffff


	//   ....[90]....
        /*074c*/ 	.word	0xffffffff


	//   ....[91]....
        /*0750*/ 	.word	0xffffffff


	//   ....[92]....
        /*0754*/ 	.word	0xffffffff


	//   ....[93]....
        /*0758*/ 	.word	0xffffffff


	//   ....[94]....
        /*075c*/ 	.word	0x0500000f


	//   ....[95]....
        /*0760*/ 	.word	0x0500000f


	//   ....[96]....
        /*0764*/ 	.word	0x0500000f


	//   ....[97]....
        /*0768*/ 	.word	0x0500000f


	//   ....[98]....
        /*076c*/ 	.word	0x0500000f


	//   ....[99]....
        /*0770*/ 	.word	0x0500000f


	//   ....[100]....
        /*0774*/ 	.word	0x0500000f


	//   ....[101]....
        /*0778*/ 	.word	0x0500000f


	//   ....[102]....
        /*077c*/ 	.word	0x0500000f


	//   ....[103]....
        /*0780*/ 	.word	0x0500000f


	//   ....[104]....
        /*0784*/ 	.word	0x0500000f


	//   ....[105]....
        /*0788*/ 	.word	0x0500000f


	//   ....[106]....
        /*078c*/ 	.word	0x0500000f


	//   ....[107]....
        /*0790*/ 	.word	0x0500000f


	//   ....[108]....
        /*0794*/ 	.word	0x0500000f


	//   ....[109]....
        /*0798*/ 	.word	0x0500000f


	//   ....[110]....
        /*079c*/ 	.word	0x0500000f


	//   ....[111]....
        /*07a0*/ 	.word	0x0500000f


	//   ....[112]....
        /*07a4*/ 	.word	0x0500000f


	//   ....[113]....
        /*07a8*/ 	.word	0x0500000f


	//   ....[114]....
        /*07ac*/ 	.word	0x0500000f


	//   ....[115]....
        /*07b0*/ 	.word	0x0500000f


	//   ....[116]....
        /*07b4*/ 	.word	0x0500000f


	//   ....[117]....
        /*07b8*/ 	.word	0x0500000f


	//   ....[118]....
        /*07bc*/ 	.word	0x0500000f


	//   ....[119]....
        /*07c0*/ 	.word	0x0500000f


	//   ....[120]....
        /*07c4*/ 	.word	0x0500000f


	//   ....[121]....
        /*07c8*/ 	.word	0x0500000f


	//   ....[122]....
        /*07cc*/ 	.word	0x0500000f


	//   ....[123]....
        /*07d0*/ 	.word	0x0500000f


	//   ....[124]....
        /*07d4*/ 	.word	0x0500000f


	//   ....[125]....
        /*07d8*/ 	.word	0x0500000f


	//   ....[126]....
        /*07dc*/ 	.word	0x0500000f


	//   ....[127]....
        /*07e0*/ 	.word	0x0500000f


	//   ....[128]....
        /*07e4*/ 	.word	0x0500000f


	//   ....[129]....
        /*07e8*/ 	.word	0x0500000f


	//   ....[130]....
        /*07ec*/ 	.word	0x0500000f


	//----- nvinfo : EIATTR_COOP_GROUP_INSTR_OFFSETS
	.align		4
.L_226:
        /*07f0*/ 	.byte	0x04, 0x28
        /*07f2*/ 	.short	(.L_228 - .L_227)


	//   ....[0]....
.L_227:
        /*07f4*/ 	.word	0x00000060


	//   ....[1]....
        /*07f8*/ 	.word	0x00000180


	//   ....[2]....
        /*07fc*/ 	.word	0x00000250


	//   ....[3]....
        /*0800*/ 	.word	0x000003d0


	//   ....[4]....
        /*0804*/ 	.word	0x00000530


	//   ....[5]....
        /*0808*/ 	.word	0x00000650


	//   ....[6]....
        /*080c*/ 	.word	0x000007b0


	//   ....[7]....
        /*0810*/ 	.word	0x00005080


	//   ....[8]....
        /*0814*/ 	.word	0x00007200


	//   ....[9]....
        /*0818*/ 	.word	0x000077c0


	//   ....[10]....
        /*081c*/ 	.word	0x000077d0


	//   ....[11]....
        /*0820*/ 	.word	0x000077e0


	//   ....[12]....
        /*0824*/ 	.word	0x000077f0


	//   ....[13]....
        /*0828*/ 	.word	0x000087e0


	//   ....[14]....
        /*082c*/ 	.word	0x000087f0


	//   ....[15]....
        /*0830*/ 	.word	0x00008800


	//   ....[16]....
        /*0834*/ 	.word	0x00008810


	//   ....[17]....
        /*0838*/ 	.word	0x00009fc0


	//   ....[18]....
        /*083c*/ 	.word	0x0000a0a0


	//   ....[19]....
        /*0840*/ 	.word	0x0000a180


	//   ....[20]....
        /*0844*/ 	.word	0x0000a2b0


	//   ....[21]....
        /*0848*/ 	.word	0x0000aca0


	//   ....[22]....
        /*084c*/ 	.word	0x0000b1f0


	//   ....[23]....
        /*0850*/ 	.word	0x0000b210


	//   ....[24]....
        /*0854*/ 	.word	0x0000b9c0


	//   ....[25]....
        /*0858*/ 	.word	0x0000ba50


	//   ....[26]....
        /*085c*/ 	.word	0x0000c700


	//   ....[27]....
        /*0860*/ 	.word	0x0000c750


	//   ....[28]....
        /*0864*/ 	.word	0x0000c7c0


	//   ....[29]....
        /*0868*/ 	.word	0x0000c850


	//   ....[30]....
        /*086c*/ 	.word	0x0000ca10


	//   ....[31]....
        /*0870*/ 	.word	0x0000df40


	//   ....[32]....
        /*0874*/ 	.word	0x0000e2e0


	//   ....[33]....
        /*0878*/ 	.word	0x0000e2f0


	//   ....[34]....
        /*087c*/ 	.word	0x0000e300


	//   ....[35]....
        /*0880*/ 	.word	0x0000e310


	//   ....[36]....
        /*0884*/ 	.word	0x0000ef90


	//   ....[37]....
        /*0888*/ 	.word	0x0000efb0


	//   ....[38]....
        /*088c*/ 	.word	0x0000f240


	//   ....[39]....
        /*0890*/ 	.word	0x0000f260


	//   ....[40]....
        /*0894*/ 	.word	0x0000faa0


	//   ....[41]....
        /*0898*/ 	.word	0x0000fae0


	//   ....[42]....
        /*089c*/ 	.word	0x00010350


	//   ....[43]....
        /*08a0*/ 	.word	0x00010370


	//   ....[44]....
        /*08a4*/ 	.word	0x00011660


	//   ....[45]....
        /*08a8*/ 	.word	0x00011670


	//   ....[46]....
        /*08ac*/ 	.word	0x000118a0


	//   ....[47]....
        /*08b0*/ 	.word	0x000118c0


	//   ....[48]....
        /*08b4*/ 	.word	0x00011b70


	//   ....[49]....
        /*08b8*/ 	.word	0x00011da0


	//   ....[50]....
        /*08bc*/ 	.word	0x00011dd0


	//   ....[51]....
        /*08c0*/ 	.word	0x00011e00


	//   ....[52]....
        /*08c4*/ 	.word	0x00011e30


	//   ....[53]....
        /*08c8*/ 	.word	0x00011e60


	//   ....[54]....
        /*08cc*/ 	.word	0x00011e90


	//   ....[55]....
        /*08d0*/ 	.word	0x00012030


	//   ....[56]....
        /*08d4*/ 	.word	0x00012060


	//   ....[57]....
        /*08d8*/ 	.word	0x00012090


	//   ....[58]....
        /*08dc*/ 	.word	0x000120c0


	//   ....[59]....
        /*08e0*/ 	.word	0x000120f0


	//   ....[60]....
        /*08e4*/ 	.word	0x00012120


	//   ....[61]....
        /*08e8*/ 	.word	0x000121b0


	//   ....[62]....
        /*08ec*/ 	.word	0x000121e0


	//   ....[63]....
        /*08f0*/ 	.word	0x000121f0


	//   ....[64]....
        /*08f4*/ 	.word	0x000122a0


	//   ....[65]....
        /*08f8*/ 	.word	0x000132a0


	//   ....[66]....
        /*08fc*/ 	.word	0x000155d0


	//   ....[67]....
        /*0900*/ 	.word	0x000160e0


	//   ....[68]....
        /*0904*/ 	.word	0x000160f0


	//   ....[69]....
        /*0908*/ 	.word	0x00016190


	//   ....[70]....
        /*090c*/ 	.word	0x000161a0


	//   ....[71]....
        /*0910*/ 	.word	0x00016220


	//   ....[72]....
        /*0914*/ 	.word	0x00016230


	//   ....[73]....
        /*0918*/ 	.word	0x00016280


	//   ....[74]....
        /*091c*/ 	.word	0x000162a0


	//   ....[75]....
        /*0920*/ 	.word	0x00019c80


	//   ....[76]....
        /*0924*/ 	.word	0x00019d00


	//   ....[77]....
        /*0928*/ 	.word	0x00019d30


	//   ....[78]....
        /*092c*/ 	.word	0x00019d40


	//   ....[79]....
        /*0930*/ 	.word	0x00019d70


	//   ....[80]....
        /*0934*/ 	.word	0x00019da0


	//   ....[81]....
        /*0938*/ 	.word	0x00019dd0


	//   ....[82]....
        /*093c*/ 	.word	0x00019e00


	//   ....[83]....
        /*0940*/ 	.word	0x00019fd0


	//   ....[84]....
        /*0944*/ 	.word	0x0001a000


	//   ....[85]....
        /*0948*/ 	.word	0x0001a030


	//   ....[86]....
        /*094c*/ 	.word	0x0001a060


	//   ....[87]....
        /*0950*/ 	.word	0x0001a090


	//   ....[88]....
        /*0954*/ 	.word	0x0001a0c0


	//   ....[89]....
        /*0958*/ 	.word	0x0001a180


	//   ....[90]....
        /*095c*/ 	.word	0x0001a1a0


	//   ....[91]....
        /*0960*/ 	.word	0x0001a1b0


	//   ....[92]....
        /*0964*/ 	.word	0x0001a210


	//   ....[93]....
        /*0968*/ 	.word	0x0001a930


	//   ....[94]....
        /*096c*/ 	.word	0x0001adf0


	//   ....[95]....
        /*0970*/ 	.word	0x0001ae80


	//   ....[96]....
        /*0974*/ 	.word	0x0001aed0


	//   ....[97]....
        /*0978*/ 	.word	0x0001af20


	//   ....[98]....
        /*097c*/ 	.word	0x0001b010


	//   ....[99]....
        /*0980*/ 	.word	0x0001b0a0


	//   ....[100]....
        /*0984*/ 	.word	0x0001b0f0


	//   ....[101]....
        /*0988*/ 	.word	0x0001b140


	//   ....[102]....
        /*098c*/ 	.word	0x0001b3b0


	//   ....[103]....
        /*0990*/ 	.word	0x0001b690


	//   ....[104]....
        /*0994*/ 	.word	0x0001b870


	//   ....[105]....
        /*0998*/ 	.word	0x0001b8c0


	//   ....[106]....
        /*099c*/ 	.word	0x0001b920


	//   ....[107]....
        /*09a0*/ 	.word	0x0001ba10


	//   ....[108]....
        /*09a4*/ 	.word	0x0001ba70


	//   ....[109]....
        /*09a8*/ 	.word	0x0001bb60


	//   ....[110]....
        /*09ac*/ 	.word	0x0001bbc0


	//   ....[111]....
        /*09b0*/ 	.word	0x0001bc90


	//   ....[112]....
        /*09b4*/ 	.word	0x0001bfc0


	//   ....[113]....
        /*09b8*/ 	.word	0x0001c060


	//   ....[114]....
        /*09bc*/ 	.word	0x0001c200


	//   ....[115]....
        /*09c0*/ 	.word	0x0001c280


	//   ....[116]....
        /*09c4*/ 	.word	0x0001c300


	//   ....[117]....
        /*09c8*/ 	.word	0x0001c380


	//   ....[118]....
        /*09cc*/ 	.word	0x0001c400


	//   ....[119]....
        /*09d0*/ 	.word	0x0001c490


	//   ....[120]....
        /*09d4*/ 	.word	0x0001c530


	//   ....[121]....
        /*09d8*/ 	.word	0x0001c5e0


	//   ....[122]....
        /*09dc*/ 	.word	0x0001c660


	//   ....[123]....
        /*09e0*/ 	.word	0x0001c6e0


	//   ....[124]....
        /*09e4*/ 	.word	0x0001c760


	//   ....[125]....
        /*09e8*/ 	.word	0x0001c7f0


	//   ....[126]....
        /*09ec*/ 	.word	0x0001c870


	//   ....[127]....
        /*09f0*/ 	.word	0x0001c910


	//   ....[128]....
        /*09f4*/ 	.word	0x0001c960


	//   ....[129]....
        /*09f8*/ 	.word	0x0001c9f0


	//   ....[130]....
        /*09fc*/ 	.word	0x0001cb20


	//----- nvinfo : EIATTR_REG_RECONFIG
	.align		4
.L_228:
        /*0a00*/ 	.byte	0x01, 0x54
	.zero		2


	//----- nvinfo : EIATTR_SYSCALL_OFFSETS
	.align		4
        /*0a04*/ 	.byte	0x04, 0x46
        /*0a06*/ 	.short	(.L_230 - .L_229)


	//   ....[0]....
.L_229:
        /*0a08*/ 	.word	0x00002010


	//   ....[1]....
        /*0a0c*/ 	.word	0x00002160


	//   ....[2]....
        /*0a10*/ 	.word	0x000073a0


	//   ....[3]....
        /*0a14*/ 	.word	0x00007720


	//   ....[4]....
        /*0a18*/ 	.word	0x000151f0


	//   ....[5]....
        /*0a1c*/ 	.word	0x00015340


	//   ....[6]....
        /*0a20*/ 	.word	0x00015440


	//   ....[7]....
        /*0a24*/ 	.word	0x00015d00


	//----- nvinfo : EIATTR_MBARRIER_INSTR_OFFSETS
	.align		4
.L_230:
        /*0a28*/ 	.byte	0x04, 0x39
        /*0a2a*/ 	.short	(.L_232 - .L_231)


	//   ....[0]....
.L_231:
        /*0a2c*/ 	.word	0x000002b0
        /*0a30*/ 	.word	0x000000ff
        /*0a34*/ 	.word	0x00028c00
        /*0a38*/ 	.short	0x0100
        /*0a3a*/ 	.byte	0x08
	.zero		1


	//   ....[1]....
        /*0a3c*/ 	.word	0x000002d0
        /*0a40*/ 	.word	0x000000ff
        /*0a44*/ 	.word	0x00028c20
        /*0a48*/ 	.short	0x0100
        /*0a4a*/ 	.byte	0x08
	.zero		1


	//   ....[2]....
        /*0a4c*/ 	.word	0x00000380
        /*0a50*/ 	.word	0x000000ff
        /*0a54*/ 	.word	0x00028c30
        /*0a58*/ 	.short	0x0100
        /*0a5a*/ 	.byte	0x06
	.zero		1


	//   ....[3]....
        /*0a5c*/ 	.word	0x00000390
        /*0a60*/ 	.word	0x000000ff
        /*0a64*/ 	.word	0x00028c40
        /*0a68*/ 	.short	0x0100
        /*0a6a*/ 	.byte	0x06
	.zero		1


	//   ....[4]....
        /*0a6c*/ 	.word	0x000003a0
        /*0a70*/ 	.word	0x000000ff
        /*0a74*/ 	.word	0x00028c38
        /*0a78*/ 	.short	0x0100
        /*0a7a*/ 	.byte	0x06
	.zero		1


	//   ....[5]....
        /*0a7c*/ 	.word	0x000003b0
        /*0a80*/ 	.word	0x000000ff
        /*0a84*/ 	.word	0x00028c48
        /*0a88*/ 	.short	0x0100
        /*0a8a*/ 	.byte	0x06
	.zero		1


	//   ....[6]....
        /*0a8c*/ 	.word	0x000004e0
        /*0a90*/ 	.word	0x000000ff
        /*0a94*/ 	.word	0x00028c50
        /*0a98*/ 	.short	0x0100
        /*0a9a*/ 	.byte	0x08
	.zero		1


	//   ....[7]....
        /*0a9c*/ 	.word	0x000004f0
        /*0aa0*/ 	.word	0x000000ff
        /*0aa4*/ 	.word	0x00028c60
        /*0aa8*/ 	.short	0x0100
        /*0aaa*/ 	.byte	0x08
	.zero		1


	//   ....[8]....
        /*0aac*/ 	.word	0x00000500
        /*0ab0*/ 	.word	0x000000ff
        /*0ab4*/ 	.word	0x00028c58
        /*0ab8*/ 	.short	0x0100
        /*0aba*/ 	.byte	0x08
	.zero		1


	//   ....[9]....
        /*0abc*/ 	.word	0x00000510
        /*0ac0*/ 	.word	0x000000ff
        /*0ac4*/ 	.word	0x00028c68
        /*0ac8*/ 	.short	0x0100
        /*0aca*/ 	.byte	0x08
	.zero		1


	//   ....[10]....
        /*0acc*/ 	.word	0x00000600
        /*0ad0*/ 	.word	0x000000ff
        /*0ad4*/ 	.word	0x00028c70
        /*0ad8*/ 	.short	0x0100
        /*0ada*/ 	.byte	0x06
	.zero		1


	//   ....[11]....
        /*0adc*/ 	.word	0x00000610
        /*0ae0*/ 	.word	0x000000ff
        /*0ae4*/ 	.word	0x00028c80
        /*0ae8*/ 	.short	0x0100
        /*0aea*/ 	.byte	0x06
	.zero		1


	//   ....[12]....
        /*0aec*/ 	.word	0x00000620
        /*0af0*/ 	.word	0x000000ff
        /*0af4*/ 	.word	0x00028c78
        /*0af8*/ 	.short	0x0100
        /*0afa*/ 	.byte	0x06
	.zero		1


	//   ....[13]....
        /*0afc*/ 	.word	0x00000630
        /*0b00*/ 	.word	0x000000ff
        /*0b04*/ 	.word	0x00028c88
        /*0b08*/ 	.short	0x0100
        /*0b0a*/ 	.byte	0x06
	.zero		1


	//   ....[14]....
        /*0b0c*/ 	.word	0x00000760
        /*0b10*/ 	.word	0x000000ff
        /*0b14*/ 	.word	0x00028c90
        /*0b18*/ 	.short	0x0100
        /*0b1a*/ 	.byte	0x08
	.zero		1


	//   ....[15]....
        /*0b1c*/ 	.word	0x00000770
        /*0b20*/ 	.word	0x000000ff
        /*0b24*/ 	.word	0x00028ca0
        /*0b28*/ 	.short	0x0100
        /*0b2a*/ 	.byte	0x08
	.zero		1


	//   ....[16]....
        /*0b2c*/ 	.word	0x00000780
        /*0b30*/ 	.word	0x000000ff
        /*0b34*/ 	.word	0x00028c98
        /*0b38*/ 	.short	0x0100
        /*0b3a*/ 	.byte	0x08
	.zero		1


	//   ....[17]....
        /*0b3c*/ 	.word	0x00000790
        /*0b40*/ 	.word	0x000000ff
        /*0b44*/ 	.word	0x00028ca8
        /*0b48*/ 	.short	0x0100
        /*0b4a*/ 	.byte	0x08
	.zero		1


	//   ....[18]....
        /*0b4c*/ 	.word	0x000008c0
        /*0b50*/ 	.word	0x000000ff
        /*0b54*/ 	.word	0x00028cb0
        /*0b58*/ 	.short	0x0100
        /*0b5a*/ 	.byte	0x08
	.zero		1


	//   ....[19]....
        /*0b5c*/ 	.word	0x000008d0
        /*0b60*/ 	.word	0x000000ff
        /*0b64*/ 	.word	0x00028cc0
        /*0b68*/ 	.short	0x0100
        /*0b6a*/ 	.byte	0x08
	.zero		1


	//   ....[20]....
        /*0b6c*/ 	.word	0x000008e0
        /*0b70*/ 	.word	0x000000ff
        /*0b74*/ 	.word	0x00028cb8
        /*0b78*/ 	.short	0x0100
        /*0b7a*/ 	.byte	0x08
	.zero		1


	//   ....[21]....
        /*0b7c*/ 	.word	0x000008f0
        /*0b80*/ 	.word	0x000000ff
        /*0b84*/ 	.word	0x00028cc8
        /*0b88*/ 	.short	0x0100
        /*0b8a*/ 	.byte	0x08
	.zero		1


	//   ....[22]....
        /*0b8c*/ 	.word	0x00002d10
        /*0b90*/ 	.word	0x00000049
        /*0b94*/ 	.word	0x00028c90
        /*0b98*/ 	.short	0x010a
        /*0b9a*/ 	.byte	0x3f
	.zero		1


	//   ....[23]....
        /*0b9c*/ 	.word	0x00003750
        /*0ba0*/ 	.word	0x00000049
        /*0ba4*/ 	.word	0x00028c90
        /*0ba8*/ 	.short	0x010a
        /*0baa*/ 	.byte	0x3f
	.zero		1


	//   ....[24]....
        /*0bac*/ 	.word	0x00004060
        /*0bb0*/ 	.word	0x00000049
        /*0bb4*/ 	.word	0x00028c90
        /*0bb8*/ 	.short	0x010a
        /*0bba*/ 	.byte	0x3f
	.zero		1


	//   ....[25]....
        /*0bbc*/ 	.word	0x00004260
        /*0bc0*/ 	.word	0x00000004
        /*0bc4*/ 	.word	0x00000000
        /*0bc8*/ 	.short	0x0101
        /*0bca*/ 	.byte	0x3f
	.zero		1


	//   ....[26]....
        /*0bcc*/ 	.word	0x000042a0
        /*0bd0*/ 	.word	0x00000049
        /*0bd4*/ 	.word	0x00028cb0
        /*0bd8*/ 	.short	0x010a
        /*0bda*/ 	.byte	0x3f
	.zero		1


	//   ....[27]....
        /*0bdc*/ 	.word	0x000048d0
        /*0be0*/ 	.word	0x00000049
        /*0be4*/ 	.word	0x00000000
        /*0be8*/ 	.short	0x0101
        /*0bea*/ 	.byte	0x3f
	.zero		1


	//   ....[28]....
        /*0bec*/ 	.word	0x00005170
        /*0bf0*/ 	.word	0x00000005
        /*0bf4*/ 	.word	0x00028c50
        /*0bf8*/ 	.short	0x010a
        /*0bfa*/ 	.byte	0x3f
	.zero		1


	//   ....[29]....
        /*0bfc*/ 	.word	0x00005530
        /*0c00*/ 	.word	0x00000005
        /*0c04*/ 	.word	0x00000000
        /*0c08*/ 	.short	0x0101
        /*0c0a*/ 	.byte	0x3f
	.zero		1


	//   ....[30]....
        /*0c0c*/ 	.word	0x00005ea0
        /*0c10*/ 	.word	0x00000004
        /*0c14*/ 	.word	0x00028c50
        /*0c18*/ 	.short	0x010a
        /*0c1a*/ 	.byte	0x3f
	.zero		1


	//   ....[31]....
        /*0c1c*/ 	.word	0x00005ef0
        /*0c20*/ 	.word	0x00000004
        /*0c24*/ 	.word	0x00028c50
        /*0c28*/ 	.short	0x010a
        /*0c2a*/ 	.byte	0x3f
	.zero		1


	//   ....[32]....
        /*0c2c*/ 	.word	0x00006240
        /*0c30*/ 	.word	0x00000004
        /*0c34*/ 	.word	0x00000000
        /*0c38*/ 	.short	0x0101
        /*0c3a*/ 	.byte	0x3f
	.zero		1


	//   ....[33]....
        /*0c3c*/ 	.word	0x00007430
        /*0c40*/ 	.word	0x00000002
        /*0c44*/ 	.word	0x00028c00
        /*0c48*/ 	.short	0x010a
        /*0c4a*/ 	.byte	0x3f
	.zero		1


	//   ....[34]....
        /*0c4c*/ 	.word	0x00007480
        /*0c50*/ 	.word	0x00000002
        /*0c54*/ 	.word	0x00028c00
        /*0c58*/ 	.short	0x010a
        /*0c5a*/ 	.byte	0x3f
	.zero		1


	//   ....[35]....
        /*0c5c*/ 	.word	0x00007a80
        /*0c60*/ 	.word	0x00000002
        /*0c64*/ 	.word	0x00028c00
        /*0c68*/ 	.short	0x010a
        /*0c6a*/ 	.byte	0x3f
	.zero		1


	//   ....[36]....
        /*0c6c*/ 	.word	0x000089c0
        /*0c70*/ 	.word	0x00000002
        /*0c74*/ 	.word	0x00028c00
        /*0c78*/ 	.short	0x010a
        /*0c7a*/ 	.byte	0x3f
	.zero		1


	//   ....[37]....
        /*0c7c*/ 	.word	0x00009800
        /*0c80*/ 	.word	0x0000000e
        /*0c84*/ 	.word	0x00028c30
        /*0c88*/ 	.short	0x010a
        /*0c8a*/ 	.byte	0x3f
	.zero		1


	//   ....[38]....
        /*0c8c*/ 	.word	0x000098b0
        /*0c90*/ 	.word	0x0000000e
        /*0c94*/ 	.word	0x00028c30
        /*0c98*/ 	.short	0x010a
        /*0c9a*/ 	.byte	0x3f
	.zero		1


	//   ....[39]....
        /*0c9c*/ 	.word	0x0000a4f0
        /*0ca0*/ 	.word	0x00000003
        /*0ca4*/ 	.word	0x00000000
        /*0ca8*/ 	.short	0x0101
        /*0caa*/ 	.byte	0x3f
	.zero		1


	//   ....[40]....
        /*0cac*/ 	.word	0x0000a960
        /*0cb0*/ 	.word	0x0000000e
        /*0cb4*/ 	.word	0x00028c50
        /*0cb8*/ 	.short	0x010a
        /*0cba*/ 	.byte	0x3f
	.zero		1


	//   ....[41]....
        /*0cbc*/ 	.word	0x0000a9f0
        /*0cc0*/ 	.word	0x0000000e
        /*0cc4*/ 	.word	0x00028c50
        /*0cc8*/ 	.short	0x010a
        /*0cca*/ 	.byte	0x3f
	.zero		1


	//   ....[42]....
        /*0ccc*/ 	.word	0x0000acc0
        /*0cd0*/ 	.word	0x0000000e
        /*0cd4*/ 	.word	0x00000000
        /*0cd8*/ 	.short	0x0101
        /*0cda*/ 	.byte	0x3f
	.zero		1


	//   ....[43]....
        /*0cdc*/ 	.word	0x0000ade0
        /*0ce0*/ 	.word	0x000000d9
        /*0ce4*/ 	.word	0x00028c30
        /*0ce8*/ 	.short	0x010a
        /*0cea*/ 	.byte	0x3f
	.zero		1


	//   ....[44]....
        /*0cec*/ 	.word	0x0000ae90
        /*0cf0*/ 	.word	0x000000d9
        /*0cf4*/ 	.word	0x00028c30
        /*0cf8*/ 	.short	0x010a
        /*0cfa*/ 	.byte	0x3f
	.zero		1


	//   ....[45]....
        /*0cfc*/ 	.word	0x0000b560
        /*0d00*/ 	.word	0x00000099
        /*0d04*/ 	.word	0x00000000
        /*0d08*/ 	.short	0x0101
        /*0d0a*/ 	.byte	0x3f
	.zero		1


	//   ....[46]....
        /*0d0c*/ 	.word	0x0000c3e0
        /*0d10*/ 	.word	0x000000d9
        /*0d14*/ 	.word	0x00028c50
        /*0d18*/ 	.short	0x010a
        /*0d1a*/ 	.byte	0x3f
	.zero		1


	//   ....[47]....
        /*0d1c*/ 	.word	0x0000c430
        /*0d20*/ 	.word	0x000000d9
        /*0d24*/ 	.word	0x00028c50
        /*0d28*/ 	.short	0x010a
        /*0d2a*/ 	.byte	0x3f
	.zero		1


	//   ....[48]....
        /*0d2c*/ 	.word	0x0000c720
        /*0d30*/ 	.word	0x000000d9
        /*0d34*/ 	.word	0x00000000
        /*0d38*/ 	.short	0x0101
        /*0d3a*/ 	.byte	0x3f
	.zero		1


	//   ....[49]....
        /*0d3c*/ 	.word	0x0000ef60
        /*0d40*/ 	.word	0x00000004
        /*0d44*/ 	.word	0x00000000
        /*0d48*/ 	.short	0x0101
        /*0d4a*/ 	.byte	0x3f
	.zero		1


	//   ....[50]....
        /*0d4c*/ 	.word	0x0000fb00
        /*0d50*/ 	.word	0x00000004
        /*0d54*/ 	.word	0x00000000
        /*0d58*/ 	.short	0x0101
        /*0d5a*/ 	.byte	0x3f
	.zero		1


	//   ....[51]....
        /*0d5c*/ 	.word	0x00013380
        /*0d60*/ 	.word	0x00000012
        /*0d64*/ 	.word	0x00028c20
        /*0d68*/ 	.short	0x010a
        /*0d6a*/ 	.byte	0x3f
	.zero		1


	//   ....[52]....
        /*0d6c*/ 	.word	0x00013450
        /*0d70*/ 	.word	0x00000005
        /*0d74*/ 	.word	0x00028ca0
        /*0d78*/ 	.short	0x010a
        /*0d7a*/ 	.byte	0x3f
	.zero		1


	//   ....[53]....
        /*0d7c*/ 	.word	0x00013690
        /*0d80*/ 	.word	0x00000005
        /*0d84*/ 	.word	0x00028cc0
        /*0d88*/ 	.short	0x010a
        /*0d8a*/ 	.byte	0x3f
	.zero		1


	//   ....[54]....
        /*0d8c*/ 	.word	0x000140f0
        /*0d90*/ 	.word	0x00000005
        /*0d94*/ 	.word	0x00028ca0
        /*0d98*/ 	.short	0x010a
        /*0d9a*/ 	.byte	0x3f
	.zero		1


	//   ....[55]....
        /*0d9c*/ 	.word	0x00014320
        /*0da0*/ 	.word	0x00000005
        /*0da4*/ 	.word	0x00028cc0
        /*0da8*/ 	.short	0x010a
        /*0daa*/ 	.byte	0x3f
	.zero		1


	//   ....[56]....
        /*0dac*/ 	.word	0x00015840
        /*0db0*/ 	.word	0x00000000
        /*0db4*/ 	.word	0x00028c40
        /*0db8*/ 	.short	0x010a
        /*0dba*/ 	.byte	0x3f
	.zero		1


	//   ....[57]....
        /*0dbc*/ 	.word	0x00016340
        /*0dc0*/ 	.word	0x00000012
        /*0dc4*/ 	.word	0x00028c00
        /*0dc8*/ 	.short	0x0107
        /*0dca*/ 	.byte	0x3f
	.zero		1


	//   ....[58]....
        /*0dcc*/ 	.word	0x00016430
        /*0dd0*/ 	.word	0x00000012
        /*0dd4*/ 	.word	0x00028c00
        /*0dd8*/ 	.short	0x0101
        /*0dda*/ 	.byte	0x3f
	.zero		1


	//   ....[59]....
        /*0ddc*/ 	.word	0x00016450
        /*0de0*/ 	.word	0x00000012
        /*0de4*/ 	.word	0x00028c20
        /*0de8*/ 	.short	0x010a
        /*0dea*/ 	.byte	0x3f
	.zero		1


	//   ....[60]....
        /*0dec*/ 	.word	0x00016530
        /*0df0*/ 	.word	0x00000000
        /*0df4*/ 	.word	0x00028c60
        /*0df8*/ 	.short	0x010a
        /*0dfa*/ 	.byte	0x3f
	.zero		1


	//   ....[61]....
        /*0dfc*/ 	.word	0x000171a0
        /*0e00*/ 	.word	0x00000002
        /*0e04*/ 	.word	0x00028c40
        /*0e08*/ 	.short	0x010a
        /*0e0a*/ 	.byte	0x3f
	.zero		1


	//   ....[62]....
        /*0e0c*/ 	.word	0x000173f0
        /*0e10*/ 	.word	0x00000002
        /*0e14*/ 	.word	0x00028c60
        /*0e18*/ 	.short	0x010a
        /*0e1a*/ 	.byte	0x3f
	.zero		1


	//   ....[63]....
        /*0e1c*/ 	.word	0x00017fa0
        /*0e20*/ 	.word	0x00000002
        /*0e24*/ 	.word	0x00028c40
        /*0e28*/ 	.short	0x010a
        /*0e2a*/ 	.byte	0x3f
	.zero		1


	//   ....[64]....
        /*0e2c*/ 	.word	0x000181f0
        /*0e30*/ 	.word	0x00000002
        /*0e34*/ 	.word	0x00028c60
        /*0e38*/ 	.short	0x010a
        /*0e3a*/ 	.byte	0x3f
	.zero		1


	//   ....[65]....
        /*0e3c*/ 	.word	0x00018d30
        /*0e40*/ 	.word	0x00000003
        /*0e44*/ 	.word	0x00028c40
        /*0e48*/ 	.short	0x010a
        /*0e4a*/ 	.byte	0x3f
	.zero		1


	//   ....[66]....
        /*0e4c*/ 	.word	0x00018f80
        /*0e50*/ 	.word	0x00000003
        /*0e54*/ 	.word	0x00028c60
        /*0e58*/ 	.short	0x010a
        /*0e5a*/ 	.byte	0x3f
	.zero		1


	//   ....[67]....
        /*0e5c*/ 	.word	0x0001a8b0
        /*0e60*/ 	.word	0x00000000
        /*0e64*/ 	.word	0x00028c20
        /*0e68*/ 	.short	0x010a
        /*0e6a*/ 	.byte	0x3f
	.zero		1


	//   ....[68]....
        /*0e6c*/ 	.word	0x0001aa90
        /*0e70*/ 	.word	0x00000006
        /*0e74*/ 	.word	0x00000000
        /*0e78*/ 	.short	0x010a
        /*0e7a*/ 	.byte	0x3f
	.zero		1


	//   ....[69]....
        /*0e7c*/ 	.word	0x0001aac0
        /*0e80*/ 	.word	0x00000007
        /*0e84*/ 	.word	0x00000000
        /*0e88*/ 	.short	0x010a
        /*0e8a*/ 	.byte	0x3f
	.zero		1


	//   ....[70]....
        /*0e8c*/ 	.word	0x0001ab20
        /*0e90*/ 	.word	0x00000004
        /*0e94*/ 	.word	0x00000000
        /*0e98*/ 	.short	0x010a
        /*0e9a*/ 	.byte	0x3f
	.zero		1


	//   ....[71]....
        /*0e9c*/ 	.word	0x0001ab50
        /*0ea0*/ 	.word	0x00000003
        /*0ea4*/ 	.word	0x00000000
        /*0ea8*/ 	.short	0x010a
        /*0eaa*/ 	.byte	0x3f
	.zero		1


	//   ....[72]....
        /*0eac*/ 	.word	0x0001abb0
        /*0eb0*/ 	.word	0x00000049
        /*0eb4*/ 	.word	0x00028c90
        /*0eb8*/ 	.short	0x010a
        /*0eba*/ 	.byte	0x3f
	.zero		1


	//   ....[73]....
        /*0ebc*/ 	.word	0x0001ac00
        /*0ec0*/ 	.word	0x00000049
        /*0ec4*/ 	.word	0x00028c90
        /*0ec8*/ 	.short	0x010a
        /*0eca*/ 	.byte	0x3f
	.zero		1


	//   ....[74]....
        /*0ecc*/ 	.word	0x0001ac50
        /*0ed0*/ 	.word	0x00000049
        /*0ed4*/ 	.word	0x00028c90
        /*0ed8*/ 	.short	0x010a
        /*0eda*/ 	.byte	0x3f
	.zero		1


	//   ....[75]....
        /*0edc*/ 	.word	0x0001aca0
        /*0ee0*/ 	.word	0x00000049
        /*0ee4*/ 	.word	0x00028cb0
        /*0ee8*/ 	.short	0x010a
        /*0eea*/ 	.byte	0x3f
	.zero		1


	//   ....[76]....
        /*0eec*/ 	.word	0x0001acf0
        /*0ef0*/ 	.word	0x00000005
        /*0ef4*/ 	.word	0x00028c50
        /*0ef8*/ 	.short	0x010a
        /*0efa*/ 	.byte	0x3f
	.zero		1


	//   ....[77]....
        /*0efc*/ 	.word	0x0001ad40
        /*0f00*/ 	.word	0x00000004
        /*0f04*/ 	.word	0x00028c50
        /*0f08*/ 	.short	0x010a
        /*0f0a*/ 	.byte	0x3f
	.zero		1


	//   ....[78]....
        /*0f0c*/ 	.word	0x0001af60
        /*0f10*/ 	.word	0x00000002
        /*0f14*/ 	.word	0x00028c00
        /*0f18*/ 	.short	0x010a
        /*0f1a*/ 	.byte	0x3f
	.zero		1


	//   ....[79]....
        /*0f1c*/ 	.word	0x0001b190
        /*0f20*/ 	.word	0x00000002
        /*0f24*/ 	.word	0x00028c00
        /*0f28*/ 	.short	0x010a
        /*0f2a*/ 	.byte	0x3f
	.zero		1


	//   ....[80]....
        /*0f2c*/ 	.word	0x0001b1e0
        /*0f30*/ 	.word	0x0000000e
        /*0f34*/ 	.word	0x00028c30
        /*0f38*/ 	.short	0x010a
        /*0f3a*/ 	.byte	0x3f
	.zero		1


	//   ....[81]....
        /*0f3c*/ 	.word	0x0001b230
        /*0f40*/ 	.word	0x0000000e
        /*0f44*/ 	.word	0x00028c50
        /*0f48*/ 	.short	0x010a
        /*0f4a*/ 	.byte	0x3f
	.zero		1


	//   ....[82]....
        /*0f4c*/ 	.word	0x0001b280
        /*0f50*/ 	.word	0x000000d9
        /*0f54*/ 	.word	0x00028c30
        /*0f58*/ 	.short	0x010a
        /*0f5a*/ 	.byte	0x3f
	.zero		1


	//   ....[83]....
        /*0f5c*/ 	.word	0x0001b2d0
        /*0f60*/ 	.word	0x000000d9
        /*0f64*/ 	.word	0x00028c50
        /*0f68*/ 	.short	0x010a
        /*0f6a*/ 	.byte	0x3f
	.zero		1


	//   ....[84]....
        /*0f6c*/ 	.word	0x0001b470
        /*0f70*/ 	.word	0x00000012
        /*0f74*/ 	.word	0x00028c20
        /*0f78*/ 	.short	0x010a
        /*0f7a*/ 	.byte	0x3f
	.zero		1


	//   ....[85]....
        /*0f7c*/ 	.word	0x0001b4c0
        /*0f80*/ 	.word	0x00000005
        /*0f84*/ 	.word	0x00028ca0
        /*0f88*/ 	.short	0x010a
        /*0f8a*/ 	.byte	0x3f
	.zero		1


	//   ....[86]....
        /*0f8c*/ 	.word	0x0001b510
        /*0f90*/ 	.word	0x00000005
        /*0f94*/ 	.word	0x00028cc0
        /*0f98*/ 	.short	0x010a
        /*0f9a*/ 	.byte	0x3f
	.zero		1


	//   ....[87]....
        /*0f9c*/ 	.word	0x0001b560
        /*0fa0*/ 	.word	0x00000005
        /*0fa4*/ 	.word	0x00028ca0
        /*0fa8*/ 	.short	0x010a
        /*0faa*/ 	.byte	0x3f
	.zero		1


	//   ....[88]....
        /*0fac*/ 	.word	0x0001b5b0
        /*0fb0*/ 	.word	0x00000005
        /*0fb4*/ 	.word	0x00028cc0
        /*0fb8*/ 	.short	0x010a
        /*0fba*/ 	.byte	0x3f
	.zero		1


	//   ....[89]....
        /*0fbc*/ 	.word	0x0001b750
        /*0fc0*/ 	.word	0x00000000
        /*0fc4*/ 	.word	0x00028c40
        /*0fc8*/ 	.short	0x010a
        /*0fca*/ 	.byte	0x3f
	.zero		1


	//   ....[90]....
        /*0fcc*/ 	.word	0x0001bcd0
        /*0fd0*/ 	.word	0x00000012
        /*0fd4*/ 	.word	0x00028c20
        /*0fd8*/ 	.short	0x010a
        /*0fda*/ 	.byte	0x3f
	.zero		1


	//   ....[91]....
        /*0fdc*/ 	.word	0x0001bd20
        /*0fe0*/ 	.word	0x00000000
        /*0fe4*/ 	.word	0x00028c60
        /*0fe8*/ 	.short	0x010a
        /*0fea*/ 	.byte	0x3f
	.zero		1


	//   ....[92]....
        /*0fec*/ 	.word	0x0001bd70
        /*0ff0*/ 	.word	0x00000002
        /*0ff4*/ 	.word	0x00028c40
        /*0ff8*/ 	.short	0x010a
        /*0ffa*/ 	.byte	0x3f
	.zero		1


	//   ....[93]....
        /*0ffc*/ 	.word	0x0001bdc0
        /*1000*/ 	.word	0x00000002
        /*1004*/ 	.word	0x00028c60
        /*1008*/ 	.short	0x010a
        /*100a*/ 	.byte	0x3f
	.zero		1


	//   ....[94]....
        /*100c*/ 	.word	0x0001be10
        /*1010*/ 	.word	0x00000002
        /*1014*/ 	.word	0x00028c40
        /*1018*/ 	.short	0x010a
        /*101a*/ 	.byte	0x3f
	.zero		1


	//   ....[95]....
        /*101c*/ 	.word	0x0001be60
        /*1020*/ 	.word	0x00000002
        /*1024*/ 	.word	0x00028c60
        /*1028*/ 	.short	0x010a
        /*102a*/ 	.byte	0x3f
	.zero		1


	//   ....[96]....
        /*102c*/ 	.word	0x0001beb0
        /*1030*/ 	.word	0x00000003
        /*1034*/ 	.word	0x00028c40
        /*1038*/ 	.short	0x010a
        /*103a*/ 	.byte	0x3f
	.zero		1


	//   ....[97]....
        /*103c*/ 	.word	0x0001bf00
        /*1040*/ 	.word	0x00000003
        /*1044*/ 	.word	0x00028c60
        /*1048*/ 	.short	0x010a
        /*104a*/ 	.byte	0x3f
	.zero		1


	//   ....[98]....
        /*104c*/ 	.word	0x0001ca40
        /*1050*/ 	.word	0x00000000
        /*1054*/ 	.word	0x00028c20
        /*1058*/ 	.short	0x010a
        /*105a*/ 	.byte	0x3f
	.zero		1


	//   ....[99]....
        /*105c*/ 	.word	0x0001cbe0
        /*1060*/ 	.word	0x00000006
        /*1064*/ 	.word	0x00000000
        /*1068*/ 	.short	0x010a
        /*106a*/ 	.byte	0x3f
	.zero		1


	//   ....[100]....
        /*106c*/ 	.word	0x0001cc30
        /*1070*/ 	.word	0x00000007
        /*1074*/ 	.word	0x00000000
        /*1078*/ 	.short	0x010a
        /*107a*/ 	.byte	0x3f
	.zero		1


	//   ....[101]....
        /*107c*/ 	.word	0x0001cc80
        /*1080*/ 	.word	0x00000004
        /*1084*/ 	.word	0x00000000
        /*1088*/ 	.short	0x010a
        /*108a*/ 	.byte	0x3f
	.zero		1


	//----- nvinfo : EIATTR_NUM_MBARRIERS
	.align		4
.L_232:
        /*108c*/ 	.byte	0x03, 0x38
        /*108e*/ 	.short	0x0016


	//----- nvinfo : EIATTR_EXIT_INSTR_OFFSETS
	.align		4
        /*1090*/ 	.byte	0x04, 0x1c
        /*1092*/ 	.short	(.L_234 - .L_233)


	//   ....[0]....
.L_233:
        /*1094*/ 	.word	0x0001aba0


	//----- nvinfo : EIATTR_MAX_THREADS
	.align		4
.L_234:
        /*1098*/ 	.byte	0x04, 0x05
        /*109a*/ 	.short	(.L_236 - .L_235)
.L_235:
        /*109c*/ 	.word	0x00000180
        /*10a0*/ 	.word	0x00000001
        /*10a4*/ 	.word	0x00000001


	//----- nvinfo : EIATTR_CRS_STACK_SIZE
	.align		4
.L_236:
        /*10a8*/ 	.byte	0x04, 0x1e
        /*10aa*/ 	.short	(.L_238 - .L_237)
.L_237:
        /*10ac*/ 	.word	0x00000000


	//----- nvinfo : EIATTR_CBANK_PARAM_SIZE
	.align		4
.L_238:
        /*10b0*/ 	.byte	0x03, 0x19
        /*10b2*/ 	.short	0x0af0


	//----- nvinfo : EIATTR_PARAM_CBANK
	.align		4
        /*10b4*/ 	.byte	0x04, 0x0a
        /*10b6*/ 	.short	(.L_240 - .L_239)
	.align		4
.L_239:
        /*10b8*/ 	.word	index@(.nv.constant0._ZN7cutlass13device_kernelIN5flash11enable_sm90INS1_16FlashAttnFwdSm90INS1_25CollectiveMainloopFwdSm90ILi2EN4cute5tupleIJNS5_1CILi1EEES8_S8_EEENS6_IJNS7_ILi64EEESA_SA_EEELi512ENS_10bfloat16_tEfNS_4arch4Sm90ELb0ELb0ELb0ELb1ELb0ELb1ELb0ELb0ELb0ELb1ELb1ELb0EEENS1_21CollectiveEpilogueFwdINS6_IJSA_NS7_ILi512EEESA_EEES9_SC_SE_Li256ELb1ELb1ELb1ELb0EEENS1_36VarlenDynamicPersistentTileSchedulerILi64ELi64ELi256ELi128ELb1ELb1ELb1ELb0ELb1ELb1EEEEEEEEEvNT_6ParamsE)
        /*10bc*/ 	.short	0x0210
        /*10be*/ 	.short	0x0af0


	//----- nvinfo : EIATTR_SW_WAR
	.align		4
.L_240:
        /*10c0*/ 	.byte	0x04, 0x36
        /*10c2*/ 	.short	(.L_242 - .L_241)
.L_241:
        /*10c4*/ 	.word	0x00000008
.L_242:


//--------------------- .nv.info._ZN7cutlass13device_kernelIN5flash11enable_sm90INS1_16FlashAttnFwdSm90INS1_25CollectiveMainloopFwdSm90ILi2EN4cute5tupleIJNS5_1CILi1EEES8_S8_EEENS6_IJNS7_ILi64EEESA_SA_EEELi512ENS_10bfloat16_tEfNS_4arch4Sm90ELb0ELb0ELb0ELb1ELb0ELb0ELb1ELb0ELb0ELb1ELb1ELb0EEENS1_21CollectiveEpilogueFwdINS6_IJSA_NS7_ILi512EEESA_EEES9_SC_SE_Li256ELb1ELb1ELb1ELb0EEENS1_36VarlenDynamicPersistentTileSchedulerILi64ELi64ELi256ELi128ELb1ELb1ELb1ELb0ELb1ELb1EEEEEEEEEvNT_6ParamsE --------------------------
	.section	.nv.info._ZN7cutlass13device_kernelIN5flash11enable_sm90INS1_16FlashAttnFwdSm90INS1_25CollectiveMainloopFwdSm90ILi2EN4cute5tupleIJNS5_1CILi1EEES8_S8_EEENS6_IJNS7_ILi64EEESA_SA_EEELi512ENS_10bfloat16_tEfNS_4arch4Sm90ELb0ELb0ELb0ELb1ELb0ELb0ELb1ELb0ELb0ELb1ELb1ELb0EEENS1_21CollectiveEpilogueFwdINS6_IJSA_NS7_ILi512EEESA_EEES9_SC_SE_Li256ELb1ELb1ELb1ELb0EEENS1_36VarlenDynamicPersistentTileSchedulerILi64ELi64ELi256ELi128ELb1ELb1ELb1ELb0ELb1ELb1EEEEEEEEEvNT_6ParamsE,"",@"SHT_CUDA_INFO"
	.sectionflags	@""
	.align	4


	//----- nvinfo : EIATTR_CUDA_API_VERSION
	.align		4
        /*0000*/ 	.byte	0x04, 0x37
        /*0002*/ 	.short	(.L_244 - .L_243)
.L_243:
        /*0004*/ 	.word	0x00000082


	//----- nvinfo : EIATTR_KPARAM_INFO
	.align		4
.L_244:
        /*0008*/ 	.byte	0x04, 0x17
        /*000a*/ 	.short	(.L_246 - .L_245)
.L_245:
        /*000c*/ 	.word	0x00000000
        /*0010*/ 	.short	0x0000
        /*0012*/ 	.short	0x0070
        /*0014*/ 	.byte	0x00, 0xf0, 0x01, 0x2e


	//----- nvinfo : EIATTR_SPARSE_MMA_MASK
	.align		4
.L_246:
        /*0018*/ 	.byte	0x03, 0x50
        /*001a*/ 	.short	0x0000


	//----- nvinfo : EIATTR_MAXREG_COUNT
	.align		4
        /*001c*/ 	.byte	0x03, 0x1b
        /*001e*/ 	.short	0x00a8


	//----- nvinfo : EIATTR_NUM_BARRIERS
	.align		4
        /*0020*/ 	.byte	0x02, 0x4c
        /*0022*/ 	.byte	0x10
	.zero		1


	//----- nvinfo : EIATTR_EXTERNS
	.align		4
        /*0024*/ 	.byte	0x04, 0x0f
        /*0026*/ 	.short	(.L_248 - .L_247)


	//   ....[0]....
	.align		4
.L_247:
        /*0028*/ 	.word	index@(__assertfail)


	//----- nvinfo : EIATTR_ANNOTATIONS
	.align		4
.L_248:
        /*002c*/ 	.byte	0x04, 0x55
        /*002e*/ 	.short	(.L_250 - .L_249)


	//   ....[0]....
.L_249:
        /* <DEDUP_REMOVED lines=88> */


	//----- nvinfo : EIATTR_MERCURY_ISA_VERSION
	.align		4
.L_250:
        /*0598*/ 	.byte	0x03, 0x5f
        /*059a*/ 	.short	0x0101


	//----- nvinfo : EIATTR_UNUSED_LOAD_BYTE_OFFSET
	.align		4
        /*059c*/ 	.byte	0x04, 0x44
        /*059e*/ 	.short	(.L_252 - .L_251)


	//   ....[0]....
.L_251:
        /*05a0*/ 	.word	0x00000a00
        /*05a4*/ 	.word	0x0000fff0


	//   ....[1]....
        /*05a8*/ 	.word	0x00009840
        /*05ac*/ 	.word	0x0000fff0


	//----- nvinfo : EIATTR_INT_WARP_WIDE_INSTR_OFFSETS
	.align		4
.L_252:
        /*05b0*/ 	.byte	0x04, 0x31
        /*05b2*/ 	.short	(.L_254 - .L_253)


	//   ....[0]....
.L_253:
        /*05b4*/ 	.word	0x00000130


	//   ....[1]....
        /*05b8*/ 	.word	0x00000170


	//   ....[2]....
        /*05bc*/ 	.word	0x000001e0


	//   ....[3]....
        /*05c0*/ 	.word	0x00000250


	//   ....[4]....
        /*05c4*/ 	.word	0x0000f720


	//   ....[5]....
        /*05c8*/ 	.word	0x0000f780


	//   ....[6]....
        /*05cc*/ 	.word	0x00015110


	//   ....[7]....
        /*05d0*/ 	.word	0x000151a0


	//----- nvinfo : EIATTR_COOP_GROUP_MASK_REGIDS
	.align		4
.L_254:
        /*05d4*/ 	.byte	0x04, 0x29
        /*05d6*/ 	.short	(.L_256 - .L_255)


	//   ....[0]....
.L_255:
        /*05d8*/ 	.word	0xffffffff


	//   ....[1]....
        /*05dc*/ 	.word	0xffffffff


	//   ....[2]....
        /*05e0*/ 	.word	0xffffffff


	//   ....[3]....
        /*05e4*/ 	.word	0xffffffff


	//   ....[4]....
        /*05e8*/ 	.word	0xffffffff


	//   ....[5]....
        /*05ec*/ 	.word	0xffffffff


	//   ....[6]....
        /*05f0*/ 	.word	0xffffffff


	//   ....[7]....
        /*05f4*/ 	.word	0xffffffff


	//   ....[8]....
        /*05f8*/ 	.word	0xffffffff


	//   ....[9]....
        /*05fc*/ 	.word	0xffffffff


	//   ....[10]....
        /*0600*/ 	.word	0xffffffff


	//   ....[11]....
        /*0604*/ 	.word	0xffffffff


	//   ....[12]....
        /*0608*/ 	.word	0xffffffff


	//   ....[13]....
        /*060c*/ 	.word	0xffffffff


	//   ....[14]....
        /*0610*/ 	.word	0xffffffff


	//   ....[15]....
        /*0614*/ 	.word	0xffffffff


	//   ....[16]....
        /*0618*/ 	.word	0xffffffff


	//   ....[17]....
        /*061c*/ 	.word	0xffffffff


	//   ....[18]....
        /*0620*/ 	.word	0xffffffff


	//   ....[19]....
        /*0624*/ 	.word	0xffffffff


	//   ....[20]....
        /*0628*/ 	.word	0xffffffff


	//   ....[21]....
        /*062c*/ 	.word	0xffffffff


	//   ....[22]....
        /*0630*/ 	.word	0xffffffff


	//   ....[23]....
        /*0634*/ 	.word	0xffffffff


	//   ....[24]....
        /*0638*/ 	.word	0xffffffff


	//   ....[25]....
        /*063c*/ 	.word	0xffffffff


	//   ....[26]....
        /*0640*/ 	.word	0xffffffff


	//   ....[27]....
        /*0644*/ 	.word	0xffffffff


	//   ....[28]....
        /*0648*/ 	.word	0xffffffff


	//   ....[29]....
        /*064c*/ 	.word	0xffffffff


	//   ....[30]....
        /*0650*/ 	.word	0xffffffff


	//   ....[31]....
        /*0654*/ 	.word	0xffffffff


	//   ....[32]....
        /*0658*/ 	.word	0xffffffff


	//   ....[33]....
        /*065c*/ 	.word	0xffffffff


	//   ....[34]....
        /*0660*/ 	.word	0xffffffff


	//   ....[35]....
        /*0664*/ 	.word	0xffffffff


	//   ....[36]....
        /*0668*/ 	.word	0xffffffff


	//   ....[37]....
        /*066c*/ 	.word	0xffffffff


	//   ....[38]....
        /*0670*/ 	.word	0xffffffff


	//   ....[39]....
        /*0674*/ 	.word	0xffffffff


	//   ....[40]....
        /*0678*/ 	.word	0xffffffff


	//   ....[41]....
        /*067c*/ 	.word	0xffffffff


	//   ....[42]....
        /*0680*/ 	.word	0xffffffff


	//   ....[43]....
        /*0684*/ 	.word	0xffffffff


	//   ....[44]....
        /*0688*/ 	.word	0xffffffff


	//   ....[45]....
        /*068c*/ 	.word	0xffffffff


	//   ....[46]....
        /*0690*/ 	.word	0xffffffff


	//   ....[47]....
        /*0694*/ 	.word	0xffffffff


	//   ....[48]....
        /*0698*/ 	.word	0xffffffff


	//   ....[49]....
        /*069c*/ 	.word	0xffffffff


	//   ....[50]....
        /*06a0*/ 	.word	0xffffffff


	//   ....[51]....
        /*06a4*/ 	.word	0xffffffff


	//   ....[52]....
        /*06a8*/ 	.word	0xffffffff


	//   ....[53]....
        /*06ac*/ 	.word	0xffffffff


	//   ....[54]....
        /*06b0*/ 	.word	0xffffffff


	//   ....[55]....
        /*06b4*/ 	.word	0xffffffff


	//   ....[56]....
        /*06b8*/ 	.word	0xffffffff


	//   ....[57]....
        /*06bc*/ 	.word	0xffffffff


	//   ....[58]....
        /*06c0*/ 	.word	0xffffffff


	//   ....[59]....
        /*06c4*/ 	.word	0xffffffff


	//   ....[60]....
        /*06c8*/ 	.word	0xffffffff


	//   ....[61]....
        /*06cc*/ 	.word	0xffffffff


	//   ....[62]....
        /*06d0*/ 	.word	0xffffffff


	//   ....[63]....
        /*06d4*/ 	.word	0xffffffff


	//   ....[64]....
        /*06d8*/ 	.word	0xffffffff


	//   ....[65]....
        /*06dc*/ 	.word	0xffffffff


	//   ....[66]....
        /*06e0*/ 	.word	0xffffffff


	//   ....[67]....
        /*06e4*/ 	.word	0xffffffff


	//   ....[68]....
        /*06e8*/ 	.word	0xffffffff


	//   ....[69]....
        /*06ec*/ 	.word	0xffffffff


	//   ....[70]....
        /*06f0*/ 	.word	0xffffffff


	//   ....[71]....
        /*06f4*/ 	.word	0xffffffff


	//   ....[72]....
        /*06f8*/ 	.word	0xffffffff


	//   ....[73]....
        /*06fc*/ 	.word	0xffffffff


	//   ....[74]....
        /*0700*/ 	.word	0xffffffff


	//   ....[75]....
        /*0704*/ 	.word	0xffffffff


	//   ....[76]....
        /*0708*/ 	.word	0xffffffff


	//   ....[77]....
        /*070c*/ 	.word	0xffffffff


	//   ....[78]....
        /*0710*/ 	.word	0xffffffff


	//   ....[79]....
        /*0714*/ 	.word	0xffffffff


	//   ....[80]....
        /*0718*/ 	.word	0xffffffff


	//   ....[81]....
        /*071c*/ 	.word	0xffffffff


	//   ....[82]....
        /*0720*/ 	.word	0xffffffff


	//   ....[83]....
        /*0724*/ 	.word	0xffffffff


	//   ....[84]....
        /*0728*/ 	.word	0xffffffff


	//   ....[85]....
        /*072c*/ 	.word	0xffffffff


	//   ....[86]....
        /*0730*/ 	.word	0xffffffff


	//   ....[87]....
        /*0734*/ 	.word	0xffffffff


	//   ....[88]....
        /*0738*/ 	.word	0xffffffff


	//   ....[89]....
        /*073c*/ 	.word	0xffffffff


	//   ....[90]....
        /*0740*/ 	.word	0xffffffff


	//   ....[91]....
        /*0744*/ 	.word	0xffffffff


	//   ....[92]....
        /*0748*/ 	.word	0xffffffff


	//   ....[93]....
        /*074c*/ 	.word	0xffffffff


	//   ....[94]....
        /*0750*/ 	.word	0xffffffff


	//   ....[95]....
        /*0754*/ 	.word	0x0500000f


	//   ....[96]....
        /*0758*/ 	.word	0x0500000f


	//   ....[97]....
        /*075c*/ 	.word	0x0500000f


	//   ....[98]....
        /*0760*/ 	.word	0x0500000f


	//   ....[99]....
        /*0764*/ 	.word	0x0500000f


	//   ....[100]....
        /*0768*/ 	.word	0x0500000f


	//   ....[101]....
        /*076c*/ 	.word	0x0500000f


	//   ....[102]....
        /*0770*/ 	.word	0x0500000f


	//   ....[103]....
        /*0774*/ 	.word	0x0500000f


	//   ....[104]....
        /*0778*/ 	.word	0x0500000f


	//   ....[105]....
        /*077c*/ 	.word	0x0500000f


	//   ....[106]....
        /*0780*/ 	.word	0x0500000f


	//   ....[107]....
        /*0784*/ 	.word	0x0500000f


	//   ....[108]....
        /*0788*/ 	.word	0x0500000f


	//   ....[109]....
        /*078c*/ 	.word	0x0500000f


	//   ....[110]....
        /*0790*/ 	.word	0x0500000f


	//   ....[111]....
        /*0794*/ 	.word	0x0500000f


	//   ....[112]....
        /*0798*/ 	.word	0x0500000f


	//   ....[113]....
        /*079c*/ 	.word	0x0500000f


	//   ....[114]....
        /*07a0*/ 	.word	0x0500000f


	//   ....[115]....
        /*07a4*/ 	.word	0x0500000f


	//   ....[116]....
        /*07a8*/ 	.word	0x0500000f


	//   ....[117]....
        /*07ac*/ 	.word	0x0500000f


	//   ....[118]....
        /*07b0*/ 	.word	0x0500000f


	//   ....[119]....
        /*07b4*/ 	.word	0x0500000f


	//   ....[120]....
        /*07b8*/ 	.word	0x0500000f


	//   ....[121]....
        /*07bc*/ 	.word	0x0500000f


	//   ....[122]....
        /*07c0*/ 	.word	0x0500000f


	//   ....[123]....
        /*07c4*/ 	.word	0x0500000f


	//   ....[124]....
        /*07c8*/ 	.word	0x0500000f


	//   ....[125]....
        /*07cc*/ 	.word	0x0500000f


	//   ....[126]....
        /*07d0*/ 	.word	0x0500000f


	//   ....[127]....
        /*07d4*/ 	.word	0x0500000f


	//   ....[128]....
        /*07d8*/ 	.word	0x0500000f


	//   ....[129]....
        /*07dc*/ 	.word	0x0500000f


	//   ....[130]....
        /*07e0*/ 	.word	0x0500000f


	//----- nvinfo : EIATTR_COOP_GROUP_INSTR_OFFSETS
	.align		4
.L_256:
        /*07e4*/ 	.byte	0x04, 0x28
        /*07e6*/ 	.short	(.L_258 - .L_257)


	//   ....[0]....
.L_257:
        /*07e8*/ 	.word	0x00000060


	//   ....[1]....
        /*07ec*/ 	.word	0x00000140


	//   ....[2]....
        /*07f0*/ 	.word	0x00000180


	//   ....[3]....
        /*07f4*/ 	.word	0x00000390


	//   ....[4]....
        /*07f8*/ 	.word	0x000004f0


	//   ....[5]....
        /*07fc*/ 	.word	0x00000610


	//   ....[6]....
        /*0800*/ 	.word	0x00000770


	//   ....[7]....
        /*0804*/ 	.word	0x00001da0


	//   ....[8]....
        /*0808*/ 	.word	0x00003b40


	//   ....[9]....
        /*080c*/ 	.word	0x00004390


	//   ....[10]....
        /*0810*/ 	.word	0x00005710


	//   ....[11]....
        /*0814*/ 	.word	0x00005790


	//   ....[12]....
        /*0818*/ 	.word	0x00005960


	//   ....[13]....
        /*081c*/ 	.word	0x00005a30


	//   ....[14]....
        /*0820*/ 	.word	0x00006240


	//   ....[15]....
        /*0824*/ 	.word	0x000067c0


	//   ....[16]....
        /*0828*/ 	.word	0x000078f0


	//   ....[17]....
        /*082c*/ 	.word	0x00007910


	//   ....[18]....
        /*0830*/ 	.word	0x00007ea0


	//   ....[19]....
        /*0834*/ 	.word	0x00008070


	//   ....[20]....
        /*0838*/ 	.word	0x00008d10


	//   ....[21]....
        /*083c*/ 	.word	0x00008d50


	//   ....[22]....
        /*0840*/ 	.word	0x00008d80


	//   ....[23]....
        /*0844*/ 	.word	0x00008de0


	//   ....[24]....
        /*0848*/ 	.word	0x00008df0


	//   ....[25]....
        /*084c*/ 	.word	0x0000a5c0


	//   ....[26]....
        /*0850*/ 	.word	0x0000a930


	//   ....[27]....
        /*0854*/ 	.word	0x0000a970


	//   ....[28]....
        /*0858*/ 	.word	0x0000a990


	//   ....[29]....
        /*085c*/ 	.word	0x0000a9a0


	//   ....[30]....
        /*0860*/ 	.word	0x0000b5d0


	//   ....[31]....
        /*0864*/ 	.word	0x0000b600


	//   ....[32]....
        /*0868*/ 	.word	0x0000b8b0


	//   ....[33]....
        /*086c*/ 	.word	0x0000b8d0


	//   ....[34]....
        /*0870*/ 	.word	0x0000c030


	//   ....[35]....
        /*0874*/ 	.word	0x0000c050


	//   ....[36]....
        /*0878*/ 	.word	0x0000c8a0


	//   ....[37]....
        /*087c*/ 	.word	0x0000c8c0


	//   ....[38]....
        /*0880*/ 	.word	0x0000db80


	//   ....[39]....
        /*0884*/ 	.word	0x0000dbb0


	//   ....[40]....
        /*0888*/ 	.word	0x0000ddf0


	//   ....[41]....
        /*088c*/ 	.word	0x0000de10


	//   ....[42]....
        /*0890*/ 	.word	0x0000e0d0


	//   ....[43]....
        /*0894*/ 	.word	0x0000e2e0


	//   ....[44]....
        /*0898*/ 	.word	0x0000e310


	//   ....[45]....
        /*089c*/ 	.word	0x0000e340


	//   ....[46]....
        /*08a0*/ 	.word	0x0000e370


	//   ....[47]....
        /*08a4*/ 	.word	0x0000e3a0


	//   ....[48]....
        /*08a8*/ 	.word	0x0000e3d0


	//   ....[49]....
        /*08ac*/ 	.word	0x0000e570


	//   ....[50]....
        /*08b0*/ 	.word	0x0000e5a0


	//   ....[51]....
        /*08b4*/ 	.word	0x0000e5d0


	//   ....[52]....
        /*08b8*/ 	.word	0x0000e600


	//   ....[53]....
        /*08bc*/ 	.word	0x0000e630


	//   ....[54]....
        /*08c0*/ 	.word	0x0000e660


	//   ....[55]....
        /*08c4*/ 	.word	0x0000e6f0


	//   ....[56]....
        /*08c8*/ 	.word	0x0000e720


	//   ....[57]....
        /*08cc*/ 	.word	0x0000e730


	//   ....[58]....
        /*08d0*/ 	.word	0x0000e7e0


	//   ....[59]....
        /*08d4*/ 	.word	0x0000fd00


	//   ....[60]....
        /*08d8*/ 	.word	0x00010790


	//   ....[61]....
        /*08dc*/ 	.word	0x000107c0


	//   ....[62]....
        /*08e0*/ 	.word	0x000107e0


	//   ....[63]....
        /*08e4*/ 	.word	0x00010890


	//   ....[64]....
        /*08e8*/ 	.word	0x00010920


	//   ....[65]....
        /*08ec*/ 	.word	0x00010940


	//   ....[66]....
        /*08f0*/ 	.word	0x000109d0


	//   ....[67]....
        /*08f4*/ 	.word	0x000109e0


	//   ....[68]....
        /*08f8*/ 	.word	0x00011370


	//   ....[69]....
        /*08fc*/ 	.word	0x00011400


	//   ....[70]....
        /*0900*/ 	.word	0x00011450


	//   ....[71]....
        /*0904*/ 	.word	0x00011580


	//   ....[72]....
        /*0908*/ 	.word	0x000116f0


	//   ....[73]....
        /*090c*/ 	.word	0x00011700


	//   ....[74]....
        /*0910*/ 	.word	0x00011860


	//   ....[75]....
        /*0914*/ 	.word	0x00011870


	//   ....[76]....
        /*0918*/ 	.word	0x00015420


	//   ....[77]....
        /*091c*/ 	.word	0x00015450


	//   ....[78]....
        /*0920*/ 	.word	0x000154b0


	//   ....[79]....
        /*0924*/ 	.word	0x000154e0


	//   ....[80]....
        /*0928*/ 	.word	0x00015510


	//   ....[81]....
        /*092c*/ 	.word	0x00015540


	//   ....[82]....
        /*0930*/ 	.word	0x00015570


	//   ....[83]....
        /*0934*/ 	.word	0x000155a0


	//   ....[84]....
        /*0938*/ 	.word	0x00015760


	//   ....[85]....
        /*093c*/ 	.word	0x00015790


	//   ....[86]....
        /*0940*/ 	.word	0x000157c0


	//   ....[87]....
        /*0944*/ 	.word	0x000157f0


	//   ....[88]....
        /*0948*/ 	.word	0x00015820


	//   ....[89]....
        /*094c*/ 	.word	0x00015850


	//   ....[90]....
        /*0950*/ 	.word	0x00015910


	//   ....[91]....
        /*0954*/ 	.word	0x00015930


	//   ....[92]....
        /*0958*/ 	.word	0x00015940


	//   ....[93]....
        /*095c*/ 	.word	0x000159a0


	//   ....[94]....
        /*0960*/ 	.word	0x000160c0


	//   ....[95]....
        /*0964*/ 	.word	0x000165b0


	//   ....[96]....
        /*0968*/ 	.word	0x00016730


	//   ....[97]....
        /*096c*/ 	.word	0x00016790


	//   ....[98]....
        /*0970*/ 	.word	0x00016820


	//   ....[99]....
        /*0974*/ 	.word	0x00016870


	//   ....[100]....
        /*0978*/ 	.word	0x000169d0


	//   ....[101]....
        /*097c*/ 	.word	0x00016a70


	//   ....[102]....
        /*0980*/ 	.word	0x00016b20


	//   ....[103]....
        /*0984*/ 	.word	0x00016c00


	//   ....[104]....
        /*0988*/ 	.word	0x00016dc0


	//   ....[105]....
        /*098c*/ 	.word	0x00016ea0


	//   ....[106]....
        /*0990*/ 	.word	0x00017130


	//   ....[107]....
        /*0994*/ 	.word	0x00017230


	//   ....[108]....
        /*0998*/ 	.word	0x00017400


	//   ....[109]....
        /*099c*/ 	.word	0x000174c0


	//   ....[110]....
        /*09a0*/ 	.word	0x000176e0


	//   ....[111]....
        /*09a4*/ 	.word	0x00017730


	//   ....[112]....
        /*09a8*/ 	.word	0x00017a60


	//   ....[113]....
        /*09ac*/ 	.word	0x00017b00


	//   ....[114]....
        /*09b0*/ 	.word	0x00017c90


	//   ....[115]....
        /*09b4*/ 	.word	0x00017d10


	//   ....[116]....
        /*09b8*/ 	.word	0x00017d90


	//   ....[117]....
        /*09bc*/ 	.word	0x00017e10


	//   ....[118]....
        /*09c0*/ 	.word	0x00017e90


	//   ....[119]....
        /*09c4*/ 	.word	0x00017f20


	//   ....[120]....
        /*09c8*/ 	.word	0x00017fc0


	//   ....[121]....
        /*09cc*/ 	.word	0x00018070


	//   ....[122]....
        /*09d0*/ 	.word	0x000180f0


	//   ....[123]....
        /*09d4*/ 	.word	0x00018170


	//   ....[124]....
        /*09d8*/ 	.word	0x000181f0


	//   ....[125]....
        /*09dc*/ 	.word	0x00018280


	//   ....[126]....
        /*09e0*/ 	.word	0x00018300


	//   ....[127]....
        /*09e4*/ 	.word	0x000183a0


	//   ....[128]....
        /*09e8*/ 	.word	0x000183f0


	//   ....[129]....
        /*09ec*/ 	.word	0x00018480


	//   ....[130]....
        /*09f0*/ 	.word	0x000185b0


	//----- nvinfo : EIATTR_REG_RECONFIG
	.align		4
.L_258:
        /*09f4*/ 	.byte	0x01, 0x54
	.zero		2


	//----- nvinfo : EIATTR_SYSCALL_OFFSETS
	.align		4
        /*09f8*/ 	.byte	0x04, 0x46
        /*09fa*/ 	.short	(.L_260 - .L_259)


	//   ....[0]....
.L_259:
        /*09fc*/ 	.word	0x00003d00


	//   ....[1]....
        /*0a00*/ 	.word	0x0000f920


	//   ....[2]....
        /*0a04*/ 	.word	0x0000fa70


	//   ....[3]....
        /*0a08*/ 	.word	0x0000fb70


	//   ....[4]....
        /*0a0c*/ 	.word	0x000103b0


	//   ....[5]....
        /*0a10*/ 	.word	0x00010cf0


	//----- nvinfo : EIATTR_MBARRIER_INSTR_OFFSETS
	.align		4
.L_260:
        /*0a14*/ 	.byte	0x04, 0x39
        /*0a16*/ 	.short	(.L_262 - .L_261)


	//   ....[0]....
.L_261:
        /*0a18*/ 	.word	0x00000270
        /*0a1c*/ 	.word	0x000000ff
        /*0a20*/ 	.word	0x00038800
        /*0a24*/ 	.short	0x0100
        /*0a26*/ 	.byte	0x08
	.zero		1


	//   ....[1]....
        /*0a28*/ 	.word	0x00000280
        /*0a2c*/ 	.word	0x000000ff
        /*0a30*/ 	.word	0x00038810
        /*0a34*/ 	.short	0x0100
        /*0a36*/ 	.byte	0x08
	.zero		1


	//   ....[2]....
        /*0a38*/ 	.word	0x00000290
        /*0a3c*/ 	.word	0x000000ff
        /*0a40*/ 	.word	0x00038820
        /*0a44*/ 	.short	0x0100
        /*0a46*/ 	.byte	0x08
	.zero		1


	//   ....[3]....
        /*0a48*/ 	.word	0x00000340
        /*0a4c*/ 	.word	0x000000ff
        /*0a50*/ 	.word	0x00038830
        /*0a54*/ 	.short	0x0100
        /*0a56*/ 	.byte	0x06
	.zero		1


	//   ....[4]....
        /*0a58*/ 	.word	0x00000350
        /*0a5c*/ 	.word	0x000000ff
        /*0a60*/ 	.word	0x00038840
        /*0a64*/ 	.short	0x0100
        /*0a66*/ 	.byte	0x06
	.zero		1


	//   ....[5]....
        /*0a68*/ 	.word	0x00000360
        /*0a6c*/ 	.word	0x000000ff
        /*0a70*/ 	.word	0x00038838
        /*0a74*/ 	.short	0x0100
        /*0a76*/ 	.byte	0x06
	.zero		1


	//   ....[6]....
        /*0a78*/ 	.word	0x00000370
        /*0a7c*/ 	.word	0x000000ff
        /*0a80*/ 	.word	0x00038848
        /*0a84*/ 	.short	0x0100
        /*0a86*/ 	.byte	0x06
	.zero		1


	//   ....[7]....
        /*0a88*/ 	.word	0x000004a0
        /*0a8c*/ 	.word	0x000000ff
        /*0a90*/ 	.word	0x00038850
        /*0a94*/ 	.short	0x0100
        /*0a96*/ 	.byte	0x08
	.zero		1


	//   ....[8]....
        /*0a98*/ 	.word	0x000004b0
        /*0a9c*/ 	.word	0x000000ff
        /*0aa0*/ 	.word	0x00038860
        /*0aa4*/ 	.short	0x0100
        /*0aa6*/ 	.byte	0x08
	.zero		1


	//   ....[9]....
        /*0aa8*/ 	.word	0x000004c0
        /*0aac*/ 	.word	0x000000ff
        /*0ab0*/ 	.word	0x00038858
        /*0ab4*/ 	.short	0x0100
        /*0ab6*/ 	.byte	0x08
	.zero		1


	//   ....[10]....
        /*0ab8*/ 	.word	0x000004d0
        /*0abc*/ 	.word	0x000000ff
        /*0ac0*/ 	.word	0x00038868
        /*0ac4*/ 	.short	0x0100
        /*0ac6*/ 	.byte	0x08
	.zero		1


	//   ....[11]....
        /*0ac8*/ 	.word	0x000005c0
        /*0acc*/ 	.word	0x000000ff
        /*0ad0*/ 	.word	0x00038870
        /*0ad4*/ 	.short	0x0100
        /*0ad6*/ 	.byte	0x06
	.zero		1


	//   ....[12]....
        /*0ad8*/ 	.word	0x000005d0
        /*0adc*/ 	.word	0x000000ff
        /*0ae0*/ 	.word	0x00038880
        /*0ae4*/ 	.short	0x0100
        /*0ae6*/ 	.byte	0x06
	.zero		1


	//   ....[13]....
        /*0ae8*/ 	.word	0x000005e0
        /*0aec*/ 	.word	0x000000ff
        /*0af0*/ 	.word	0x00038878
        /*0af4*/ 	.short	0x0100
        /*0af6*/ 	.byte	0x06
	.zero		1


	//   ....[14]....
        /*0af8*/ 	.word	0x000005f0
        /*0afc*/ 	.word	0x000000ff
        /*0b00*/ 	.word	0x00038888
        /*0b04*/ 	.short	0x0100
        /*0b06*/ 	.byte	0x06
	.zero		1


	//   ....[15]....
        /*0b08*/ 	.word	0x00000720
        /*0b0c*/ 	.word	0x000000ff
        /*0b10*/ 	.word	0x00038890
        /*0b14*/ 	.short	0x0100
        /*0b16*/ 	.byte	0x08
	.zero		1


	//   ....[16]....
        /*0b18*/ 	.word	0x00000730
        /*0b1c*/ 	.word	0x000000ff
        /*0b20*/ 	.word	0x000388a0
        /*0b24*/ 	.short	0x0100
        /*0b26*/ 	.byte	0x08
	.zero		1


	//   ....[17]....
        /*0b28*/ 	.word	0x00000740
        /*0b2c*/ 	.word	0x000000ff
        /*0b30*/ 	.word	0x00038898
        /*0b34*/ 	.short	0x0100
        /*0b36*/ 	.byte	0x08
	.zero		1


	//   ....[18]....
        /*0b38*/ 	.word	0x00000750
        /*0b3c*/ 	.word	0x000000ff
        /*0b40*/ 	.word	0x000388a8
        /*0b44*/ 	.short	0x0100
        /*0b46*/ 	.byte	0x08
	.zero		1


	//   ....[19]....
        /*0b48*/ 	.word	0x00000880
        /*0b4c*/ 	.word	0x000000ff
        /*0b50*/ 	.word	0x000388b0
        /*0b54*/ 	.short	0x0100
        /*0b56*/ 	.byte	0x08
	.zero		1


	//   ....[20]....
        /*0b58*/ 	.word	0x00000890
        /*0b5c*/ 	.word	0x000000ff
        /*0b60*/ 	.word	0x000388c0
        /*0b64*/ 	.short	0x0100
        /*0b66*/ 	.byte	0x08
	.zero		1


	//   ....[21]....
        /*0b68*/ 	.word	0x000008a0
        /*0b6c*/ 	.word	0x000000ff
        /*0b70*/ 	.word	0x000388b8
        /*0b74*/ 	.short	0x0100
        /*0b76*/ 	.byte	0x08
	.zero		1


	//   ....[22]....
        /*0b78*/ 	.word	0x000008b0
        /*0b7c*/ 	.word	0x000000ff
        /*0b80*/ 	.word	0x000388c8
        /*0b84*/ 	.short	0x0100
        /*0b86*/ 	.byte	0x08
	.zero		1


	//   ....[23]....
        /*0b88*/ 	.word	0x00002110
        /*0b8c*/ 	.word	0x00000003
        /*0b90*/ 	.word	0x00000000
        /*0b94*/ 	.short	0x0101
        /*0b96*/ 	.byte	0x3f
	.zero		1


	//   ....[24]....
        /*0b98*/ 	.word	0x00002be0
        /*0b9c*/ 	.word	0x00000003
        /*0ba0*/ 	.word	0x00000000
        /*0ba4*/ 	.short	0x0101
        /*0ba6*/ 	.byte	0x3f
	.zero		1


	//   ....[25]....
        /*0ba8*/ 	.word	0x00003d70
        /*0bac*/ 	.word	0x000000ff
        /*0bb0*/ 	.word	0x00038800
        /*0bb4*/ 	.short	0x010a
        /*0bb6*/ 	.byte	0x29
	.zero		1


	//   ....[26]....
        /*0bb8*/ 	.word	0x00003e00
        /*0bbc*/ 	.word	0x00000006
        /*0bc0*/ 	.word	0x00038830
        /*0bc4*/ 	.short	0x010a
        /*0bc6*/ 	.byte	0x3f
	.zero		1


	//   ....[27]....
        /*0bc8*/ 	.word	0x00003e40
        /*0bcc*/ 	.word	0x00000006
        /*0bd0*/ 	.word	0x00038830
        /*0bd4*/ 	.short	0x010a
        /*0bd6*/ 	.byte	0x3f
	.zero		1


	//   ....[28]....
        /*0bd8*/ 	.word	0x000040c0
        /*0bdc*/ 	.word	0x000000ff
        /*0be0*/ 	.word	0x00038810
        /*0be4*/ 	.short	0x010a
        /*0be6*/ 	.byte	0x29
	.zero		1


	//   ....[29]....
        /*0be8*/ 	.word	0x00004100
        /*0bec*/ 	.word	0x00000006
        /*0bf0*/ 	.word	0x00038850
        /*0bf4*/ 	.short	0x010a
        /*0bf6*/ 	.byte	0x3f
	.zero		1


	//   ....[30]....
        /*0bf8*/ 	.word	0x00004140
        /*0bfc*/ 	.word	0x00000006
        /*0c00*/ 	.word	0x00038850
        /*0c04*/ 	.short	0x010a
        /*0c06*/ 	.byte	0x3f
	.zero		1


	//   ....[31]....
        /*0c08*/ 	.word	0x00005c50
        /*0c0c*/ 	.word	0x00000003
        /*0c10*/ 	.word	0x00000000
        /*0c14*/ 	.short	0x0101
        /*0c16*/ 	.byte	0x3f
	.zero		1


	//   ....[32]....
        /*0c18*/ 	.word	0x00006260
        /*0c1c*/ 	.word	0x00000006
        /*0c20*/ 	.word	0x00000000
        /*0c24*/ 	.short	0x0101
        /*0c26*/ 	.byte	0x3f
	.zero		1


	//   ....[33]....
        /*0c28*/ 	.word	0x00006390
        /*0c2c*/ 	.word	0x000000ff
        /*0c30*/ 	.word	0x00038830
        /*0c34*/ 	.short	0x010a
        /*0c36*/ 	.byte	0x05
	.zero		1


	//   ....[34]....
        /*0c38*/ 	.word	0x000063d0
        /*0c3c*/ 	.word	0x000000ff
        /*0c40*/ 	.word	0x00038830
        /*0c44*/ 	.short	0x010a
        /*0c46*/ 	.byte	0x05
	.zero		1


	//   ....[35]....
        /*0c48*/ 	.word	0x000065e0
        /*0c4c*/ 	.word	0x000000ff
        /*0c50*/ 	.word	0x00038850
        /*0c54*/ 	.short	0x010a
        /*0c56*/ 	.byte	0x05
	.zero		1


	//   ....[36]....
        /*0c58*/ 	.word	0x00006620
        /*0c5c*/ 	.word	0x000000ff
        /*0c60*/ 	.word	0x00038850
        /*0c64*/ 	.short	0x010a
        /*0c66*/ 	.byte	0x05
	.zero		1


	//   ....[37]....
        /*0c68*/ 	.word	0x00007ab0
        /*0c6c*/ 	.word	0x00000005
        /*0c70*/ 	.word	0x00000000
        /*0c74*/ 	.short	0x0101
        /*0c76*/ 	.byte	0x3f
	.zero		1


	//   ....[38]....
        /*0c78*/ 	.word	0x00008d30
        /*0c7c*/ 	.word	0x00000009
        /*0c80*/ 	.word	0x00000000
        /*0c84*/ 	.short	0x0101
        /*0c86*/ 	.byte	0x3f
	.zero		1


	//   ....[39]....
        /*0c88*/ 	.word	0x0000b5f0
        /*0c8c*/ 	.word	0x000000ff
        /*0c90*/ 	.word	0x00000000
        /*0c94*/ 	.short	0x0101
        /*0c96*/ 	.byte	0x07
	.zero		1


	//   ....[40]....
        /*0c98*/ 	.word	0x0000bfb0
        /*0c9c*/ 	.word	0x000000ff
        /*0ca0*/ 	.word	0x00000000
        /*0ca4*/ 	.short	0x0101
        /*0ca6*/ 	.byte	0x07
	.zero		1


	//   ....[41]....
        /*0ca8*/ 	.word	0x0000ff60
        /*0cac*/ 	.word	0x00000000
        /*0cb0*/ 	.word	0x00038840
        /*0cb4*/ 	.short	0x010a
        /*0cb6*/ 	.byte	0x3f
	.zero		1


	//   ....[42]....
        /*0cb8*/ 	.word	0x00010aa0
        /*0cbc*/ 	.word	0x00000012
        /*0cc0*/ 	.word	0x00038800
        /*0cc4*/ 	.short	0x0107
        /*0cc6*/ 	.byte	0x3f
	.zero		1


	//   ....[43]....
        /*0cc8*/ 	.word	0x00010b40
        /*0ccc*/ 	.word	0x00000012
        /*0cd0*/ 	.word	0x00038800
        /*0cd4*/ 	.short	0x0101
        /*0cd6*/ 	.byte	0x3f
	.zero		1


	//   ....[44]....
        /*0cd8*/ 	.word	0x00011a70
        /*0cdc*/ 	.word	0x00000012
        /*0ce0*/ 	.word	0x00038810
        /*0ce4*/ 	.short	0x0107
        /*0ce6*/ 	.byte	0x3f
	.zero		1


	//   ....[45]....
        /*0ce8*/ 	.word	0x00011b70
        /*0cec*/ 	.word	0x00000012
        /*0cf0*/ 	.word	0x00038810
        /*0cf4*/ 	.short	0x0101
        /*0cf6*/ 	.byte	0x3f
	.zero		1


	//   ....[46]....
        /*0cf8*/ 	.word	0x00011b90
        /*0cfc*/ 	.word	0x00000012
        /*0d00*/ 	.word	0x00038820
        /*0d04*/ 	.short	0x010a
        /*0d06*/ 	.byte	0x3f
	.zero		1


	//   ....[47]....
        /*0d08*/ 	.word	0x00011c70
        /*0d0c*/ 	.word	0x00000000
        /*0d10*/ 	.word	0x00038860
        /*0d14*/ 	.short	0x010a
        /*0d16*/ 	.byte	0x3f
	.zero		1


	//   ....[48]....
        /*0d18*/ 	.word	0x00012900
        /*0d1c*/ 	.word	0x00000003
        /*0d20*/ 	.word	0x00038840
        /*0d24*/ 	.short	0x010a
        /*0d26*/ 	.byte	0x3f
	.zero		1


	//   ....[49]....
        /*0d28*/ 	.word	0x00012b60
        /*0d2c*/ 	.word	0x00000003
        /*0d30*/ 	.word	0x00038860
        /*0d34*/ 	.short	0x010a
        /*0d36*/ 	.byte	0x3f
	.zero		1


	//   ....[50]....
        /*0d38*/ 	.word	0x00013720
        /*0d3c*/ 	.word	0x00000004
        /*0d40*/ 	.word	0x00038840
        /*0d44*/ 	.short	0x010a
        /*0d46*/ 	.byte	0x3f
	.zero		1


	//   ....[51]....
        /*0d48*/ 	.word	0x00013970
        /*0d4c*/ 	.word	0x00000004
        /*0d50*/ 	.word	0x00038860
        /*0d54*/ 	.short	0x010a
        /*0d56*/ 	.byte	0x3f
	.zero		1


	//   ....[52]....
        /*0d58*/ 	.word	0x000144b0
        /*0d5c*/ 	.word	0x00000004
        /*0d60*/ 	.word	0x00038840
        /*0d64*/ 	.short	0x010a
        /*0d66*/ 	.byte	0x3f
	.zero		1


	//   ....[53]....
        /*0d68*/ 	.word	0x00014710
        /*0d6c*/ 	.word	0x00000004
        /*0d70*/ 	.word	0x00038860
        /*0d74*/ 	.short	0x010a
        /*0d76*/ 	.byte	0x3f
	.zero		1


	//   ....[54]....
        /*0d78*/ 	.word	0x00016040
        /*0d7c*/ 	.word	0x00000009
        /*0d80*/ 	.word	0x00038820
        /*0d84*/ 	.short	0x010a
        /*0d86*/ 	.byte	0x3f
	.zero		1


	//   ....[55]....
        /*0d88*/ 	.word	0x000161b0
        /*0d8c*/ 	.word	0x00000005
        /*0d90*/ 	.word	0x00000000
        /*0d94*/ 	.short	0x010a
        /*0d96*/ 	.byte	0x3f
	.zero		1


	//   ....[56]....
        /*0d98*/ 	.word	0x00016230
        /*0d9c*/ 	.word	0x00000007
        /*0da0*/ 	.word	0x00000000
        /*0da4*/ 	.short	0x010a
        /*0da6*/ 	.byte	0x3f
	.zero		1


	//   ....[57]....
        /*0da8*/ 	.word	0x00016270
        /*0dac*/ 	.word	0x00000005
        /*0db0*/ 	.word	0x00000000
        /*0db4*/ 	.short	0x010a
        /*0db6*/ 	.byte	0x3f
	.zero		1


	//   ....[58]....
        /*0db8*/ 	.word	0x000162a0
        /*0dbc*/ 	.word	0x00000003
        /*0dc0*/ 	.word	0x00000000
        /*0dc4*/ 	.short	0x010a
        /*0dc6*/ 	.byte	0x3f
	.zero		1


	//   ....[59]....
        /*0dc8*/ 	.word	0x00016310
        /*0dcc*/ 	.word	0x00000000
        /*0dd0*/ 	.word	0x00038800
        /*0dd4*/ 	.short	0x010a
        /*0dd6*/ 	.byte	0x3f
	.zero		1


	//   ....[60]....
        /*0dd8*/ 	.word	0x00016360
        /*0ddc*/ 	.word	0x00000006
        /*0de0*/ 	.word	0x00038830
        /*0de4*/ 	.short	0x010a
        /*0de6*/ 	.byte	0x3f
	.zero		1


	//   ....[61]....
        /*0de8*/ 	.word	0x000163c0
        /*0dec*/ 	.word	0x00000004
        /*0df0*/ 	.word	0x00038810
        /*0df4*/ 	.short	0x010a
        /*0df6*/ 	.byte	0x3f
	.zero		1


	//   ....[62]....
        /*0df8*/ 	.word	0x00016410
        /*0dfc*/ 	.word	0x00000006
        /*0e00*/ 	.word	0x00038850
        /*0e04*/ 	.short	0x010a
        /*0e06*/ 	.byte	0x3f
	.zero		1


	//   ....[63]....
        /*0e08*/ 	.word	0x00016470
        /*0e0c*/ 	.word	0x00000005
        /*0e10*/ 	.word	0x00038830
        /*0e14*/ 	.short	0x010a
        /*0e16*/ 	.byte	0x3f
	.zero		1


	//   ....[64]....
        /*0e18*/ 	.word	0x000164d0
        /*0e1c*/ 	.word	0x00000005
        /*0e20*/ 	.word	0x00038850
        /*0e24*/ 	.short	0x010a
        /*0e26*/ 	.byte	0x3f
	.zero		1


	//   ....[65]....
        /*0e28*/ 	.word	0x00016670
        /*0e2c*/ 	.word	0x00000000
        /*0e30*/ 	.word	0x00038840
        /*0e34*/ 	.short	0x010a
        /*0e36*/ 	.byte	0x3f
	.zero		1


	//   ....[66]....
        /*0e38*/ 	.word	0x00017770
        /*0e3c*/ 	.word	0x00000012
        /*0e40*/ 	.word	0x00038820
        /*0e44*/ 	.short	0x010a
        /*0e46*/ 	.byte	0x3f
	.zero		1


	//   ....[67]....
        /*0e48*/ 	.word	0x000177c0
        /*0e4c*/ 	.word	0x00000000
        /*0e50*/ 	.word	0x00038860
        /*0e54*/ 	.short	0x010a
        /*0e56*/ 	.byte	0x3f
	.zero		1


	//   ....[68]....
        /*0e58*/ 	.word	0x00017810
        /*0e5c*/ 	.word	0x00000003
        /*0e60*/ 	.word	0x00038840
        /*0e64*/ 	.short	0x010a
        /*0e66*/ 	.byte	0x3f
	.zero		1


	//   ....[69]....
        /*0e68*/ 	.word	0x00017860
        /*0e6c*/ 	.word	0x00000003
        /*0e70*/ 	.word	0x00038860
        /*0e74*/ 	.short	0x010a
        /*0e76*/ 	.byte	0x3f
	.zero		1


	//   ....[70]....
        /*0e78*/ 	.word	0x000178b0
        /*0e7c*/ 	.word	0x00000004
        /*0e80*/ 	.word	0x00038840
        /*0e84*/ 	.short	0x010a
        /*0e86*/ 	.byte	0x3f
	.zero		1


	//   ....[71]....
        /*0e88*/ 	.word	0x00017900
        /*0e8c*/ 	.word	0x00000004
        /*0e90*/ 	.word	0x00038860
        /*0e94*/ 	.short	0x010a
        /*0e96*/ 	.byte	0x3f
	.zero		1


	//   ....[72]....
        /*0e98*/ 	.word	0x00017950
        /*0e9c*/ 	.word	0x00000004
        /*0ea0*/ 	.word	0x00038840
        /*0ea4*/ 	.short	0x010a
        /*0ea6*/ 	.byte	0x3f
	.zero		1


	//   ....[73]....
        /*0ea8*/ 	.word	0x000179a0
        /*0eac*/ 	.word	0x00000004
        /*0eb0*/ 	.word	0x00038860
        /*0eb4*/ 	.short	0x010a
        /*0eb6*/ 	.byte	0x3f
	.zero		1


	//   ....[74]....
        /*0eb8*/ 	.word	0x000184d0
        /*0ebc*/ 	.word	0x00000009
        /*0ec0*/ 	.word	0x00038820
        /*0ec4*/ 	.short	0x010a
        /*0ec6*/ 	.byte	0x3f
	.zero		1


	//   ....[75]....
        /*0ec8*/ 	.word	0x00018670
        /*0ecc*/ 	.word	0x00000005
        /*0ed0*/ 	.word	0x00000000
        /*0ed4*/ 	.short	0x010a
        /*0ed6*/ 	.byte	0x3f
	.zero		1


	//   ....[76]....
        /*0ed8*/ 	.word	0x000186c0
        /*0edc*/ 	.word	0x00000007
        /*0ee0*/ 	.word	0x00000000
        /*0ee4*/ 	.short	0x010a
        /*0ee6*/ 	.byte	0x3f
	.zero		1


	//   ....[77]....
        /*0ee8*/ 	.word	0x00018710
        /*0eec*/ 	.word	0x00000005
        /*0ef0*/ 	.word	0x00000000
        /*0ef4*/ 	.short	0x010a
        /*0ef6*/ 	.byte	0x3f
	.zero		1


	//----- nvinfo : EIATTR_NUM_MBARRIERS
	.align		4
.L_262:
        /*0ef8*/ 	.byte	0x03, 0x38
        /*0efa*/ 	.short	0x0017


	//----- nvinfo : EIATTR_EXIT_INSTR_OFFSETS
	.align		4
        /*0efc*/ 	.byte	0x04, 0x1c
        /*0efe*/ 	.short	(.L_264 - .L_263)


	//   ....[0]....
.L_263:
        /*0f00*/ 	.word	0x00000a30


	//   ....[1]....
        /*0f04*/ 	.word	0x0000e070


	//   ....[2]....
        /*0f08*/ 	.word	0x000162f0


	//----- nvinfo : EIATTR_MAX_THREADS
	.align		4
.L_264:
        /*0f0c*/ 	.byte	0x04, 0x05
        /*0f0e*/ 	.short	(.L_266 - .L_265)
.L_265:
        /*0f10*/ 	.word	0x00000180
        /*0f14*/ 	.word	0x00000001
        /*0f18*/ 	.word	0x00000001


	//----- nvinfo : EIATTR_CRS_STACK_SIZE
	.align		4
.L_266:
        /*0f1c*/ 	.byte	0x04, 0x1e
        /*0f1e*/ 	.short	(.L_268 - .L_267)
.L_267:
        /*0f20*/ 	.word	0x00000000


	//----- nvinfo : EIATTR_CBANK_PARAM_SIZE
	.align		4
.L_268:
        /*0f24*/ 	.byte	0x03, 0x19
        /*0f26*/ 	.short	0x0bf0


	//----- nvinfo : EIATTR_PARAM_CBANK
	.align		4
        /*0f28*/ 	.byte	0x04, 0x0a
        /*0f2a*/ 	.short	(.L_270 - .L_269)
	.align		4
.L_269:
        /*0f2c*/ 	.word	index@(.nv.constant0._ZN7cutlass13device_kernelIN5flash11enable_sm90INS1_16FlashAttnFwdSm90INS1_25CollectiveMainloopFwdSm90ILi2EN4cute5tupleIJNS5_1CILi1EEES8_S8_EEENS6_IJNS7_ILi64EEESA_SA_EEELi512ENS_10bfloat16_tEfNS_4arch4Sm90ELb0ELb0ELb0ELb1ELb0ELb0ELb1ELb0ELb0ELb1ELb1ELb0EEENS1_21CollectiveEpilogueFwdINS6_IJSA_NS7_ILi512EEESA_EEES9_SC_SE_Li256ELb1ELb1ELb1ELb0EEENS1_36VarlenDynamicPersistentTileSchedulerILi64ELi64ELi256ELi128ELb1ELb1ELb1ELb0ELb1ELb1EEEEEEEEEvNT_6ParamsE)
        /*0f30*/ 	.short	0x0210
        /*0f32*/ 	.short	0x0bf0


	//----- nvinfo : EIATTR_SW_WAR
	.align		4
.L_270:
        /*0f34*/ 	.byte	0x04, 0x36
        /*0f36*/ 	.short	(.L_272 - .L_271)
.L_271:
        /*0f38*/ 	.word	0x00000008
.L_272:


//--------------------- .nv.info._ZN7cutlass13device_kernelIN5flash11enable_sm90INS1_16FlashAttnFwdSm90INS1_25CollectiveMainloopFwdSm90ILi2EN4cute5tupleIJNS5_1CILi1EEES8_S8_EEENS6_IJNS7_ILi64EEESA_SA_EEELi512ENS_10bfloat16_tEfNS_4arch4Sm90ELb0ELb0ELb0ELb1ELb0ELb1ELb1ELb0ELb0ELb1ELb1ELb0EEENS1_21CollectiveEpilogueFwdINS6_IJSA_NS7_ILi512EEESA_EEES9_SC_SE_Li256ELb1ELb1ELb1ELb0EEENS1_36VarlenDynamicPersistentTileSchedulerILi64ELi64ELi256ELi128ELb1ELb1ELb1ELb0ELb1ELb1EEEEEEEEEvNT_6ParamsE --------------------------
	.section	.nv.info._ZN7cutlass13device_kernelIN5flash11enable_sm90INS1_16FlashAttnFwdSm90INS1_25CollectiveMainloopFwdSm90ILi2EN4cute5tupleIJNS5_1CILi1EEES8_S8_EEENS6_IJNS7_ILi64EEESA_SA_EEELi512ENS_10bfloat16_tEfNS_4arch4Sm90ELb0ELb0ELb0ELb1ELb0ELb1ELb1ELb0ELb0ELb1ELb1ELb0EEENS1_21CollectiveEpilogueFwdINS6_IJSA_NS7_ILi512EEESA_EEES9_SC_SE_Li256ELb1ELb1ELb1ELb0EEENS1_36VarlenDynamicPersistentTileSchedulerILi64ELi64ELi256ELi128ELb1ELb1ELb1ELb0ELb1ELb1EEEEEEEEEvNT_6ParamsE,"",@"SHT_CUDA_INFO"
	.sectionflags	@""
	.align	4


	//----- nvinfo : EIATTR_CUDA_API_VERSION
	.align		4
        /*0000*/ 	.byte	0x04, 0x37
        /*0002*/ 	.short	(.L_274 - .L_273)
.L_273:
        /*0004*/ 	.word	0x00000082


	//----- nvinfo : EIATTR_KPARAM_INFO
	.align		4
.L_274:
        /*0008*/ 	.byte	0x04, 0x17
        /*000a*/ 	.short	(.L_276 - .L_275)
.L_275:
        /*000c*/ 	.word	0x00000000
        /*0010*/ 	.short	0x0000
        /*0012*/ 	.short	0x0070
        /*0014*/ 	.byte	0x00, 0xf0, 0x01, 0x2e


	//----- nvinfo : EIATTR_SPARSE_MMA_MASK
	.align		4
.L_276:
        /*0018*/ 	.byte	0x03, 0x50
        /*001a*/ 	.short	0x0000


	//----- nvinfo : EIATTR_MAXREG_COUNT
	.align		4
        /*001c*/ 	.byte	0x03, 0x1b
        /*001e*/ 	.short	0x00a8


	//----- nvinfo : EIATTR_NUM_BARRIERS
	.align		4
        /*0020*/ 	.byte	0x02, 0x4c
        /*0022*/ 	.byte	0x10
	.zero		1


	//----- nvinfo : EIATTR_EXTERNS
	.align		4
        /*0024*/ 	.byte	0x04, 0x0f
        /*0026*/ 	.short	(.L_278 - .L_277)


	//   ....[0]....
	.align		4
.L_277:
        /*0028*/ 	.word	index@(__assertfail)


	//----- nvinfo : EIATTR_ANNOTATIONS
	.align		4
.L_278:
        /*002c*/ 	.byte	0x04, 0x55
        /*002e*/ 	.short	(.L_280 - .L_279)


	//   ....[0]....
.L_279:
        /* <DEDUP_REMOVED lines=110> */


	//----- nvinfo : EIATTR_MERCURY_ISA_VERSION
	.align		4
.L_280:
        /*06f8*/ 	.byte	0x03, 0x5f
        /*06fa*/ 	.short	0x0101


	//----- nvinfo : EIATTR_UNUSED_LOAD_BYTE_OFFSET
	.align		4
        /*06fc*/ 	.byte	0x04, 0x44
        /*06fe*/ 	.short	(.L_282 - .L_281)


	//   ....[0]....
.L_281:
        /*0700*/ 	.word	0x00000ab0
        /*0704*/ 	.word	0x0000fff0


	//   ....[1]....
        /*0708*/ 	.word	0x00010210
        /*070c*/ 	.word	0x0000fff0


	//----- nvinfo : EIATTR_INT_WARP_WIDE_INSTR_OFFSETS
	.align		4
.L_282:
        /*0710*/ 	.byte	0x04, 0x31
        /*0712*/ 	.short	(.L_284 - .L_283)


	//   ....[0]....
.L_283:
        /*0714*/ 	.word	0x00000190


	//   ....[1]....
        /*0718*/ 	.word	0x000001d0


	//   ....[2]....
        /*071c*/ 	.word	0x00000240


	//   ....[3]....
        /*0720*/ 	.word	0x000002b0


	//   ....[4]....
        /*0724*/ 	.word	0x00018130


	//   ....[5]....
        /*0728*/ 	.word	0x00018190


	//   ....[6]....
        /*072c*/ 	.word	0x0001db20


	//   ....[7]....
        /*0730*/ 	.word	0x0001db80


	//----- nvinfo : EIATTR_COOP_GROUP_MASK_REGIDS
	.align		4
.L_284:
        /*0734*/ 	.byte	0x04, 0x29
        /*0736*/ 	.short	(.L_286 - .L_285)


	//   ....[0]....
.L_285:
        /*0738*/ 	.word	0xffffffff


	//   ....[1]....
        /*073c*/ 	.word	0xffffffff


	//   ....[2]....
        /*0740*/ 	.word	0xffffffff


	//   ....[3]....
        /*0744*/ 	.word	0xffffffff


	//   ....[4]....
        /*0748*/ 	.word	0xffffffff


	//   ....[5]....
        /*074c*/ 	.word	0xffffffff


	//   ....[6]....
        /*0750*/ 	.word	0xffffffff


	//   ....[7]....
        /*0754*/ 	.word	0xffffffff


	//   ....[8]....
        /*0758*/ 	.word	0xffffffff


	//   ....[9]....
        /*075c*/ 	.word	0xffffffff


	//   ....[10]....
        /*0760*/ 	.word	0xffffffff


	//   ....[11]....
        /*0764*/ 	.word	0xffffffff


	//   ....[12]....
        /*0768*/ 	.word	0xffffffff


	//   ....[13]....
        /*076c*/ 	.word	0xffffffff


	//   ....[14]....
        /*0770*/ 	.word	0xffffffff


	//   ....[15]....
        /*0774*/ 	.word	0xffffffff


	//   ....[16]....
        /*0778*/ 	.word	0xffffffff


	//   ....[17]....
        /*077c*/ 	.word	0xffffffff


	//   ....[18]....
        /*0780*/ 	.word	0xffffffff


	//   ....[19]....
        /*0784*/ 	.word	0xffffffff


	//   ....[20]....
        /*0788*/ 	.word	0xffffffff


	//   ....[21]....
        /*078c*/ 	.word	0xffffffff


	//   ....[22]....
        /*0790*/ 	.word	0xffffffff


	//   ....[23]....
        /*0794*/ 	.word	0xffffffff


	//   ....[24]....
        /*0798*/ 	.word	0xffffffff


	//   ....[25]....
        /*079c*/ 	.word	0xffffffff


	//   ....[26]....
        /*07a0*/ 	.word	0xffffffff


	//   ....[27]....
        /*07a4*/ 	.word	0xffffffff


	//   ....[28]....
        /*07a8*/ 	.word	0xffffffff


	//   ....[29]....
        /*07ac*/ 	.word	0xffffffff


	//   ....[30]....
        /*07b0*/ 	.word	0xffffffff


	//   ....[31]....
        /*07b4*/ 	.word	0xffffffff


	//   ....[32]....
        /*07b8*/ 	.word	0xffffffff


	//   ....[33]....
        /*07bc*/ 	.word	0xffffffff


	//   ....[34]....
        /*07c0*/ 	.word	0xffffffff


	//   ....[35]....
        /*07c4*/ 	.word	0xffffffff


	//   ....[36]....
        /*07c8*/ 	.word	0xffffffff


	//   ....[37]....
        /*07cc*/ 	.word	0xffffffff


	//   ....[38]....
        /*07d0*/ 	.word	0xffffffff


	//   ....[39]....
        /*07d4*/ 	.word	0xffffffff


	//   ....[40]....
        /*07d8*/ 	.word	0xffffffff


	//   ....[41]....
        /*07dc*/ 	.word	0xffffffff


	//   ....[42]....
        /*07e0*/ 	.word	0xffffffff


	//   ....[43]....
        /*07e4*/ 	.word	0xffffffff


	//   ....[44]....
        /*07e8*/ 	.word	0xffffffff


	//   ....[45]....
        /*07ec*/ 	.word	0xffffffff


	//   ....[46]....
        /*07f0*/ 	.word	0xffffffff


	//   ....[47]....
        /*07f4*/ 	.word	0xffffffff


	//   ....[48]....
        /*07f8*/ 	.word	0xffffffff


	//   ....[49]....
        /*07fc*/ 	.word	0xffffffff


	//   ....[50]....
        /*0800*/ 	.word	0xffffffff


	//   ....[51]....
        /*0804*/ 	.word	0xffffffff


	//   ....[52]....
        /*0808*/ 	.word	0xffffffff


	//   ....[53]....
        /*080c*/ 	.word	0xffffffff


	//   ....[54]....
        /*0810*/ 	.word	0xffffffff


	//   ....[55]....
        /*0814*/ 	.word	0xffffffff


	//   ....[56]....
        /*0818*/ 	.word	0xffffffff


	//   ....[57]....
        /*081c*/ 	.word	0xffffffff


	//   ....[58]....
        /*0820*/ 	.word	0xffffffff


	//   ....[59]....
        /*0824*/ 	.word	0xffffffff


	//   ....[60]....
        /*0828*/ 	.word	0xffffffff


	//   ....[61]....
        /*082c*/ 	.word	0xffffffff


	//   ....[62]....
        /*0830*/ 	.word	0xffffffff


	//   ....[63]....
        /*0834*/ 	.word	0xffffffff


	//   ....[64]....
        /*0838*/ 	.word	0xffffffff


	//   ....[65]....
        /*083c*/ 	.word	0xffffffff


	//   ....[66]....
        /*0840*/ 	.word	0xffffffff


	//   ....[67]....
        /*0844*/ 	.word	0xffffffff


	//   ....[68]....
        /*0848*/ 	.word	0xffffffff


	//   ....[69]....
        /*084c*/ 	.word	0xffffffff


	//   ....[70]....
        /*0850*/ 	.word	0xffffffff


	//   ....[71]....
        /*0854*/ 	.word	0xffffffff


	//   ....[72]....
        /*0858*/ 	.word	0xffffffff


	//   ....[73]....
        /*085c*/ 	.word	0xffffffff


	//   ....[74]....
        /*0860*/ 	.word	0xffffffff


	//   ....[75]....
        /*0864*/ 	.word	0xffffffff


	//   ....[76]....
        /*0868*/ 	.word	0xffffffff


	//   ....[77]....
        /*086c*/ 	.word	0xffffffff


	//   ....[78]....
        /*0870*/ 	.word	0xffffffff


	//   ....[79]....
        /*0874*/ 	.word	0xffffffff


	//   ....[80]....
        /*0878*/ 	.word	0xffffffff


	//   ....[81]....
        /*087c*/ 	.word	0xffffffff


	//   ....[82]....
        /*0880*/ 	.word	0xffffffff


	//   ....[83]....
        /*0884*/ 	.word	0xffffffff


	//   ....[84]....
        /*0888*/ 	.word	0xffffffff


	//   ....[85]....
        /*088c*/ 	.word	0xffffffff


	//   ....[86]....
        /*0890*/ 	.word	0xffffffff


	//   ....[87]....
        /*0894*/ 	.word	0xffffffff


	//   ....[88]....
        /*0898*/ 	.word	0xffffffff


	//   ....[89]....
        /*089c*/ 	.word	0xffffffff


	//   ....[90]....
        /*08a0*/ 	.word	0xffffffff


	//   ....[91]....
        /*08a4*/ 	.word	0xffffffff


	//   ....[92]....
        /*08a8*/ 	.word	0xffffffff


	//   ....[93]....
        /*08ac*/ 	.word	0xffffffff


	//   ....[94]....
        /*08b0*/ 	.word	0xffffffff


	//   ....[95]....
        /*08b4*/ 	.word	0xffffffff


	//   ....[96]....
        /*08b8*/ 	.word	0xffffffff


	//   ....[97]....
        /*08bc*/ 	.word	0xffffffff


	//   ....[98]....
        /*08c0*/ 	.word	0xffffffff


	//   ....[99]....
        /*08c4*/ 	.word	0xffffffff


	//   ....[100]....
        /*08c8*/ 	.word	0xffffffff


	//   ....[101]....
        /*08cc*/ 	.word	0xffffffff


	//   ....[102]....
        /*08d0*/ 	.word	0xffffffff


	//   ....[103]....
        /*08d4*/ 	.word	0xffffffff


	//   ....[104]....
        /*08d8*/ 	.word	0x0500000f


	//   ....[105]....
        /*08dc*/ 	.word	0x0500000f


	//   ....[106]....
        /*08e0*/ 	.word	0x0500000f


	//   ....[107]....
        /*08e4*/ 	.word	0x0500000f


	//   ....[108]....
        /*08e8*/ 	.word	0x0500000f


	//   ....[109]....
        /*08ec*/ 	.word	0x0500000f


	//   ....[110]....
        /*08f0*/ 	.word	0x0500000f


	//   ....[111]....
        /*08f4*/ 	.word	0x0500000f


	//   ....[112]....
        /*08f8*/ 	.word	0x0500000f


	//   ....[113]....
        /*08fc*/ 	.word	0x0500000f


	//   ....[114]....
        /*0900*/ 	.word	0x0500000f


	//   ....[115]....
        /*0904*/ 	.word	0x0500000f


	//   ....[116]....
        /*0908*/ 	.word	0x0500000f


	//   ....[117]....
        /*090c*/ 	.word	0x0500000f


	//   ....[118]....
        /*0910*/ 	.word	0x0500000f


	//   ....[119]....
        /*0914*/ 	.word	0x0500000f


	//   ....[120]....
        /*0918*/ 	.word	0x0500000f


	//   ....[121]....
        /*091c*/ 	.word	0x0500000f


	//   ....[122]....
        /*0920*/ 	.word	0x0500000f


	//   ....[123]....
        /*0924*/ 	.word	0x0500000f


	//   ....[124]....
        /*0928*/ 	.word	0x0500000f


	//   ....[125]....
        /*092c*/ 	.word	0x0500000f


	//   ....[126]....
        /*0930*/ 	.word	0x0500000f


	//   ....[127]....
        /*0934*/ 	.word	0x0500000f


	//   ....[128]....
        /*0938*/ 	.word	0x0500000f


	//   ....[129]....
        /*093c*/ 	.word	0x0500000f


	//   ....[130]....
        /*0940*/ 	.word	0x0500000f


	//   ....[131]....
        /*0944*/ 	.word	0x0500000f


	//   ....[132]....
        /*0948*/ 	.word	0x0500000f


	//   ....[133]....
        /*094c*/ 	.word	0x0500000f


	//   ....[134]....
        /*0950*/ 	.word	0x0500000f


	//   ....[135]....
        /*0954*/ 	.word	0x0500000f


	//   ....[136]....
        /*0958*/ 	.word	0x0500000f


	//   ....[137]....
        /*095c*/ 	.word	0x0500000f


	//   ....[138]....
        /*0960*/ 	.word	0x0500000f


	//   ....[139]....
        /*0964*/ 	.word	0x0500000f


	//   ....[140]....
        /*0968*/ 	.word	0x0500000f


	//   ....[141]....
        /*096c*/ 	.word	0x0500000f


	//   ....[142]....
        /*0970*/ 	.word	0x0500000f


	//   ....[143]....
        /*0974*/ 	.word	0x0500000f


	//   ....[144]....
        /*0978*/ 	.word	0x0500000f


	//   ....[145]....
        /*097c*/ 	.word	0x0500000f


	//   ....[146]....
        /*0980*/ 	.word	0x0500000f


	//   ....[147]....
        /*0984*/ 	.word	0x0500000f


	//   ....[148]....
        /*0988*/ 	.word	0x0500000f


	//----- nvinfo : EIATTR_COOP_GROUP_INSTR_OFFSETS
	.align		4
.L_286:
        /*098c*/ 	.byte	0x04, 0x28
        /*098e*/ 	.short	(.L_288 - .L_287)


	//   ....[0]....
.L_287:
        /*0990*/ 	.word	0x00000060


	//   ....[1]....
        /*0994*/ 	.word	0x000001a0


	//   ....[2]....
        /*0998*/ 	.word	0x000001e0


	//   ....[3]....
        /*099c*/ 	.word	0x000003f0


	//   ....[4]....
        /*09a0*/ 	.word	0x00000550


	//   ....[5]....
        /*09a4*/ 	.word	0x00000670


	//   ....[6]....
        /*09a8*/ 	.word	0x000007d0


	//   ....[7]....
        /*09ac*/ 	.word	0x00005170


	//   ....[8]....
        /*09b0*/ 	.word	0x00006ff0


	//   ....[9]....
        /*09b4*/ 	.word	0x000075a0


	//   ....[10]....
        /*09b8*/ 	.word	0x000075b0


	//   ....[11]....
        /*09bc*/ 	.word	0x000075c0


	//   ....[12]....
        /*09c0*/ 	.word	0x000075d0


	//   ....[13]....
        /*09c4*/ 	.word	0x000085d0


	//   ....[14]....
        /*09c8*/ 	.word	0x000085e0


	//   ....[15]....
        /*09cc*/ 	.word	0x000085f0


	//   ....[16]....
        /*09d0*/ 	.word	0x00008600


	//   ....[17]....
        /*09d4*/ 	.word	0x00009cb0


	//   ....[18]....
        /*09d8*/ 	.word	0x0000b770


	//   ....[19]....
        /*09dc*/ 	.word	0x0000b7d0


	//   ....[20]....
        /*09e0*/ 	.word	0x0000b960


	//   ....[21]....
        /*09e4*/ 	.word	0x0000b990


	//   ....[22]....
        /*09e8*/ 	.word	0x0000c3d0


	//   ....[23]....
        /*09ec*/ 	.word	0x0000ca50


	//   ....[24]....
        /*09f0*/ 	.word	0x0000e3c0


	//   ....[25]....
        /*09f4*/ 	.word	0x0000e3d0


	//   ....[26]....
        /*09f8*/ 	.word	0x0000e400


	//   ....[27]....
        /*09fc*/ 	.word	0x0000e490


	//   ....[28]....
        /*0a00*/ 	.word	0x0000f6e0


	//   ....[29]....
        /*0a04*/ 	.word	0x0000f730


	//   ....[30]....
        /*0a08*/ 	.word	0x0000f7a0


	//   ....[31]....
        /*0a0c*/ 	.word	0x0000f820


	//   ....[32]....
        /*0a10*/ 	.word	0x0000f9f0


	//   ....[33]....
        /*0a14*/ 	.word	0x00010f20


	//   ....[34]....
        /*0a18*/ 	.word	0x000112c0


	//   ....[35]....
        /*0a1c*/ 	.word	0x000112d0


	//   ....[36]....
        /*0a20*/ 	.word	0x000112e0


	//   ....[37]....
        /*0a24*/ 	.word	0x000112f0


	//   ....[38]....
        /*0a28*/ 	.word	0x00011f70


	//   ....[39]....
        /*0a2c*/ 	.word	0x00011f90


	//   ....[40]....
        /*0a30*/ 	.word	0x00012220


	//   ....[41]....
        /*0a34*/ 	.word	0x00012240


	//   ....[42]....
        /*0a38*/ 	.word	0x00012b60


	//   ....[43]....
        /*0a3c*/ 	.word	0x00012ba0


	//   ....[44]....
        /*0a40*/ 	.word	0x00013410


	//   ....[45]....
        /*0a44*/ 	.word	0x00013430


	//   ....[46]....
        /*0a48*/ 	.word	0x00014720


	//   ....[47]....
        /*0a4c*/ 	.word	0x00014730


	//   ....[48]....
        /*0a50*/ 	.word	0x00014960


	//   ....[49]....
        /*0a54*/ 	.word	0x00014980


	//   ....[50]....
        /*0a58*/ 	.word	0x00014c30


	//   ....[51]....
        /*0a5c*/ 	.word	0x00014e60


	//   ....[52]....
        /*0a60*/ 	.word	0x00014e90


	//   ....[53]....
        /*0a64*/ 	.word	0x00014ec0


	//   ....[54]....
        /*0a68*/ 	.word	0x00014ef0


	//   ....[55]....
        /*0a6c*/ 	.word	0x00014f20


	//   ....[56]....
        /*0a70*/ 	.word	0x00014f50


	//   ....[57]....
        /*0a74*/ 	.word	0x000150f0


	//   ....[58]....
        /*0a78*/ 	.word	0x00015120


	//   ....[59]....
        /*0a7c*/ 	.word	0x00015150


	//   ....[60]....
        /*0a80*/ 	.word	0x00015180


	//   ....[61]....
        /*0a84*/ 	.word	0x000151b0


	//   ....[62]....
        /*0a88*/ 	.word	0x000151e0


	//   ....[63]....
        /*0a8c*/ 	.word	0x00015270


	//   ....[64]....
        /*0a90*/ 	.word	0x000152a0


	//   ....[65]....
        /*0a94*/ 	.word	0x000152b0


	//   ....[66]....
        /*0a98*/ 	.word	0x00015360


	//   ....[67]....
        /*0a9c*/ 	.word	0x000163e0


	//   ....[68]....
        /*0aa0*/ 	.word	0x00018710


	//   ....[69]....
        /*0aa4*/ 	.word	0x000191c0


	//   ....[70]....
        /*0aa8*/ 	.word	0x000191f0


	//   ....[71]....
        /*0aac*/ 	.word	0x00019210


	//   ....[72]....
        /*0ab0*/ 	.word	0x000192c0


	//   ....[73]....
        /*0ab4*/ 	.word	0x00019350


	//   ....[74]....
        /*0ab8*/ 	.word	0x00019370


	//   ....[75]....
        /*0abc*/ 	.word	0x00019400


	//   ....[76]....
        /*0ac0*/ 	.word	0x00019410


	//   ....[77]....
        /*0ac4*/ 	.word	0x00019d80


	//   ....[78]....
        /*0ac8*/ 	.word	0x00019d90


	//   ....[79]....
        /*0acc*/ 	.word	0x00019eb0


	//   ....[80]....
        /*0ad0*/ 	.word	0x00019ec0


	//   ....[81]....
        /*0ad4*/ 	.word	0x0001a150


	//   ....[82]....
        /*0ad8*/ 	.word	0x0001a160


	//   ....[83]....
        /*0adc*/ 	.word	0x0001a2d0


	//   ....[84]....
        /*0ae0*/ 	.word	0x0001a2e0


	//   ....[85]....
        /*0ae4*/ 	.word	0x0001de40


	//   ....[86]....
        /*0ae8*/ 	.word	0x0001de70


	//   ....[87]....
        /*0aec*/ 	.word	0x0001ded0


	//   ....[88]....
        /*0af0*/ 	.word	0x0001df00


	//   ....[89]....
        /*0af4*/ 	.word	0x0001df30


	//   ....[90]....
        /*0af8*/ 	.word	0x0001df60


	//   ....[91]....
        /*0afc*/ 	.word	0x0001df90


	//   ....[92]....
        /*0b00*/ 	.word	0x0001dfc0


	//   ....[93]....
        /*0b04*/ 	.word	0x0001e180


	//   ....[94]....
        /*0b08*/ 	.word	0x0001e1b0


	//   ....[95]....
        /*0b0c*/ 	.word	0x0001e1e0


	//   ....[96]....
        /*0b10*/ 	.word	0x0001e210


	//   ....[97]....
        /*0b14*/ 	.word	0x0001e240


	//   ....[98]....
        /*0b18*/ 	.word	0x0001e270


	//   ....[99]....
        /*0b1c*/ 	.word	0x0001e330


	//   ....[100]....
        /*0b20*/ 	.word	0x0001e350


	//   ....[101]....
        /*0b24*/ 	.word	0x0001e360


	//   ....[102]....
        /*0b28*/ 	.word	0x0001e3c0


	//   ....[103]....
        /*0b2c*/ 	.word	0x0001eaf0


	//   ....[104]....
        /*0b30*/ 	.word	0x0001ef10


	//   ....[105]....
        /*0b34*/ 	.word	0x0001efa0


	//   ....[106]....
        /*0b38*/ 	.word	0x0001eff0


	//   ....[107]....
        /*0b3c*/ 	.word	0x0001f040


	//   ....[108]....
        /*0b40*/ 	.word	0x0001f130


	//   ....[109]....
        /*0b44*/ 	.word	0x0001f1c0


	//   ....[110]....
        /*0b48*/ 	.word	0x0001f210


	//   ....[111]....
        /*0b4c*/ 	.word	0x0001f260


	//   ....[112]....
        /*0b50*/ 	.word	0x0001f520


	//   ....[113]....
        /*0b54*/ 	.word	0x0001f800


	//   ....[114]....
        /*0b58*/ 	.word	0x0001f980


	//   ....[115]....
        /*0b5c*/ 	.word	0x0001f9e0


	//   ....[116]....
        /*0b60*/ 	.word	0x0001fa70


	//   ....[117]....
        /*0b64*/ 	.word	0x0001fac0


	//   ....[118]....
        /*0b68*/ 	.word	0x0001fc20


	//   ....[119]....
        /*0b6c*/ 	.word	0x0001fcc0


	//   ....[120]....
        /*0b70*/ 	.word	0x0001fd70


	//   ....[121]....
        /*0b74*/ 	.word	0x0001fe50


	//   ....[122]....
        /*0b78*/ 	.word	0x00020030


	//   ....[123]....
        /*0b7c*/ 	.word	0x00020100


	//   ....[124]....
        /*0b80*/ 	.word	0x000203b0


	//   ....[125]....
        /*0b84*/ 	.word	0x000204c0


	//   ....[126]....
        /*0b88*/ 	.word	0x00020690


	//   ....[127]....
        /*0b8c*/ 	.word	0x00020760


	//   ....[128]....
        /*0b90*/ 	.word	0x00020990


	//   ....[129]....
        /*0b94*/ 	.word	0x000209e0


	//   ....[130]....
        /*0b98*/ 	.word	0x00020d10


	//   ....[131]....
        /*0b9c*/ 	.word	0x00020db0


	//   ....[132]....
        /*0ba0*/ 	.word	0x00020f50


	//   ....[133]....
        /*0ba4*/ 	.word	0x00020fd0


	//   ....[134]....
        /*0ba8*/ 	.word	0x00021050


	//   ....[135]....
        /*0bac*/ 	.word	0x000210d0


	//   ....[136]....
        /*0bb0*/ 	.word	0x00021150


	//   ....[137]....
        /*0bb4*/ 	.word	0x000211e0


	//   ....[138]....
        /*0bb8*/ 	.word	0x00021280


	//   ....[139]....
        /*0bbc*/ 	.word	0x00021330


	//   ....[140]....
        /*0bc0*/ 	.word	0x000213b0


	//   ....[141]....
        /*0bc4*/ 	.word	0x00021430


	//   ....[142]....
        /*0bc8*/ 	.word	0x000214b0


	//   ....[143]....
        /*0bcc*/ 	.word	0x00021540


	//   ....[144]....
        /*0bd0*/ 	.word	0x000215c0


	//   ....[145]....
        /*0bd4*/ 	.word	0x00021660


	//   ....[146]....
        /*0bd8*/ 	.word	0x000216b0


	//   ....[147]....
        /*0bdc*/ 	.word	0x00021740


	//   ....[148]....
        /*0be0*/ 	.word	0x00021870


	//----- nvinfo : EIATTR_REG_RECONFIG
	.align		4
.L_288:
        /*0be4*/ 	.byte	0x01, 0x54
	.zero		2


	//----- nvinfo : EIATTR_SYSCALL_OFFSETS
	.align		4
        /*0be8*/ 	.byte	0x04, 0x46
        /*0bea*/ 	.short	(.L_290 - .L_289)


	//   ....[0]....
.L_289:
        /*0bec*/ 	.word	0x00002040


	//   ....[1]....
        /*0bf0*/ 	.word	0x00002190


	//   ....[2]....
        /*0bf4*/ 	.word	0x00007190


	//   ....[3]....
        /*0bf8*/ 	.word	0x00007510


	//   ....[4]....
        /*0bfc*/ 	.word	0x00018330


	//   ....[5]....
        /*0c00*/ 	.word	0x00018480


	//   ....[6]....
        /*0c04*/ 	.word	0x00018580


	//   ....[7]....
        /*0c08*/ 	.word	0x00018de0


	//   ....[8]....
        /*0c0c*/ 	.word	0x00019720


	//----- nvinfo : EIATTR_MBARRIER_INSTR_OFFSETS
	.align		4
.L_290:
        /*0c10*/ 	.byte	0x04, 0x39
        /*0c12*/ 	.short	(.L_292 - .L_291)


	//   ....[0]....
.L_291:
        /*0c14*/ 	.word	0x000002d0
        /*0c18*/ 	.word	0x000000ff
        /*0c1c*/ 	.word	0x00038800
        /*0c20*/ 	.short	0x0100
        /*0c22*/ 	.byte	0x08
	.zero		1


	//   ....[1]....
        /*0c24*/ 	.word	0x000002e0
        /*0c28*/ 	.word	0x000000ff
        /*0c2c*/ 	.word	0x00038810
        /*0c30*/ 	.short	0x0100
        /*0c32*/ 	.byte	0x08
	.zero		1


	//   ....[2]....
        /*0c34*/ 	.word	0x000002f0
        /*0c38*/ 	.word	0x000000ff
        /*0c3c*/ 	.word	0x00038820
        /*0c40*/ 	.short	0x0100
        /*0c42*/ 	.byte	0x08
	.zero		1


	//   ....[3]....
        /*0c44*/ 	.word	0x000003a0
        /*0c48*/ 	.word	0x000000ff
        /*0c4c*/ 	.word	0x00038830
        /*0c50*/ 	.short	0x0100
        /*0c52*/ 	.byte	0x06
	.zero		1


	//   ....[4]....
        /*0c54*/ 	.word	0x000003b0
        /*0c58*/ 	.word	0x000000ff
        /*0c5c*/ 	.word	0x00038840
        /*0c60*/ 	.short	0x0100
        /*0c62*/ 	.byte	0x06
	.zero		1


	//   ....[5]....
        /*0c64*/ 	.word	0x000003c0
        /*0c68*/ 	.word	0x000000ff
        /*0c6c*/ 	.word	0x00038838
        /*0c70*/ 	.short	0x0100
        /*0c72*/ 	.byte	0x06
	.zero		1


	//   ....[6]....
        /*0c74*/ 	.word	0x000003d0
        /*0c78*/ 	.word	0x000000ff
        /*0c7c*/ 	.word	0x00038848
        /*0c80*/ 	.short	0x0100
        /*0c82*/ 	.byte	0x06
	.zero		1


	//   ....[7]....
        /*0c84*/ 	.word	0x00000500
        /*0c88*/ 	.word	0x000000ff
        /*0c8c*/ 	.word	0x00038850
        /*0c90*/ 	.short	0x0100
        /*0c92*/ 	.byte	0x08
	.zero		1


	//   ....[8]....
        /*0c94*/ 	.word	0x00000510
        /*0c98*/ 	.word	0x000000ff
        /*0c9c*/ 	.word	0x00038860
        /*0ca0*/ 	.short	0x0100
        /*0ca2*/ 	.byte	0x08
	.zero		1


	//   ....[9]....
        /*0ca4*/ 	.word	0x00000520
        /*0ca8*/ 	.word	0x000000ff
        /*0cac*/ 	.word	0x00038858
        /*0cb0*/ 	.short	0x0100
        /*0cb2*/ 	.byte	0x08
	.zero		1


	//   ....[10]....
        /*0cb4*/ 	.word	0x00000530
        /*0cb8*/ 	.word	0x000000ff
        /*0cbc*/ 	.word	0x00038868
        /*0cc0*/ 	.short	0x0100
        /*0cc2*/ 	.byte	0x08
	.zero		1


	//   ....[11]....
        /*0cc4*/ 	.word	0x00000620
        /*0cc8*/ 	.word	0x000000ff
        /*0ccc*/ 	.word	0x00038870
        /*0cd0*/ 	.short	0x0100
        /*0cd2*/ 	.byte	0x06
	.zero		1


	//   ....[12]....
        /*0cd4*/ 	.word	0x00000630
        /*0cd8*/ 	.word	0x000000ff
        /*0cdc*/ 	.word	0x00038880
        /*0ce0*/ 	.short	0x0100
        /*0ce2*/ 	.byte	0x06
	.zero		1


	//   ....[13]....
        /*0ce4*/ 	.word	0x00000640
        /*0ce8*/ 	.word	0x000000ff
        /*0cec*/ 	.word	0x00038878
        /*0cf0*/ 	.short	0x0100
        /*0cf2*/ 	.byte	0x06
	.zero		1


	//   ....[14]....
        /*0cf4*/ 	.word	0x00000650
        /*0cf8*/ 	.word	0x000000ff
        /*0cfc*/ 	.word	0x00038888
        /*0d00*/ 	.short	0x0100
        /*0d02*/ 	.byte	0x06
	.zero		1


	//   ....[15]....
        /*0d04*/ 	.word	0x00000780
        /*0d08*/ 	.word	0x000000ff
        /*0d0c*/ 	.word	0x00038890
        /*0d10*/ 	.short	0x0100
        /*0d12*/ 	.byte	0x08
	.zero		1


	//   ....[16]....
        /*0d14*/ 	.word	0x00000790
        /*0d18*/ 	.word	0x000000ff
        /*0d1c*/ 	.word	0x000388a0
        /*0d20*/ 	.short	0x0100
        /*0d22*/ 	.byte	0x08
	.zero		1


	//   ....[17]....
        /*0d24*/ 	.word	0x000007a0
        /*0d28*/ 	.word	0x000000ff
        /*0d2c*/ 	.word	0x00038898
        /*0d30*/ 	.short	0x0100
        /*0d32*/ 	.byte	0x08
	.zero		1


	//   ....[18]....
        /*0d34*/ 	.word	0x000007b0
        /*0d38*/ 	.word	0x000000ff
        /*0d3c*/ 	.word	0x000388a8
        /*0d40*/ 	.short	0x0100
        /*0d42*/ 	.byte	0x08
	.zero		1


	//   ....[19]....
        /*0d44*/ 	.word	0x000008e0
        /*0d48*/ 	.word	0x000000ff
        /*0d4c*/ 	.word	0x000388b0
        /*0d50*/ 	.short	0x0100
        /*0d52*/ 	.byte	0x08
	.zero		1


	//   ....[20]....
        /*0d54*/ 	.word	0x000008f0
        /*0d58*/ 	.word	0x000000ff
        /*0d5c*/ 	.word	0x000388c0
        /*0d60*/ 	.short	0x0100
        /*0d62*/ 	.byte	0x08
	.zero		1


	//   ....[21]....
        /*0d64*/ 	.word	0x00000900
        /*0d68*/ 	.word	0x000000ff
        /*0d6c*/ 	.word	0x000388b8
        /*0d70*/ 	.short	0x0100
        /*0d72*/ 	.byte	0x08
	.zero		1


	//   ....[22]....
        /*0d74*/ 	.word	0x00000910
        /*0d78*/ 	.word	0x000000ff
        /*0d7c*/ 	.word	0x000388c8
        /*0d80*/ 	.short	0x0100
        /*0d82*/ 	.byte	0x08
	.zero		1


	//   ....[23]....
        /*0d84*/ 	.word	0x00002d50
        /*0d88*/ 	.word	0x00000049
        /*0d8c*/ 	.word	0x00038890
        /*0d90*/ 	.short	0x010a
        /*0d92*/ 	.byte	0x3f
	.zero		1


	//   ....[24]....
        /*0d94*/ 	.word	0x00003750
        /*0d98*/ 	.word	0x00000049
        /*0d9c*/ 	.word	0x00038890
        /*0da0*/ 	.short	0x010a
        /*0da2*/ 	.byte	0x3f
	.zero		1


	//   ....[25]....
        /*0da4*/ 	.word	0x00004050
        /*0da8*/ 	.word	0x00000049
        /*0dac*/ 	.word	0x00038890
        /*0db0*/ 	.short	0x010a
        /*0db2*/ 	.byte	0x3f
	.zero		1


	//   ....[26]....
        /*0db4*/ 	.word	0x00004250
        /*0db8*/ 	.word	0x00000004
        /*0dbc*/ 	.word	0x00000000
        /*0dc0*/ 	.short	0x0101
        /*0dc2*/ 	.byte	0x3f
	.zero		1


	//   ....[27]....
        /*0dc4*/ 	.word	0x00004290
        /*0dc8*/ 	.word	0x00000049
        /*0dcc*/ 	.word	0x000388b0
        /*0dd0*/ 	.short	0x010a
        /*0dd2*/ 	.byte	0x3f
	.zero		1


	//   ....[28]....
        /*0dd4*/ 	.word	0x000048c0
        /*0dd8*/ 	.word	0x00000049
        /*0ddc*/ 	.word	0x00000000
        /*0de0*/ 	.short	0x0101
        /*0de2*/ 	.byte	0x3f
	.zero		1


	//   ....[29]....
        /*0de4*/ 	.word	0x000054a0
        /*0de8*/ 	.word	0x00000005
        /*0dec*/ 	.word	0x00000000
        /*0df0*/ 	.short	0x0101
        /*0df2*/ 	.byte	0x3f
	.zero		1


	//   ....[30]....
        /*0df4*/ 	.word	0x00006040
        /*0df8*/ 	.word	0x00000004
        /*0dfc*/ 	.word	0x00000000
        /*0e00*/ 	.short	0x0101
        /*0e02*/ 	.byte	0x3f
	.zero		1


	//   ....[31]....
        /*0e04*/ 	.word	0x00007220
        /*0e08*/ 	.word	0x00000002
        /*0e0c*/ 	.word	0x00038800
        /*0e10*/ 	.short	0x010a
        /*0e12*/ 	.byte	0x3f
	.zero		1


	//   ....[32]....
        /*0e14*/ 	.word	0x00007270
        /*0e18*/ 	.word	0x00000002
        /*0e1c*/ 	.word	0x00038800
        /*0e20*/ 	.short	0x010a
        /*0e22*/ 	.byte	0x3f
	.zero		1


	//   ....[33]....
        /*0e24*/ 	.word	0x00007860
        /*0e28*/ 	.word	0x00000002
        /*0e2c*/ 	.word	0x00038800
        /*0e30*/ 	.short	0x010a
        /*0e32*/ 	.byte	0x3f
	.zero		1


	//   ....[34]....
        /*0e34*/ 	.word	0x000087b0
        /*0e38*/ 	.word	0x00000002
        /*0e3c*/ 	.word	0x00038800
        /*0e40*/ 	.short	0x010a
        /*0e42*/ 	.byte	0x3f
	.zero		1


	//   ....[35]....
        /*0e44*/ 	.word	0x00009600
        /*0e48*/ 	.word	0x00000014
        /*0e4c*/ 	.word	0x00038830
        /*0e50*/ 	.short	0x010a
        /*0e52*/ 	.byte	0x3f
	.zero		1


	//   ....[36]....
        /*0e54*/ 	.word	0x000096b0
        /*0e58*/ 	.word	0x00000014
        /*0e5c*/ 	.word	0x00038830
        /*0e60*/ 	.short	0x010a
        /*0e62*/ 	.byte	0x3f
	.zero		1


	//   ....[37]....
        /*0e64*/ 	.word	0x000099c0
        /*0e68*/ 	.word	0x00000002
        /*0e6c*/ 	.word	0x00038810
        /*0e70*/ 	.short	0x010a
        /*0e72*/ 	.byte	0x3f
	.zero		1


	//   ....[38]....
        /*0e74*/ 	.word	0x00009a10
        /*0e78*/ 	.word	0x00000014
        /*0e7c*/ 	.word	0x00038850
        /*0e80*/ 	.short	0x010a
        /*0e82*/ 	.byte	0x3f
	.zero		1


	//   ....[39]....
        /*0e84*/ 	.word	0x00009ad0
        /*0e88*/ 	.word	0x00000014
        /*0e8c*/ 	.word	0x00038850
        /*0e90*/ 	.short	0x010a
        /*0e92*/ 	.byte	0x3f
	.zero		1


	//   ....[40]....
        /*0e94*/ 	.word	0x0000bc30
        /*0e98*/ 	.word	0x0000000d
        /*0e9c*/ 	.word	0x00000000
        /*0ea0*/ 	.short	0x0101
        /*0ea2*/ 	.byte	0x3f
	.zero		1


	//   ....[41]....
        /*0ea4*/ 	.word	0x0000c3f0
        /*0ea8*/ 	.word	0x00000014
        /*0eac*/ 	.word	0x00000000
        /*0eb0*/ 	.short	0x0101
        /*0eb2*/ 	.byte	0x3f
	.zero		1


	//   ....[42]....
        /*0eb4*/ 	.word	0x0000c500
        /*0eb8*/ 	.word	0x000000c4
        /*0ebc*/ 	.word	0x00038830
        /*0ec0*/ 	.short	0x010a
        /*0ec2*/ 	.byte	0x3f
	.zero		1


	//   ....[43]....
        /*0ec4*/ 	.word	0x0000c5b0
        /*0ec8*/ 	.word	0x000000c4
        /*0ecc*/ 	.word	0x00038830
        /*0ed0*/ 	.short	0x010a
        /*0ed2*/ 	.byte	0x3f
	.zero		1


	//   ....[44]....
        /*0ed4*/ 	.word	0x0000c820
        /*0ed8*/ 	.word	0x000000c4
        /*0edc*/ 	.word	0x00038850
        /*0ee0*/ 	.short	0x010a
        /*0ee2*/ 	.byte	0x3f
	.zero		1


	//   ....[45]....
        /*0ee4*/ 	.word	0x0000c870
        /*0ee8*/ 	.word	0x000000c4
        /*0eec*/ 	.word	0x00038850
        /*0ef0*/ 	.short	0x010a
        /*0ef2*/ 	.byte	0x3f
	.zero		1


	//   ....[46]....
        /*0ef4*/ 	.word	0x0000e780
        /*0ef8*/ 	.word	0x000000a2
        /*0efc*/ 	.word	0x00000000
        /*0f00*/ 	.short	0x0101
        /*0f02*/ 	.byte	0x3f
	.zero		1


	//   ....[47]....
        /*0f04*/ 	.word	0x0000f700
        /*0f08*/ 	.word	0x000000c4
        /*0f0c*/ 	.word	0x00000000
        /*0f10*/ 	.short	0x0101
        /*0f12*/ 	.byte	0x3f
	.zero		1


	//   ....[48]....
        /*0f14*/ 	.word	0x00011f40
        /*0f18*/ 	.word	0x00000004
        /*0f1c*/ 	.word	0x00000000
        /*0f20*/ 	.short	0x0101
        /*0f22*/ 	.byte	0x3f
	.zero		1


	//   ....[49]....
        /*0f24*/ 	.word	0x00012bc0
        /*0f28*/ 	.word	0x00000004
        /*0f2c*/ 	.word	0x00000000
        /*0f30*/ 	.short	0x0101
        /*0f32*/ 	.byte	0x3f
	.zero		1


	//   ....[50]....
        /*0f34*/ 	.word	0x000164c0
        /*0f38*/ 	.word	0x00000012
        /*0f3c*/ 	.word	0x00038820
        /*0f40*/ 	.short	0x010a
        /*0f42*/ 	.byte	0x3f
	.zero		1


	//   ....[51]....
        /*0f44*/ 	.word	0x00016590
        /*0f48*/ 	.word	0x00000004
        /*0f4c*/ 	.word	0x000388a0
        /*0f50*/ 	.short	0x010a
        /*0f52*/ 	.byte	0x3f
	.zero		1


	//   ....[52]....
        /*0f54*/ 	.word	0x000167d0
        /*0f58*/ 	.word	0x00000004
        /*0f5c*/ 	.word	0x000388c0
        /*0f60*/ 	.short	0x010a
        /*0f62*/ 	.byte	0x3f
	.zero		1


	//   ....[53]....
        /*0f64*/ 	.word	0x00017230
        /*0f68*/ 	.word	0x00000004
        /*0f6c*/ 	.word	0x000388a0
        /*0f70*/ 	.short	0x010a
        /*0f72*/ 	.byte	0x3f
	.zero		1


	//   ....[54]....
        /*0f74*/ 	.word	0x00017460
        /*0f78*/ 	.word	0x00000004
        /*0f7c*/ 	.word	0x000388c0
        /*0f80*/ 	.short	0x010a
        /*0f82*/ 	.byte	0x3f
	.zero		1


	//   ....[55]....
        /*0f84*/ 	.word	0x00018980
        /*0f88*/ 	.word	0x00000000
        /*0f8c*/ 	.word	0x00038840
        /*0f90*/ 	.short	0x010a
        /*0f92*/ 	.byte	0x3f
	.zero		1


	//   ....[56]....
        /*0f94*/ 	.word	0x000194d0
        /*0f98*/ 	.word	0x00000012
        /*0f9c*/ 	.word	0x00038800
        /*0fa0*/ 	.short	0x0107
        /*0fa2*/ 	.byte	0x3f
	.zero		1


	//   ....[57]....
        /*0fa4*/ 	.word	0x00019570
        /*0fa8*/ 	.word	0x00000012
        /*0fac*/ 	.word	0x00038800
        /*0fb0*/ 	.short	0x0101
        /*0fb2*/ 	.byte	0x3f
	.zero		1


	//   ....[58]....
        /*0fb4*/ 	.word	0x0001a4f0
        /*0fb8*/ 	.word	0x00000012
        /*0fbc*/ 	.word	0x00038810
        /*0fc0*/ 	.short	0x0107
        /*0fc2*/ 	.byte	0x3f
	.zero		1


	//   ....[59]....
        /*0fc4*/ 	.word	0x0001a5f0
        /*0fc8*/ 	.word	0x00000012
        /*0fcc*/ 	.word	0x00038810
        /*0fd0*/ 	.short	0x0101
        /*0fd2*/ 	.byte	0x3f
	.zero		1


	//   ....[60]....
        /*0fd4*/ 	.word	0x0001a610
        /*0fd8*/ 	.word	0x00000012
        /*0fdc*/ 	.word	0x00038820
        /*0fe0*/ 	.short	0x010a
        /*0fe2*/ 	.byte	0x3f
	.zero		1


	//   ....[61]....
        /*0fe4*/ 	.word	0x0001a6f0
        /*0fe8*/ 	.word	0x00000000
        /*0fec*/ 	.word	0x00038860
        /*0ff0*/ 	.short	0x010a
        /*0ff2*/ 	.byte	0x3f
	.zero		1


	//   ....[62]....
        /*0ff4*/ 	.word	0x0001b360
        /*0ff8*/ 	.word	0x00000002
        /*0ffc*/ 	.word	0x00038840
        /*1000*/ 	.short	0x010a
        /*1002*/ 	.byte	0x3f
	.zero		1


	//   ....[63]....
        /*1004*/ 	.word	0x0001b5b0
        /*1008*/ 	.word	0x00000002
        /*100c*/ 	.word	0x00038860
        /*1010*/ 	.short	0x010a
        /*1012*/ 	.byte	0x3f
	.zero		1


	//   ....[64]....
        /*1014*/ 	.word	0x0001c160
        /*1018*/ 	.word	0x00000003
        /*101c*/ 	.word	0x00038840
        /*1020*/ 	.short	0x010a
        /*1022*/ 	.byte	0x3f
	.zero		1


	//   ....[65]....
        /*1024*/ 	.word	0x0001c3b0
        /*1028*/ 	.word	0x00000003
        /*102c*/ 	.word	0x00038860
        /*1030*/ 	.short	0x010a
        /*1032*/ 	.byte	0x3f
	.zero		1


	//   ....[66]....
        /*1034*/ 	.word	0x0001cef0
        /*1038*/ 	.word	0x00000003
        /*103c*/ 	.word	0x00038840
        /*1040*/ 	.short	0x010a
        /*1042*/ 	.byte	0x3f
	.zero		1


	//   ....[67]....
        /*1044*/ 	.word	0x0001d140
        /*1048*/ 	.word	0x00000003
        /*104c*/ 	.word	0x00038860
        /*1050*/ 	.short	0x010a
        /*1052*/ 	.byte	0x3f
	.zero		1


	//   ....[68]....
        /*1054*/ 	.word	0x0001ea70
        /*1058*/ 	.word	0x00000000
        /*105c*/ 	.word	0x00038820
        /*1060*/ 	.short	0x010a
        /*1062*/ 	.byte	0x3f
	.zero		1


	//   ....[69]....
        /*1064*/ 	.word	0x0001ec50
        /*1068*/ 	.word	0x00000006
        /*106c*/ 	.word	0x00000000
        /*1070*/ 	.short	0x010a
        /*1072*/ 	.byte	0x3f
	.zero		1


	//   ....[70]....
        /*1074*/ 	.word	0x0001ec80
        /*1078*/ 	.word	0x00000007
        /*107c*/ 	.word	0x00000000
        /*1080*/ 	.short	0x010a
        /*1082*/ 	.byte	0x3f
	.zero		1


	//   ....[71]....
        /*1084*/ 	.word	0x0001ece0
        /*1088*/ 	.word	0x00000004
        /*108c*/ 	.word	0x00000000
        /*1090*/ 	.short	0x010a
        /*1092*/ 	.byte	0x3f
	.zero		1


	//   ....[72]....
        /*1094*/ 	.word	0x0001ed10
        /*1098*/ 	.word	0x00000003
        /*109c*/ 	.word	0x00000000
        /*10a0*/ 	.short	0x010a
        /*10a2*/ 	.byte	0x3f
	.zero		1


	//   ....[73]....
        /*10a4*/ 	.word	0x0001ed70
        /*10a8*/ 	.word	0x00000049
        /*10ac*/ 	.word	0x00038890
        /*10b0*/ 	.short	0x010a
        /*10b2*/ 	.byte	0x3f
	.zero		1


	//   ....[74]....
        /*10b4*/ 	.word	0x0001edc0
        /*10b8*/ 	.word	0x00000049
        /*10bc*/ 	.word	0x00038890
        /*10c0*/ 	.short	0x010a
        /*10c2*/ 	.byte	0x3f
	.zero		1


	//   ....[75]....
        /*10c4*/ 	.word	0x0001ee10
        /*10c8*/ 	.word	0x00000049
        /*10cc*/ 	.word	0x00038890
        /*10d0*/ 	.short	0x010a
        /*10d2*/ 	.byte	0x3f
	.zero		1


	//   ....[76]....
        /*10d4*/ 	.word	0x0001ee60
        /*10d8*/ 	.word	0x00000049
        /*10dc*/ 	.word	0x000388b0
        /*10e0*/ 	.short	0x010a
        /*10e2*/ 	.byte	0x3f
	.zero		1


	//   ....[77]....
        /*10e4*/ 	.word	0x0001f080
        /*10e8*/ 	.word	0x00000002
        /*10ec*/ 	.word	0x00038800
        /*10f0*/ 	.short	0x010a
        /*10f2*/ 	.byte	0x3f
	.zero		1


	//   ....[78]....
        /*10f4*/ 	.word	0x0001f2b0
        /*10f8*/ 	.word	0x00000002
        /*10fc*/ 	.word	0x00038800
        /*1100*/ 	.short	0x010a
        /*1102*/ 	.byte	0x3f
	.zero		1


	//   ....[79]....
        /*1104*/ 	.word	0x0001f300
        /*1108*/ 	.word	0x00000014
        /*110c*/ 	.word	0x00038830
        /*1110*/ 	.short	0x010a
        /*1112*/ 	.byte	0x3f
	.zero		1


	//   ....[80]....
        /*1114*/ 	.word	0x0001f350
        /*1118*/ 	.word	0x00000002
        /*111c*/ 	.word	0x00038810
        /*1120*/ 	.short	0x010a
        /*1122*/ 	.byte	0x3f
	.zero		1


	//   ....[81]....
        /*1124*/ 	.word	0x0001f3a0
        /*1128*/ 	.word	0x00000014
        /*112c*/ 	.word	0x00038850
        /*1130*/ 	.short	0x010a
        /*1132*/ 	.byte	0x3f
	.zero		1


	//   ....[82]....
        /*1134*/ 	.word	0x0001f3f0
        /*1138*/ 	.word	0x000000c4
        /*113c*/ 	.word	0x00038830
        /*1140*/ 	.short	0x010a
        /*1142*/ 	.byte	0x3f
	.zero		1


	//   ....[83]....
        /*1144*/ 	.word	0x0001f440
        /*1148*/ 	.word	0x000000c4
        /*114c*/ 	.word	0x00038850
        /*1150*/ 	.short	0x010a
        /*1152*/ 	.byte	0x3f
	.zero		1


	//   ....[84]....
        /*1154*/ 	.word	0x0001f5e0
        /*1158*/ 	.word	0x00000012
        /*115c*/ 	.word	0x00038820
        /*1160*/ 	.short	0x010a
        /*1162*/ 	.byte	0x3f
	.zero		1


	//   ....[85]....
        /*1164*/ 	.word	0x0001f630
        /*1168*/ 	.word	0x00000004
        /*116c*/ 	.word	0x000388a0
        /*1170*/ 	.short	0x010a
        /*1172*/ 	.byte	0x3f
	.zero		1


	//   ....[86]....
        /*1174*/ 	.word	0x0001f680
        /*1178*/ 	.word	0x00000004
        /*117c*/ 	.word	0x000388c0
        /*1180*/ 	.short	0x010a
        /*1182*/ 	.byte	0x3f
	.zero		1


	//   ....[87]....
        /*1184*/ 	.word	0x0001f6d0
        /*1188*/ 	.word	0x00000004
        /*118c*/ 	.word	0x000388a0
        /*1190*/ 	.short	0x010a
        /*1192*/ 	.byte	0x3f
	.zero		1


	//   ....[88]....
        /*1194*/ 	.word	0x0001f720
        /*1198*/ 	.word	0x00000004
        /*119c*/ 	.word	0x000388c0
        /*11a0*/ 	.short	0x010a
        /*11a2*/ 	.byte	0x3f
	.zero		1


	//   ....[89]....
        /*11a4*/ 	.word	0x0001f8c0
        /*11a8*/ 	.word	0x00000000
        /*11ac*/ 	.word	0x00038840
        /*11b0*/ 	.short	0x010a
        /*11b2*/ 	.byte	0x3f
	.zero		1


	//   ....[90]....
        /*11b4*/ 	.word	0x00020a20
        /*11b8*/ 	.word	0x00000012
        /*11bc*/ 	.word	0x00038820
        /*11c0*/ 	.short	0x010a
        /*11c2*/ 	.byte	0x3f
	.zero		1


	//   ....[91]....
        /*11c4*/ 	.word	0x00020a70
        /*11c8*/ 	.word	0x00000000
        /*11cc*/ 	.word	0x00038860
        /*11d0*/ 	.short	0x010a
        /*11d2*/ 	.byte	0x3f
	.zero		1


	//   ....[92]....
        /*11d4*/ 	.word	0x00020ac0
        /*11d8*/ 	.word	0x00000002
        /*11dc*/ 	.word	0x00038840
        /*11e0*/ 	.short	0x010a
        /*11e2*/ 	.byte	0x3f
	.zero		1


	//   ....[93]....
        /*11e4*/ 	.word	0x00020b10
        /*11e8*/ 	.word	0x00000002
        /*11ec*/ 	.word	0x00038860
        /*11f0*/ 	.short	0x010a
        /*11f2*/ 	.byte	0x3f
	.zero		1


	//   ....[94]....
        /*11f4*/ 	.word	0x00020b60
        /*11f8*/ 	.word	0x00000003
        /*11fc*/ 	.word	0x00038840
        /*1200*/ 	.short	0x010a
        /*1202*/ 	.byte	0x3f
	.zero		1


	//   ....[95]....
        /*1204*/ 	.word	0x00020bb0
        /*1208*/ 	.word	0x00000003
        /*120c*/ 	.word	0x00038860
        /*1210*/ 	.short	0x010a
        /*1212*/ 	.byte	0x3f
	.zero		1


	//   ....[96]....
        /*1214*/ 	.word	0x00020c00
        /*1218*/ 	.word	0x00000003
        /*121c*/ 	.word	0x00038840
        /*1220*/ 	.short	0x010a
        /*1222*/ 	.byte	0x3f
	.zero		1


	//   ....[97]....
        /*1224*/ 	.word	0x00020c50
        /*1228*/ 	.word	0x00000003
        /*122c*/ 	.word	0x00038860
        /*1230*/ 	.short	0x010a
        /*1232*/ 	.byte	0x3f
	.zero		1


	//   ....[98]....
        /*1234*/ 	.word	0x00021790
        /*1238*/ 	.word	0x00000000
        /*123c*/ 	.word	0x00038820
        /*1240*/ 	.short	0x010a
        /*1242*/ 	.byte	0x3f
	.zero		1


	//   ....[99]....
        /*1244*/ 	.word	0x00021930
        /*1248*/ 	.word	0x00000006
        /*124c*/ 	.word	0x00000000
        /*1250*/ 	.short	0x010a
        /*1252*/ 	.byte	0x3f
	.zero		1


	//   ....[100]....
        /*1254*/ 	.word	0x00021980
        /*1258*/ 	.word	0x00000007
        /*125c*/ 	.word	0x00000000
        /*1260*/ 	.short	0x010a
        /*1262*/ 	.byte	0x3f
	.zero		1


	//   ....[101]....
        /*1264*/ 	.word	0x000219d0
        /*1268*/ 	.word	0x00000004
        /*126c*/ 	.word	0x00000000
        /*1270*/ 	.short	0x010a
        /*1272*/ 	.byte	0x3f
	.zero		1


	//----- nvinfo : EIATTR_NUM_MBARRIERS
	.align		4
.L_292:
        /*1274*/ 	.byte	0x03, 0x38
        /*1276*/ 	.short	0x0017


	//----- nvinfo : EIATTR_EXIT_INSTR_OFFSETS
	.align		4
        /*1278*/ 	.byte	0x04, 0x1c
        /*127a*/ 	.short	(.L_294 - .L_293)


	//   ....[0]....
.L_293:
        /*127c*/ 	.word	0x0001ed60


	//----- nvinfo : EIATTR_MAX_THREADS
	.align		4
.L_294:
        /*1280*/ 	.byte	0x04, 0x05
        /*1282*/ 	.short	(.L_296 - .L_295)
.L_295:
        /*1284*/ 	.word	0x00000180
        /*1288*/ 	.word	0x00000001
        /*128c*/ 	.word	0x00000001


	//----- nvinfo : EIATTR_CRS_STACK_SIZE
	.align		4
.L_296:
        /*1290*/ 	.byte	0x04, 0x1e
        /*1292*/ 	.short	(.L_298 - .L_297)
.L_297:
        /*1294*/ 	.word	0x00000000


	//----- nvinfo : EIATTR_CBANK_PARAM_SIZE
	.align		4
.L_298:
        /*1298*/ 	.byte	0x03, 0x19
        /*129a*/ 	.short	0x0bf0


	//----- nvinfo : EIATTR_PARAM_CBANK
	.align		4
        /*129c*/ 	.byte	0x04, 0x0a
        /*129e*/ 	.short	(.L_300 - .L_299)
	.align		4
.L_299:
        /*12a0*/ 	.word	index@(.nv.constant0._ZN7cutlass13device_kernelIN5flash11enable_sm90INS1_16FlashAttnFwdSm90INS1_25CollectiveMainloopFwdSm90ILi2EN4cute5tupleIJNS5_1CILi1EEES8_S8_EEENS6_IJNS7_ILi64EEESA_SA_EEELi512ENS_10bfloat16_tEfNS_4arch4Sm90ELb0ELb0ELb0ELb1ELb0ELb1ELb1ELb0ELb0ELb1ELb1ELb0EEENS1_21CollectiveEpilogueFwdINS6_IJSA_NS7_ILi512EEESA_EEES9_SC_SE_Li256ELb1ELb1ELb1ELb0EEENS1_36VarlenDynamicPersistentTileSchedulerILi64ELi64ELi256ELi128ELb1ELb1ELb1ELb0ELb1ELb1EEEEEEEEEvNT_6ParamsE)
        /*12a4*/ 	.short	0x0210
        /*12a6*/ 	.short	0x0bf0


	//----- nvinfo : EIATTR_SW_WAR
	.align		4
.L_300:
        /*12a8*/ 	.byte	0x04, 0x36
        /*12aa*/ 	.short	(.L_302 - .L_301)
.L_301:
        /*12ac*/ 	.word	0x00000008
.L_302:


//--------------------- .nv.info._ZN7cutlass13device_kernelIN5flash11enable_sm90INS1_16FlashAttnFwdSm90INS1_25CollectiveMainloopFwdSm90ILi2EN4cute5tupleIJNS5_1CILi1EEES8_S8_EEENS6_IJNS7_ILi64EEESA_SA_EEELi512ENS_10bfloat16_tEfNS_4arch4Sm90ELb0ELb1ELb0ELb0ELb0ELb0ELb0ELb0ELb0ELb1ELb1ELb0EEENS1_21CollectiveEpilogueFwdINS6_IJSA_NS7_ILi512EEESA_EEES9_SC_SE_Li256ELb0ELb1ELb1ELb0EEENS1_19SingleTileSchedulerILb0ELb1ELb1ELi64EEEEEEEEEvNT_6ParamsE --------------------------
	.section	.nv.info._ZN7cutlass13device_kernelIN5flash11enable_sm90INS1_16FlashAttnFwdSm90INS1_25CollectiveMainloopFwdSm90ILi2EN4cute5tupleIJNS5_1CILi1EEES8_S8_EEENS6_IJNS7_ILi64EEESA_SA_EEELi512ENS_10bfloat16_tEfNS_4arch4Sm90ELb0ELb1ELb0ELb0ELb0ELb0ELb0ELb0ELb0ELb1ELb1ELb0EEENS1_21CollectiveEpilogueFwdINS6_IJSA_NS7_ILi512EEESA_EEES9_SC_SE_Li256ELb0ELb1ELb1ELb0EEENS1_19SingleTileSchedulerILb0ELb1ELb1ELi64EEEEEEEEEvNT_6ParamsE,"",@"SHT_CUDA_INFO"
	.sectionflags	@""
	.align	4


	//----- nvinfo : EIATTR_CUDA_API_VERSION
	.align		4
        /*0000*/ 	.byte	0x04, 0x37
        /*0002*/ 	.short	(.L_304 - .L_303)
.L_303:
        /*0004*/ 	.word	0x00000082


	//----- nvinfo : EIATTR_KPARAM_INFO
	.align		4
.L_304:
        /*0008*/ 	.byte	0x04, 0x17
        /*000a*/ 	.short	(.L_306 - .L_305)
.L_305:
        /*000c*/ 	.word	0x00000000
        /*0010*/ 	.short	0x0000
        /*0012*/ 	.short	0x0070
        /*0014*/ 	.byte	0x00, 0xf0, 0x01, 0x28


	//----- nvinfo : EIATTR_SPARSE_MMA_MASK
	.align		4
.L_306:
        /*0018*/ 	.byte	0x03, 0x50
        /*001a*/ 	.short	0x0000


	//----- nvinfo : EIATTR_MAXREG_COUNT
	.align		4
        /*001c*/ 	.byte	0x03, 0x1b
        /*001e*/ 	.short	0x00a8


	//----- nvinfo : EIATTR_NUM_BARRIERS
	.align		4
        /*0020*/ 	.byte	0x02, 0x4c
        /*0022*/ 	.byte	0x10
	.zero		1


	//----- nvinfo : EIATTR_EXTERNS
	.align		4
        /*0024*/ 	.byte	0x04, 0x0f
        /*0026*/ 	.short	(.L_308 - .L_307)


	//   ....[0]....
	.align		4
.L_307:
        /*0028*/ 	.word	index@(__assertfail)


	//----- nvinfo : EIATTR_ANNOTATIONS
	.align		4
.L_308:
        /*002c*/ 	.byte	0x04, 0x55
        /*002e*/ 	.short	(.L_310 - .L_309)


	//   ....[0]....
.L_309:
        /*0030*/ 	.word	0x00000001
        /*0034*/ 	.byte	0x40, 0x02, 0x01, 0x00, 0x01, 0x00, 0x00, 0x00, 0xc0, 0x06, 0x01, 0x00, 0x01, 0x00, 0x00, 0x00
        /*0044*/ 	.byte	0x10, 0x07, 0x01, 0x00, 0x01, 0x00, 0x00, 0x00, 0xf0, 0x08, 0x01, 0x00, 0x01, 0x00, 0x00, 0x00
        /*0054*/ 	.byte	0xe0, 0x09, 0x01, 0x00, 0x01, 0x00, 0x00, 0x00, 0xd0, 0x13, 0x01, 0x00, 0x01, 0x00, 0x00, 0x00
        /*0064*/ 	.byte	0xc0, 0x1a, 0x01, 0x00, 0x01, 0x00, 0x00, 0x00, 0xf0, 0x1c, 0x01, 0x00, 0x01, 0x00, 0x00, 0x00
        /*0074*/ 	.byte	0x70, 0x28, 0x01, 0x00, 0x01, 0x00, 0x00, 0x00, 0x40, 0x34, 0x01, 0x00


	//----- nvinfo : EIATTR_MERCURY_ISA_VERSION
	.align		4
.L_310:
        /*0080*/ 	.byte	0x03, 0x5f
        /*0082*/ 	.short	0x0101


	//----- nvinfo : EIATTR_INT_WARP_WIDE_INSTR_OFFSETS
	.align		4
        /*0084*/ 	.byte	0x04, 0x31
        /*0086*/ 	.short	(.L_312 - .L_311)


	//   ....[0]....
.L_311:
        /*0088*/ 	.word	0x00000130


	//   ....[1]....
        /*008c*/ 	.word	0x00000170


	//   ....[2]....
        /*0090*/ 	.word	0x000001e0


	//----- nvinfo : EIATTR_COOP_GROUP_MASK_REGIDS
	.align		4
.L_312:
        /*0094*/ 	.byte	0x04, 0x29
        /*0096*/ 	.short	(.L_314 - .L_313)


	//   ....[0]....
.L_313:
        /*0098*/ 	.word	0xffffffff


	//   ....[1]....
        /*009c*/ 	.word	0xffffffff


	//   ....[2]....
        /*00a0*/ 	.word	0xffffffff


	//   ....[3]....
        /*00a4*/ 	.word	0xffffffff


	//   ....[4]....
        /*00a8*/ 	.word	0xffffffff


	//   ....[5]....
        /*00ac*/ 	.word	0xffffffff


	//   ....[6]....
        /*00b0*/ 	.word	0xffffffff


	//   ....[7]....
        /*00b4*/ 	.word	0xffffffff


	//   ....[8]....
        /*00b8*/ 	.word	0xffffffff


	//   ....[9]....
        /*00bc*/ 	.word	0xffffffff


	//   ....[10]....
        /*00c0*/ 	.word	0xffffffff


	//   ....[11]....
        /*00c4*/ 	.word	0xffffffff


	//   ....[12]....
        /*00c8*/ 	.word	0xffffffff


	//   ....[13]....
        /*00cc*/ 	.word	0xffffffff


	//   ....[14]....
        /*00d0*/ 	.word	0xffffffff


	//   ....[15]....
        /*00d4*/ 	.word	0xffffffff


	//   ....[16]....
        /*00d8*/ 	.word	0xffffffff


	//   ....[17]....
        /*00dc*/ 	.word	0xffffffff


	//   ....[18]....
        /*00e0*/ 	.word	0xffffffff


	//   ....[19]....
        /*00e4*/ 	.word	0xffffffff


	//   ....[20]....
        /*00e8*/ 	.word	0xffffffff


	//   ....[21]....
        /*00ec*/ 	.word	0xffffffff


	//   ....[22]....
        /*00f0*/ 	.word	0xffffffff


	//   ....[23]....
        /*00f4*/ 	.word	0xffffffff


	//   ....[24]....
        /*00f8*/ 	.word	0xffffffff


	//   ....[25]....
        /*00fc*/ 	.word	0xffffffff


	//   ....[26]....
        /*0100*/ 	.word	0xffffffff


	//   ....[27]....
        /*0104*/ 	.word	0xffffffff


	//   ....[28]....
        /*0108*/ 	.word	0xffffffff


	//   ....[29]....
        /*010c*/ 	.word	0xffffffff


	//   ....[30]....
        /*0110*/ 	.word	0xffffffff


	//   ....[31]....
        /*0114*/ 	.word	0xffffffff


	//   ....[32]....
        /*0118*/ 	.word	0xffffffff


	//   ....[33]....
        /*011c*/ 	.word	0xffffffff


	//   ....[34]....
        /*0120*/ 	.word	0xffffffff


	//   ....[35]....
        /*0124*/ 	.word	0xffffffff


	//   ....[36]....
        /*0128*/ 	.word	0xffffffff


	//   ....[37]....
        /*012c*/ 	.word	0xffffffff


	//   ....[38]....
        /*0130*/ 	.word	0xffffffff


	//   ....[39]....
        /*0134*/ 	.word	0xffffffff


	//   ....[40]....
        /*0138*/ 	.word	0xffffffff


	//   ....[41]....
        /*013c*/ 	.word	0xffffffff


	//   ....[42]....
        /*0140*/ 	.word	0xffffffff


	//   ....[43]....
        /*0144*/ 	.word	0xffffffff


	//   ....[44]....
        /*0148*/ 	.word	0xffffffff


	//   ....[45]....
        /*014c*/ 	.word	0xffffffff


	//   ....[46]....
        /*0150*/ 	.word	0xffffffff


	//   ....[47]....
        /*0154*/ 	.word	0xffffffff


	//   ....[48]....
        /*0158*/ 	.word	0xffffffff


	//   ....[49]....
        /*015c*/ 	.word	0xffffffff


	//   ....[50]....
        /*0160*/ 	.word	0xffffffff


	//   ....[51]....
        /*0164*/ 	.word	0xffffffff


	//   ....[52]....
        /*0168*/ 	.word	0xffffffff


	//   ....[53]....
        /*016c*/ 	.word	0xffffffff


	//   ....[54]....
        /*0170*/ 	.word	0xffffffff


	//   ....[55]....
        /*0174*/ 	.word	0xffffffff


	//   ....[56]....
        /*0178*/ 	.word	0xffffffff


	//   ....[57]....
        /*017c*/ 	.word	0xffffffff


	//   ....[58]....
        /*0180*/ 	.word	0xffffffff


	//   ....[59]....
        /*0184*/ 	.word	0x0500000f


	//   ....[60]....
        /*0188*/ 	.word	0x0500000f


	//   ....[61]....
        /*018c*/ 	.word	0x0500000f


	//   ....[62]....
        /*0190*/ 	.word	0x0500000f


	//   ....[63]....
        /*0194*/ 	.word	0x0500000f


	//   ....[64]....
        /*0198*/ 	.word	0x0500000f


	//   ....[65]....
        /*019c*/ 	.word	0x0500000f


	//   ....[66]....
        /*01a0*/ 	.word	0x0500000f


	//   ....[67]....
        /*01a4*/ 	.word	0x0500000f


	//   ....[68]....
        /*01a8*/ 	.word	0x0500000f


	//----- nvinfo : EIATTR_COOP_GROUP_INSTR_OFFSETS
	.align		4
.L_314:
        /*01ac*/ 	.byte	0x04, 0x28
        /*01ae*/ 	.short	(.L_316 - .L_315)


	//   ....[0]....
.L_315:
        /*01b0*/ 	.word	0x00000060


	//   ....[1]....
        /*01b4*/ 	.word	0x00000140


	//   ....[2]....
        /*01b8*/ 	.word	0x00000190


	//   ....[3]....
        /*01bc*/ 	.word	0x00000380


	//   ....[4]....
        /*01c0*/ 	.word	0x000004e0


	//   ....[5]....
        /*01c4*/ 	.word	0x00000600


	//   ....[6]....
        /*01c8*/ 	.word	0x00000760


	//   ....[7]....
        /*01cc*/ 	.word	0x00001720


	//   ....[8]....
        /*01d0*/ 	.word	0x00003c10


	//   ....[9]....
        /*01d4*/ 	.word	0x00004320


	//   ....[10]....
        /*01d8*/ 	.word	0x000046c0


	//   ....[11]....
        /*01dc*/ 	.word	0x000051f0


	//   ....[12]....
        /*01e0*/ 	.word	0x000052f0


	//   ....[13]....
        /*01e4*/ 	.word	0x000054f0


	//   ....[14]....
        /*01e8*/ 	.word	0x00005590


	//   ....[15]....
        /*01ec*/ 	.word	0x000060d0


	//   ....[16]....
        /*01f0*/ 	.word	0x000065d0


	//   ....[17]....
        /*01f4*/ 	.word	0x000068a0


	//   ....[18]....
        /*01f8*/ 	.word	0x00006fa0


	//   ....[19]....
        /*01fc*/ 	.word	0x000070a0


	//   ....[20]....
        /*0200*/ 	.word	0x00007450


	//   ....[21]....
        /*0204*/ 	.word	0x000074d0


	//   ....[22]....
        /*0208*/ 	.word	0x00008680


	//   ....[23]....
        /*020c*/ 	.word	0x00008d80


	//   ....[24]....
        /*0210*/ 	.word	0x00008db0


	//   ....[25]....
        /*0214*/ 	.word	0x00009090


	//   ....[26]....
        /*0218*/ 	.word	0x00009260


	//   ....[27]....
        /*021c*/ 	.word	0x0000a200


	//   ....[28]....
        /*0220*/ 	.word	0x0000a570


	//   ....[29]....
        /*0224*/ 	.word	0x0000a820


	//   ....[30]....
        /*0228*/ 	.word	0x0000af00


	//   ....[31]....
        /*022c*/ 	.word	0x0000b000


	//   ....[32]....
        /*0230*/ 	.word	0x0000b3b0


	//   ....[33]....
        /*0234*/ 	.word	0x0000b510


	//   ....[34]....
        /*0238*/ 	.word	0x0000c5e0


	//   ....[35]....
        /*023c*/ 	.word	0x0000c620


	//   ....[36]....
        /*0240*/ 	.word	0x0000c680


	//   ....[37]....
        /*0244*/ 	.word	0x0000c6b0


	//   ....[38]....
        /*0248*/ 	.word	0x0000c6d0


	//   ....[39]....
        /*024c*/ 	.word	0x0000d1a0


	//   ....[40]....
        /*0250*/ 	.word	0x0000d670


	//   ....[41]....
        /*0254*/ 	.word	0x0000d6a0


	//   ....[42]....
        /*0258*/ 	.word	0x0000d6b0


	//   ....[43]....
        /*025c*/ 	.word	0x0000d6d0


	//   ....[44]....
        /*0260*/ 	.word	0x0000db60


	//   ....[45]....
        /*0264*/ 	.word	0x0000db90


	//   ....[46]....
        /*0268*/ 	.word	0x0000e7f0


	//   ....[47]....
        /*026c*/ 	.word	0x0000e810


	//   ....[48]....
        /*0270*/ 	.word	0x0000f860


	//   ....[49]....
        /*0274*/ 	.word	0x00010700


	//   ....[50]....
        /*0278*/ 	.word	0x00010fa0


	//   ....[51]....
        /*027c*/ 	.word	0x00010fd0


	//   ....[52]....
        /*0280*/ 	.word	0x00011050


	//   ....[53]....
        /*0284*/ 	.word	0x00011080


	//   ....[54]....
        /*0288*/ 	.word	0x000110e0


	//   ....[55]....
        /*028c*/ 	.word	0x00011110


	//   ....[56]....
        /*0290*/ 	.word	0x00011130


	//   ....[57]....
        /*0294*/ 	.word	0x00011170


	//   ....[58]....
        /*0298*/ 	.word	0x00014060


	//   ....[59]....
        /*029c*/ 	.word	0x00014700


	//   ....[60]....
        /*02a0*/ 	.word	0x00014870


	//   ....[61]....
        /*02a4*/ 	.word	0x000148c0


	//   ....[62]....
        /*02a8*/ 	.word	0x000149f0


	//   ....[63]....
        /*02ac*/ 	.word	0x00014a60


	//   ....[64]....
        /*02b0*/ 	.word	0x00014ae0


	//   ....[65]....
        /*02b4*/ 	.word	0x00014b90


	//   ....[66]....
        /*02b8*/ 	.word	0x00014c10


	//   ....[67]....
        /*02bc*/ 	.word	0x00014ca0


	//   ....[68]....
        /*02c0*/ 	.word	0x000150b0


	//----- nvinfo : EIATTR_REG_RECONFIG
	.align		4
.L_316:
        /*02c4*/ 	.byte	0x01, 0x54
	.zero		2


	//----- nvinfo : EIATTR_SYSCALL_OFFSETS
	.align		4
        /*02c8*/ 	.byte	0x04, 0x46
        /*02ca*/ 	.short	(.L_318 - .L_317)


	//   ....[0]....
.L_317:
        /*02cc*/ 	.word	0x00003df0


	//   ....[1]....
        /*02d0*/ 	.word	0x000103c0


	//   ....[2]....
        /*02d4*/ 	.word	0x00010500


	//   ....[3]....
        /*02d8*/ 	.word	0x000105f0


	//   ....[4]....
        /*02dc*/ 	.word	0x00010c40


	//----- nvinfo : EIATTR_MBARRIER_INSTR_OFFSETS
	.align		4
.L_318:
        /*02e0*/ 	.byte	0x04, 0x39
        /*02e2*/ 	.short	(.L_320 - .L_319)


	//   ....[0]....
.L_319:
        /*02e4*/ 	.word	0x00000270
        /*02e8*/ 	.word	0x000000ff
        /*02ec*/ 	.word	0x00028c00
        /*02f0*/ 	.short	0x0100
        /*02f2*/ 	.byte	0x08
	.zero		1


	//   ....[1]....
        /*02f4*/ 	.word	0x00000280
        /*02f8*/ 	.word	0x000000ff
        /*02fc*/ 	.word	0x00028c20
        /*0300*/ 	.short	0x0100
        /*0302*/ 	.byte	0x08
	.zero		1


	//   ....[2]....
        /*0304*/ 	.word	0x00000330
        /*0308*/ 	.word	0x000000ff
        /*030c*/ 	.word	0x00028c30
        /*0310*/ 	.short	0x0100
        /*0312*/ 	.byte	0x06
	.zero		1


	//   ....[3]....
        /*0314*/ 	.word	0x00000340
        /*0318*/ 	.word	0x000000ff
        /*031c*/ 	.word	0x00028c40
        /*0320*/ 	.short	0x0100
        /*0322*/ 	.byte	0x06
	.zero		1


	//   ....[4]....
        /*0324*/ 	.word	0x00000350
        /*0328*/ 	.word	0x000000ff
        /*032c*/ 	.word	0x00028c38
        /*0330*/ 	.short	0x0100
        /*0332*/ 	.byte	0x06
	.zero		1


	//   ....[5]....
        /*0334*/ 	.word	0x00000360
        /*0338*/ 	.word	0x000000ff
        /*033c*/ 	.word	0x00028c48
        /*0340*/ 	.short	0x0100
        /*0342*/ 	.byte	0x06
	.zero		1


	//   ....[6]....
        /*0344*/ 	.word	0x00000490
        /*0348*/ 	.word	0x000000ff
        /*034c*/ 	.word	0x00028c50
        /*0350*/ 	.short	0x0100
        /*0352*/ 	.byte	0x08
	.zero		1


	//   ....[7]....
        /*0354*/ 	.word	0x000004a0
        /*0358*/ 	.word	0x000000ff
        /*035c*/ 	.word	0x00028c60
        /*0360*/ 	.short	0x0100
        /*0362*/ 	.byte	0x08
	.zero		1


	//   ....[8]....
        /*0364*/ 	.word	0x000004b0
        /*0368*/ 	.word	0x000000ff
        /*036c*/ 	.word	0x00028c58
        /*0370*/ 	.short	0x0100
        /*0372*/ 	.byte	0x08
	.zero		1


	//   ....[9]....
        /*0374*/ 	.word	0x000004c0
        /*0378*/ 	.word	0x000000ff
        /*037c*/ 	.word	0x00028c68
        /*0380*/ 	.short	0x0100
        /*0382*/ 	.byte	0x08
	.zero		1


	//   ....[10]....
        /*0384*/ 	.word	0x000005b0
        /*0388*/ 	.word	0x000000ff
        /*038c*/ 	.word	0x00028c70
        /*0390*/ 	.short	0x0100
        /*0392*/ 	.byte	0x06
	.zero		1


	//   ....[11]....
        /*0394*/ 	.word	0x000005c0
        /*0398*/ 	.word	0x000000ff
        /*039c*/ 	.word	0x00028c80
        /*03a0*/ 	.short	0x0100
        /*03a2*/ 	.byte	0x06
	.zero		1


	//   ....[12]....
        /*03a4*/ 	.word	0x000005d0
        /*03a8*/ 	.word	0x000000ff
        /*03ac*/ 	.word	0x00028c78
        /*03b0*/ 	.short	0x0100
        /*03b2*/ 	.byte	0x06
	.zero		1


	//   ....[13]....
        /*03b4*/ 	.word	0x000005e0
        /*03b8*/ 	.word	0x000000ff
        /*03bc*/ 	.word	0x00028c88
        /*03c0*/ 	.short	0x0100
        /*03c2*/ 	.byte	0x06
	.zero		1


	//   ....[14]....
        /*03c4*/ 	.word	0x00000710
        /*03c8*/ 	.word	0x000000ff
        /*03cc*/ 	.word	0x00028c90
        /*03d0*/ 	.short	0x0100
        /*03d2*/ 	.byte	0x08
	.zero		1


	//   ....[15]....
        /*03d4*/ 	.word	0x00000720
        /*03d8*/ 	.word	0x000000ff
        /*03dc*/ 	.word	0x00028ca0
        /*03e0*/ 	.short	0x0100
        /*03e2*/ 	.byte	0x08
	.zero		1


	//   ....[16]....
        /*03e4*/ 	.word	0x00000730
        /*03e8*/ 	.word	0x000000ff
        /*03ec*/ 	.word	0x00028c98
        /*03f0*/ 	.short	0x0100
        /*03f2*/ 	.byte	0x08
	.zero		1


	//   ....[17]....
        /*03f4*/ 	.word	0x00000740
        /*03f8*/ 	.word	0x000000ff
        /*03fc*/ 	.word	0x00028ca8
        /*0400*/ 	.short	0x0100
        /*0402*/ 	.byte	0x08
	.zero		1


	//   ....[18]....
        /*0404*/ 	.word	0x00000870
        /*0408*/ 	.word	0x000000ff
        /*040c*/ 	.word	0x00028cb0
        /*0410*/ 	.short	0x0100
        /*0412*/ 	.byte	0x08
	.zero		1


	//   ....[19]....
        /*0414*/ 	.word	0x00000880
        /*0418*/ 	.word	0x000000ff
        /*041c*/ 	.word	0x00028cc0
        /*0420*/ 	.short	0x0100
        /*0422*/ 	.byte	0x08
	.zero		1


	//   ....[20]....
        /*0424*/ 	.word	0x00000890
        /*0428*/ 	.word	0x000000ff
        /*042c*/ 	.word	0x00028cb8
        /*0430*/ 	.short	0x0100
        /*0432*/ 	.byte	0x08
	.zero		1


	//   ....[21]....
        /*0434*/ 	.word	0x000008a0
        /*0438*/ 	.word	0x000000ff
        /*043c*/ 	.word	0x00028cc8
        /*0440*/ 	.short	0x0100
        /*0442*/ 	.byte	0x08
	.zero		1


	//   ....[22]....
        /*0444*/ 	.word	0x000018e0
        /*0448*/ 	.word	0x000000ff
        /*044c*/ 	.word	0x00028c50
        /*0450*/ 	.short	0x010a
        /*0452*/ 	.byte	0x05
	.zero		1


	//   ....[23]....
        /*0454*/ 	.word	0x00001bd0
        /*0458*/ 	.word	0x00000002
        /*045c*/ 	.word	0x00000000
        /*0460*/ 	.short	0x0101
        /*0462*/ 	.byte	0x3f
	.zero		1


	//   ....[24]....
        /*0464*/ 	.word	0x00002520
        /*0468*/ 	.word	0x000000ff
        /*046c*/ 	.word	0x00028c50
        /*0470*/ 	.short	0x010a
        /*0472*/ 	.byte	0x07
	.zero		1


	//   ....[25]....
        /*0474*/ 	.word	0x00002560
        /*0478*/ 	.word	0x000000ff
        /*047c*/ 	.word	0x00028c50
        /*0480*/ 	.short	0x010a
        /*0482*/ 	.byte	0x07
	.zero		1


	//   ....[26]....
        /*0484*/ 	.word	0x00002730
        /*0488*/ 	.word	0x00000002
        /*048c*/ 	.word	0x00000000
        /*0490*/ 	.short	0x0101
        /*0492*/ 	.byte	0x3f
	.zero		1


	//   ....[27]....
        /*0494*/ 	.word	0x00003e20
        /*0498*/ 	.word	0x000000ff
        /*049c*/ 	.word	0x00028c00
        /*04a0*/ 	.short	0x010a
        /*04a2*/ 	.byte	0x25
	.zero		1


	//   ....[28]....
        /*04a4*/ 	.word	0x00003fb0
        /*04a8*/ 	.word	0x000000ff
        /*04ac*/ 	.word	0x00028c30
        /*04b0*/ 	.short	0x010a
        /*04b2*/ 	.byte	0x25
	.zero		1


	//   ....[29]....
        /*04b4*/ 	.word	0x00004020
        /*04b8*/ 	.word	0x000000ff
        /*04bc*/ 	.word	0x00028c30
        /*04c0*/ 	.short	0x010a
        /*04c2*/ 	.byte	0x25
	.zero		1


	//   ....[30]....
        /*04c4*/ 	.word	0x000044a0
        /*04c8*/ 	.word	0x00000005
        /*04cc*/ 	.word	0x00000000
        /*04d0*/ 	.short	0x0101
        /*04d2*/ 	.byte	0x3f
	.zero		1


	//   ....[31]....
        /*04d4*/ 	.word	0x00005dd0
        /*04d8*/ 	.word	0x000000ff
        /*04dc*/ 	.word	0x00028c50
        /*04e0*/ 	.short	0x010a
        /*04e2*/ 	.byte	0x25
	.zero		1


	//   ....[32]....
        /*04e4*/ 	.word	0x00005e10
        /*04e8*/ 	.word	0x000000ff
        /*04ec*/ 	.word	0x00028c50
        /*04f0*/ 	.short	0x010a
        /*04f2*/ 	.byte	0x25
	.zero		1


	//   ....[33]....
        /*04f4*/ 	.word	0x000060f0
        /*04f8*/ 	.word	0x0000000d
        /*04fc*/ 	.word	0x00000000
        /*0500*/ 	.short	0x0101
        /*0502*/ 	.byte	0x3f
	.zero		1


	//   ....[34]....
        /*0504*/ 	.word	0x000063d0
        /*0508*/ 	.word	0x000000ff
        /*050c*/ 	.word	0x00028c30
        /*0510*/ 	.short	0x010a
        /*0512*/ 	.byte	0x1f
	.zero		1


	//   ....[35]....
        /*0514*/ 	.word	0x00006410
        /*0518*/ 	.word	0x000000ff
        /*051c*/ 	.word	0x00028c30
        /*0520*/ 	.short	0x010a
        /*0522*/ 	.byte	0x1f
	.zero		1


	//   ....[36]....
        /*0524*/ 	.word	0x000066e0
        /*0528*/ 	.word	0x0000000f
        /*052c*/ 	.word	0x00000000
        /*0530*/ 	.short	0x0101
        /*0532*/ 	.byte	0x3f
	.zero		1


	//   ....[37]....
        /*0534*/ 	.word	0x000083c0
        /*0538*/ 	.word	0x000000ff
        /*053c*/ 	.word	0x00028c50
        /*0540*/ 	.short	0x010a
        /*0542*/ 	.byte	0x1f
	.zero		1


	//   ....[38]....
        /*0544*/ 	.word	0x00008400
        /*0548*/ 	.word	0x000000ff
        /*054c*/ 	.word	0x00028c50
        /*0550*/ 	.short	0x010a
        /*0552*/ 	.byte	0x1f
	.zero		1


	//   ....[39]....
        /*0554*/ 	.word	0x000086a0
        /*0558*/ 	.word	0x0000000e
        /*055c*/ 	.word	0x00000000
        /*0560*/ 	.short	0x0101
        /*0562*/ 	.byte	0x3f
	.zero		1


	//   ....[40]....
        /*0564*/ 	.word	0x00008ab0
        /*0568*/ 	.word	0x000000ff
        /*056c*/ 	.word	0x00028c30
        /*0570*/ 	.short	0x010a
        /*0572*/ 	.byte	0x1c
	.zero		1


	//   ....[41]....
        /*0574*/ 	.word	0x00008af0
        /*0578*/ 	.word	0x000000ff
        /*057c*/ 	.word	0x00028c30
        /*0580*/ 	.short	0x010a
        /*0582*/ 	.byte	0x1c
	.zero		1


	//   ....[42]....
        /*0584*/ 	.word	0x000095c0
        /*0588*/ 	.word	0x0000009a
        /*058c*/ 	.word	0x00000000
        /*0590*/ 	.short	0x0101
        /*0592*/ 	.byte	0x3f
	.zero		1


	//   ....[43]....
        /*0594*/ 	.word	0x00009f70
        /*0598*/ 	.word	0x000000ff
        /*059c*/ 	.word	0x00028c50
        /*05a0*/ 	.short	0x010a
        /*05a2*/ 	.byte	0x1c
	.zero		1


	//   ....[44]....
        /*05a4*/ 	.word	0x00009fb0
        /*05a8*/ 	.word	0x000000ff
        /*05ac*/ 	.word	0x00028c50
        /*05b0*/ 	.short	0x010a
        /*05b2*/ 	.byte	0x1c
	.zero		1


	//   ....[45]....
        /*05b4*/ 	.word	0x0000a220
        /*05b8*/ 	.word	0x0000000d
        /*05bc*/ 	.word	0x00000000
        /*05c0*/ 	.short	0x0101
        /*05c2*/ 	.byte	0x3f
	.zero		1


	//   ....[46]....
        /*05c4*/ 	.word	0x0000a3a0
        /*05c8*/ 	.word	0x000000ff
        /*05cc*/ 	.word	0x00028c30
        /*05d0*/ 	.short	0x010a
        /*05d2*/ 	.byte	0x1e
	.zero		1


	//   ....[47]....
        /*05d4*/ 	.word	0x0000a3e0
        /*05d8*/ 	.word	0x000000ff
        /*05dc*/ 	.word	0x00028c30
        /*05e0*/ 	.short	0x010a
        /*05e2*/ 	.byte	0x1e
	.zero		1


	//   ....[48]....
        /*05e4*/ 	.word	0x0000a670
        /*05e8*/ 	.word	0x00000005
        /*05ec*/ 	.word	0x00000000
        /*05f0*/ 	.short	0x0101
        /*05f2*/ 	.byte	0x3f
	.zero		1


	//   ....[49]....
        /*05f4*/ 	.word	0x0000c320
        /*05f8*/ 	.word	0x000000ff
        /*05fc*/ 	.word	0x00028c50
        /*0600*/ 	.short	0x010a
        /*0602*/ 	.byte	0x1e
	.zero		1


	//   ....[50]....
        /*0604*/ 	.word	0x0000c360
        /*0608*/ 	.word	0x000000ff
        /*060c*/ 	.word	0x00028c50
        /*0610*/ 	.short	0x010a
        /*0612*/ 	.byte	0x1e
	.zero		1


	//   ....[51]....
        /*0614*/ 	.word	0x0000c600
        /*0618*/ 	.word	0x0000000e
        /*061c*/ 	.word	0x00000000
        /*0620*/ 	.short	0x0101
        /*0622*/ 	.byte	0x3f
	.zero		1


	//   ....[52]....
        /*0624*/ 	.word	0x0000d170
        /*0628*/ 	.word	0x000000ff
        /*062c*/ 	.word	0x00000000
        /*0630*/ 	.short	0x0101
        /*0632*/ 	.byte	0x04
	.zero		1


	//   ....[53]....
        /*0634*/ 	.word	0x00010930
        /*0638*/ 	.word	0x000000ff
        /*063c*/ 	.word	0x00028c40
        /*0640*/ 	.short	0x010a
        /*0642*/ 	.byte	0x26
	.zero		1


	//   ....[54]....
        /*0644*/ 	.word	0x00011240
        /*0648*/ 	.word	0x000000ff
        /*064c*/ 	.word	0x00028c00
        /*0650*/ 	.short	0x0107
        /*0652*/ 	.byte	0x26
	.zero		1


	//   ....[55]....
        /*0654*/ 	.word	0x00011280
        /*0658*/ 	.word	0x000000ff
        /*065c*/ 	.word	0x00028c00
        /*0660*/ 	.short	0x0101
        /*0662*/ 	.byte	0x26
	.zero		1


	//   ....[56]....
        /*0664*/ 	.word	0x00011290
        /*0668*/ 	.word	0x000000ff
        /*066c*/ 	.word	0x00028c20
        /*0670*/ 	.short	0x010a
        /*0672*/ 	.byte	0x26
	.zero		1


	//   ....[57]....
        /*0674*/ 	.word	0x000112f0
        /*0678*/ 	.word	0x000000ff
        /*067c*/ 	.word	0x00028c60
        /*0680*/ 	.short	0x010a
        /*0682*/ 	.byte	0x26
	.zero		1


	//   ....[58]....
        /*0684*/ 	.word	0x00011eb0
        /*0688*/ 	.word	0x000000ff
        /*068c*/ 	.word	0x00028c48
        /*0690*/ 	.short	0x010a
        /*0692*/ 	.byte	0x26
	.zero		1


	//   ....[59]....
        /*0694*/ 	.word	0x00012080
        /*0698*/ 	.word	0x000000ff
        /*069c*/ 	.word	0x00028c68
        /*06a0*/ 	.short	0x010a
        /*06a2*/ 	.byte	0x26
	.zero		1


	//   ....[60]....
        /*06a4*/ 	.word	0x00012a30
        /*06a8*/ 	.word	0x000000ff
        /*06ac*/ 	.word	0x00028c40
        /*06b0*/ 	.short	0x010a
        /*06b2*/ 	.byte	0x26
	.zero		1


	//   ....[61]....
        /*06b4*/ 	.word	0x00012c10
        /*06b8*/ 	.word	0x000000ff
        /*06bc*/ 	.word	0x00028c60
        /*06c0*/ 	.short	0x010a
        /*06c2*/ 	.byte	0x26
	.zero		1


	//   ....[62]....
        /*06c4*/ 	.word	0x000135f0
        /*06c8*/ 	.word	0x000000ff
        /*06cc*/ 	.word	0x00028c48
        /*06d0*/ 	.short	0x010a
        /*06d2*/ 	.byte	0x26
	.zero		1


	//   ....[63]....
        /*06d4*/ 	.word	0x000137d0
        /*06d8*/ 	.word	0x000000ff
        /*06dc*/ 	.word	0x00028c68
        /*06e0*/ 	.short	0x010a
        /*06e2*/ 	.byte	0x26
	.zero		1


	//   ....[64]....
        /*06e4*/ 	.word	0x00013ff0
        /*06e8*/ 	.word	0x00000002
        /*06ec*/ 	.word	0x00028c20
        /*06f0*/ 	.short	0x010a
        /*06f2*/ 	.byte	0x3f
	.zero		1


	//   ....[65]....
        /*06f4*/ 	.word	0x00014170
        /*06f8*/ 	.word	0x00000007
        /*06fc*/ 	.word	0x00000000
        /*0700*/ 	.short	0x010a
        /*0702*/ 	.byte	0x3f
	.zero		1


	//   ....[66]....
        /*0704*/ 	.word	0x000141e0
        /*0708*/ 	.word	0x00000005
        /*070c*/ 	.word	0x00000000
        /*0710*/ 	.short	0x010a
        /*0712*/ 	.byte	0x3f
	.zero		1


	//   ....[67]....
        /*0714*/ 	.word	0x00014240
        /*0718*/ 	.word	0x00000005
        /*071c*/ 	.word	0x00000000
        /*0720*/ 	.short	0x010a
        /*0722*/ 	.byte	0x3f
	.zero		1


	//   ....[68]....
        /*0724*/ 	.word	0x00014270
        /*0728*/ 	.word	0x00000003
        /*072c*/ 	.word	0x00000000
        /*0730*/ 	.short	0x010a
        /*0732*/ 	.byte	0x3f
	.zero		1


	//   ....[69]....
        /*0734*/ 	.word	0x000142e0
        /*0738*/ 	.word	0x00000005
        /*073c*/ 	.word	0x00028c50
        /*0740*/ 	.short	0x010a
        /*0742*/ 	.byte	0x3f
	.zero		1


	//   ....[70]....
        /*0744*/ 	.word	0x00014340
        /*0748*/ 	.word	0x00000005
        /*074c*/ 	.word	0x00028c50
        /*0750*/ 	.short	0x010a
        /*0752*/ 	.byte	0x3f
	.zero		1


	//   ....[71]....
        /*0754*/ 	.word	0x000143a0
        /*0758*/ 	.word	0x00000009
        /*075c*/ 	.word	0x00028c00
        /*0760*/ 	.short	0x010a
        /*0762*/ 	.byte	0x3f
	.zero		1


	//   ....[72]....
        /*0764*/ 	.word	0x00014400
        /*0768*/ 	.word	0x00000005
        /*076c*/ 	.word	0x00028c30
        /*0770*/ 	.short	0x010a
        /*0772*/ 	.byte	0x3f
	.zero		1


	//   ....[73]....
        /*0774*/ 	.word	0x00014450
        /*0778*/ 	.word	0x0000000d
        /*077c*/ 	.word	0x00028c50
        /*0780*/ 	.short	0x010a
        /*0782*/ 	.byte	0x3f
	.zero		1


	//   ....[74]....
        /*0784*/ 	.word	0x000144b0
        /*0788*/ 	.word	0x0000000e
        /*078c*/ 	.word	0x00028c30
        /*0790*/ 	.short	0x010a
        /*0792*/ 	.byte	0x3f
	.zero		1


	//   ....[75]....
        /*0794*/ 	.word	0x00014500
        /*0798*/ 	.word	0x0000000e
        /*079c*/ 	.word	0x00028c50
        /*07a0*/ 	.short	0x010a
        /*07a2*/ 	.byte	0x3f
	.zero		1


	//   ....[76]....
        /*07a4*/ 	.word	0x00014560
        /*07a8*/ 	.word	0x00000006
        /*07ac*/ 	.word	0x00028c30
        /*07b0*/ 	.short	0x010a
        /*07b2*/ 	.byte	0x3f
	.zero		1


	//   ....[77]....
        /*07b4*/ 	.word	0x000145b0
        /*07b8*/ 	.word	0x000000b8
        /*07bc*/ 	.word	0x00028c50
        /*07c0*/ 	.short	0x010a
        /*07c2*/ 	.byte	0x3f
	.zero		1


	//   ....[78]....
        /*07c4*/ 	.word	0x00014610
        /*07c8*/ 	.word	0x00000006
        /*07cc*/ 	.word	0x00028c30
        /*07d0*/ 	.short	0x010a
        /*07d2*/ 	.byte	0x3f
	.zero		1


	//   ....[79]....
        /*07d4*/ 	.word	0x00014660
        /*07d8*/ 	.word	0x0000000e
        /*07dc*/ 	.word	0x00028c50
        /*07e0*/ 	.short	0x010a
        /*07e2*/ 	.byte	0x3f
	.zero		1


	//   ....[80]....
        /*07e4*/ 	.word	0x000147c0
        /*07e8*/ 	.word	0x00000003
        /*07ec*/ 	.word	0x00028c40
        /*07f0*/ 	.short	0x010a
        /*07f2*/ 	.byte	0x3f
	.zero		1


	//   ....[81]....
        /*07f4*/ 	.word	0x00014ce0
        /*07f8*/ 	.word	0x00000003
        /*07fc*/ 	.word	0x00028c20
        /*0800*/ 	.short	0x010a
        /*0802*/ 	.byte	0x3f
	.zero		1


	//   ....[82]....
        /*0804*/ 	.word	0x00014d40
        /*0808*/ 	.word	0x00000003
        /*080c*/ 	.word	0x00028c60
        /*0810*/ 	.short	0x010a
        /*0812*/ 	.byte	0x3f
	.zero		1


	//   ....[83]....
        /*0814*/ 	.word	0x00014da0
        /*0818*/ 	.word	0x00000003
        /*081c*/ 	.word	0x00028c48
        /*0820*/ 	.short	0x010a
        /*0822*/ 	.byte	0x3f
	.zero		1


	//   ....[84]....
        /*0824*/ 	.word	0x00014e00
        /*0828*/ 	.word	0x00000003
        /*082c*/ 	.word	0x00028c68
        /*0830*/ 	.short	0x010a
        /*0832*/ 	.byte	0x3f
	.zero		1


	//   ....[85]....
        /*0834*/ 	.word	0x00014e60
        /*0838*/ 	.word	0x00000003
        /*083c*/ 	.word	0x00028c40
        /*0840*/ 	.short	0x010a
        /*0842*/ 	.byte	0x3f
	.zero		1


	//   ....[86]....
        /*0844*/ 	.word	0x00014ec0
        /*0848*/ 	.word	0x00000003
        /*084c*/ 	.word	0x00028c60
        /*0850*/ 	.short	0x010a
        /*0852*/ 	.byte	0x3f
	.zero		1


	//   ....[87]....
        /*0854*/ 	.word	0x00014f20
        /*0858*/ 	.word	0x00000003
        /*085c*/ 	.word	0x00028c48
        /*0860*/ 	.short	0x010a
        /*0862*/ 	.byte	0x3f
	.zero		1


	//   ....[88]....
        /*0864*/ 	.word	0x00014f80
        /*0868*/ 	.word	0x00000003
        /*086c*/ 	.word	0x00028c68
        /*0870*/ 	.short	0x010a
        /*0872*/ 	.byte	0x3f
	.zero		1


	//   ....[89]....
        /*0874*/ 	.word	0x00014fd0
        /*0878*/ 	.word	0x00000002
        /*087c*/ 	.word	0x00028c20
        /*0880*/ 	.short	0x010a
        /*0882*/ 	.byte	0x3f
	.zero		1


	//   ....[90]....
        /*0884*/ 	.word	0x00015170
        /*0888*/ 	.word	0x00000007
        /*088c*/ 	.word	0x00000000
        /*0890*/ 	.short	0x010a
        /*0892*/ 	.byte	0x3f
	.zero		1


	//   ....[91]....
        /*0894*/ 	.word	0x000151c0
        /*0898*/ 	.word	0x00000005
        /*089c*/ 	.word	0x00000000
        /*08a0*/ 	.short	0x010a
        /*08a2*/ 	.byte	0x3f
	.zero		1


	//   ....[92]....
        /*08a4*/ 	.word	0x00015210
        /*08a8*/ 	.word	0x00000005
        /*08ac*/ 	.word	0x00000000
        /*08b0*/ 	.short	0x010a
        /*08b2*/ 	.byte	0x3f
	.zero		1


	//----- nvinfo : EIATTR_NUM_MBARRIERS
	.align		4
.L_320:
        /*08b4*/ 	.byte	0x03, 0x38
        /*08b6*/ 	.short	0x0016


	//----- nvinfo : EIATTR_EXIT_INSTR_OFFSETS
	.align		4
        /*08b8*/ 	.byte	0x04, 0x1c
        /*08ba*/ 	.short	(.L_322 - .L_321)


	//   ....[0]....
.L_321:
        /*08bc*/ 	.word	0x000142c0


	//----- nvinfo : EIATTR_MAX_THREADS
	.align		4
.L_322:
        /*08c0*/ 	.byte	0x04, 0x05
        /*08c2*/ 	.short	(.L_324 - .L_323)
.L_323:
        /*08c4*/ 	.word	0x00000180
        /*08c8*/ 	.word	0x00000001
        /*08cc*/ 	.word	0x00000001


	//----- nvinfo : EIATTR_CRS_STACK_SIZE
	.align		4
.L_324:
        /*08d0*/ 	.byte	0x04, 0x1e
        /*08d2*/ 	.short	(.L_326 - .L_325)
.L_325:
        /*08d4*/ 	.word	0x00000000


	//----- nvinfo : EIATTR_CBANK_PARAM_SIZE
	.align		4
.L_326:
        /*08d8*/ 	.byte	0x03, 0x19
        /*08da*/ 	.short	0x0a70


	//----- nvinfo : EIATTR_PARAM_CBANK
	.align		4
        /*08dc*/ 	.byte	0x04, 0x0a
        /*08de*/ 	.short	(.L_328 - .L_327)
	.align		4
.L_327:
        /*08e0*/ 	.word	index@(.nv.constant0._ZN7cutlass13device_kernelIN5flash11enable_sm90INS1_16FlashAttnFwdSm90INS1_25CollectiveMainloopFwdSm90ILi2EN4cute5tupleIJNS5_1CILi1EEES8_S8_EEENS6_IJNS7_ILi64EEESA_SA_EEELi512ENS_10bfloat16_tEfNS_4arch4Sm90ELb0ELb1ELb0ELb0ELb0ELb0ELb0ELb0ELb0ELb1ELb1ELb0EEENS1_21CollectiveEpilogueFwdINS6_IJSA_NS7_ILi512EEESA_EEES9_SC_SE_Li256ELb0ELb1ELb1ELb0EEENS1_19SingleTileSchedulerILb0ELb1ELb1ELi64EEEEEEEEEvNT_6ParamsE)
        /*08e4*/ 	.short	0x0210
        /*08e6*/ 	.short	0x0a70


	//----- nvinfo : EIATTR_SW_WAR
	.align		4
.L_328:
        /*08e8*/ 	.byte	0x04, 0x36
        /*08ea*/ 	.short	(.L_330 - .L_329)
.L_329:
        /*08ec*/ 	.word	0x00000008
.L_330:


//--------------------- .nv.info._ZN7cutlass13device_kernelIN5flash11enable_sm90INS1_16FlashAttnFwdSm90INS1_25CollectiveMainloopFwdSm90ILi2EN4cute5tupleIJNS5_1CILi1EEES8_S8_EEENS6_IJNS7_ILi64EEESA_SA_EEELi512ENS_10bfloat16_tEfNS_4arch4Sm90ELb0ELb1ELb0ELb0ELb0ELb0ELb1ELb0ELb0ELb1ELb1ELb0EEENS1_21CollectiveEpilogueFwdINS6_IJSA_NS7_ILi512EEESA_EEES9_SC_SE_Li256ELb0ELb1ELb1ELb0EEENS1_19SingleTileSchedulerILb0ELb1ELb1ELi64EEEEEEEEEvNT_6ParamsE --------------------------
	.section	.nv.info._ZN7cutlass13device_kernelIN5flash11enable_sm90INS1_16FlashAttnFwdSm90INS1_25CollectiveMainloopFwdSm90ILi2EN4cute5tupleIJNS5_1CILi1EEES8_S8_EEENS6_IJNS7_ILi64EEESA_SA_EEELi512ENS_10bfloat16_tEfNS_4arch4Sm90ELb0ELb1ELb0ELb0ELb0ELb0ELb1ELb0ELb0ELb1ELb1ELb0EEENS1_21CollectiveEpilogueFwdINS6_IJSA_NS7_ILi512EEESA_EEES9_SC_SE_Li256ELb0ELb1ELb1ELb0EEENS1_19SingleTileSchedulerILb0ELb1ELb1ELi64EEEEEEEEEvNT_6ParamsE,"",@"SHT_CUDA_INFO"
	.sectionflags	@""
	.align	4


	//----- nvinfo : EIATTR_CUDA_API_VERSION
	.align		4
        /*0000*/ 	.byte	0x04, 0x37
        /*0002*/ 	.short	(.L_332 - .L_331)
.L_331:
        /*0004*/ 	.word	0x00000082


	//----- nvinfo : EIATTR_KPARAM_INFO
	.align		4
.L_332:
        /*0008*/ 	.byte	0x04, 0x17
        /*000a*/ 	.short	(.L_334 - .L_333)
.L_333:
        /*000c*/ 	.word	0x00000000
        /*0010*/ 	.short	0x0000
        /*0012*/ 	.short	0x0070
        /*0014*/ 	.byte	0x00, 0xf0, 0x01, 0x2c


	//----- nvinfo : EIATTR_SPARSE_MMA_MASK
	.align		4
.L_334:
        /*0018*/ 	.byte	0x03, 0x50
        /*001a*/ 	.short	0x0000


	//----- nvinfo : EIATTR_MAXREG_COUNT
	.align		4
        /*001c*/ 	.byte	0x03, 0x1b
        /*001e*/ 	.short	0x00a8


	//----- nvinfo : EIATTR_NUM_BARRIERS
	.align		4
        /*0020*/ 	.byte	0x02, 0x4c
        /*0022*/ 	.byte	0x10
	.zero		1


	//----- nvinfo : EIATTR_EXTERNS
	.align		4
        /*0024*/ 	.byte	0x04, 0x0f
        /*0026*/ 	.short	(.L_336 - .L_335)


	//   ....[0]....
	.align		4
.L_335:
        /*0028*/ 	.word	index@(__assertfail)


	//----- nvinfo : EIATTR_ANNOTATIONS
	.align		4
.L_336:
        /*002c*/ 	.byte	0x04, 0x55
        /*002e*/ 	.short	(.L_338 - .L_337)


	//   ....[0]....
.L_337:
        /* <DEDUP_REMOVED lines=18> */


	//----- nvinfo : EIATTR_MERCURY_ISA_VERSION
	.align		4
.L_338:
        /*0138*/ 	.byte	0x03, 0x5f
        /*013a*/ 	.short	0x0101


	//----- nvinfo : EIATTR_INT_WARP_WIDE_INSTR_OFFSETS
	.align		4
        /*013c*/ 	.byte	0x04, 0x31
        /*013e*/ 	.short	(.L_340 - .L_339)


	//   ....[0]....
.L_339:
        /*0140*/ 	.word	0x00000130


	//   ....[1]....
        /*0144*/ 	.word	0x00000170


	//   ....[2]....
        /*0148*/ 	.word	0x000001e0


	//   ....[3]....
        /*014c*/ 	.word	0x000001f0


	//----- nvinfo : EIATTR_COOP_GROUP_MASK_REGIDS
	.align		4
.L_340:
        /*0150*/ 	.byte	0x04, 0x29
        /*0152*/ 	.short	(.L_342 - .L_341)


	//   ....[0]....
.L_341:
        /*0154*/ 	.word	0xffffffff


	//   ....[1]....
        /*0158*/ 	.word	0xffffffff


	//   ....[2]....
        /*015c*/ 	.word	0xffffffff


	//   ....[3]....
        /*0160*/ 	.word	0xffffffff


	//   ....[4]....
        /*0164*/ 	.word	0xffffffff


	//   ....[5]....
        /*0168*/ 	.word	0xffffffff


	//   ....[6]....
        /*016c*/ 	.word	0xffffffff


	//   ....[7]....
        /*0170*/ 	.word	0xffffffff


	//   ....[8]....
        /*0174*/ 	.word	0xffffffff


	//   ....[9]....
        /*0178*/ 	.word	0xffffffff


	//   ....[10]....
        /*017c*/ 	.word	0xffffffff


	//   ....[11]....
        /*0180*/ 	.word	0xffffffff


	//   ....[12]....
        /*0184*/ 	.word	0xffffffff


	//   ....[13]....
        /*0188*/ 	.word	0xffffffff


	//   ....[14]....
        /*018c*/ 	.word	0xffffffff


	//   ....[15]....
        /*0190*/ 	.word	0xffffffff


	//   ....[16]....
        /*0194*/ 	.word	0xffffffff


	//   ....[17]....
        /*0198*/ 	.word	0xffffffff


	//   ....[18]....
        /*019c*/ 	.word	0xffffffff


	//   ....[19]....
        /*01a0*/ 	.word	0xffffffff


	//   ....[20]....
        /*01a4*/ 	.word	0xffffffff


	//   ....[21]....
        /*01a8*/ 	.word	0xffffffff


	//   ....[22]....
        /*01ac*/ 	.word	0xffffffff


	//   ....[23]....
        /*01b0*/ 	.word	0xffffffff


	//   ....[24]....
        /*01b4*/ 	.word	0xffffffff


	//   ....[25]....
        /*01b8*/ 	.word	0xffffffff


	//   ....[26]....
        /*01bc*/ 	.word	0xffffffff


	//   ....[27]....
        /*01c0*/ 	.word	0xffffffff


	//   ....[28]....
        /*01c4*/ 	.word	0xffffffff


	//   ....[29]....
        /*01c8*/ 	.word	0xffffffff


	//   ....[30]....
        /*01cc*/ 	.word	0xffffffff


	//   ....[31]....
        /*01d0*/ 	.word	0xffffffff


	//   ....[32]....
        /*01d4*/ 	.word	0xffffffff


	//   ....[33]....
        /*01d8*/ 	.word	0xffffffff


	//   ....[34]....
        /*01dc*/ 	.word	0xffffffff


	//   ....[35]....
        /*01e0*/ 	.word	0xffffffff


	//   ....[36]....
        /*01e4*/ 	.word	0xffffffff


	//   ....[37]....
        /*01e8*/ 	.word	0xffffffff


	//   ....[38]....
        /*01ec*/ 	.word	0xffffffff


	//   ....[39]....
        /*01f0*/ 	.word	0xffffffff


	//   ....[40]....
        /*01f4*/ 	.word	0xffffffff


	//   ....[41]....
        /*01f8*/ 	.word	0xffffffff


	//   ....[42]....
        /*01fc*/ 	.word	0xffffffff


	//   ....[43]....
        /*0200*/ 	.word	0xffffffff


	//   ....[44]....
        /*0204*/ 	.word	0xffffffff


	//   ....[45]....
        /*0208*/ 	.word	0xffffffff


	//   ....[46]....
        /*020c*/ 	.word	0xffffffff


	//   ....[47]....
        /*0210*/ 	.word	0xffffffff


	//   ....[48]....
        /*0214*/ 	.word	0xffffffff


	//   ....[49]....
        /*0218*/ 	.word	0xffffffff


	//   ....[50]....
        /*021c*/ 	.word	0xffffffff


	//   ....[51]....
        /*0220*/ 	.word	0xffffffff


	//   ....[52]....
        /*0224*/ 	.word	0xffffffff


	//   ....[53]....
        /*0228*/ 	.word	0xffffffff


	//   ....[54]....
        /*022c*/ 	.word	0xffffffff


	//   ....[55]....
        /*0230*/ 	.word	0xffffffff


	//   ....[56]....
        /*0234*/ 	.word	0xffffffff


	//   ....[57]....
        /*0238*/ 	.word	0xffffffff


	//   ....[58]....
        /*023c*/ 	.word	0xffffffff


	//   ....[59]....
        /*0240*/ 	.word	0xffffffff


	//   ....[60]....
        /*0244*/ 	.word	0xffffffff


	//   ....[61]....
        /*0248*/ 	.word	0xffffffff


	//   ....[62]....
        /*024c*/ 	.word	0xffffffff


	//   ....[63]....
        /*0250*/ 	.word	0xffffffff


	//   ....[64]....
        /*0254*/ 	.word	0xffffffff


	//   ....[65]....
        /*0258*/ 	.word	0xffffffff


	//   ....[66]....
        /*025c*/ 	.word	0xffffffff


	//   ....[67]....
        /*0260*/ 	.word	0xffffffff


	//   ....[68]....
        /*0264*/ 	.word	0xffffffff


	//   ....[69]....
        /*0268*/ 	.word	0xffffffff


	//   ....[70]....
        /*026c*/ 	.word	0xffffffff


	//   ....[71]....
        /*0270*/ 	.word	0x0500000f


	//   ....[72]....
        /*0274*/ 	.word	0x0500000f


	//   ....[73]....
        /*0278*/ 	.word	0x0500000f


	//   ....[74]....
        /*027c*/ 	.word	0x0500000f


	//   ....[75]....
        /*0280*/ 	.word	0x0500000f


	//   ....[76]....
        /*0284*/ 	.word	0x0500000f


	//   ....[77]....
        /*0288*/ 	.word	0x0500000f


	//   ....[78]....
        /*028c*/ 	.word	0x0500000f


	//   ....[79]....
        /*0290*/ 	.word	0x0500000f


	//   ....[80]....
        /*0294*/ 	.word	0x0500000f


	//   ....[81]....
        /*0298*/ 	.word	0x0500000f


	//   ....[82]....
        /*029c*/ 	.word	0x0500000f


	//   ....[83]....
        /*02a0*/ 	.word	0x0500000f


	//   ....[84]....
        /*02a4*/ 	.word	0x0500000f


	//   ....[85]....
        /*02a8*/ 	.word	0x0500000f


	//   ....[86]....
        /*02ac*/ 	.word	0x0500000f


	//   ....[87]....
        /*02b0*/ 	.word	0x0500000f


	//   ....[88]....
        /*02b4*/ 	.word	0x0500000f


	//----- nvinfo : EIATTR_COOP_GROUP_INSTR_OFFSETS
	.align		4
.L_342:
        /*02b8*/ 	.byte	0x04, 0x28
        /*02ba*/ 	.short	(.L_344 - .L_343)


	//   ....[0]....
.L_343:
        /*02bc*/ 	.word	0x00000070


	//   ....[1]....
        /*02c0*/ 	.word	0x00000140


	//   ....[2]....
        /*02c4*/ 	.word	0x00000190


	//   ....[3]....
        /*02c8*/ 	.word	0x000003a0


	//   ....[4]....
        /*02cc*/ 	.word	0x00000500


	//   ....[5]....
        /*02d0*/ 	.word	0x00000620


	//   ....[6]....
        /*02d4*/ 	.word	0x00000780


	//   ....[7]....
        /*02d8*/ 	.word	0x00001810


	//   ....[8]....
        /*02dc*/ 	.word	0x00003b20


	//   ....[9]....
        /*02e0*/ 	.word	0x00004c70


	//   ....[10]....
        /*02e4*/ 	.word	0x00005b30


	//   ....[11]....
        /*02e8*/ 	.word	0x00005dc0


	//   ....[12]....
        /*02ec*/ 	.word	0x00006830


	//   ....[13]....
        /*02f0*/ 	.word	0x00006860


	//   ....[14]....
        /*02f4*/ 	.word	0x00006a60


	//   ....[15]....
        /*02f8*/ 	.word	0x00006af0


	//   ....[16]....
        /*02fc*/ 	.word	0x000074c0


	//   ....[17]....
        /*0300*/ 	.word	0x00008020


	//   ....[18]....
        /*0304*/ 	.word	0x00008de0


	//   ....[19]....
        /*0308*/ 	.word	0x00009100


	//   ....[20]....
        /*030c*/ 	.word	0x00009840


	//   ....[21]....
        /*0310*/ 	.word	0x00009910


	//   ....[22]....
        /*0314*/ 	.word	0x00009d30


	//   ....[23]....
        /*0318*/ 	.word	0x00009dd0


	//   ....[24]....
        /*031c*/ 	.word	0x0000ae70


	//   ....[25]....
        /*0320*/ 	.word	0x0000b9e0


	//   ....[26]....
        /*0324*/ 	.word	0x0000c8c0


	//   ....[27]....
        /*0328*/ 	.word	0x0000c8f0


	//   ....[28]....
        /*032c*/ 	.word	0x0000cbe0


	//   ....[29]....
        /*0330*/ 	.word	0x0000cdb0


	//   ....[30]....
        /*0334*/ 	.word	0x0000dca0


	//   ....[31]....
        /*0338*/ 	.word	0x0000e510


	//   ....[32]....
        /*033c*/ 	.word	0x0000f320


	//   ....[33]....
        /*0340*/ 	.word	0x0000f650


	//   ....[34]....
        /*0344*/ 	.word	0x0000fcb0


	//   ....[35]....
        /*0348*/ 	.word	0x0000fd90


	//   ....[36]....
        /*034c*/ 	.word	0x000100a0


	//   ....[37]....
        /*0350*/ 	.word	0x000101f0


	//   ....[38]....
        /*0354*/ 	.word	0x00011310


	//   ....[39]....
        /*0358*/ 	.word	0x00011350


	//   ....[40]....
        /*035c*/ 	.word	0x000113a0


	//   ....[41]....
        /*0360*/ 	.word	0x000113c0


	//   ....[42]....
        /*0364*/ 	.word	0x000113e0


	//   ....[43]....
        /*0368*/ 	.word	0x00011ea0


	//   ....[44]....
        /*036c*/ 	.word	0x000123d0


	//   ....[45]....
        /*0370*/ 	.word	0x00012400


	//   ....[46]....
        /*0374*/ 	.word	0x00012420


	//   ....[47]....
        /*0378*/ 	.word	0x00012430


	//   ....[48]....
        /*037c*/ 	.word	0x000128d0


	//   ....[49]....
        /*0380*/ 	.word	0x00012900


	//   ....[50]....
        /*0384*/ 	.word	0x00013570


	//   ....[51]....
        /*0388*/ 	.word	0x00013590


	//   ....[52]....
        /*038c*/ 	.word	0x00014630


	//   ....[53]....
        /*0390*/ 	.word	0x00015510


	//   ....[54]....
        /*0394*/ 	.word	0x00015e00


	//   ....[55]....
        /*0398*/ 	.word	0x00015e40


	//   ....[56]....
        /*039c*/ 	.word	0x00015f50


	//   ....[57]....
        /*03a0*/ 	.word	0x00015f70


	//   ....[58]....
        /*03a4*/ 	.word	0x00015ff0


	//   ....[59]....
        /*03a8*/ 	.word	0x00016010


	//   ....[60]....
        /*03ac*/ 	.word	0x00016020


	//   ....[61]....
        /*03b0*/ 	.word	0x00016030


	//   ....[62]....
        /*03b4*/ 	.word	0x00016980


	//   ....[63]....
        /*03b8*/ 	.word	0x000169a0


	//   ....[64]....
        /*03bc*/ 	.word	0x000169c0


	//   ....[65]....
        /*03c0*/ 	.word	0x00016ae0


	//   ....[66]....
        /*03c4*/ 	.word	0x00016c90


	//   ....[67]....
        /*03c8*/ 	.word	0x00016cc0


	//   ....[68]....
        /*03cc*/ 	.word	0x00016e10


	//   ....[69]....
        /*03d0*/ 	.word	0x00016e20


	//   ....[70]....
        /*03d4*/ 	.word	0x00019ee0


	//   ....[71]....
        /*03d8*/ 	.word	0x0001a4e0


	//   ....[72]....
        /*03dc*/ 	.word	0x0001a650


	//   ....[73]....
        /*03e0*/ 	.word	0x0001a6b0


	//   ....[74]....
        /*03e4*/ 	.word	0x0001a830


	//   ....[75]....
        /*03e8*/ 	.word	0x0001a8a0


	//   ....[76]....
        /*03ec*/ 	.word	0x0001a9b0


	//   ....[77]....
        /*03f0*/ 	.word	0x0001aa10


	//   ....[78]....
        /*03f4*/ 	.word	0x0001ab10


	//   ....[79]....
        /*03f8*/ 	.word	0x0001ab60


	//   ....[80]....
        /*03fc*/ 	.word	0x0001ac00


	//   ....[81]....
        /*0400*/ 	.word	0x0001ad20


	//   ....[82]....
        /*0404*/ 	.word	0x0001b030


	//   ....[83]....
        /*0408*/ 	.word	0x0001b080


	//   ....[84]....
        /*040c*/ 	.word	0x0001b270


	//   ....[85]....
        /*0410*/ 	.word	0x0001b2c0


	//   ....[86]....
        /*0414*/ 	.word	0x0001b4f0


	//   ....[87]....
        /*0418*/ 	.word	0x0001b540


	//   ....[88]....
        /*041c*/ 	.word	0x0001b950


	//----- nvinfo : EIATTR_REG_RECONFIG
	.align		4
.L_344:
        /*0420*/ 	.byte	0x01, 0x54
	.zero		2


	//----- nvinfo : EIATTR_SYSCALL_OFFSETS
	.align		4
        /*0424*/ 	.byte	0x04, 0x46
        /*0426*/ 	.short	(.L_346 - .L_345)


	//   ....[0]....
.L_345:
        /*0428*/ 	.word	0x00003ce0


	//   ....[1]....
        /*042c*/ 	.word	0x00015190


	//   ....[2]....
        /*0430*/ 	.word	0x000152d0


	//   ....[3]....
        /*0434*/ 	.word	0x000153c0


	//   ....[4]....
        /*0438*/ 	.word	0x00015a90


	//   ....[5]....
        /*043c*/ 	.word	0x00016350


	//----- nvinfo : EIATTR_MBARRIER_INSTR_OFFSETS
	.align		4
.L_346:
        /*0440*/ 	.byte	0x04, 0x39
        /*0442*/ 	.short	(.L_348 - .L_347)


	//   ....[0]....
.L_347:
        /*0444*/ 	.word	0x00000280
        /*0448*/ 	.word	0x000000ff
        /*044c*/ 	.word	0x00038800
        /*0450*/ 	.short	0x0100
        /*0452*/ 	.byte	0x08
	.zero		1


	//   ....[1]....
        /*0454*/ 	.word	0x00000290
        /*0458*/ 	.word	0x000000ff
        /*045c*/ 	.word	0x00038810
        /*0460*/ 	.short	0x0100
        /*0462*/ 	.byte	0x08
	.zero		1


	//   ....[2]....
        /*0464*/ 	.word	0x000002a0
        /*0468*/ 	.word	0x000000ff
        /*046c*/ 	.word	0x00038820
        /*0470*/ 	.short	0x0100
        /*0472*/ 	.byte	0x08
	.zero		1


	//   ....[3]....
        /*0474*/ 	.word	0x00000350
        /*0478*/ 	.word	0x000000ff
        /*047c*/ 	.word	0x00038830
        /*0480*/ 	.short	0x0100
        /*0482*/ 	.byte	0x06
	.zero		1


	//   ....[4]....
        /*0484*/ 	.word	0x00000360
        /*0488*/ 	.word	0x000000ff
        /*048c*/ 	.word	0x00038840
        /*0490*/ 	.short	0x0100
        /*0492*/ 	.byte	0x06
	.zero		1


	//   ....[5]....
        /*0494*/ 	.word	0x00000370
        /*0498*/ 	.word	0x000000ff
        /*049c*/ 	.word	0x00038838
        /*04a0*/ 	.short	0x0100
        /*04a2*/ 	.byte	0x06
	.zero		1


	//   ....[6]....
        /*04a4*/ 	.word	0x00000380
        /*04a8*/ 	.word	0x000000ff
        /*04ac*/ 	.word	0x00038848
        /*04b0*/ 	.short	0x0100
        /*04b2*/ 	.byte	0x06
	.zero		1


	//   ....[7]....
        /*04b4*/ 	.word	0x000004b0
        /*04b8*/ 	.word	0x000000ff
        /*04bc*/ 	.word	0x00038850
        /*04c0*/ 	.short	0x0100
        /*04c2*/ 	.byte	0x08
	.zero		1


	//   ....[8]....
        /*04c4*/ 	.word	0x000004c0
        /*04c8*/ 	.word	0x000000ff
        /*04cc*/ 	.word	0x00038860
        /*04d0*/ 	.short	0x0100
        /*04d2*/ 	.byte	0x08
	.zero		1


	//   ....[9]....
        /*04d4*/ 	.word	0x000004d0
        /*04d8*/ 	.word	0x000000ff
        /*04dc*/ 	.word	0x00038858
        /*04e0*/ 	.short	0x0100
        /*04e2*/ 	.byte	0x08
	.zero		1


	//   ....[10]....
        /*04e4*/ 	.word	0x000004e0
        /*04e8*/ 	.word	0x000000ff
        /*04ec*/ 	.word	0x00038868
        /*04f0*/ 	.short	0x0100
        /*04f2*/ 	.byte	0x08
	.zero		1


	//   ....[11]....
        /*04f4*/ 	.word	0x000005d0
        /*04f8*/ 	.word	0x000000ff
        /*04fc*/ 	.word	0x00038870
        /*0500*/ 	.short	0x0100
        /*0502*/ 	.byte	0x06
	.zero		1


	//   ....[12]....
        /*0504*/ 	.word	0x000005e0
        /*0508*/ 	.word	0x000000ff
        /*050c*/ 	.word	0x00038880
        /*0510*/ 	.short	0x0100
        /*0512*/ 	.byte	0x06
	.zero		1


	//   ....[13]....
        /*0514*/ 	.word	0x000005f0
        /*0518*/ 	.word	0x000000ff
        /*051c*/ 	.word	0x00038878
        /*0520*/ 	.short	0x0100
        /*0522*/ 	.byte	0x06
	.zero		1


	//   ....[14]....
        /*0524*/ 	.word	0x00000600
        /*0528*/ 	.word	0x000000ff
        /*052c*/ 	.word	0x00038888
        /*0530*/ 	.short	0x0100
        /*0532*/ 	.byte	0x06
	.zero		1


	//   ....[15]....
        /*0534*/ 	.word	0x00000730
        /*0538*/ 	.word	0x000000ff
        /*053c*/ 	.word	0x00038890
        /*0540*/ 	.short	0x0100
        /*0542*/ 	.byte	0x08
	.zero		1


	//   ....[16]....
        /*0544*/ 	.word	0x00000740
        /*0548*/ 	.word	0x000000ff
        /*054c*/ 	.word	0x000388a0
        /*0550*/ 	.short	0x0100
        /*0552*/ 	.byte	0x08
	.zero		1


	//   ....[17]....
        /*0554*/ 	.word	0x00000750
        /*0558*/ 	.word	0x000000ff
        /*055c*/ 	.word	0x00038898
        /*0560*/ 	.short	0x0100
        /*0562*/ 	.byte	0x08
	.zero		1


	//   ....[18]....
        /*0564*/ 	.word	0x00000760
        /*0568*/ 	.word	0x000000ff
        /*056c*/ 	.word	0x000388a8
        /*0570*/ 	.short	0x0100
        /*0572*/ 	.byte	0x08
	.zero		1


	//   ....[19]....
        /*0574*/ 	.word	0x00000890
        /*0578*/ 	.word	0x000000ff
        /*057c*/ 	.word	0x000388b0
        /*0580*/ 	.short	0x0100
        /*0582*/ 	.byte	0x08
	.zero		1


	//   ....[20]....
        /*0584*/ 	.word	0x000008a0
        /*0588*/ 	.word	0x000000ff
        /*058c*/ 	.word	0x000388c0
        /*0590*/ 	.short	0x0100
        /*0592*/ 	.byte	0x08
	.zero		1


	//   ....[21]....
        /*0594*/ 	.word	0x000008b0
        /*0598*/ 	.word	0x000000ff
        /*059c*/ 	.word	0x000388b8
        /*05a0*/ 	.short	0x0100
        /*05a2*/ 	.byte	0x08
	.zero		1


	//   ....[22]....
        /*05a4*/ 	.word	0x000008c0
        /*05a8*/ 	.word	0x000000ff
        /*05ac*/ 	.word	0x000388c8
        /*05b0*/ 	.short	0x0100
        /*05b2*/ 	.byte	0x08
	.zero		1


	//   ....[23]....
        /*05b4*/ 	.word	0x00001bb0
        /*05b8*/ 	.word	0x00000008
        /*05bc*/ 	.word	0x00000000
        /*05c0*/ 	.short	0x0101
        /*05c2*/ 	.byte	0x3f
	.zero		1


	//   ....[24]....
        /*05c4*/ 	.word	0x00002650
        /*05c8*/ 	.word	0x00000004
        /*05cc*/ 	.word	0x00000000
        /*05d0*/ 	.short	0x0101
        /*05d2*/ 	.byte	0x3f
	.zero		1


	//   ....[25]....
        /*05d4*/ 	.word	0x00003d10
        /*05d8*/ 	.word	0x000000c7
        /*05dc*/ 	.word	0x00038800
        /*05e0*/ 	.short	0x010a
        /*05e2*/ 	.byte	0x3f
	.zero		1


	//   ....[26]....
        /*05e4*/ 	.word	0x00003ec0
        /*05e8*/ 	.word	0x000000c7
        /*05ec*/ 	.word	0x00038830
        /*05f0*/ 	.short	0x010a
        /*05f2*/ 	.byte	0x3f
	.zero		1


	//   ....[27]....
        /*05f4*/ 	.word	0x00003f00
        /*05f8*/ 	.word	0x000000c7
        /*05fc*/ 	.word	0x00038830
        /*0600*/ 	.short	0x010a
        /*0602*/ 	.byte	0x3f
	.zero		1


	//   ....[28]....
        /*0604*/ 	.word	0x00004310
        /*0608*/ 	.word	0x000000c7
        /*060c*/ 	.word	0x00038810
        /*0610*/ 	.short	0x010a
        /*0612*/ 	.byte	0x3f
	.zero		1


	//   ....[29]....
        /*0614*/ 	.word	0x00004350
        /*0618*/ 	.word	0x000000c7
        /*061c*/ 	.word	0x00038850
        /*0620*/ 	.short	0x010a
        /*0622*/ 	.byte	0x3f
	.zero		1


	//   ....[30]....
        /*0624*/ 	.word	0x00004410
        /*0628*/ 	.word	0x000000c7
        /*062c*/ 	.word	0x00038850
        /*0630*/ 	.short	0x010a
        /*0632*/ 	.byte	0x3f
	.zero		1


	//   ....[31]....
        /*0634*/ 	.word	0x00005ba0
        /*0638*/ 	.word	0x00000003
        /*063c*/ 	.word	0x00000000
        /*0640*/ 	.short	0x0101
        /*0642*/ 	.byte	0x3f
	.zero		1


	//   ....[32]....
        /*0644*/ 	.word	0x000074e0
        /*0648*/ 	.word	0x00000003
        /*064c*/ 	.word	0x00000000
        /*0650*/ 	.short	0x0101
        /*0652*/ 	.byte	0x3f
	.zero		1


	//   ....[33]....
        /*0654*/ 	.word	0x000077a0
        /*0658*/ 	.word	0x000000cc
        /*065c*/ 	.word	0x00038830
        /*0660*/ 	.short	0x010a
        /*0662*/ 	.byte	0x3f
	.zero		1


	//   ....[34]....
        /*0664*/ 	.word	0x000077f0
        /*0668*/ 	.word	0x000000cc
        /*066c*/ 	.word	0x00038830
        /*0670*/ 	.short	0x010a
        /*0672*/ 	.byte	0x3f
	.zero		1


	//   ....[35]....
        /*0674*/ 	.word	0x00007b20
        /*0678*/ 	.word	0x000000cc
        /*067c*/ 	.word	0x00038850
        /*0680*/ 	.short	0x010a
        /*0682*/ 	.byte	0x3f
	.zero		1


	//   ....[36]....
        /*0684*/ 	.word	0x00007b70
        /*0688*/ 	.word	0x000000cc
        /*068c*/ 	.word	0x00038850
        /*0690*/ 	.short	0x010a
        /*0692*/ 	.byte	0x3f
	.zero		1


	//   ....[37]....
        /*0694*/ 	.word	0x00008ee0
        /*0698*/ 	.word	0x000000ca
        /*069c*/ 	.word	0x00000000
        /*06a0*/ 	.short	0x0101
        /*06a2*/ 	.byte	0x3f
	.zero		1


	//   ....[38]....
        /*06a4*/ 	.word	0x0000ae90
        /*06a8*/ 	.word	0x000000cc
        /*06ac*/ 	.word	0x00000000
        /*06b0*/ 	.short	0x0101
        /*06b2*/ 	.byte	0x3f
	.zero		1


	//   ....[39]....
        /*06b4*/ 	.word	0x0000b2d0
        /*06b8*/ 	.word	0x000000b8
        /*06bc*/ 	.word	0x00038830
        /*06c0*/ 	.short	0x010a
        /*06c2*/ 	.byte	0x3f
	.zero		1


	//   ....[40]....
        /*06c4*/ 	.word	0x0000b320
        /*06c8*/ 	.word	0x000000b8
        /*06cc*/ 	.word	0x00038830
        /*06d0*/ 	.short	0x010a
        /*06d2*/ 	.byte	0x3f
	.zero		1


	//   ....[41]....
        /*06d4*/ 	.word	0x0000b550
        /*06d8*/ 	.word	0x000000b8
        /*06dc*/ 	.word	0x00038850
        /*06e0*/ 	.short	0x010a
        /*06e2*/ 	.byte	0x3f
	.zero		1


	//   ....[42]....
        /*06e4*/ 	.word	0x0000b590
        /*06e8*/ 	.word	0x000000b8
        /*06ec*/ 	.word	0x00038850
        /*06f0*/ 	.short	0x010a
        /*06f2*/ 	.byte	0x3f
	.zero		1


	//   ....[43]....
        /*06f4*/ 	.word	0x0000d120
        /*06f8*/ 	.word	0x00000099
        /*06fc*/ 	.word	0x00000000
        /*0700*/ 	.short	0x0101
        /*0702*/ 	.byte	0x3f
	.zero		1


	//   ....[44]....
        /*0704*/ 	.word	0x0000dcc0
        /*0708*/ 	.word	0x000000b8
        /*070c*/ 	.word	0x00000000
        /*0710*/ 	.short	0x0101
        /*0712*/ 	.byte	0x3f
	.zero		1


	//   ....[45]....
        /*0714*/ 	.word	0x0000de10
        /*0718*/ 	.word	0x000000ca
        /*071c*/ 	.word	0x00038830
        /*0720*/ 	.short	0x010a
        /*0722*/ 	.byte	0x3f
	.zero		1


	//   ....[46]....
        /*0724*/ 	.word	0x0000de60
        /*0728*/ 	.word	0x000000ca
        /*072c*/ 	.word	0x00038830
        /*0730*/ 	.short	0x010a
        /*0732*/ 	.byte	0x3f
	.zero		1


	//   ....[47]....
        /*0734*/ 	.word	0x0000e090
        /*0738*/ 	.word	0x000000ca
        /*073c*/ 	.word	0x00038850
        /*0740*/ 	.short	0x010a
        /*0742*/ 	.byte	0x3f
	.zero		1


	//   ....[48]....
        /*0744*/ 	.word	0x0000e0e0
        /*0748*/ 	.word	0x000000ca
        /*074c*/ 	.word	0x00038850
        /*0750*/ 	.short	0x010a
        /*0752*/ 	.byte	0x3f
	.zero		1


	//   ....[49]....
        /*0754*/ 	.word	0x0000f3e0
        /*0758*/ 	.word	0x000000bc
        /*075c*/ 	.word	0x00000000
        /*0760*/ 	.short	0x0101
        /*0762*/ 	.byte	0x3f
	.zero		1


	//   ....[50]....
        /*0764*/ 	.word	0x00011330
        /*0768*/ 	.word	0x000000ca
        /*076c*/ 	.word	0x00000000
        /*0770*/ 	.short	0x0101
        /*0772*/ 	.byte	0x3f
	.zero		1


	//   ....[51]....
        /*0774*/ 	.word	0x00011ec0
        /*0778*/ 	.word	0x000000ff
        /*077c*/ 	.word	0x00000000
        /*0780*/ 	.short	0x0101
        /*0782*/ 	.byte	0x04
	.zero		1


	//   ....[52]....
        /*0784*/ 	.word	0x00015760
        /*0788*/ 	.word	0x000000ff
        /*078c*/ 	.word	0x00038840
        /*0790*/ 	.short	0x010a
        /*0792*/ 	.byte	0x26
	.zero		1


	//   ....[53]....
        /*0794*/ 	.word	0x00016160
        /*0798*/ 	.word	0x000000ff
        /*079c*/ 	.word	0x00038800
        /*07a0*/ 	.short	0x0107
        /*07a2*/ 	.byte	0x26
	.zero		1


	//   ....[54]....
        /*07a4*/ 	.word	0x000161e0
        /*07a8*/ 	.word	0x000000ff
        /*07ac*/ 	.word	0x00038800
        /*07b0*/ 	.short	0x0101
        /*07b2*/ 	.byte	0x26
	.zero		1


	//   ....[55]....
        /*07b4*/ 	.word	0x000170b0
        /*07b8*/ 	.word	0x000000ff
        /*07bc*/ 	.word	0x00038810
        /*07c0*/ 	.short	0x0107
        /*07c2*/ 	.byte	0x26
	.zero		1


	//   ....[56]....
        /*07c4*/ 	.word	0x00017110
        /*07c8*/ 	.word	0x000000ff
        /*07cc*/ 	.word	0x00038810
        /*07d0*/ 	.short	0x0101
        /*07d2*/ 	.byte	0x26
	.zero		1


	//   ....[57]....
        /*07d4*/ 	.word	0x00017120
        /*07d8*/ 	.word	0x000000ff
        /*07dc*/ 	.word	0x00038820
        /*07e0*/ 	.short	0x010a
        /*07e2*/ 	.byte	0x26
	.zero		1


	//   ....[58]....
        /*07e4*/ 	.word	0x00017180
        /*07e8*/ 	.word	0x000000ff
        /*07ec*/ 	.word	0x00038860
        /*07f0*/ 	.short	0x010a
        /*07f2*/ 	.byte	0x26
	.zero		1


	//   ....[59]....
        /*07f4*/ 	.word	0x00017d40
        /*07f8*/ 	.word	0x000000ff
        /*07fc*/ 	.word	0x00038848
        /*0800*/ 	.short	0x010a
        /*0802*/ 	.byte	0x26
	.zero		1


	//   ....[60]....
        /*0804*/ 	.word	0x00017f10
        /*0808*/ 	.word	0x000000ff
        /*080c*/ 	.word	0x00038868
        /*0810*/ 	.short	0x010a
        /*0812*/ 	.byte	0x26
	.zero		1


	//   ....[61]....
        /*0814*/ 	.word	0x000188c0
        /*0818*/ 	.word	0x000000ff
        /*081c*/ 	.word	0x00038840
        /*0820*/ 	.short	0x010a
        /*0822*/ 	.byte	0x26
	.zero		1


	//   ....[62]....
        /*0824*/ 	.word	0x00018aa0
        /*0828*/ 	.word	0x000000ff
        /*082c*/ 	.word	0x00038860
        /*0830*/ 	.short	0x010a
        /*0832*/ 	.byte	0x26
	.zero		1


	//   ....[63]....
        /*0834*/ 	.word	0x00019470
        /*0838*/ 	.word	0x000000ff
        /*083c*/ 	.word	0x00038848
        /*0840*/ 	.short	0x010a
        /*0842*/ 	.byte	0x26
	.zero		1


	//   ....[64]....
        /*0844*/ 	.word	0x00019650
        /*0848*/ 	.word	0x000000ff
        /*084c*/ 	.word	0x00038868
        /*0850*/ 	.short	0x010a
        /*0852*/ 	.byte	0x26
	.zero		1


	//   ....[65]....
        /*0854*/ 	.word	0x00019e70
        /*0858*/ 	.word	0x00000002
        /*085c*/ 	.word	0x00038820
        /*0860*/ 	.short	0x010a
        /*0862*/ 	.byte	0x3f
	.zero		1


	//   ....[66]....
        /*0864*/ 	.word	0x0001a010
        /*0868*/ 	.word	0x00000007
        /*086c*/ 	.word	0x00000000
        /*0870*/ 	.short	0x010a
        /*0872*/ 	.byte	0x3f
	.zero		1


	//   ....[67]....
        /*0874*/ 	.word	0x0001a080
        /*0878*/ 	.word	0x00000005
        /*087c*/ 	.word	0x00000000
        /*0880*/ 	.short	0x010a
        /*0882*/ 	.byte	0x3f
	.zero		1


	//   ....[68]....
        /*0884*/ 	.word	0x0001a0e0
        /*0888*/ 	.word	0x00000005
        /*088c*/ 	.word	0x00000000
        /*0890*/ 	.short	0x010a
        /*0892*/ 	.byte	0x3f
	.zero		1


	//   ....[69]....
        /*0894*/ 	.word	0x0001a110
        /*0898*/ 	.word	0x00000003
        /*089c*/ 	.word	0x00000000
        /*08a0*/ 	.short	0x010a
        /*08a2*/ 	.byte	0x3f
	.zero		1


	//   ....[70]....
        /*08a4*/ 	.word	0x0001a170
        /*08a8*/ 	.word	0x000000c7
        /*08ac*/ 	.word	0x00038800
        /*08b0*/ 	.short	0x010a
        /*08b2*/ 	.byte	0x3f
	.zero		1


	//   ....[71]....
        /*08b4*/ 	.word	0x0001a1c0
        /*08b8*/ 	.word	0x000000c7
        /*08bc*/ 	.word	0x00038830
        /*08c0*/ 	.short	0x010a
        /*08c2*/ 	.byte	0x3f
	.zero		1


	//   ....[72]....
        /*08c4*/ 	.word	0x0001a210
        /*08c8*/ 	.word	0x000000c7
        /*08cc*/ 	.word	0x00038810
        /*08d0*/ 	.short	0x010a
        /*08d2*/ 	.byte	0x3f
	.zero		1


	//   ....[73]....
        /*08d4*/ 	.word	0x0001a260
        /*08d8*/ 	.word	0x000000c7
        /*08dc*/ 	.word	0x00038850
        /*08e0*/ 	.short	0x010a
        /*08e2*/ 	.byte	0x3f
	.zero		1


	//   ....[74]....
        /*08e4*/ 	.word	0x0001a2b0
        /*08e8*/ 	.word	0x000000cc
        /*08ec*/ 	.word	0x00038830
        /*08f0*/ 	.short	0x010a
        /*08f2*/ 	.byte	0x3f
	.zero		1


	//   ....[75]....
        /*08f4*/ 	.word	0x0001a300
        /*08f8*/ 	.word	0x000000cc
        /*08fc*/ 	.word	0x00038850
        /*0900*/ 	.short	0x010a
        /*0902*/ 	.byte	0x3f
	.zero		1


	//   ....[76]....
        /*0904*/ 	.word	0x0001a350
        /*0908*/ 	.word	0x000000b8
        /*090c*/ 	.word	0x00038830
        /*0910*/ 	.short	0x010a
        /*0912*/ 	.byte	0x3f
	.zero		1


	//   ....[77]....
        /*0914*/ 	.word	0x0001a3a0
        /*0918*/ 	.word	0x000000b8
        /*091c*/ 	.word	0x00038850
        /*0920*/ 	.short	0x010a
        /*0922*/ 	.byte	0x3f
	.zero		1


	//   ....[78]....
        /*0924*/ 	.word	0x0001a3f0
        /*0928*/ 	.word	0x000000ca
        /*092c*/ 	.word	0x00038830
        /*0930*/ 	.short	0x010a
        /*0932*/ 	.byte	0x3f
	.zero		1


	//   ....[79]....
        /*0934*/ 	.word	0x0001a440
        /*0938*/ 	.word	0x000000ca
        /*093c*/ 	.word	0x00038850
        /*0940*/ 	.short	0x010a
        /*0942*/ 	.byte	0x3f
	.zero		1


	//   ....[80]....
        /*0944*/ 	.word	0x0001a5a0
        /*0948*/ 	.word	0x00000003
        /*094c*/ 	.word	0x00038840
        /*0950*/ 	.short	0x010a
        /*0952*/ 	.byte	0x3f
	.zero		1


	//   ....[81]....
        /*0954*/ 	.word	0x0001b580
        /*0958*/ 	.word	0x00000003
        /*095c*/ 	.word	0x00038820
        /*0960*/ 	.short	0x010a
        /*0962*/ 	.byte	0x3f
	.zero		1


	//   ....[82]....
        /*0964*/ 	.word	0x0001b5e0
        /*0968*/ 	.word	0x00000003
        /*096c*/ 	.word	0x00038860
        /*0970*/ 	.short	0x010a
        /*0972*/ 	.byte	0x3f
	.zero		1


	//   ....[83]....
        /*0974*/ 	.word	0x0001b640
        /*0978*/ 	.word	0x00000003
        /*097c*/ 	.word	0x00038848
        /*0980*/ 	.short	0x010a
        /*0982*/ 	.byte	0x3f
	.zero		1


	//   ....[84]....
        /*0984*/ 	.word	0x0001b6a0
        /*0988*/ 	.word	0x00000003
        /*098c*/ 	.word	0x00038868
        /*0990*/ 	.short	0x010a
        /*0992*/ 	.byte	0x3f
	.zero		1


	//   ....[85]....
        /*0994*/ 	.word	0x0001b700
        /*0998*/ 	.word	0x00000003
        /*099c*/ 	.word	0x00038840
        /*09a0*/ 	.short	0x010a
        /*09a2*/ 	.byte	0x3f
	.zero		1


	//   ....[86]....
        /*09a4*/ 	.word	0x0001b760
        /*09a8*/ 	.word	0x00000003
        /*09ac*/ 	.word	0x00038860
        /*09b0*/ 	.short	0x010a
        /*09b2*/ 	.byte	0x3f
	.zero		1


	//   ....[87]....
        /*09b4*/ 	.word	0x0001b7c0
        /*09b8*/ 	.word	0x00000003
        /*09bc*/ 	.word	0x00038848
        /*09c0*/ 	.short	0x010a
        /*09c2*/ 	.byte	0x3f
	.zero		1


	//   ....[88]....
        /*09c4*/ 	.word	0x0001b820
        /*09c8*/ 	.word	0x00000003
        /*09cc*/ 	.word	0x00038868
        /*09d0*/ 	.short	0x010a
        /*09d2*/ 	.byte	0x3f
	.zero		1


	//   ....[89]....
        /*09d4*/ 	.word	0x0001b870
        /*09d8*/ 	.word	0x00000002
        /*09dc*/ 	.word	0x00038820
        /*09e0*/ 	.short	0x010a
        /*09e2*/ 	.byte	0x3f
	.zero		1


	//   ....[90]....
        /*09e4*/ 	.word	0x0001ba10
        /*09e8*/ 	.word	0x00000007
        /*09ec*/ 	.word	0x00000000
        /*09f0*/ 	.short	0x010a
        /*09f2*/ 	.byte	0x3f
	.zero		1


	//   ....[91]....
        /*09f4*/ 	.word	0x0001ba60
        /*09f8*/ 	.word	0x00000005
        /*09fc*/ 	.word	0x00000000
        /*0a00*/ 	.short	0x010a
        /*0a02*/ 	.byte	0x3f
	.zero		1


	//   ....[92]....
        /*0a04*/ 	.word	0x0001bab0
        /*0a08*/ 	.word	0x00000005
        /*0a0c*/ 	.word	0x00000000
        /*0a10*/ 	.short	0x010a
        /*0a12*/ 	.byte	0x3f
	.zero		1


	//----- nvinfo : EIATTR_NUM_MBARRIERS
	.align		4
.L_348:
        /*0a14*/ 	.byte	0x03, 0x38
        /*0a16*/ 	.short	0x0017


	//----- nvinfo : EIATTR_EXIT_INSTR_OFFSETS
	.align		4
        /*0a18*/ 	.byte	0x04, 0x1c
        /*0a1a*/ 	.short	(.L_350 - .L_349)


	//   ....[0]....
.L_349:
        /*0a1c*/ 	.word	0x0001a160


	//----- nvinfo : EIATTR_MAX_THREADS
	.align		4
.L_350:
        /*0a20*/ 	.byte	0x04, 0x05
        /*0a22*/ 	.short	(.L_352 - .L_351)
.L_351:
        /*0a24*/ 	.word	0x00000180
        /*0a28*/ 	.word	0x00000001
        /*0a2c*/ 	.word	0x00000001


	//----- nvinfo : EIATTR_CRS_STACK_SIZE
	.align		4
.L_352:
        /*0a30*/ 	.byte	0x04, 0x1e
        /*0a32*/ 	.short	(.L_354 - .L_353)
.L_353:
        /*0a34*/ 	.word	0x00000000


	//----- nvinfo : EIATTR_CBANK_PARAM_SIZE
	.align		4
.L_354:
        /*0a38*/ 	.byte	0x03, 0x19
        /*0a3a*/ 	.short	0x0b70


	//----- nvinfo : EIATTR_PARAM_CBANK
	.align		4
        /*0a3c*/ 	.byte	0x04, 0x0a
        /*0a3e*/ 	.short	(.L_356 - .L_355)
	.align		4
.L_355:
        /*0a40*/ 	.word	index@(.nv.constant0._ZN7cutlass13device_kernelIN5flash11enable_sm90INS1_16FlashAttnFwdSm90INS1_25CollectiveMainloopFwdSm90ILi2EN4cute5tupleIJNS5_1CILi1EEES8_S8_EEENS6_IJNS7_ILi64EEESA_SA_EEELi512ENS_10bfloat16_tEfNS_4arch4Sm90ELb0ELb1ELb0ELb0ELb0ELb0ELb1ELb0ELb0ELb1ELb1ELb0EEENS1_21CollectiveEpilogueFwdINS6_IJSA_NS7_ILi512EEESA_EEES9_SC_SE_Li256ELb0ELb1ELb1ELb0EEENS1_19SingleTileSchedulerILb0ELb1ELb1ELi64EEEEEEEEEvNT_6ParamsE)
        /*0a44*/ 	.short	0x0210
        /*0a46*/ 	.short	0x0b70


	//----- nvinfo : EIATTR_SW_WAR
	.align		4
.L_356:
        /*0a48*/ 	.byte	0x04, 0x36
        /*0a4a*/ 	.short	(.L_358 - .L_357)
.L_357:
        /*0a4c*/ 	.word	0x00000008
.L_358:


//--------------------- .nv.info._ZN7cutlass13device_kernelIN5flash11enable_sm90INS1_16FlashAttnFwdSm90INS1_25CollectiveMainloopFwdSm90ILi2EN4cute5tupleIJNS5_1CILi1EEES8_S8_EEENS6_IJNS7_ILi64EEESA_SA_EEELi512ENS_10bfloat16_tEfNS_4arch4Sm90ELb0ELb1ELb0ELb1ELb0ELb0ELb0ELb0ELb0ELb1ELb1ELb0EEENS1_21CollectiveEpilogueFwdINS6_IJSA_NS7_ILi512EEESA_EEES9_SC_SE_Li256ELb1ELb1ELb1ELb0EEENS1_36VarlenDynamicPersistentTileSchedulerILi64ELi64ELi256ELi128ELb1ELb1ELb1ELb1ELb0ELb1EEEEEEEEEvNT_6ParamsE --------------------------
	.section	.nv.info._ZN7cutlass13device_kernelIN5flash11enable_sm90INS1_16FlashAttnFwdSm90INS1_25CollectiveMainloopFwdSm90ILi2EN4cute5tupleIJNS5_1CILi1EEES8_S8_EEENS6_IJNS7_ILi64EEESA_SA_EEELi512ENS_10bfloat16_tEfNS_4arch4Sm90ELb0ELb1ELb0ELb1ELb0ELb0ELb0ELb0ELb0ELb1ELb1ELb0EEENS1_21CollectiveEpilogueFwdINS6_IJSA_NS7_ILi512EEESA_EEES9_SC_SE_Li256ELb1ELb1ELb1ELb0EEENS1_36VarlenDynamicPersistentTileSchedulerILi64ELi64ELi256ELi128ELb1ELb1ELb1ELb1ELb0ELb1EEEEEEEEEvNT_6ParamsE,"",@"SHT_CUDA_INFO"
	.sectionflags	@""
	.align	4


	//----- nvinfo : EIATTR_CUDA_API_VERSION
	.align		4
        /*0000*/ 	.byte	0x04, 0x37
        /*0002*/ 	.short	(.L_360 - .L_359)
.L_359:
        /*0004*/ 	.word	0x00000082


	//----- nvinfo : EIATTR_KPARAM_INFO
	.align		4
.L_360:
        /*0008*/ 	.byte	0x04, 0x17
        /*000a*/ 	.short	(.L_362 - .L_361)
.L_361:
        /*000c*/ 	.word	0x00000000
        /*0010*/ 	.short	0x0000
        /*0012*/ 	.short	0x0070
        /*0014*/ 	.byte	0x00, 0xf0, 0x01, 0x2a


	//----- nvinfo : EIATTR_SPARSE_MMA_MASK
	.align		4
.L_362:
        /*0018*/ 	.byte	0x03, 0x50
        /*001a*/ 	.short	0x0000


	//----- nvinfo : EIATTR_MAXREG_COUNT
	.align		4
        /*001c*/ 	.byte	0x03, 0x1b
        /*001e*/ 	.short	0x00a8


	//----- nvinfo : EIATTR_NUM_BARRIERS
	.align		4
        /*0020*/ 	.byte	0x02, 0x4c
        /*0022*/ 	.byte	0x10
	.zero		1


	//----- nvinfo : EIATTR_EXTERNS
	.align		4
        /*0024*/ 	.byte	0x04, 0x0f
        /*0026*/ 	.short	(.L_364 - .L_363)


	//   ....[0]....
	.align		4
.L_363:
        /*0028*/ 	.word	index@(__assertfail)


	//----- nvinfo : EIATTR_ANNOTATIONS
	.align		4
.L_364:
        /*002c*/ 	.byte	0x04, 0x55
        /*002e*/ 	.short	(.L_366 - .L_365)


	//   ....[0]....
.L_365:
        /* <DEDUP_REMOVED lines=70> */


	//----- nvinfo : EIATTR_MERCURY_ISA_VERSION
	.align		4
.L_366:
        /*0480*/ 	.byte	0x03, 0x5f
        /*0482*/ 	.short	0x0101


	//----- nvinfo : EIATTR_UNUSED_LOAD_BYTE_OFFSET
	.align		4
        /*0484*/ 	.byte	0x04, 0x44
        /*0486*/ 	.short	(.L_368 - .L_367)


	//   ....[0]....
.L_367:
        /*0488*/ 	.word	0x00000a10
        /*048c*/ 	.word	0x0000fff0


	//   ....[1]....
        /*0490*/ 	.word	0x0000daf0
        /*0494*/ 	.word	0x0000fff0


	//----- nvinfo : EIATTR_INT_WARP_WIDE_INSTR_OFFSETS
	.align		4
.L_368:
        /*0498*/ 	.byte	0x04, 0x31
        /*049a*/ 	.short	(.L_370 - .L_369)


	//   ....[0]....
.L_369:
        /*049c*/ 	.word	0x00000130


	//   ....[1]....
        /*04a0*/ 	.word	0x00000170


	//   ....[2]....
        /*04a4*/ 	.word	0x000001e0


	//   ....[3]....
        /*04a8*/ 	.word	0x00014290


	//   ....[4]....
        /*04ac*/ 	.word	0x00014320


	//   ....[5]....
        /*04b0*/ 	.word	0x00018c60


	//   ....[6]....
        /*04b4*/ 	.word	0x00018cf0


	//----- nvinfo : EIATTR_COOP_GROUP_MASK_REGIDS
	.align		4
.L_370:
        /*04b8*/ 	.byte	0x04, 0x29
        /*04ba*/ 	.short	(.L_372 - .L_371)


	//   ....[0]....
.L_371:
        /*04bc*/ 	.word	0xffffffff


	//   ....[1]....
        /*04c0*/ 	.word	0xffffffff


	//   ....[2]....
        /*04c4*/ 	.word	0xffffffff


	//   ....[3]....
        /*04c8*/ 	.word	0xffffffff


	//   ....[4]....
        /*04cc*/ 	.word	0xffffffff


	//   ....[5]....
        /*04d0*/ 	.word	0xffffffff


	//   ....[6]....
        /*04d4*/ 	.word	0xffffffff


	//   ....[7]....
        /*04d8*/ 	.word	0xffffffff


	//   ....[8]....
        /*04dc*/ 	.word	0xffffffff


	//   ....[9]....
        /*04e0*/ 	.word	0xffffffff


	//   ....[10]....
        /*04e4*/ 	.word	0xffffffff


	//   ....[11]....
        /*04e8*/ 	.word	0xffffffff


	//   ....[12]....
        /*04ec*/ 	.word	0xffffffff


	//   ....[13]....
        /*04f0*/ 	.word	0xffffffff


	//   ....[14]....
        /*04f4*/ 	.word	0xffffffff


	//   ....[15]....
        /*04f8*/ 	.word	0xffffffff


	//   ....[16]....
        /*04fc*/ 	.word	0xffffffff


	//   ....[17]....
        /*0500*/ 	.word	0xffffffff


	//   ....[18]....
        /*0504*/ 	.word	0xffffffff


	//   ....[19]....
        /*0508*/ 	.word	0xffffffff


	//   ....[20]....
        /*050c*/ 	.word	0xffffffff


	//   ....[21]....
        /*0510*/ 	.word	0xffffffff


	//   ....[22]....
        /*0514*/ 	.word	0xffffffff


	//   ....[23]....
        /*0518*/ 	.word	0xffffffff


	//   ....[24]....
        /*051c*/ 	.word	0xffffffff


	//   ....[25]....
        /*0520*/ 	.word	0xffffffff


	//   ....[26]....
        /*0524*/ 	.word	0xffffffff


	//   ....[27]....
        /*0528*/ 	.word	0xffffffff


	//   ....[28]....
        /*052c*/ 	.word	0xffffffff


	//   ....[29]....
        /*0530*/ 	.word	0xffffffff


	//   ....[30]....
        /*0534*/ 	.word	0xffffffff


	//   ....[31]....
        /*0538*/ 	.word	0xffffffff


	//   ....[32]....
        /*053c*/ 	.word	0xffffffff


	//   ....[33]....
        /*0540*/ 	.word	0xffffffff


	//   ....[34]....
        /*0544*/ 	.word	0xffffffff


	//   ....[35]....
        /*0548*/ 	.word	0xffffffff


	//   ....[36]....
        /*054c*/ 	.word	0xffffffff


	//   ....[37]....
        /*0550*/ 	.word	0xffffffff


	//   ....[38]....
        /*0554*/ 	.word	0xffffffff


	//   ....[39]....
        /*0558*/ 	.word	0xffffffff


	//   ....[40]....
        /*055c*/ 	.word	0xffffffff


	//   ....[41]....
        /*0560*/ 	.word	0xffffffff


	//   ....[42]....
        /*0564*/ 	.word	0xffffffff


	//   ....[43]....
        /*0568*/ 	.word	0xffffffff


	//   ....[44]....
        /*056c*/ 	.word	0xffffffff


	//   ....[45]....
        /*0570*/ 	.word	0xffffffff


	//   ....[46]....
        /*0574*/ 	.word	0xffffffff


	//   ....[47]....
        /*0578*/ 	.word	0xffffffff


	//   ....[48]....
        /*057c*/ 	.word	0xffffffff


	//   ....[49]....
        /*0580*/ 	.word	0xffffffff


	//   ....[50]....
        /*0584*/ 	.word	0xffffffff


	//   ....[51]....
        /*0588*/ 	.word	0xffffffff


	//   ....[52]....
        /*058c*/ 	.word	0xffffffff


	//   ....[53]....
        /*0590*/ 	.word	0xffffffff


	//   ....[54]....
        /*0594*/ 	.word	0xffffffff


	//   ....[55]....
        /*0598*/ 	.word	0xffffffff


	//   ....[56]....
        /*059c*/ 	.word	0xffffffff


	//   ....[57]....
        /*05a0*/ 	.word	0xffffffff


	//   ....[58]....
        /*05a4*/ 	.word	0xffffffff


	//   ....[59]....
        /*05a8*/ 	.word	0xffffffff


	//   ....[60]....
        /*05ac*/ 	.word	0xffffffff


	//   ....[61]....
        /*05b0*/ 	.word	0xffffffff


	//   ....[62]....
        /*05b4*/ 	.word	0xffffffff


	//   ....[63]....
        /*05b8*/ 	.word	0xffffffff


	//   ....[64]....
        /*05bc*/ 	.word	0xffffffff


	//   ....[65]....
        /*05c0*/ 	.word	0xffffffff


	//   ....[66]....
        /*05c4*/ 	.word	0xffffffff


	//   ....[67]....
        /*05c8*/ 	.word	0xffffffff


	//   ....[68]....
        /*05cc*/ 	.word	0xffffffff


	//   ....[69]....
        /*05d0*/ 	.word	0xffffffff


	//   ....[70]....
        /*05d4*/ 	.word	0xffffffff


	//   ....[71]....
        /*05d8*/ 	.word	0xffffffff


	//   ....[72]....
        /*05dc*/ 	.word	0xffffffff


	//   ....[73]....
        /*05e0*/ 	.word	0xffffffff


	//   ....[74]....
        /*05e4*/ 	.word	0xffffffff


	//   ....[75]....
        /*05e8*/ 	.word	0xffffffff


	//   ....[76]....
        /*05ec*/ 	.word	0xffffffff


	//   ....[77]....
        /*05f0*/ 	.word	0xffffffff


	//   ....[78]....
        /*05f4*/ 	.word	0xffffffff


	//   ....[79]....
        /*05f8*/ 	.word	0xffffffff


	//   ....[80]....
        /*05fc*/ 	.word	0xffffffff


	//   ....[81]....
        /*0600*/ 	.word	0xffffffff


	//   ....[82]....
        /*0604*/ 	.word	0xffffffff


	//   ....[83]....
        /*0608*/ 	.word	0xffffffff


	//   ....[84]....
        /*060c*/ 	.word	0xffffffff


	//   ....[85]....
        /*0610*/ 	.word	0xffffffff


	//   ....[86]....
        /*0614*/ 	.word	0xffffffff


	//   ....[87]....
        /*0618*/ 	.word	0xffffffff


	//   ....[88]....
        /*061c*/ 	.word	0xffffffff


	//   ....[89]....
        /*0620*/ 	.word	0xffffffff


	//   ....[90]....
        /*0624*/ 	.word	0xffffffff


	//   ....[91]....
        /*0628*/ 	.word	0xffffffff


	//   ....[92]....
        /*062c*/ 	.word	0xffffffff


	//   ....[93]....
        /*0630*/ 	.word	0xffffffff


	//   ....[94]....
        /*0634*/ 	.word	0xffffffff


	//   ....[95]....
        /*0638*/ 	.word	0xffffffff


	//   ....[96]....
        /*063c*/ 	.word	0xffffffff


	//   ....[97]....
        /*0640*/ 	.word	0xffffffff


	//   ....[98]....
        /*0644*/ 	.word	0xffffffff


	//   ....[99]....
        /*0648*/ 	.word	0xffffffff


	//   ....[100]....
        /*064c*/ 	.word	0xffffffff


	//   ....[101]....
        /*0650*/ 	.word	0x0500000f


	//   ....[102]....
        /*0654*/ 	.word	0x0500000f


	//   ....[103]....
        /*0658*/ 	.word	0x0500000f


	//   ....[104]....
        /*065c*/ 	.word	0x0500000f


	//   ....[105]....
        /*0660*/ 	.word	0x0500000f


	//   ....[106]....
        /*0664*/ 	.word	0x0500000f


	//   ....[107]....
        /*0668*/ 	.word	0x0500000f


	//   ....[108]....
        /*066c*/ 	.word	0x0500000f


	//   ....[109]....
        /*0670*/ 	.word	0x0500000f


	//   ....[110]....
        /*0674*/ 	.word	0x0500000f


	//   ....[111]....
        /*0678*/ 	.word	0x0500000f


	//   ....[112]....
        /*067c*/ 	.word	0x0500000f


	//   ....[113]....
        /*0680*/ 	.word	0x0500000f


	//   ....[114]....
        /*0684*/ 	.word	0x0500000f


	//   ....[115]....
        /*0688*/ 	.word	0x0500000f


	//   ....[116]....
        /*068c*/ 	.word	0x0500000f


	//   ....[117]....
        /*0690*/ 	.word	0x0500000f


	//   ....[118]....
        /*0694*/ 	.word	0x0500000f


	//   ....[119]....
        /*0698*/ 	.word	0x0500000f


	//   ....[120]....
        /*069c*/ 	.word	0x0500000f


	//   ....[121]....
        /*06a0*/ 	.word	0x0500000f


	//   ....[122]....
        /*06a4*/ 	.word	0x0500000f


	//   ....[123]....
        /*06a8*/ 	.word	0x0500000f


	//   ....[124]....
        /*06ac*/ 	.word	0x0500000f


	//   ....[125]....
        /*06b0*/ 	.word	0x0500000f


	//   ....[126]....
        /*06b4*/ 	.word	0x0500000f


	//   ....[127]....
        /*06b8*/ 	.word	0x0500000f


	//   ....[128]....
        /*06bc*/ 	.word	0x0500000f


	//----- nvinfo : EIATTR_COOP_GROUP_INSTR_OFFSETS
	.align		4
.L_372:
        /*06c0*/ 	.byte	0x04, 0x28
        /*06c2*/ 	.short	(.L_374 - .L_373)


	//   ....[0]....
.L_373:
        /*06c4*/ 	.word	0x00000060


	//   ....[1]....
        /*06c8*/ 	.word	0x00000140


	//   ....[2]....
        /*06cc*/ 	.word	0x00000190


	//   ....[3]....
        /*06d0*/ 	.word	0x00000380


	//   ....[4]....
        /*06d4*/ 	.word	0x000004e0


	//   ....[5]....
        /*06d8*/ 	.word	0x00000600


	//   ....[6]....
        /*06dc*/ 	.word	0x00000760


	//   ....[7]....
        /*06e0*/ 	.word	0x00002440


	//   ....[8]....
        /*06e4*/ 	.word	0x00004860


	//   ....[9]....
        /*06e8*/ 	.word	0x00004ed0


	//   ....[10]....
        /*06ec*/ 	.word	0x00005650


	//   ....[11]....
        /*06f0*/ 	.word	0x00005b00


	//   ....[12]....
        /*06f4*/ 	.word	0x00005c20


	//   ....[13]....
        /*06f8*/ 	.word	0x00005f80


	//   ....[14]....
        /*06fc*/ 	.word	0x00006050


	//   ....[15]....
        /*0700*/ 	.word	0x00006930


	//   ....[16]....
        /*0704*/ 	.word	0x00006df0


	//   ....[17]....
        /*0708*/ 	.word	0x000070a0


	//   ....[18]....
        /*070c*/ 	.word	0x000077f0


	//   ....[19]....
        /*0710*/ 	.word	0x00007940


	//   ....[20]....
        /*0714*/ 	.word	0x00007e90


	//   ....[21]....
        /*0718*/ 	.word	0x00007ef0


	//   ....[22]....
        /*071c*/ 	.word	0x00009050


	//   ....[23]....
        /*0720*/ 	.word	0x00009730


	//   ....[24]....
        /*0724*/ 	.word	0x00009750


	//   ....[25]....
        /*0728*/ 	.word	0x00009bb0


	//   ....[26]....
        /*072c*/ 	.word	0x00009d80


	//   ....[27]....
        /*0730*/ 	.word	0x0000abd0


	//   ....[28]....
        /*0734*/ 	.word	0x0000af60


	//   ....[29]....
        /*0738*/ 	.word	0x0000b1f0


	//   ....[30]....
        /*073c*/ 	.word	0x0000b8d0


	//   ....[31]....
        /*0740*/ 	.word	0x0000b9a0


	//   ....[32]....
        /*0744*/ 	.word	0x0000bf20


	//   ....[33]....
        /*0748*/ 	.word	0x0000c0f0


	//   ....[34]....
        /*074c*/ 	.word	0x0000cfb0


	//   ....[35]....
        /*0750*/ 	.word	0x0000cff0


	//   ....[36]....
        /*0754*/ 	.word	0x0000d080


	//   ....[37]....
        /*0758*/ 	.word	0x0000d100


	//   ....[38]....
        /*075c*/ 	.word	0x0000d110


	//   ....[39]....
        /*0760*/ 	.word	0x0000e8f0


	//   ....[40]....
        /*0764*/ 	.word	0x0000ecd0


	//   ....[41]....
        /*0768*/ 	.word	0x0000ecf0


	//   ....[42]....
        /*076c*/ 	.word	0x0000ed00


	//   ....[43]....
        /*0770*/ 	.word	0x0000ed10


	//   ....[44]....
        /*0774*/ 	.word	0x0000f940


	//   ....[45]....
        /*0778*/ 	.word	0x0000f970


	//   ....[46]....
        /*077c*/ 	.word	0x0000fc20


	//   ....[47]....
        /*0780*/ 	.word	0x0000fc40


	//   ....[48]....
        /*0784*/ 	.word	0x00010360


	//   ....[49]....
        /*0788*/ 	.word	0x00010370


	//   ....[50]....
        /*078c*/ 	.word	0x00010bc0


	//   ....[51]....
        /*0790*/ 	.word	0x00010be0


	//   ....[52]....
        /*0794*/ 	.word	0x00011f60


	//   ....[53]....
        /*0798*/ 	.word	0x00011fa0


	//   ....[54]....
        /*079c*/ 	.word	0x000121e0


	//   ....[55]....
        /*07a0*/ 	.word	0x00012200


	//   ....[56]....
        /*07a4*/ 	.word	0x000124c0


	//   ....[57]....
        /*07a8*/ 	.word	0x000126d0


	//   ....[58]....
        /*07ac*/ 	.word	0x00012700


	//   ....[59]....
        /*07b0*/ 	.word	0x00012730


	//   ....[60]....
        /*07b4*/ 	.word	0x00012760


	//   ....[61]....
        /*07b8*/ 	.word	0x00012790


	//   ....[62]....
        /*07bc*/ 	.word	0x000127c0


	//   ....[63]....
        /*07c0*/ 	.word	0x00012960


	//   ....[64]....
        /*07c4*/ 	.word	0x00012990


	//   ....[65]....
        /*07c8*/ 	.word	0x000129c0


	//   ....[66]....
        /*07cc*/ 	.word	0x000129f0


	//   ....[67]....
        /*07d0*/ 	.word	0x00012a20


	//   ....[68]....
        /*07d4*/ 	.word	0x00012a50


	//   ....[69]....
        /*07d8*/ 	.word	0x00012af0


	//   ....[70]....
        /*07dc*/ 	.word	0x00012b20


	//   ....[71]....
        /*07e0*/ 	.word	0x00012b30


	//   ....[72]....
        /*07e4*/ 	.word	0x00012b60


	//   ....[73]....
        /*07e8*/ 	.word	0x00014860


	//   ....[74]....
        /*07ec*/ 	.word	0x00015300


	//   ....[75]....
        /*07f0*/ 	.word	0x00015320


	//   ....[76]....
        /*07f4*/ 	.word	0x000153d0


	//   ....[77]....
        /*07f8*/ 	.word	0x000153e0


	//   ....[78]....
        /*07fc*/ 	.word	0x00015460


	//   ....[79]....
        /*0800*/ 	.word	0x00015470


	//   ....[80]....
        /*0804*/ 	.word	0x00015480


	//   ....[81]....
        /*0808*/ 	.word	0x00015490


	//   ....[82]....
        /*080c*/ 	.word	0x00018f80


	//   ....[83]....
        /*0810*/ 	.word	0x00018fb0


	//   ....[84]....
        /*0814*/ 	.word	0x00019010


	//   ....[85]....
        /*0818*/ 	.word	0x00019040


	//   ....[86]....
        /*081c*/ 	.word	0x00019070


	//   ....[87]....
        /*0820*/ 	.word	0x000190a0


	//   ....[88]....
        /*0824*/ 	.word	0x000190d0


	//   ....[89]....
        /*0828*/ 	.word	0x00019100


	//   ....[90]....
        /*082c*/ 	.word	0x000192c0


	//   ....[91]....
        /*0830*/ 	.word	0x000192f0


	//   ....[92]....
        /*0834*/ 	.word	0x00019320


	//   ....[93]....
        /*0838*/ 	.word	0x00019350


	//   ....[94]....
        /*083c*/ 	.word	0x00019380


	//   ....[95]....
        /*0840*/ 	.word	0x000193b0


	//   ....[96]....
        /*0844*/ 	.word	0x00019480


	//   ....[97]....
        /*0848*/ 	.word	0x000194a0


	//   ....[98]....
        /*084c*/ 	.word	0x000194b0


	//   ....[99]....
        /*0850*/ 	.word	0x00019530


	//   ....[100]....
        /*0854*/ 	.word	0x0001a060


	//   ....[101]....
        /*0858*/ 	.word	0x0001a770


	//   ....[102]....
        /*085c*/ 	.word	0x0001a930


	//   ....[103]....
        /*0860*/ 	.word	0x0001a980


	//   ....[104]....
        /*0864*/ 	.word	0x0001a9e0


	//   ....[105]....
        /*0868*/ 	.word	0x0001aad0


	//   ....[106]....
        /*086c*/ 	.word	0x0001ab30


	//   ....[107]....
        /*0870*/ 	.word	0x0001ac20


	//   ....[108]....
        /*0874*/ 	.word	0x0001ac80


	//   ....[109]....
        /*0878*/ 	.word	0x0001ad50


	//   ....[110]....
        /*087c*/ 	.word	0x0001b080


	//   ....[111]....
        /*0880*/ 	.word	0x0001b120


	//   ....[112]....
        /*0884*/ 	.word	0x0001b2c0


	//   ....[113]....
        /*0888*/ 	.word	0x0001b330


	//   ....[114]....
        /*088c*/ 	.word	0x0001b3a0


	//   ....[115]....
        /*0890*/ 	.word	0x0001b410


	//   ....[116]....
        /*0894*/ 	.word	0x0001b480


	//   ....[117]....
        /*0898*/ 	.word	0x0001b500


	//   ....[118]....
        /*089c*/ 	.word	0x0001b590


	//   ....[119]....
        /*08a0*/ 	.word	0x0001b630


	//   ....[120]....
        /*08a4*/ 	.word	0x0001b6a0


	//   ....[121]....
        /*08a8*/ 	.word	0x0001b710


	//   ....[122]....
        /*08ac*/ 	.word	0x0001b780


	//   ....[123]....
        /*08b0*/ 	.word	0x0001b800


	//   ....[124]....
        /*08b4*/ 	.word	0x0001b870


	//   ....[125]....
        /*08b8*/ 	.word	0x0001b920


	//   ....[126]....
        /*08bc*/ 	.word	0x0001b970


	//   ....[127]....
        /*08c0*/ 	.word	0x0001ba20


	//   ....[128]....
        /*08c4*/ 	.word	0x0001bb50


	//----- nvinfo : EIATTR_REG_RECONFIG
	.align		4
.L_374:
        /*08c8*/ 	.byte	0x01, 0x54
	.zero		2


	//----- nvinfo : EIATTR_SYSCALL_OFFSETS
	.align		4
        /*08cc*/ 	.byte	0x04, 0x46
        /*08ce*/ 	.short	(.L_376 - .L_375)


	//   ....[0]....
.L_375:
        /*08d0*/ 	.word	0x00004a30


	//   ....[1]....
        /*08d4*/ 	.word	0x00014490


	//   ....[2]....
        /*08d8*/ 	.word	0x000145e0


	//   ....[3]....
        /*08dc*/ 	.word	0x000146d0


	//   ....[4]....
        /*08e0*/ 	.word	0x00014ee0


	//----- nvinfo : EIATTR_MBARRIER_INSTR_OFFSETS
	.align		4
.L_376:
        /*08e4*/ 	.byte	0x04, 0x39
        /*08e6*/ 	.short	(.L_378 - .L_377)


	//   ....[0]....
.L_377:
        /*08e8*/ 	.word	0x00000270
        /*08ec*/ 	.word	0x000000ff
        /*08f0*/ 	.word	0x00028c00
        /*08f4*/ 	.short	0x0100
        /*08f6*/ 	.byte	0x08
	.zero		1


	//   ....[1]....
        /*08f8*/ 	.word	0x00000280
        /*08fc*/ 	.word	0x000000ff
        /*0900*/ 	.word	0x00028c20
        /*0904*/ 	.short	0x0100
        /*0906*/ 	.byte	0x08
	.zero		1


	//   ....[2]....
        /*0908*/ 	.word	0x00000330
        /*090c*/ 	.word	0x000000ff
        /*0910*/ 	.word	0x00028c30
        /*0914*/ 	.short	0x0100
        /*0916*/ 	.byte	0x06
	.zero		1


	//   ....[3]....
        /*0918*/ 	.word	0x00000340
        /*091c*/ 	.word	0x000000ff
        /*0920*/ 	.word	0x00028c40
        /*0924*/ 	.short	0x0100
        /*0926*/ 	.byte	0x06
	.zero		1


	//   ....[4]....
        /*0928*/ 	.word	0x00000350
        /*092c*/ 	.word	0x000000ff
        /*0930*/ 	.word	0x00028c38
        /*0934*/ 	.short	0x0100
        /*0936*/ 	.byte	0x06
	.zero		1


	//   ....[5]....
        /*0938*/ 	.word	0x00000360
        /*093c*/ 	.word	0x000000ff
        /*0940*/ 	.word	0x00028c48
        /*0944*/ 	.short	0x0100
        /*0946*/ 	.byte	0x06
	.zero		1


	//   ....[6]....
        /*0948*/ 	.word	0x00000490
        /*094c*/ 	.word	0x000000ff
        /*0950*/ 	.word	0x00028c50
        /*0954*/ 	.short	0x0100
        /*0956*/ 	.byte	0x08
	.zero		1


	//   ....[7]....
        /*0958*/ 	.word	0x000004a0
        /*095c*/ 	.word	0x000000ff
        /*0960*/ 	.word	0x00028c60
        /*0964*/ 	.short	0x0100
        /*0966*/ 	.byte	0x08
	.zero		1


	//   ....[8]....
        /*0968*/ 	.word	0x000004b0
        /*096c*/ 	.word	0x000000ff
        /*0970*/ 	.word	0x00028c58
        /*0974*/ 	.short	0x0100
        /*0976*/ 	.byte	0x08
	.zero		1


	//   ....[9]....
        /*0978*/ 	.word	0x000004c0
        /*097c*/ 	.word	0x000000ff
        /*0980*/ 	.word	0x00028c68
        /*0984*/ 	.short	0x0100
        /*0986*/ 	.byte	0x08
	.zero		1


	//   ....[10]....
        /*0988*/ 	.word	0x000005b0
        /*098c*/ 	.word	0x000000ff
        /*0990*/ 	.word	0x00028c70
        /*0994*/ 	.short	0x0100
        /*0996*/ 	.byte	0x06
	.zero		1


	//   ....[11]....
        /*0998*/ 	.word	0x000005c0
        /*099c*/ 	.word	0x000000ff
        /*09a0*/ 	.word	0x00028c80
        /*09a4*/ 	.short	0x0100
        /*09a6*/ 	.byte	0x06
	.zero		1


	//   ....[12]....
        /*09a8*/ 	.word	0x000005d0
        /*09ac*/ 	.word	0x000000ff
        /*09b0*/ 	.word	0x00028c78
        /*09b4*/ 	.short	0x0100
        /*09b6*/ 	.byte	0x06
	.zero		1


	//   ....[13]....
        /*09b8*/ 	.word	0x000005e0
        /*09bc*/ 	.word	0x000000ff
        /*09c0*/ 	.word	0x00028c88
        /*09c4*/ 	.short	0x0100
        /*09c6*/ 	.byte	0x06
	.zero		1


	//   ....[14]....
        /*09c8*/ 	.word	0x00000710
        /*09cc*/ 	.word	0x000000ff
        /*09d0*/ 	.word	0x00028c90
        /*09d4*/ 	.short	0x0100
        /*09d6*/ 	.byte	0x08
	.zero		1


	//   ....[15]....
        /*09d8*/ 	.word	0x00000720
        /*09dc*/ 	.word	0x000000ff
        /*09e0*/ 	.word	0x00028ca0
        /*09e4*/ 	.short	0x0100
        /*09e6*/ 	.byte	0x08
	.zero		1


	//   ....[16]....
        /*09e8*/ 	.word	0x00000730
        /*09ec*/ 	.word	0x000000ff
        /*09f0*/ 	.word	0x00028c98
        /*09f4*/ 	.short	0x0100
        /*09f6*/ 	.byte	0x08
	.zero		1


	//   ....[17]....
        /*09f8*/ 	.word	0x00000740
        /*09fc*/ 	.word	0x000000ff
        /*0a00*/ 	.word	0x00028ca8
        /*0a04*/ 	.short	0x0100
        /*0a06*/ 	.byte	0x08
	.zero		1


	//   ....[18]....
        /*0a08*/ 	.word	0x00000870
        /*0a0c*/ 	.word	0x000000ff
        /*0a10*/ 	.word	0x00028cb0
        /*0a14*/ 	.short	0x0100
        /*0a16*/ 	.byte	0x08
	.zero		1


	//   ....[19]....
        /*0a18*/ 	.word	0x00000880
        /*0a1c*/ 	.word	0x000000ff
        /*0a20*/ 	.word	0x00028cc0
        /*0a24*/ 	.short	0x0100
        /*0a26*/ 	.byte	0x08
	.zero		1


	//   ....[20]....
        /*0a28*/ 	.word	0x00000890
        /*0a2c*/ 	.word	0x000000ff
        /*0a30*/ 	.word	0x00028cb8
        /*0a34*/ 	.short	0x0100
        /*0a36*/ 	.byte	0x08
	.zero		1


	//   ....[21]....
        /*0a38*/ 	.word	0x000008a0
        /*0a3c*/ 	.word	0x000000ff
        /*0a40*/ 	.word	0x00028cc8
        /*0a44*/ 	.short	0x0100
        /*0a46*/ 	.byte	0x08
	.zero		1


	//   ....[22]....
        /*0a48*/ 	.word	0x00002580
        /*0a4c*/ 	.word	0x000000ff
        /*0a50*/ 	.word	0x00028c50
        /*0a54*/ 	.short	0x010a
        /*0a56*/ 	.byte	0x17
	.zero		1


	//   ....[23]....
        /*0a58*/ 	.word	0x00002850
        /*0a5c*/ 	.word	0x00000000
        /*0a60*/ 	.word	0x00000000
        /*0a64*/ 	.short	0x0101
        /*0a66*/ 	.byte	0x3f
	.zero		1


	//   ....[24]....
        /*0a68*/ 	.word	0x000031b0
        /*0a6c*/ 	.word	0x000000ff
        /*0a70*/ 	.word	0x00028c50
        /*0a74*/ 	.short	0x010a
        /*0a76*/ 	.byte	0x17
	.zero		1


	//   ....[25]....
        /*0a78*/ 	.word	0x000031f0
        /*0a7c*/ 	.word	0x000000ff
        /*0a80*/ 	.word	0x00028c50
        /*0a84*/ 	.short	0x010a
        /*0a86*/ 	.byte	0x17
	.zero		1


	//   ....[26]....
        /*0a88*/ 	.word	0x000033d0
        /*0a8c*/ 	.word	0x00000000
        /*0a90*/ 	.word	0x00000000
        /*0a94*/ 	.short	0x0101
        /*0a96*/ 	.byte	0x3f
	.zero		1


	//   ....[27]....
        /*0a98*/ 	.word	0x00004ae0
        /*0a9c*/ 	.word	0x000000ff
        /*0aa0*/ 	.word	0x00028c00
        /*0aa4*/ 	.short	0x010a
        /*0aa6*/ 	.byte	0x2e
	.zero		1


	//   ....[28]....
        /*0aa8*/ 	.word	0x00004b60
        /*0aac*/ 	.word	0x00000007
        /*0ab0*/ 	.word	0x00028c30
        /*0ab4*/ 	.short	0x010a
        /*0ab6*/ 	.byte	0x3f
	.zero		1


	//   ....[29]....
        /*0ab8*/ 	.word	0x00004ba0
        /*0abc*/ 	.word	0x00000007
        /*0ac0*/ 	.word	0x00028c30
        /*0ac4*/ 	.short	0x010a
        /*0ac6*/ 	.byte	0x3f
	.zero		1


	//   ....[30]....
        /*0ac8*/ 	.word	0x00004fc0
        /*0acc*/ 	.word	0x00000003
        /*0ad0*/ 	.word	0x00000000
        /*0ad4*/ 	.short	0x0101
        /*0ad6*/ 	.byte	0x3f
	.zero		1


	//   ....[31]....
        /*0ad8*/ 	.word	0x00006630
        /*0adc*/ 	.word	0x00000007
        /*0ae0*/ 	.word	0x00028c50
        /*0ae4*/ 	.short	0x010a
        /*0ae6*/ 	.byte	0x3f
	.zero		1


	//   ....[32]....
        /*0ae8*/ 	.word	0x00006670
        /*0aec*/ 	.word	0x00000007
        /*0af0*/ 	.word	0x00028c50
        /*0af4*/ 	.short	0x010a
        /*0af6*/ 	.byte	0x3f
	.zero		1


	//   ....[33]....
        /*0af8*/ 	.word	0x00006950
        /*0afc*/ 	.word	0x00000007
        /*0b00*/ 	.word	0x00000000
        /*0b04*/ 	.short	0x0101
        /*0b06*/ 	.byte	0x3f
	.zero		1


	//   ....[34]....
        /*0b08*/ 	.word	0x00006be0
        /*0b0c*/ 	.word	0x000000ff
        /*0b10*/ 	.word	0x00028c30
        /*0b14*/ 	.short	0x010a
        /*0b16*/ 	.byte	0x1b
	.zero		1


	//   ....[35]....
        /*0b18*/ 	.word	0x00006c20
        /*0b1c*/ 	.word	0x000000ff
        /*0b20*/ 	.word	0x00028c30
        /*0b24*/ 	.short	0x010a
        /*0b26*/ 	.byte	0x1b
	.zero		1


	//   ....[36]....
        /*0b28*/ 	.word	0x00006ea0
        /*0b2c*/ 	.word	0x00000008
        /*0b30*/ 	.word	0x00000000
        /*0b34*/ 	.short	0x0101
        /*0b36*/ 	.byte	0x3f
	.zero		1


	//   ....[37]....
        /*0b38*/ 	.word	0x00008d90
        /*0b3c*/ 	.word	0x000000ff
        /*0b40*/ 	.word	0x00028c50
        /*0b44*/ 	.short	0x010a
        /*0b46*/ 	.byte	0x1b
	.zero		1


	//   ....[38]....
        /*0b48*/ 	.word	0x00008dd0
        /*0b4c*/ 	.word	0x000000ff
        /*0b50*/ 	.word	0x00028c50
        /*0b54*/ 	.short	0x010a
        /*0b56*/ 	.byte	0x1b
	.zero		1


	//   ....[39]....
        /*0b58*/ 	.word	0x00009070
        /*0b5c*/ 	.word	0x0000000a
        /*0b60*/ 	.word	0x00000000
        /*0b64*/ 	.short	0x0101
        /*0b66*/ 	.byte	0x3f
	.zero		1


	//   ....[40]....
        /*0b68*/ 	.word	0x00009460
        /*0b6c*/ 	.word	0x000000ff
        /*0b70*/ 	.word	0x00028c30
        /*0b74*/ 	.short	0x010a
        /*0b76*/ 	.byte	0x18
	.zero		1


	//   ....[41]....
        /*0b78*/ 	.word	0x000094a0
        /*0b7c*/ 	.word	0x000000ff
        /*0b80*/ 	.word	0x00028c30
        /*0b84*/ 	.short	0x010a
        /*0b86*/ 	.byte	0x18
	.zero		1


	//   ....[42]....
        /*0b88*/ 	.word	0x0000a190
        /*0b8c*/ 	.word	0x0000000b
        /*0b90*/ 	.word	0x00000000
        /*0b94*/ 	.short	0x0101
        /*0b96*/ 	.byte	0x3f
	.zero		1


	//   ....[43]....
        /*0b98*/ 	.word	0x0000a930
        /*0b9c*/ 	.word	0x000000ff
        /*0ba0*/ 	.word	0x00028c50
        /*0ba4*/ 	.short	0x010a
        /*0ba6*/ 	.byte	0x18
	.zero		1


	//   ....[44]....
        /*0ba8*/ 	.word	0x0000a970
        /*0bac*/ 	.word	0x000000ff
        /*0bb0*/ 	.word	0x00028c50
        /*0bb4*/ 	.short	0x010a
        /*0bb6*/ 	.byte	0x18
	.zero		1


	//   ....[45]....
        /*0bb8*/ 	.word	0x0000abf0
        /*0bbc*/ 	.word	0x0000000a
        /*0bc0*/ 	.word	0x00000000
        /*0bc4*/ 	.short	0x0101
        /*0bc6*/ 	.byte	0x3f
	.zero		1


	//   ....[46]....
        /*0bc8*/ 	.word	0x0000ad60
        /*0bcc*/ 	.word	0x000000ff
        /*0bd0*/ 	.word	0x00028c30
        /*0bd4*/ 	.short	0x010a
        /*0bd6*/ 	.byte	0x1a
	.zero		1


	//   ....[47]....
        /*0bd8*/ 	.word	0x0000ada0
        /*0bdc*/ 	.word	0x000000ff
        /*0be0*/ 	.word	0x00028c30
        /*0be4*/ 	.short	0x010a
        /*0be6*/ 	.byte	0x1a
	.zero		1


	//   ....[48]....
        /*0be8*/ 	.word	0x0000aff0
        /*0bec*/ 	.word	0x00000005
        /*0bf0*/ 	.word	0x00000000
        /*0bf4*/ 	.short	0x0101
        /*0bf6*/ 	.byte	0x3f
	.zero		1


	//   ....[49]....
        /*0bf8*/ 	.word	0x0000ccf0
        /*0bfc*/ 	.word	0x000000ff
        /*0c00*/ 	.word	0x00028c50
        /*0c04*/ 	.short	0x010a
        /*0c06*/ 	.byte	0x1a
	.zero		1


	//   ....[50]....
        /*0c08*/ 	.word	0x0000cd30
        /*0c0c*/ 	.word	0x000000ff
        /*0c10*/ 	.word	0x00028c50
        /*0c14*/ 	.short	0x010a
        /*0c16*/ 	.byte	0x1a
	.zero		1


	//   ....[51]....
        /*0c18*/ 	.word	0x0000cfd0
        /*0c1c*/ 	.word	0x00000009
        /*0c20*/ 	.word	0x00000000
        /*0c24*/ 	.short	0x0101
        /*0c26*/ 	.byte	0x3f
	.zero		1


	//   ....[52]....
        /*0c28*/ 	.word	0x0000f920
        /*0c2c*/ 	.word	0x000000ff
        /*0c30*/ 	.word	0x00000000
        /*0c34*/ 	.short	0x0101
        /*0c36*/ 	.byte	0x04
	.zero		1


	//   ....[53]....
        /*0c38*/ 	.word	0x00010280
        /*0c3c*/ 	.word	0x000000ff
        /*0c40*/ 	.word	0x00000000
        /*0c44*/ 	.short	0x0101
        /*0c46*/ 	.byte	0x04
	.zero		1


	//   ....[54]....
        /*0c48*/ 	.word	0x00014ac0
        /*0c4c*/ 	.word	0x00000000
        /*0c50*/ 	.word	0x00028c40
        /*0c54*/ 	.short	0x010a
        /*0c56*/ 	.byte	0x3f
	.zero		1


	//   ....[55]....
        /*0c58*/ 	.word	0x00015580
        /*0c5c*/ 	.word	0x00000013
        /*0c60*/ 	.word	0x00028c00
        /*0c64*/ 	.short	0x0107
        /*0c66*/ 	.byte	0x3f
	.zero		1


	//   ....[56]....
        /*0c68*/ 	.word	0x00015670
        /*0c6c*/ 	.word	0x00000013
        /*0c70*/ 	.word	0x00028c00
        /*0c74*/ 	.short	0x0101
        /*0c76*/ 	.byte	0x3f
	.zero		1


	//   ....[57]....
        /*0c78*/ 	.word	0x00015690
        /*0c7c*/ 	.word	0x00000013
        /*0c80*/ 	.word	0x00028c20
        /*0c84*/ 	.short	0x010a
        /*0c86*/ 	.byte	0x3f
	.zero		1


	//   ....[58]....
        /*0c88*/ 	.word	0x00015770
        /*0c8c*/ 	.word	0x00000000
        /*0c90*/ 	.word	0x00028c60
        /*0c94*/ 	.short	0x010a
        /*0c96*/ 	.byte	0x3f
	.zero		1


	//   ....[59]....
        /*0c98*/ 	.word	0x00016460
        /*0c9c*/ 	.word	0x00000003
        /*0ca0*/ 	.word	0x00028c40
        /*0ca4*/ 	.short	0x010a
        /*0ca6*/ 	.byte	0x3f
	.zero		1


	//   ....[60]....
        /*0ca8*/ 	.word	0x000166c0
        /*0cac*/ 	.word	0x00000003
        /*0cb0*/ 	.word	0x00028c60
        /*0cb4*/ 	.short	0x010a
        /*0cb6*/ 	.byte	0x3f
	.zero		1


	//   ....[61]....
        /*0cb8*/ 	.word	0x00017270
        /*0cbc*/ 	.word	0x00000004
        /*0cc0*/ 	.word	0x00028c40
        /*0cc4*/ 	.short	0x010a
        /*0cc6*/ 	.byte	0x3f
	.zero		1


	//   ....[62]....
        /*0cc8*/ 	.word	0x000174c0
        /*0ccc*/ 	.word	0x00000004
        /*0cd0*/ 	.word	0x00028c60
        /*0cd4*/ 	.short	0x010a
        /*0cd6*/ 	.byte	0x3f
	.zero		1


	//   ....[63]....
        /*0cd8*/ 	.word	0x00018000
        /*0cdc*/ 	.word	0x00000004
        /*0ce0*/ 	.word	0x00028c40
        /*0ce4*/ 	.short	0x010a
        /*0ce6*/ 	.byte	0x3f
	.zero		1


	//   ....[64]....
        /*0ce8*/ 	.word	0x00018260
        /*0cec*/ 	.word	0x00000004
        /*0cf0*/ 	.word	0x00028c60
        /*0cf4*/ 	.short	0x010a
        /*0cf6*/ 	.byte	0x3f
	.zero		1


	//   ....[65]....
        /*0cf8*/ 	.word	0x00019fe0
        /*0cfc*/ 	.word	0x00000000
        /*0d00*/ 	.word	0x00028c20
        /*0d04*/ 	.short	0x010a
        /*0d06*/ 	.byte	0x3f
	.zero		1


	//   ....[66]....
        /*0d08*/ 	.word	0x0001a1a0
        /*0d0c*/ 	.word	0x00000006
        /*0d10*/ 	.word	0x00000000
        /*0d14*/ 	.short	0x010a
        /*0d16*/ 	.byte	0x3f
	.zero		1


	//   ....[67]....
        /*0d18*/ 	.word	0x0001a210
        /*0d1c*/ 	.word	0x00000007
        /*0d20*/ 	.word	0x00000000
        /*0d24*/ 	.short	0x010a
        /*0d26*/ 	.byte	0x3f
	.zero		1


	//   ....[68]....
        /*0d28*/ 	.word	0x0001a280
        /*0d2c*/ 	.word	0x00000004
        /*0d30*/ 	.word	0x00000000
        /*0d34*/ 	.short	0x010a
        /*0d36*/ 	.byte	0x3f
	.zero		1


	//   ....[69]....
        /*0d38*/ 	.word	0x0001a2b0
        /*0d3c*/ 	.word	0x00000003
        /*0d40*/ 	.word	0x00000000
        /*0d44*/ 	.short	0x010a
        /*0d46*/ 	.byte	0x3f
	.zero		1


	//   ....[70]....
        /*0d48*/ 	.word	0x0001a320
        /*0d4c*/ 	.word	0x00000003
        /*0d50*/ 	.word	0x00028c50
        /*0d54*/ 	.short	0x010a
        /*0d56*/ 	.byte	0x3f
	.zero		1


	//   ....[71]....
        /*0d58*/ 	.word	0x0001a380
        /*0d5c*/ 	.word	0x00000003
        /*0d60*/ 	.word	0x00028c50
        /*0d64*/ 	.short	0x010a
        /*0d66*/ 	.byte	0x3f
	.zero		1


	//   ....[72]....
        /*0d68*/ 	.word	0x0001a3e0
        /*0d6c*/ 	.word	0x00000003
        /*0d70*/ 	.word	0x00028c00
        /*0d74*/ 	.short	0x010a
        /*0d76*/ 	.byte	0x3f
	.zero		1


	//   ....[73]....
        /*0d78*/ 	.word	0x0001a430
        /*0d7c*/ 	.word	0x00000007
        /*0d80*/ 	.word	0x00028c30
        /*0d84*/ 	.short	0x010a
        /*0d86*/ 	.byte	0x3f
	.zero		1


	//   ....[74]....
        /*0d88*/ 	.word	0x0001a480
        /*0d8c*/ 	.word	0x00000007
        /*0d90*/ 	.word	0x00028c50
        /*0d94*/ 	.short	0x010a
        /*0d96*/ 	.byte	0x3f
	.zero		1


	//   ....[75]....
        /*0d98*/ 	.word	0x0001a4e0
        /*0d9c*/ 	.word	0x00000008
        /*0da0*/ 	.word	0x00028c30
        /*0da4*/ 	.short	0x010a
        /*0da6*/ 	.byte	0x3f
	.zero		1


	//   ....[76]....
        /*0da8*/ 	.word	0x0001a530
        /*0dac*/ 	.word	0x0000000a
        /*0db0*/ 	.word	0x00028c50
        /*0db4*/ 	.short	0x010a
        /*0db6*/ 	.byte	0x3f
	.zero		1


	//   ....[77]....
        /*0db8*/ 	.word	0x0001a590
        /*0dbc*/ 	.word	0x00000006
        /*0dc0*/ 	.word	0x00028c30
        /*0dc4*/ 	.short	0x010a
        /*0dc6*/ 	.byte	0x3f
	.zero		1


	//   ....[78]....
        /*0dc8*/ 	.word	0x0001a5e0
        /*0dcc*/ 	.word	0x0000000a
        /*0dd0*/ 	.word	0x00028c50
        /*0dd4*/ 	.short	0x010a
        /*0dd6*/ 	.byte	0x3f
	.zero		1


	//   ....[79]....
        /*0dd8*/ 	.word	0x0001a640
        /*0ddc*/ 	.word	0x00000005
        /*0de0*/ 	.word	0x00028c30
        /*0de4*/ 	.short	0x010a
        /*0de6*/ 	.byte	0x3f
	.zero		1


	//   ....[80]....
        /*0de8*/ 	.word	0x0001a690
        /*0dec*/ 	.word	0x00000009
        /*0df0*/ 	.word	0x00028c50
        /*0df4*/ 	.short	0x010a
        /*0df6*/ 	.byte	0x3f
	.zero		1


	//   ....[81]....
        /*0df8*/ 	.word	0x0001a830
        /*0dfc*/ 	.word	0x00000000
        /*0e00*/ 	.word	0x00028c40
        /*0e04*/ 	.short	0x010a
        /*0e06*/ 	.byte	0x3f
	.zero		1


	//   ....[82]....
        /*0e08*/ 	.word	0x0001ad90
        /*0e0c*/ 	.word	0x00000013
        /*0e10*/ 	.word	0x00028c20
        /*0e14*/ 	.short	0x010a
        /*0e16*/ 	.byte	0x3f
	.zero		1


	//   ....[83]....
        /*0e18*/ 	.word	0x0001ade0
        /*0e1c*/ 	.word	0x00000000
        /*0e20*/ 	.word	0x00028c60
        /*0e24*/ 	.short	0x010a
        /*0e26*/ 	.byte	0x3f
	.zero		1


	//   ....[84]....
        /*0e28*/ 	.word	0x0001ae30
        /*0e2c*/ 	.word	0x00000003
        /*0e30*/ 	.word	0x00028c40
        /*0e34*/ 	.short	0x010a
        /*0e36*/ 	.byte	0x3f
	.zero		1


	//   ....[85]....
        /*0e38*/ 	.word	0x0001ae80
        /*0e3c*/ 	.word	0x00000003
        /*0e40*/ 	.word	0x00028c60
        /*0e44*/ 	.short	0x010a
        /*0e46*/ 	.byte	0x3f
	.zero		1


	//   ....[86]....
        /*0e48*/ 	.word	0x0001aed0
        /*0e4c*/ 	.word	0x00000004
        /*0e50*/ 	.word	0x00028c40
        /*0e54*/ 	.short	0x010a
        /*0e56*/ 	.byte	0x3f
	.zero		1


	//   ....[87]....
        /*0e58*/ 	.word	0x0001af20
        /*0e5c*/ 	.word	0x00000004
        /*0e60*/ 	.word	0x00028c60
        /*0e64*/ 	.short	0x010a
        /*0e66*/ 	.byte	0x3f
	.zero		1


	//   ....[88]....
        /*0e68*/ 	.word	0x0001af70
        /*0e6c*/ 	.word	0x00000004
        /*0e70*/ 	.word	0x00028c40
        /*0e74*/ 	.short	0x010a
        /*0e76*/ 	.byte	0x3f
	.zero		1


	//   ....[89]....
        /*0e78*/ 	.word	0x0001afc0
        /*0e7c*/ 	.word	0x00000004
        /*0e80*/ 	.word	0x00028c60
        /*0e84*/ 	.short	0x010a
        /*0e86*/ 	.byte	0x3f
	.zero		1


	//   ....[90]....
        /*0e88*/ 	.word	0x0001ba70
        /*0e8c*/ 	.word	0x00000000
        /*0e90*/ 	.word	0x00028c20
        /*0e94*/ 	.short	0x010a
        /*0e96*/ 	.byte	0x3f
	.zero		1


	//   ....[91]....
        /*0e98*/ 	.word	0x0001bc10
        /*0e9c*/ 	.word	0x00000006
        /*0ea0*/ 	.word	0x00000000
        /*0ea4*/ 	.short	0x010a
        /*0ea6*/ 	.byte	0x3f
	.zero		1


	//   ....[92]....
        /*0ea8*/ 	.word	0x0001bc60
        /*0eac*/ 	.word	0x00000007
        /*0eb0*/ 	.word	0x00000000
        /*0eb4*/ 	.short	0x010a
        /*0eb6*/ 	.byte	0x3f
	.zero		1


	//   ....[93]....
        /*0eb8*/ 	.word	0x0001bcb0
        /*0ebc*/ 	.word	0x00000004
        /*0ec0*/ 	.word	0x00000000
        /*0ec4*/ 	.short	0x010a
        /*0ec6*/ 	.byte	0x3f
	.zero		1


	//----- nvinfo : EIATTR_NUM_MBARRIERS
	.align		4
.L_378:
        /*0ec8*/ 	.byte	0x03, 0x38
        /*0eca*/ 	.short	0x0016


	//----- nvinfo : EIATTR_EXIT_INSTR_OFFSETS
	.align		4
        /*0ecc*/ 	.byte	0x04, 0x1c
        /*0ece*/ 	.short	(.L_380 - .L_379)


	//   ....[0]....
.L_379:
        /*0ed0*/ 	.word	0x00000a40


	//   ....[1]....
        /*0ed4*/ 	.word	0x00012460


	//   ....[2]....
        /*0ed8*/ 	.word	0x0001a300


	//----- nvinfo : EIATTR_MAX_THREADS
	.align		4
.L_380:
        /*0edc*/ 	.byte	0x04, 0x05
        /*0ede*/ 	.short	(.L_382 - .L_381)
.L_381:
        /*0ee0*/ 	.word	0x00000180
        /*0ee4*/ 	.word	0x00000001
        /*0ee8*/ 	.word	0x00000001


	//----- nvinfo : EIATTR_CRS_STACK_SIZE
	.align		4
.L_382:
        /*0eec*/ 	.byte	0x04, 0x1e
        /*0eee*/ 	.short	(.L_384 - .L_383)
.L_383:
        /*0ef0*/ 	.word	0x00000000


	//----- nvinfo : EIATTR_CBANK_PARAM_SIZE
	.align		4
.L_384:
        /*0ef4*/ 	.byte	0x03, 0x19
        /*0ef6*/ 	.short	0x0af0


	//----- nvinfo : EIATTR_PARAM_CBANK
	.align		4
        /*0ef8*/ 	.byte	0x04, 0x0a
        /*0efa*/ 	.short	(.L_386 - .L_385)
	.align		4
.L_385:
        /*0efc*/ 	.word	index@(.nv.constant0._ZN7cutlass13device_kernelIN5flash11enable_sm90INS1_16FlashAttnFwdSm90INS1_25CollectiveMainloopFwdSm90ILi2EN4cute5tupleIJNS5_1CILi1EEES8_S8_EEENS6_IJNS7_ILi64EEESA_SA_EEELi512ENS_10bfloat16_tEfNS_4arch4Sm90ELb0ELb1ELb0ELb1ELb0ELb0ELb0ELb0ELb0ELb1ELb1ELb0EEENS1_21CollectiveEpilogueFwdINS6_IJSA_NS7_ILi512EEESA_EEES9_SC_SE_Li256ELb1ELb1ELb1ELb0EEENS1_36VarlenDynamicPersistentTileSchedulerILi64ELi64ELi256ELi128ELb1ELb1ELb1ELb1ELb0ELb1EEEEEEEEEvNT_6ParamsE)
        /*0f00*/ 	.short	0x0210
        /*0f02*/ 	.short	0x0af0


	//----- nvinfo : EIATTR_SW_WAR
	.align		4
.L_386:
        /*0f04*/ 	.byte	0x04, 0x36
        /*0f06*/ 	.short	(.L_388 - .L_387)
.L_387:
        /*0f08*/ 	.word	0x00000008
.L_388:


//--------------------- .nv.info._ZN7cutlass13device_kernelIN5flash11enable_sm90INS1_16FlashAttnFwdSm90INS1_25CollectiveMainloopFwdSm90ILi2EN4cute5tupleIJNS5_1CILi1EEES8_S8_EEENS6_IJNS7_ILi64EEESA_SA_EEELi512ENS_10bfloat16_tEfNS_4arch4Sm90ELb0ELb1ELb0ELb1ELb0ELb1ELb0ELb0ELb0ELb1ELb1ELb0EEENS1_21CollectiveEpilogueFwdINS6_IJSA_NS7_ILi512EEESA_EEES9_SC_SE_Li256ELb1ELb1ELb1ELb0EEENS1_36VarlenDynamicPersistentTileSchedulerILi64ELi64ELi256ELi128ELb1ELb1ELb1ELb1ELb0ELb1EEEEEEEEEvNT_6ParamsE --------------------------
	.section	.nv.info._ZN7cutlass13device_kernelIN5flash11enable_sm90INS1_16FlashAttnFwdSm90INS1_25CollectiveMainloopFwdSm90ILi2EN4cute5tupleIJNS5_1CILi1EEES8_S8_EEENS6_IJNS7_ILi64EEESA_SA_EEELi512ENS_10bfloat16_tEfNS_4arch4Sm90ELb0ELb1ELb0ELb1ELb0ELb1ELb0ELb0ELb0ELb1ELb1ELb0EEENS1_21CollectiveEpilogueFwdINS6_IJSA_NS7_ILi512EEESA_EEES9_SC_SE_Li256ELb1ELb1ELb1ELb0EEENS1_36VarlenDynamicPersistentTileSchedulerILi64ELi64ELi256ELi128ELb1ELb1ELb1ELb1ELb0ELb1EEEEEEEEEvNT_6ParamsE,"",@"SHT_CUDA_INFO"
	.sectionflags	@""
	.align	4


	//----- nvinfo : EIATTR_CUDA_API_VERSION
	.align		4
        /*0000*/ 	.byte	0x04, 0x37
        /*0002*/ 	.short	(.L_390 - .L_389)
.L_389:
        /*0004*/ 	.word	0x00000082


	//----- nvinfo : EIATTR_KPARAM_INFO
	.align		4
.L_390:
        /*0008*/ 	.byte	0x04, 0x17
        /*000a*/ 	.short	(.L_392 - .L_391)
.L_391:
        /*000c*/ 	.word	0x00000000
        /*0010*/ 	.short	0x0000
        /*0012*/ 	.short	0x0070
        /*0014*/ 	.byte	0x00, 0xf0, 0x01, 0x2a


	//----- nvinfo : EIATTR_SPARSE_MMA_MASK
	.align		4
.L_392:
        /*0018*/ 	.byte	0x03, 0x50
        /*001a*/ 	.short	0x0000


	//----- nvinfo : EIATTR_MAXREG_COUNT
	.align		4
        /*001c*/ 	.byte	0x03, 0x1b
        /*001e*/ 	.short	0x00a8


	//----- nvinfo : EIATTR_NUM_BARRIERS
	.align		4
        /*0020*/ 	.byte	0x02, 0x4c
        /*0022*/ 	.byte	0x10
	.zero		1


	//----- nvinfo : EIATTR_EXTERNS
	.align		4
        /*0024*/ 	.byte	0x04, 0x0f
        /*0026*/ 	.short	(.L_394 - .L_393)


	//   ....[0]....
	.align		4
.L_393:
        /*0028*/ 	.word	index@(__assertfail)


	//----- nvinfo : EIATTR_ANNOTATIONS
	.align		4
.L_394:
        /*002c*/ 	.byte	0x04, 0x55
        /*002e*/ 	.short	(.L_396 - .L_395)


	//   ....[0]....
.L_395:
        /* <DEDUP_REMOVED lines=82> */


	//----- nvinfo : EIATTR_MERCURY_ISA_VERSION
	.align		4
.L_396:
        /*0538*/ 	.byte	0x03, 0x5f
        /*053a*/ 	.short	0x0101


	//----- nvinfo : EIATTR_UNUSED_LOAD_BYTE_OFFSET
	.align		4
        /*053c*/ 	.byte	0x04, 0x44
        /*053e*/ 	.short	(.L_398 - .L_397)


	//   ....[0]....
.L_397:
        /*0540*/ 	.word	0x00000a80
        /*0544*/ 	.word	0x0000fff0


	//   ....[1]....
        /*0548*/ 	.word	0x00014210
        /*054c*/ 	.word	0x0000fff0


	//----- nvinfo : EIATTR_INT_WARP_WIDE_INSTR_OFFSETS
	.align		4
.L_398:
        /*0550*/ 	.byte	0x04, 0x31
        /*0552*/ 	.short	(.L_400 - .L_399)


	//   ....[0]....
.L_399:
        /*0554*/ 	.word	0x00000190


	//   ....[1]....
        /*0558*/ 	.word	0x000001d0


	//   ....[2]....
        /*055c*/ 	.word	0x00000240


	//   ....[3]....
        /*0560*/ 	.word	0x0001cd60


	//   ....[4]....
        /*0564*/ 	.word	0x0001cdf0


	//   ....[5]....
        /*0568*/ 	.word	0x000216e0


	//   ....[6]....
        /*056c*/ 	.word	0x00021770


	//----- nvinfo : EIATTR_COOP_GROUP_MASK_REGIDS
	.align		4
.L_400:
        /*0570*/ 	.byte	0x04, 0x29
        /*0572*/ 	.short	(.L_402 - .L_401)


	//   ....[0]....
.L_401:
        /*0574*/ 	.word	0xffffffff


	//   ....[1]....
        /*0578*/ 	.word	0xffffffff


	//   ....[2]....
        /*057c*/ 	.word	0xffffffff


	//   ....[3]....
        /*0580*/ 	.word	0xffffffff


	//   ....[4]....
        /*0584*/ 	.word	0xffffffff


	//   ....[5]....
        /*0588*/ 	.word	0xffffffff


	//   ....[6]....
        /*058c*/ 	.word	0xffffffff


	//   ....[7]....
        /*0590*/ 	.word	0xffffffff


	//   ....[8]....
        /*0594*/ 	.word	0xffffffff


	//   ....[9]....
        /*0598*/ 	.word	0xffffffff


	//   ....[10]....
        /*059c*/ 	.word	0xffffffff


	//   ....[11]....
        /*05a0*/ 	.word	0xffffffff


	//   ....[12]....
        /*05a4*/ 	.word	0xffffffff


	//   ....[13]....
        /*05a8*/ 	.word	0xffffffff


	//   ....[14]....
        /*05ac*/ 	.word	0xffffffff


	//   ....[15]....
        /*05b0*/ 	.word	0xffffffff


	//   ....[16]....
        /*05b4*/ 	.word	0xffffffff


	//   ....[17]....
        /*05b8*/ 	.word	0xffffffff


	//   ....[18]....
        /*05bc*/ 	.word	0xffffffff


	//   ....[19]....
        /*05c0*/ 	.word	0xffffffff


	//   ....[20]....
        /*05c4*/ 	.word	0xffffffff


	//   ....[21]....
        /*05c8*/ 	.word	0xffffffff


	//   ....[22]....
        /*05cc*/ 	.word	0xffffffff


	//   ....[23]....
        /*05d0*/ 	.word	0xffffffff


	//   ....[24]....
        /*05d4*/ 	.word	0xffffffff


	//   ....[25]....
        /*05d8*/ 	.word	0xffffffff


	//   ....[26]....
        /*05dc*/ 	.word	0xffffffff


	//   ....[27]....
        /*05e0*/ 	.word	0xffffffff


	//   ....[28]....
        /*05e4*/ 	.word	0xffffffff


	//   ....[29]....
        /*05e8*/ 	.word	0xffffffff


	//   ....[30]....
        /*05ec*/ 	.word	0xffffffff


	//   ....[31]....
        /*05f0*/ 	.word	0xffffffff


	//   ....[32]....
        /*05f4*/ 	.word	0xffffffff


	//   ....[33]....
        /*05f8*/ 	.word	0xffffffff


	//   ....[34]....
        /*05fc*/ 	.word	0xffffffff


	//   ....[35]....
        /*0600*/ 	.word	0xffffffff


	//   ....[36]....
        /*0604*/ 	.word	0xffffffff


	//   ....[37]....
        /*0608*/ 	.word	0xffffffff


	//   ....[38]....
        /*060c*/ 	.word	0xffffffff


	//   ....[39]....
        /*0610*/ 	.word	0xffffffff


	//   ....[40]....
        /*0614*/ 	.word	0xffffffff


	//   ....[41]....
        /*0618*/ 	.word	0xffffffff


	//   ....[42]....
        /*061c*/ 	.word	0xffffffff


	//   ....[43]....
        /*0620*/ 	.word	0xffffffff


	//   ....[44]....
        /*0624*/ 	.word	0xffffffff


	//   ....[45]....
        /*0628*/ 	.word	0xffffffff


	//   ....[46]....
        /*062c*/ 	.word	0xffffffff


	//   ....[47]....
        /*0630*/ 	.word	0xffffffff


	//   ....[48]....
        /*0634*/ 	.word	0xffffffff


	//   ....[49]....
        /*0638*/ 	.word	0xffffffff


	//   ....[50]....
        /*063c*/ 	.word	0xffffffff


	//   ....[51]....
        /*0640*/ 	.word	0xffffffff


	//   ....[52]....
        /*0644*/ 	.word	0xffffffff


	//   ....[53]....
        /*0648*/ 	.word	0xffffffff


	//   ....[54]....
        /*064c*/ 	.word	0xffffffff


	//   ....[55]....
        /*0650*/ 	.word	0xffffffff


	//   ....[56]....
        /*0654*/ 	.word	0xffffffff


	//   ....[57]....
        /*0658*/ 	.word	0xffffffff


	//   ....[58]....
        /*065c*/ 	.word	0xffffffff


	//   ....[59]....
        /*0660*/ 	.word	0xffffffff


	//   ....[60]....
        /*0664*/ 	.word	0xffffffff


	//   ....[61]....
        /*0668*/ 	.word	0xffffffff


	//   ....[62]....
        /*066c*/ 	.word	0xffffffff


	//   ....[63]....
        /*0670*/ 	.word	0xffffffff


	//   ....[64]....
        /*0674*/ 	.word	0xffffffff


	//   ....[65]....
        /*0678*/ 	.word	0xffffffff


	//   ....[66]....
        /*067c*/ 	.word	0xffffffff


	//   ....[67]....
        /*0680*/ 	.word	0xffffffff


	//   ....[68]....
        /*0684*/ 	.word	0xffffffff


	//   ....[69]....
        /*0688*/ 	.word	0xffffffff


	//   ....[70]....
        /*068c*/ 	.word	0xffffffff


	//   ....[71]....
        /*0690*/ 	.word	0xffffffff


	//   ....[72]....
        /*0694*/ 	.word	0xffffffff


	//   ....[73]....
        /*0698*/ 	.word	0xffffffff


	//   ....[74]....
        /*069c*/ 	.word	0xffffffff


	//   ....[75]....
        /*06a0*/ 	.word	0xffffffff


	//   ....[76]....
        /*06a4*/ 	.word	0xffffffff


	//   ....[77]....
        /*06a8*/ 	.word	0xffffffff


	//   ....[78]....
        /*06ac*/ 	.word	0xffffffff


	//   ....[79]....
        /*06b0*/ 	.word	0xffffffff


	//   ....[80]....
        /*06b4*/ 	.word	0xffffffff


	//   ....[81]....
        /*06b8*/ 	.word	0xffffffff


	//   ....[82]....
        /*06bc*/ 	.word	0xffffffff


	//   ....[83]....
        /*06c0*/ 	.word	0xffffffff


	//   ....[84]....
        /*06c4*/ 	.word	0xffffffff


	//   ....[85]....
        /*06c8*/ 	.word	0xffffffff


	//   ....[86]....
        /*06cc*/ 	.word	0xffffffff


	//   ....[87]....
        /*06d0*/ 	.word	0xffffffff


	//   ....[88]....
        /*06d4*/ 	.word	0xffffffff


	//   ....[89]....
        /*06d8*/ 	.word	0xffffffff


	//   ....[90]....
        /*06dc*/ 	.word	0xffffffff


	//   ....[91]....
        /*06e0*/ 	.word	0xffffffff


	//   ....[92]....
        /*06e4*/ 	.word	0xffffffff


	//   ....[93]....
        /*06e8*/ 	.word	0xffffffff


	//   ....[94]....
        /*06ec*/ 	.word	0xffffffff


	//   ....[95]....
        /*06f0*/ 	.word	0xffffffff


	//   ....[96]....
        /*06f4*/ 	.word	0xffffffff


	//   ....[97]....
        /*06f8*/ 	.word	0xffffffff


	//   ....[98]....
        /*06fc*/ 	.word	0xffffffff


	//   ....[99]....
        /*0700*/ 	.word	0xffffffff


	//   ....[100]....
        /*0704*/ 	.word	0xffffffff


	//   ....[101]....
        /*0708*/ 	.word	0xffffffff


	//   ....[102]....
        /*070c*/ 	.word	0xffffffff


	//   ....[103]....
        /*0710*/ 	.word	0xffffffff


	//   ....[104]....
        /*0714*/ 	.word	0xffffffff


	//   ....[105]....
        /*0718*/ 	.word	0xffffffff


	//   ....[106]....
        /*071c*/ 	.word	0xffffffff


	//   ....[107]....
        /*0720*/ 	.word	0xffffffff


	//   ....[108]....
        /*0724*/ 	.word	0xffffffff


	//   ....[109]....
        /*0728*/ 	.word	0xffffffff


	//   ....[110]....
        /*072c*/ 	.word	0xffffffff


	//   ....[111]....
        /*0730*/ 	.word	0xffffffff


	//   ....[112]....
        /*0734*/ 	.word	0xffffffff


	//   ....[113]....
        /*0738*/ 	.word	0xffffffff


	//   ....[114]....
        /*073c*/ 	.word	0xffffffff


	//   ....[115]....
        /*0740*/ 	.word	0xffffffff


	//   ....[116]....
        /*0744*/ 	.word	0xffffffff


	//   ....[117]....
        /*0748*/ 	.word	0xffffffff


	//   ....[118]....
        /*074c*/ 	.word	0x0500000f


	//   ....[119]....
        /*0750*/ 	.word	0x0500000f


	//   ....[120]....
        /*0754*/ 	.word	0x0500000f


	//   ....[121]....
        /*0758*/ 	.word	0x0500000f


	//   ....[122]....
        /*075c*/ 	.word	0x0500000f


	//   ....[123]....
        /*0760*/ 	.word	0x0500000f


	//   ....[124]....
        /*0764*/ 	.word	0x0500000f


	//   ....[125]....
        /*0768*/ 	.word	0x0500000f


	//   ....[126]....
        /*076c*/ 	.word	0x0500000f


	//   ....[127]....
        /*0770*/ 	.word	0x0500000f


	//   ....[128]....
        /*0774*/ 	.word	0x0500000f


	//   ....[129]....
        /*0778*/ 	.word	0x0500000f


	//   ....[130]....
        /*077c*/ 	.word	0x0500000f


	//   ....[131]....
        /*0780*/ 	.word	0x0500000f


	//   ....[132]....
        /*0784*/ 	.word	0x0500000f


	//   ....[133]....
        /*0788*/ 	.word	0x0500000f


	//   ....[134]....
        /*078c*/ 	.word	0x0500000f


	//   ....[135]....
        /*0790*/ 	.word	0x0500000f


	//   ....[136]....
        /*0794*/ 	.word	0x0500000f


	//   ....[137]....
        /*0798*/ 	.word	0x0500000f


	//   ....[138]....
        /*079c*/ 	.word	0x0500000f


	//   ....[139]....
        /*07a0*/ 	.word	0x0500000f


	//   ....[140]....
        /*07a4*/ 	.word	0x0500000f


	//   ....[141]....
        /*07a8*/ 	.word	0x0500000f


	//   ....[142]....
        /*07ac*/ 	.word	0x0500000f


	//   ....[143]....
        /*07b0*/ 	.word	0x0500000f


	//   ....[144]....
        /*07b4*/ 	.word	0x0500000f


	//   ....[145]....
        /*07b8*/ 	.word	0x0500000f


	//   ....[146]....
        /*07bc*/ 	.word	0x0500000f


	//   ....[147]....
        /*07c0*/ 	.word	0x0500000f


	//   ....[148]....
        /*07c4*/ 	.word	0x0500000f


	//   ....[149]....
        /*07c8*/ 	.word	0x0500000f


	//   ....[150]....
        /*07cc*/ 	.word	0x0500000f


	//   ....[151]....
        /*07d0*/ 	.word	0x0500000f


	//   ....[152]....
        /*07d4*/ 	.word	0x0500000f


	//   ....[153]....
        /*07d8*/ 	.word	0x0500000f


	//   ....[154]....
        /*07dc*/ 	.word	0x0500000f


	//   ....[155]....
        /*07e0*/ 	.word	0x0500000f


	//   ....[156]....
        /*07e4*/ 	.word	0x0500000f


	//   ....[157]....
        /*07e8*/ 	.word	0x0500000f


	//   ....[158]....
        /*07ec*/ 	.word	0x0500000f


	//   ....[159]....
        /*07f0*/ 	.word	0x0500000f


	//   ....[160]....
        /*07f4*/ 	.word	0x0500000f


	//   ....[161]....
        /*07f8*/ 	.word	0x0500000f


	//   ....[162]....
        /*07fc*/ 	.word	0x0500000f


	//----- nvinfo : EIATTR_COOP_GROUP_INSTR_OFFSETS
	.align		4
.L_402:
        /*0800*/ 	.byte	0x04, 0x28
        /*0802*/ 	.short	(.L_404 - .L_403)


	//   ....[0]....
.L_403:
        /*0804*/ 	.word	0x00000060


	//   ....[1]....
        /*0808*/ 	.word	0x000001a0


	//   ....[2]....
        /*080c*/ 	.word	0x000001f0


	//   ....[3]....
        /*0810*/ 	.word	0x000003e0


	//   ....[4]....
        /*0814*/ 	.word	0x00000540


	//   ....[5]....
        /*0818*/ 	.word	0x00000660


	//   ....[6]....
        /*081c*/ 	.word	0x000007c0


	//   ....[7]....
        /*0820*/ 	.word	0x000057c0


	//   ....[8]....
        /*0824*/ 	.word	0x00007d00


	//   ....[9]....
        /*0828*/ 	.word	0x000084a0


	//   ....[10]....
        /*082c*/ 	.word	0x000084b0


	//   ....[11]....
        /*0830*/ 	.word	0x000084c0


	//   ....[12]....
        /*0834*/ 	.word	0x000084d0


	//   ....[13]....
        /*0838*/ 	.word	0x000087f0


	//   ....[14]....
        /*083c*/ 	.word	0x00008800


	//   ....[15]....
        /*0840*/ 	.word	0x00008810


	//   ....[16]....
        /*0844*/ 	.word	0x00008820


	//   ....[17]....
        /*0848*/ 	.word	0x00009ae0


	//   ....[18]....
        /*084c*/ 	.word	0x00009af0


	//   ....[19]....
        /*0850*/ 	.word	0x00009b00


	//   ....[20]....
        /*0854*/ 	.word	0x00009b10


	//   ....[21]....
        /*0858*/ 	.word	0x00009d70


	//   ....[22]....
        /*085c*/ 	.word	0x00009d80


	//   ....[23]....
        /*0860*/ 	.word	0x00009d90


	//   ....[24]....
        /*0864*/ 	.word	0x00009da0


	//   ....[25]....
        /*0868*/ 	.word	0x0000b390


	//   ....[26]....
        /*086c*/ 	.word	0x0000b620


	//   ....[27]....
        /*0870*/ 	.word	0x0000bf40


	//   ....[28]....
        /*0874*/ 	.word	0x0000c050


	//   ....[29]....
        /*0878*/ 	.word	0x0000c470


	//   ....[30]....
        /*087c*/ 	.word	0x0000c4e0


	//   ....[31]....
        /*0880*/ 	.word	0x0000ce80


	//   ....[32]....
        /*0884*/ 	.word	0x0000d360


	//   ....[33]....
        /*0888*/ 	.word	0x0000d720


	//   ....[34]....
        /*088c*/ 	.word	0x0000dd80


	//   ....[35]....
        /*0890*/ 	.word	0x0000de60


	//   ....[36]....
        /*0894*/ 	.word	0x0000e460


	//   ....[37]....
        /*0898*/ 	.word	0x0000e630


	//   ....[38]....
        /*089c*/ 	.word	0x0000f4d0


	//   ....[39]....
        /*08a0*/ 	.word	0x0000fcc0


	//   ....[40]....
        /*08a4*/ 	.word	0x0000fce0


	//   ....[41]....
        /*08a8*/ 	.word	0x00010410


	//   ....[42]....
        /*08ac*/ 	.word	0x00010480


	//   ....[43]....
        /*08b0*/ 	.word	0x000111c0


	//   ....[44]....
        /*08b4*/ 	.word	0x00011630


	//   ....[45]....
        /*08b8*/ 	.word	0x000118b0


	//   ....[46]....
        /*08bc*/ 	.word	0x00011e80


	//   ....[47]....
        /*08c0*/ 	.word	0x00011ea0


	//   ....[48]....
        /*08c4*/ 	.word	0x00012700


	//   ....[49]....
        /*08c8*/ 	.word	0x000128d0


	//   ....[50]....
        /*08cc*/ 	.word	0x000136e0


	//   ....[51]....
        /*08d0*/ 	.word	0x00013730


	//   ....[52]....
        /*08d4*/ 	.word	0x00013790


	//   ....[53]....
        /*08d8*/ 	.word	0x000138e0


	//   ....[54]....
        /*08dc*/ 	.word	0x00013ab0


	//   ....[55]....
        /*08e0*/ 	.word	0x00014f20


	//   ....[56]....
        /*08e4*/ 	.word	0x00015280


	//   ....[57]....
        /*08e8*/ 	.word	0x00015290


	//   ....[58]....
        /*08ec*/ 	.word	0x000152c0


	//   ....[59]....
        /*08f0*/ 	.word	0x000152d0


	//   ....[60]....
        /*08f4*/ 	.word	0x00015f50


	//   ....[61]....
        /*08f8*/ 	.word	0x00015f70


	//   ....[62]....
        /*08fc*/ 	.word	0x00016200


	//   ....[63]....
        /*0900*/ 	.word	0x00016220


	//   ....[64]....
        /*0904*/ 	.word	0x00016b90


	//   ....[65]....
        /*0908*/ 	.word	0x00016bf0


	//   ....[66]....
        /*090c*/ 	.word	0x00017450


	//   ....[67]....
        /*0910*/ 	.word	0x00017470


	//   ....[68]....
        /*0914*/ 	.word	0x00018700


	//   ....[69]....
        /*0918*/ 	.word	0x00018760


	//   ....[70]....
        /*091c*/ 	.word	0x000189b0


	//   ....[71]....
        /*0920*/ 	.word	0x000189d0


	//   ....[72]....
        /*0924*/ 	.word	0x00018c80


	//   ....[73]....
        /*0928*/ 	.word	0x00018eb0


	//   ....[74]....
        /*092c*/ 	.word	0x00018ee0


	//   ....[75]....
        /*0930*/ 	.word	0x00018f10


	//   ....[76]....
        /*0934*/ 	.word	0x00018f40


	//   ....[77]....
        /*0938*/ 	.word	0x00018f70


	//   ....[78]....
        /*093c*/ 	.word	0x00018fa0


	//   ....[79]....
        /*0940*/ 	.word	0x00019140


	//   ....[80]....
        /*0944*/ 	.word	0x00019170


	//   ....[81]....
        /*0948*/ 	.word	0x000191a0


	//   ....[82]....
        /*094c*/ 	.word	0x000191d0


	//   ....[83]....
        /*0950*/ 	.word	0x00019200


	//   ....[84]....
        /*0954*/ 	.word	0x00019230


	//   ....[85]....
        /*0958*/ 	.word	0x000192d0


	//   ....[86]....
        /*095c*/ 	.word	0x00019300


	//   ....[87]....
        /*0960*/ 	.word	0x00019310


	//   ....[88]....
        /*0964*/ 	.word	0x00019340


	//   ....[89]....
        /*0968*/ 	.word	0x0001abc0


	//   ....[90]....
        /*096c*/ 	.word	0x0001d330


	//   ....[91]....
        /*0970*/ 	.word	0x0001ddf0


	//   ....[92]....
        /*0974*/ 	.word	0x0001de10


	//   ....[93]....
        /*0978*/ 	.word	0x0001dec0


	//   ....[94]....
        /*097c*/ 	.word	0x0001ded0


	//   ....[95]....
        /*0980*/ 	.word	0x0001df50


	//   ....[96]....
        /*0984*/ 	.word	0x0001df60


	//   ....[97]....
        /*0988*/ 	.word	0x0001dfb0


	//   ....[98]....
        /*098c*/ 	.word	0x0001dfd0


	//   ....[99]....
        /*0990*/ 	.word	0x00021a00


	//   ....[100]....
        /*0994*/ 	.word	0x00021a80


	//   ....[101]....
        /*0998*/ 	.word	0x00021ab0


	//   ....[102]....
        /*099c*/ 	.word	0x00021ac0


	//   ....[103]....
        /*09a0*/ 	.word	0x00021af0


	//   ....[104]....
        /*09a4*/ 	.word	0x00021b20


	//   ....[105]....
        /*09a8*/ 	.word	0x00021b50


	//   ....[106]....
        /*09ac*/ 	.word	0x00021b80


	//   ....[107]....
        /*09b0*/ 	.word	0x00021d40


	//   ....[108]....
        /*09b4*/ 	.word	0x00021d70


	//   ....[109]....
        /*09b8*/ 	.word	0x00021da0


	//   ....[110]....
        /*09bc*/ 	.word	0x00021dd0


	//   ....[111]....
        /*09c0*/ 	.word	0x00021e00


	//   ....[112]....
        /*09c4*/ 	.word	0x00021e30


	//   ....[113]....
        /*09c8*/ 	.word	0x00021f00


	//   ....[114]....
        /*09cc*/ 	.word	0x00021f20


	//   ....[115]....
        /*09d0*/ 	.word	0x00021f30


	//   ....[116]....
        /*09d4*/ 	.word	0x00021fb0


	//   ....[117]....
        /*09d8*/ 	.word	0x00022ae0


	//   ....[118]....
        /*09dc*/ 	.word	0x00022fa0


	//   ....[119]....
        /*09e0*/ 	.word	0x00023030


	//   ....[120]....
        /*09e4*/ 	.word	0x00023080


	//   ....[121]....
        /*09e8*/ 	.word	0x000230d0


	//   ....[122]....
        /*09ec*/ 	.word	0x00023160


	//   ....[123]....
        /*09f0*/ 	.word	0x000231f0


	//   ....[124]....
        /*09f4*/ 	.word	0x00023240


	//   ....[125]....
        /*09f8*/ 	.word	0x00023290


	//   ....[126]....
        /*09fc*/ 	.word	0x00023380


	//   ....[127]....
        /*0a00*/ 	.word	0x00023410


	//   ....[128]....
        /*0a04*/ 	.word	0x00023460


	//   ....[129]....
        /*0a08*/ 	.word	0x000234c0


	//   ....[130]....
        /*0a0c*/ 	.word	0x00023560


	//   ....[131]....
        /*0a10*/ 	.word	0x000235f0


	//   ....[132]....
        /*0a14*/ 	.word	0x00023640


	//   ....[133]....
        /*0a18*/ 	.word	0x00023690


	//   ....[134]....
        /*0a1c*/ 	.word	0x00023a40


	//   ....[135]....
        /*0a20*/ 	.word	0x00023d20


	//   ....[136]....
        /*0a24*/ 	.word	0x00023ee0


	//   ....[137]....
        /*0a28*/ 	.word	0x00023f30


	//   ....[138]....
        /*0a2c*/ 	.word	0x00023f90


	//   ....[139]....
        /*0a30*/ 	.word	0x00024080


	//   ....[140]....
        /*0a34*/ 	.word	0x000240e0


	//   ....[141]....
        /*0a38*/ 	.word	0x000241d0


	//   ....[142]....
        /*0a3c*/ 	.word	0x00024230


	//   ....[143]....
        /*0a40*/ 	.word	0x00024300


	//   ....[144]....
        /*0a44*/ 	.word	0x00024630


	//   ....[145]....
        /*0a48*/ 	.word	0x000246d0


	//   ....[146]....
        /*0a4c*/ 	.word	0x00024870


	//   ....[147]....
        /*0a50*/ 	.word	0x000248f0


	//   ....[148]....
        /*0a54*/ 	.word	0x00024970


	//   ....[149]....
        /*0a58*/ 	.word	0x000249f0


	//   ....[150]....
        /*0a5c*/ 	.word	0x00024a70


	//   ....[151]....
        /*0a60*/ 	.word	0x00024b00


	//   ....[152]....
        /*0a64*/ 	.word	0x00024ba0


	//   ....[153]....
        /*0a68*/ 	.word	0x00024c50


	//   ....[154]....
        /*0a6c*/ 	.word	0x00024cd0


	//   ....[155]....
        /*0a70*/ 	.word	0x00024d50


	//   ....[156]....
        /*0a74*/ 	.word	0x00024dd0


	//   ....[157]....
        /*0a78*/ 	.word	0x00024e60


	//   ....[158]....
        /*0a7c*/ 	.word	0x00024ee0


	//   ....[159]....
        /*0a80*/ 	.word	0x00024f90


	//   ....[160]....
        /*0a84*/ 	.word	0x00024fe0


	//   ....[161]....
        /*0a88*/ 	.word	0x000250a0


	//   ....[162]....
        /*0a8c*/ 	.word	0x000251d0


	//----- nvinfo : EIATTR_REG_RECONFIG
	.align		4
.L_404:
        /*0a90*/ 	.byte	0x01, 0x54
	.zero		2


	//----- nvinfo : EIATTR_SYSCALL_OFFSETS
	.align		4
        /*0a94*/ 	.byte	0x04, 0x46
        /*0a96*/ 	.short	(.L_406 - .L_405)


	//   ....[0]....
.L_405:
        /*0a98*/ 	.word	0x00002370


	//   ....[1]....
        /*0a9c*/ 	.word	0x000024c0


	//   ....[2]....
        /*0aa0*/ 	.word	0x00007eb0


	//   ....[3]....
        /*0aa4*/ 	.word	0x000081d0


	//   ....[4]....
        /*0aa8*/ 	.word	0x0001cf60


	//   ....[5]....
        /*0aac*/ 	.word	0x0001d0b0


	//   ....[6]....
        /*0ab0*/ 	.word	0x0001d1a0


	//   ....[7]....
        /*0ab4*/ 	.word	0x0001d9d0


	//----- nvinfo : EIATTR_MBARRIER_INSTR_OFFSETS
	.align		4
.L_406:
        /*0ab8*/ 	.byte	0x04, 0x39
        /*0aba*/ 	.short	(.L_408 - .L_407)


	//   ....[0]....
.L_407:
        /*0abc*/ 	.word	0x000002d0
        /*0ac0*/ 	.word	0x000000ff
        /*0ac4*/ 	.word	0x00028c00
        /*0ac8*/ 	.short	0x0100
        /*0aca*/ 	.byte	0x08
	.zero		1


	//   ....[1]....
        /*0acc*/ 	.word	0x000002e0
        /*0ad0*/ 	.word	0x000000ff
        /*0ad4*/ 	.word	0x00028c20
        /*0ad8*/ 	.short	0x0100
        /*0ada*/ 	.byte	0x08
	.zero		1


	//   ....[2]....
        /*0adc*/ 	.word	0x00000390
        /*0ae0*/ 	.word	0x000000ff
        /*0ae4*/ 	.word	0x00028c30
        /*0ae8*/ 	.short	0x0100
        /*0aea*/ 	.byte	0x06
	.zero		1


	//   ....[3]....
        /*0aec*/ 	.word	0x000003a0
        /*0af0*/ 	.word	0x000000ff
        /*0af4*/ 	.word	0x00028c40
        /*0af8*/ 	.short	0x0100
        /*0afa*/ 	.byte	0x06
	.zero		1


	//   ....[4]....
        /*0afc*/ 	.word	0x000003b0
        /*0b00*/ 	.word	0x000000ff
        /*0b04*/ 	.word	0x00028c38
        /*0b08*/ 	.short	0x0100
        /*0b0a*/ 	.byte	0x06
	.zero		1


	//   ....[5]....
        /*0b0c*/ 	.word	0x000003c0
        /*0b10*/ 	.word	0x000000ff
        /*0b14*/ 	.word	0x00028c48
        /*0b18*/ 	.short	0x0100
        /*0b1a*/ 	.byte	0x06
	.zero		1


	//   ....[6]....
        /*0b1c*/ 	.word	0x000004f0
        /*0b20*/ 	.word	0x000000ff
        /*0b24*/ 	.word	0x00028c50
        /*0b28*/ 	.short	0x0100
        /*0b2a*/ 	.byte	0x08
	.zero		1


	//   ....[7]....
        /*0b2c*/ 	.word	0x00000500
        /*0b30*/ 	.word	0x000000ff
        /*0b34*/ 	.word	0x00028c60
        /*0b38*/ 	.short	0x0100
        /*0b3a*/ 	.byte	0x08
	.zero		1


	//   ....[8]....
        /*0b3c*/ 	.word	0x00000510
        /*0b40*/ 	.word	0x000000ff
        /*0b44*/ 	.word	0x00028c58
        /*0b48*/ 	.short	0x0100
        /*0b4a*/ 	.byte	0x08
	.zero		1


	//   ....[9]....
        /*0b4c*/ 	.word	0x00000520
        /*0b50*/ 	.word	0x000000ff
        /*0b54*/ 	.word	0x00028c68
        /*0b58*/ 	.short	0x0100
        /*0b5a*/ 	.byte	0x08
	.zero		1


	//   ....[10]....
        /*0b5c*/ 	.word	0x00000610
        /*0b60*/ 	.word	0x000000ff
        /*0b64*/ 	.word	0x00028c70
        /*0b68*/ 	.short	0x0100
        /*0b6a*/ 	.byte	0x06
	.zero		1


	//   ....[11]....
        /*0b6c*/ 	.word	0x00000620
        /*0b70*/ 	.word	0x000000ff
        /*0b74*/ 	.word	0x00028c80
        /*0b78*/ 	.short	0x0100
        /*0b7a*/ 	.byte	0x06
	.zero		1


	//   ....[12]....
        /*0b7c*/ 	.word	0x00000630
        /*0b80*/ 	.word	0x000000ff
        /*0b84*/ 	.word	0x00028c78
        /*0b88*/ 	.short	0x0100
        /*0b8a*/ 	.byte	0x06
	.zero		1


	//   ....[13]....
        /*0b8c*/ 	.word	0x00000640
        /*0b90*/ 	.word	0x000000ff
        /*0b94*/ 	.word	0x00028c88
        /*0b98*/ 	.short	0x0100
        /*0b9a*/ 	.byte	0x06
	.zero		1


	//   ....[14]....
        /*0b9c*/ 	.word	0x00000770
        /*0ba0*/ 	.word	0x000000ff
        /*0ba4*/ 	.word	0x00028c90
        /*0ba8*/ 	.short	0x0100
        /*0baa*/ 	.byte	0x08
	.zero		1


	//   ....[15]....
        /*0bac*/ 	.word	0x00000780
        /*0bb0*/ 	.word	0x000000ff
        /*0bb4*/ 	.word	0x00028ca0
        /*0bb8*/ 	.short	0x0100
        /*0bba*/ 	.byte	0x08
	.zero		1


	//   ....[16]....
        /*0bbc*/ 	.word	0x00000790
        /*0bc0*/ 	.word	0x000000ff
        /*0bc4*/ 	.word	0x00028c98
        /*0bc8*/ 	.short	0x0100
        /*0bca*/ 	.byte	0x08
	.zero		1


	//   ....[17]....
        /*0bcc*/ 	.word	0x000007a0
        /*0bd0*/ 	.word	0x000000ff
        /*0bd4*/ 	.word	0x00028ca8
        /*0bd8*/ 	.short	0x0100
        /*0bda*/ 	.byte	0x08
	.zero		1


	//   ....[18]....
        /*0bdc*/ 	.word	0x000008d0
        /*0be0*/ 	.word	0x000000ff
        /*0be4*/ 	.word	0x00028cb0
        /*0be8*/ 	.short	0x0100
        /*0bea*/ 	.byte	0x08
	.zero		1


	//   ....[19]....
        /*0bec*/ 	.word	0x000008e0
        /*0bf0*/ 	.word	0x000000ff
        /*0bf4*/ 	.word	0x00028cc0
        /*0bf8*/ 	.short	0x0100
        /*0bfa*/ 	.byte	0x08
	.zero		1


	//   ....[20]....
        /*0bfc*/ 	.word	0x000008f0
        /*0c00*/ 	.word	0x000000ff
        /*0c04*/ 	.word	0x00028cb8
        /*0c08*/ 	.short	0x0100
        /*0c0a*/ 	.byte	0x08
	.zero		1


	//   ....[21]....
        /*0c0c*/ 	.word	0x00000900
        /*0c10*/ 	.word	0x000000ff
        /*0c14*/ 	.word	0x00028cc8
        /*0c18*/ 	.short	0x0100
        /*0c1a*/ 	.byte	0x08
	.zero		1


	//   ....[22]....
        /*0c1c*/ 	.word	0x00003060
        /*0c20*/ 	.word	0x0000004a
        /*0c24*/ 	.word	0x00028c90
        /*0c28*/ 	.short	0x010a
        /*0c2a*/ 	.byte	0x3f
	.zero		1


	//   ....[23]....
        /*0c2c*/ 	.word	0x00003a80
        /*0c30*/ 	.word	0x0000004a
        /*0c34*/ 	.word	0x00028c90
        /*0c38*/ 	.short	0x010a
        /*0c3a*/ 	.byte	0x3f
	.zero		1


	//   ....[24]....
        /*0c3c*/ 	.word	0x00004390
        /*0c40*/ 	.word	0x0000004a
        /*0c44*/ 	.word	0x00028c90
        /*0c48*/ 	.short	0x010a
        /*0c4a*/ 	.byte	0x3f
	.zero		1


	//   ....[25]....
        /*0c4c*/ 	.word	0x00004590
        /*0c50*/ 	.word	0x00000004
        /*0c54*/ 	.word	0x00000000
        /*0c58*/ 	.short	0x0101
        /*0c5a*/ 	.byte	0x3f
	.zero		1


	//   ....[26]....
        /*0c5c*/ 	.word	0x000045d0
        /*0c60*/ 	.word	0x0000004a
        /*0c64*/ 	.word	0x00028cb0
        /*0c68*/ 	.short	0x010a
        /*0c6a*/ 	.byte	0x3f
	.zero		1


	//   ....[27]....
        /*0c6c*/ 	.word	0x00004c00
        /*0c70*/ 	.word	0x0000004a
        /*0c74*/ 	.word	0x00000000
        /*0c78*/ 	.short	0x0101
        /*0c7a*/ 	.byte	0x3f
	.zero		1


	//   ....[28]....
        /*0c7c*/ 	.word	0x000058e0
        /*0c80*/ 	.word	0x00000009
        /*0c84*/ 	.word	0x00028c50
        /*0c88*/ 	.short	0x010a
        /*0c8a*/ 	.byte	0x3f
	.zero		1


	//   ....[29]....
        /*0c8c*/ 	.word	0x00005ca0
        /*0c90*/ 	.word	0x00000009
        /*0c94*/ 	.word	0x00000000
        /*0c98*/ 	.short	0x0101
        /*0c9a*/ 	.byte	0x3f
	.zero		1


	//   ....[30]....
        /*0c9c*/ 	.word	0x000065e0
        /*0ca0*/ 	.word	0x00000015
        /*0ca4*/ 	.word	0x00028c50
        /*0ca8*/ 	.short	0x010a
        /*0caa*/ 	.byte	0x3f
	.zero		1


	//   ....[31]....
        /*0cac*/ 	.word	0x00006630
        /*0cb0*/ 	.word	0x00000015
        /*0cb4*/ 	.word	0x00028c50
        /*0cb8*/ 	.short	0x010a
        /*0cba*/ 	.byte	0x3f
	.zero		1


	//   ....[32]....
        /*0cbc*/ 	.word	0x00006900
        /*0cc0*/ 	.word	0x00000015
        /*0cc4*/ 	.word	0x00000000
        /*0cc8*/ 	.short	0x0101
        /*0cca*/ 	.byte	0x3f
	.zero		1


	//   ....[33]....
        /*0ccc*/ 	.word	0x00007f40
        /*0cd0*/ 	.word	0x00000002
        /*0cd4*/ 	.word	0x00028c00
        /*0cd8*/ 	.short	0x010a
        /*0cda*/ 	.byte	0x3f
	.zero		1


	//   ....[34]....
        /*0cdc*/ 	.word	0x00007f90
        /*0ce0*/ 	.word	0x00000002
        /*0ce4*/ 	.word	0x00028c00
        /*0ce8*/ 	.short	0x010a
        /*0cea*/ 	.byte	0x3f
	.zero		1


	//   ....[35]....
        /*0cec*/ 	.word	0x00008a60
        /*0cf0*/ 	.word	0x00000002
        /*0cf4*/ 	.word	0x00028c00
        /*0cf8*/ 	.short	0x010a
        /*0cfa*/ 	.byte	0x3f
	.zero		1


	//   ....[36]....
        /*0cfc*/ 	.word	0x00009f50
        /*0d00*/ 	.word	0x00000002
        /*0d04*/ 	.word	0x00028c00
        /*0d08*/ 	.short	0x010a
        /*0d0a*/ 	.byte	0x3f
	.zero		1


	//   ....[37]....
        /*0d0c*/ 	.word	0x0000aef0
        /*0d10*/ 	.word	0x0000000e
        /*0d14*/ 	.word	0x00028c30
        /*0d18*/ 	.short	0x010a
        /*0d1a*/ 	.byte	0x3f
	.zero		1


	//   ....[38]....
        /*0d1c*/ 	.word	0x0000af80
        /*0d20*/ 	.word	0x0000000e
        /*0d24*/ 	.word	0x00028c30
        /*0d28*/ 	.short	0x010a
        /*0d2a*/ 	.byte	0x3f
	.zero		1


	//   ....[39]....
        /*0d2c*/ 	.word	0x0000b460
        /*0d30*/ 	.word	0x00000000
        /*0d34*/ 	.word	0x00000000
        /*0d38*/ 	.short	0x0101
        /*0d3a*/ 	.byte	0x3f
	.zero		1


	//   ....[40]....
        /*0d3c*/ 	.word	0x0000cac0
        /*0d40*/ 	.word	0x0000000e
        /*0d44*/ 	.word	0x00028c50
        /*0d48*/ 	.short	0x010a
        /*0d4a*/ 	.byte	0x3f
	.zero		1


	//   ....[41]....
        /*0d4c*/ 	.word	0x0000cb80
        /*0d50*/ 	.word	0x0000000e
        /*0d54*/ 	.word	0x00028c50
        /*0d58*/ 	.short	0x010a
        /*0d5a*/ 	.byte	0x3f
	.zero		1


	//   ....[42]....
        /*0d5c*/ 	.word	0x0000cea0
        /*0d60*/ 	.word	0x0000000e
        /*0d64*/ 	.word	0x00000000
        /*0d68*/ 	.short	0x0101
        /*0d6a*/ 	.byte	0x3f
	.zero		1


	//   ....[43]....
        /*0d6c*/ 	.word	0x0000d130
        /*0d70*/ 	.word	0x000000d4
        /*0d74*/ 	.word	0x00028c30
        /*0d78*/ 	.short	0x010a
        /*0d7a*/ 	.byte	0x3f
	.zero		1


	//   ....[44]....
        /*0d7c*/ 	.word	0x0000d1a0
        /*0d80*/ 	.word	0x000000d4
        /*0d84*/ 	.word	0x00028c30
        /*0d88*/ 	.short	0x010a
        /*0d8a*/ 	.byte	0x3f
	.zero		1


	//   ....[45]....
        /*0d8c*/ 	.word	0x0000d4b0
        /*0d90*/ 	.word	0x0000000d
        /*0d94*/ 	.word	0x00000000
        /*0d98*/ 	.short	0x0101
        /*0d9a*/ 	.byte	0x3f
	.zero		1


	//   ....[46]....
        /*0d9c*/ 	.word	0x0000f1a0
        /*0da0*/ 	.word	0x000000d4
        /*0da4*/ 	.word	0x00028c50
        /*0da8*/ 	.short	0x010a
        /*0daa*/ 	.byte	0x3f
	.zero		1


	//   ....[47]....
        /*0dac*/ 	.word	0x0000f1f0
        /*0db0*/ 	.word	0x000000d4
        /*0db4*/ 	.word	0x00028c50
        /*0db8*/ 	.short	0x010a
        /*0dba*/ 	.byte	0x3f
	.zero		1


	//   ....[48]....
        /*0dbc*/ 	.word	0x0000f4f0
        /*0dc0*/ 	.word	0x000000d4
        /*0dc4*/ 	.word	0x00000000
        /*0dc8*/ 	.short	0x0101
        /*0dca*/ 	.byte	0x3f
	.zero		1


	//   ....[49]....
        /*0dcc*/ 	.word	0x0000f8e0
        /*0dd0*/ 	.word	0x0000000e
        /*0dd4*/ 	.word	0x00028c30
        /*0dd8*/ 	.short	0x010a
        /*0dda*/ 	.byte	0x3f
	.zero		1


	//   ....[50]....
        /*0ddc*/ 	.word	0x0000f950
        /*0de0*/ 	.word	0x0000000e
        /*0de4*/ 	.word	0x00028c30
        /*0de8*/ 	.short	0x010a
        /*0dea*/ 	.byte	0x3f
	.zero		1


	//   ....[51]....
        /*0dec*/ 	.word	0x0000fe70
        /*0df0*/ 	.word	0x00000014
        /*0df4*/ 	.word	0x00000000
        /*0df8*/ 	.short	0x0101
        /*0dfa*/ 	.byte	0x3f
	.zero		1


	//   ....[52]....
        /*0dfc*/ 	.word	0x00010eb0
        /*0e00*/ 	.word	0x0000000e
        /*0e04*/ 	.word	0x00028c50
        /*0e08*/ 	.short	0x010a
        /*0e0a*/ 	.byte	0x3f
	.zero		1


	//   ....[53]....
        /*0e0c*/ 	.word	0x00010f00
        /*0e10*/ 	.word	0x0000000e
        /*0e14*/ 	.word	0x00028c50
        /*0e18*/ 	.short	0x010a
        /*0e1a*/ 	.byte	0x3f
	.zero		1


	//   ....[54]....
        /*0e1c*/ 	.word	0x000111e0
        /*0e20*/ 	.word	0x0000000e
        /*0e24*/ 	.word	0x00000000
        /*0e28*/ 	.short	0x0101
        /*0e2a*/ 	.byte	0x3f
	.zero		1


	//   ....[55]....
        /*0e2c*/ 	.word	0x00011320
        /*0e30*/ 	.word	0x000000ce
        /*0e34*/ 	.word	0x00028c30
        /*0e38*/ 	.short	0x010a
        /*0e3a*/ 	.byte	0x3f
	.zero		1


	//   ....[56]....
        /*0e3c*/ 	.word	0x00011390
        /*0e40*/ 	.word	0x000000ce
        /*0e44*/ 	.word	0x00028c30
        /*0e48*/ 	.short	0x010a
        /*0e4a*/ 	.byte	0x3f
	.zero		1


	//   ....[57]....
        /*0e4c*/ 	.word	0x00011700
        /*0e50*/ 	.word	0x0000000c
        /*0e54*/ 	.word	0x00000000
        /*0e58*/ 	.short	0x0101
        /*0e5a*/ 	.byte	0x3f
	.zero		1


	//   ....[58]....
        /*0e5c*/ 	.word	0x000133b0
        /*0e60*/ 	.word	0x000000ce
        /*0e64*/ 	.word	0x00028c50
        /*0e68*/ 	.short	0x010a
        /*0e6a*/ 	.byte	0x3f
	.zero		1


	//   ....[59]....
        /*0e6c*/ 	.word	0x00013400
        /*0e70*/ 	.word	0x000000ce
        /*0e74*/ 	.word	0x00028c50
        /*0e78*/ 	.short	0x010a
        /*0e7a*/ 	.byte	0x3f
	.zero		1


	//   ....[60]....
        /*0e7c*/ 	.word	0x00013700
        /*0e80*/ 	.word	0x000000ce
        /*0e84*/ 	.word	0x00000000
        /*0e88*/ 	.short	0x0101
        /*0e8a*/ 	.byte	0x3f
	.zero		1


	//   ....[61]....
        /*0e8c*/ 	.word	0x00015f20
        /*0e90*/ 	.word	0x00000008
        /*0e94*/ 	.word	0x00000000
        /*0e98*/ 	.short	0x0101
        /*0e9a*/ 	.byte	0x3f
	.zero		1


	//   ....[62]....
        /*0e9c*/ 	.word	0x00016c00
        /*0ea0*/ 	.word	0x00000008
        /*0ea4*/ 	.word	0x00000000
        /*0ea8*/ 	.short	0x0101
        /*0eaa*/ 	.byte	0x3f
	.zero		1


	//   ....[63]....
        /*0eac*/ 	.word	0x0001aca0
        /*0eb0*/ 	.word	0x00000012
        /*0eb4*/ 	.word	0x00028c20
        /*0eb8*/ 	.short	0x010a
        /*0eba*/ 	.byte	0x3f
	.zero		1


	//   ....[64]....
        /*0ebc*/ 	.word	0x0001ad70
        /*0ec0*/ 	.word	0x00000007
        /*0ec4*/ 	.word	0x00028ca0
        /*0ec8*/ 	.short	0x010a
        /*0eca*/ 	.byte	0x3f
	.zero		1


	//   ....[65]....
        /*0ecc*/ 	.word	0x0001afb0
        /*0ed0*/ 	.word	0x00000007
        /*0ed4*/ 	.word	0x00028cc0
        /*0ed8*/ 	.short	0x010a
        /*0eda*/ 	.byte	0x3f
	.zero		1


	//   ....[66]....
        /*0edc*/ 	.word	0x0001ba10
        /*0ee0*/ 	.word	0x00000006
        /*0ee4*/ 	.word	0x00028ca0
        /*0ee8*/ 	.short	0x010a
        /*0eea*/ 	.byte	0x3f
	.zero		1


	//   ....[67]....
        /*0eec*/ 	.word	0x0001bc40
        /*0ef0*/ 	.word	0x00000006
        /*0ef4*/ 	.word	0x00028cc0
        /*0ef8*/ 	.short	0x010a
        /*0efa*/ 	.byte	0x3f
	.zero		1


	//   ....[68]....
        /*0efc*/ 	.word	0x0001d5a0
        /*0f00*/ 	.word	0x00000000
        /*0f04*/ 	.word	0x00028c40
        /*0f08*/ 	.short	0x010a
        /*0f0a*/ 	.byte	0x3f
	.zero		1


	//   ....[69]....
        /*0f0c*/ 	.word	0x0001e070
        /*0f10*/ 	.word	0x00000012
        /*0f14*/ 	.word	0x00028c00
        /*0f18*/ 	.short	0x0107
        /*0f1a*/ 	.byte	0x3f
	.zero		1


	//   ....[70]....
        /*0f1c*/ 	.word	0x0001e160
        /*0f20*/ 	.word	0x00000012
        /*0f24*/ 	.word	0x00028c00
        /*0f28*/ 	.short	0x0101
        /*0f2a*/ 	.byte	0x3f
	.zero		1


	//   ....[71]....
        /*0f2c*/ 	.word	0x0001e180
        /*0f30*/ 	.word	0x00000012
        /*0f34*/ 	.word	0x00028c20
        /*0f38*/ 	.short	0x010a
        /*0f3a*/ 	.byte	0x3f
	.zero		1


	//   ....[72]....
        /*0f3c*/ 	.word	0x0001e260
        /*0f40*/ 	.word	0x00000000
        /*0f44*/ 	.word	0x00028c60
        /*0f48*/ 	.short	0x010a
        /*0f4a*/ 	.byte	0x3f
	.zero		1


	//   ....[73]....
        /*0f4c*/ 	.word	0x0001ef30
        /*0f50*/ 	.word	0x00000002
        /*0f54*/ 	.word	0x00028c40
        /*0f58*/ 	.short	0x010a
        /*0f5a*/ 	.byte	0x3f
	.zero		1


	//   ....[74]....
        /*0f5c*/ 	.word	0x0001f180
        /*0f60*/ 	.word	0x00000002
        /*0f64*/ 	.word	0x00028c60
        /*0f68*/ 	.short	0x010a
        /*0f6a*/ 	.byte	0x3f
	.zero		1


	//   ....[75]....
        /*0f6c*/ 	.word	0x0001fd20
        /*0f70*/ 	.word	0x00000002
        /*0f74*/ 	.word	0x00028c40
        /*0f78*/ 	.short	0x010a
        /*0f7a*/ 	.byte	0x3f
	.zero		1


	//   ....[76]....
        /*0f7c*/ 	.word	0x0001ff70
        /*0f80*/ 	.word	0x00000002
        /*0f84*/ 	.word	0x00028c60
        /*0f88*/ 	.short	0x010a
        /*0f8a*/ 	.byte	0x3f
	.zero		1


	//   ....[77]....
        /*0f8c*/ 	.word	0x00020ab0
        /*0f90*/ 	.word	0x00000003
        /*0f94*/ 	.word	0x00028c40
        /*0f98*/ 	.short	0x010a
        /*0f9a*/ 	.byte	0x3f
	.zero		1


	//   ....[78]....
        /*0f9c*/ 	.word	0x00020d00
        /*0fa0*/ 	.word	0x00000003
        /*0fa4*/ 	.word	0x00028c60
        /*0fa8*/ 	.short	0x010a
        /*0faa*/ 	.byte	0x3f
	.zero		1


	//   ....[79]....
        /*0fac*/ 	.word	0x00022a60
        /*0fb0*/ 	.word	0x00000000
        /*0fb4*/ 	.word	0x00028c20
        /*0fb8*/ 	.short	0x010a
        /*0fba*/ 	.byte	0x3f
	.zero		1


	//   ....[80]....
        /*0fbc*/ 	.word	0x00022c40
        /*0fc0*/ 	.word	0x00000006
        /*0fc4*/ 	.word	0x00000000
        /*0fc8*/ 	.short	0x010a
        /*0fca*/ 	.byte	0x3f
	.zero		1


	//   ....[81]....
        /*0fcc*/ 	.word	0x00022c70
        /*0fd0*/ 	.word	0x00000007
        /*0fd4*/ 	.word	0x00000000
        /*0fd8*/ 	.short	0x010a
        /*0fda*/ 	.byte	0x3f
	.zero		1


	//   ....[82]....
        /*0fdc*/ 	.word	0x00022cd0
        /*0fe0*/ 	.word	0x00000004
        /*0fe4*/ 	.word	0x00000000
        /*0fe8*/ 	.short	0x010a
        /*0fea*/ 	.byte	0x3f
	.zero		1


	//   ....[83]....
        /*0fec*/ 	.word	0x00022d00
        /*0ff0*/ 	.word	0x00000003
        /*0ff4*/ 	.word	0x00000000
        /*0ff8*/ 	.short	0x010a
        /*0ffa*/ 	.byte	0x3f
	.zero		1


	//   ....[84]....
        /*0ffc*/ 	.word	0x00022d60
        /*1000*/ 	.word	0x0000004a
        /*1004*/ 	.word	0x00028c90
        /*1008*/ 	.short	0x010a
        /*100a*/ 	.byte	0x3f
	.zero		1


	//   ....[85]....
        /*100c*/ 	.word	0x00022db0
        /*1010*/ 	.word	0x0000004a
        /*1014*/ 	.word	0x00028c90
        /*1018*/ 	.short	0x010a
        /*101a*/ 	.byte	0x3f
	.zero		1


	//   ....[86]....
        /*101c*/ 	.word	0x00022e00
        /*1020*/ 	.word	0x0000004a
        /*1024*/ 	.word	0x00028c90
        /*1028*/ 	.short	0x010a
        /*102a*/ 	.byte	0x3f
	.zero		1


	//   ....[87]....
        /*102c*/ 	.word	0x00022e50
        /*1030*/ 	.word	0x0000004a
        /*1034*/ 	.word	0x00028cb0
        /*1038*/ 	.short	0x010a
        /*103a*/ 	.byte	0x3f
	.zero		1


	//   ....[88]....
        /*103c*/ 	.word	0x00022ea0
        /*1040*/ 	.word	0x00000009
        /*1044*/ 	.word	0x00028c50
        /*1048*/ 	.short	0x010a
        /*104a*/ 	.byte	0x3f
	.zero		1


	//   ....[89]....
        /*104c*/ 	.word	0x00022ef0
        /*1050*/ 	.word	0x00000015
        /*1054*/ 	.word	0x00028c50
        /*1058*/ 	.short	0x010a
        /*105a*/ 	.byte	0x3f
	.zero		1


	//   ....[90]....
        /*105c*/ 	.word	0x000232d0
        /*1060*/ 	.word	0x00000002
        /*1064*/ 	.word	0x00028c00
        /*1068*/ 	.short	0x010a
        /*106a*/ 	.byte	0x3f
	.zero		1


	//   ....[91]....
        /*106c*/ 	.word	0x000236e0
        /*1070*/ 	.word	0x00000002
        /*1074*/ 	.word	0x00028c00
        /*1078*/ 	.short	0x010a
        /*107a*/ 	.byte	0x3f
	.zero		1


	//   ....[92]....
        /*107c*/ 	.word	0x00023730
        /*1080*/ 	.word	0x0000000e
        /*1084*/ 	.word	0x00028c30
        /*1088*/ 	.short	0x010a
        /*108a*/ 	.byte	0x3f
	.zero		1


	//   ....[93]....
        /*108c*/ 	.word	0x00023780
        /*1090*/ 	.word	0x0000000e
        /*1094*/ 	.word	0x00028c50
        /*1098*/ 	.short	0x010a
        /*109a*/ 	.byte	0x3f
	.zero		1


	//   ....[94]....
        /*109c*/ 	.word	0x000237d0
        /*10a0*/ 	.word	0x000000d4
        /*10a4*/ 	.word	0x00028c30
        /*10a8*/ 	.short	0x010a
        /*10aa*/ 	.byte	0x3f
	.zero		1


	//   ....[95]....
        /*10ac*/ 	.word	0x00023820
        /*10b0*/ 	.word	0x000000d4
        /*10b4*/ 	.word	0x00028c50
        /*10b8*/ 	.short	0x010a
        /*10ba*/ 	.byte	0x3f
	.zero		1


	//   ....[96]....
        /*10bc*/ 	.word	0x00023870
        /*10c0*/ 	.word	0x0000000e
        /*10c4*/ 	.word	0x00028c30
        /*10c8*/ 	.short	0x010a
        /*10ca*/ 	.byte	0x3f
	.zero		1


	//   ....[97]....
        /*10cc*/ 	.word	0x000238c0
        /*10d0*/ 	.word	0x0000000e
        /*10d4*/ 	.word	0x00028c50
        /*10d8*/ 	.short	0x010a
        /*10da*/ 	.byte	0x3f
	.zero		1


	//   ....[98]....
        /*10dc*/ 	.word	0x00023910
        /*10e0*/ 	.word	0x000000ce
        /*10e4*/ 	.word	0x00028c30
        /*10e8*/ 	.short	0x010a
        /*10ea*/ 	.byte	0x3f
	.zero		1


	//   ....[99]....
        /*10ec*/ 	.word	0x00023960
        /*10f0*/ 	.word	0x000000ce
        /*10f4*/ 	.word	0x00028c50
        /*10f8*/ 	.short	0x010a
        /*10fa*/ 	.byte	0x3f
	.zero		1


	//   ....[100]....
        /*10fc*/ 	.word	0x00023b00
        /*1100*/ 	.word	0x00000012
        /*1104*/ 	.word	0x00028c20
        /*1108*/ 	.short	0x010a
        /*110a*/ 	.byte	0x3f
	.zero		1


	//   ....[101]....
        /*110c*/ 	.word	0x00023b50
        /*1110*/ 	.word	0x00000007
        /*1114*/ 	.word	0x00028ca0
        /*1118*/ 	.short	0x010a
        /*111a*/ 	.byte	0x3f
	.zero		1


	//   ....[102]....
        /*111c*/ 	.word	0x00023ba0
        /*1120*/ 	.word	0x00000007
        /*1124*/ 	.word	0x00028cc0
        /*1128*/ 	.short	0x010a
        /*112a*/ 	.byte	0x3f
	.zero		1


	//   ....[103]....
        /*112c*/ 	.word	0x00023bf0
        /*1130*/ 	.word	0x00000006
        /*1134*/ 	.word	0x00028ca0
        /*1138*/ 	.short	0x010a
        /*113a*/ 	.byte	0x3f
	.zero		1


	//   ....[104]....
        /*113c*/ 	.word	0x00023c40
        /*1140*/ 	.word	0x00000006
        /*1144*/ 	.word	0x00028cc0
        /*1148*/ 	.short	0x010a
        /*114a*/ 	.byte	0x3f
	.zero		1


	//   ....[105]....
        /*114c*/ 	.word	0x00023de0
        /*1150*/ 	.word	0x00000000
        /*1154*/ 	.word	0x00028c40
        /*1158*/ 	.short	0x010a
        /*115a*/ 	.byte	0x3f
	.zero		1


	//   ....[106]....
        /*115c*/ 	.word	0x00024340
        /*1160*/ 	.word	0x00000012
        /*1164*/ 	.word	0x00028c20
        /*1168*/ 	.short	0x010a
        /*116a*/ 	.byte	0x3f
	.zero		1


	//   ....[107]....
        /*116c*/ 	.word	0x00024390
        /*1170*/ 	.word	0x00000000
        /*1174*/ 	.word	0x00028c60
        /*1178*/ 	.short	0x010a
        /*117a*/ 	.byte	0x3f
	.zero		1


	//   ....[108]....
        /*117c*/ 	.word	0x000243e0
        /*1180*/ 	.word	0x00000002
        /*1184*/ 	.word	0x00028c40
        /*1188*/ 	.short	0x010a
        /*118a*/ 	.byte	0x3f
	.zero		1


	//   ....[109]....
        /*118c*/ 	.word	0x00024430
        /*1190*/ 	.word	0x00000002
        /*1194*/ 	.word	0x00028c60
        /*1198*/ 	.short	0x010a
        /*119a*/ 	.byte	0x3f
	.zero		1


	//   ....[110]....
        /*119c*/ 	.word	0x00024480
        /*11a0*/ 	.word	0x00000002
        /*11a4*/ 	.word	0x00028c40
        /*11a8*/ 	.short	0x010a
        /*11aa*/ 	.byte	0x3f
	.zero		1


	//   ....[111]....
        /*11ac*/ 	.word	0x000244d0
        /*11b0*/ 	.word	0x00000002
        /*11b4*/ 	.word	0x00028c60
        /*11b8*/ 	.short	0x010a
        /*11ba*/ 	.byte	0x3f
	.zero		1


	//   ....[112]....
        /*11bc*/ 	.word	0x00024520
        /*11c0*/ 	.word	0x00000003
        /*11c4*/ 	.word	0x00028c40
        /*11c8*/ 	.short	0x010a
        /*11ca*/ 	.byte	0x3f
	.zero		1


	//   ....[113]....
        /*11cc*/ 	.word	0x00024570
        /*11d0*/ 	.word	0x00000003
        /*11d4*/ 	.word	0x00028c60
        /*11d8*/ 	.short	0x010a
        /*11da*/ 	.byte	0x3f
	.zero		1


	//   ....[114]....
        /*11dc*/ 	.word	0x000250f0
        /*11e0*/ 	.word	0x00000000
        /*11e4*/ 	.word	0x00028c20
        /*11e8*/ 	.short	0x010a
        /*11ea*/ 	.byte	0x3f
	.zero		1


	//   ....[115]....
        /*11ec*/ 	.word	0x00025290
        /*11f0*/ 	.word	0x00000006
        /*11f4*/ 	.word	0x00000000
        /*11f8*/ 	.short	0x010a
        /*11fa*/ 	.byte	0x3f
	.zero		1


	//   ....[116]....
        /*11fc*/ 	.word	0x000252e0
        /*1200*/ 	.word	0x00000007
        /*1204*/ 	.word	0x00000000
        /*1208*/ 	.short	0x010a
        /*120a*/ 	.byte	0x3f
	.zero		1


	//   ....[117]....
        /*120c*/ 	.word	0x00025330
        /*1210*/ 	.word	0x00000004
        /*1214*/ 	.word	0x00000000
        /*1218*/ 	.short	0x010a
        /*121a*/ 	.byte	0x3f
	.zero		1


	//----- nvinfo : EIATTR_NUM_MBARRIERS
	.align		4
.L_408:
        /*121c*/ 	.byte	0x03, 0x38
        /*121e*/ 	.short	0x0016


	//----- nvinfo : EIATTR_EXIT_INSTR_OFFSETS
	.align		4
        /*1220*/ 	.byte	0x04, 0x1c
        /*1222*/ 	.short	(.L_410 - .L_409)


	//   ....[0]....
.L_409:
        /*1224*/ 	.word	0x00022d50


	//----- nvinfo : EIATTR_MAX_THREADS
	.align		4
.L_410:
        /*1228*/ 	.byte	0x04, 0x05
        /*122a*/ 	.short	(.L_412 - .L_411)
.L_411:
        /*122c*/ 	.word	0x00000180
        /*1230*/ 	.word	0x00000001
        /*1234*/ 	.word	0x00000001


	//----- nvinfo : EIATTR_CRS_STACK_SIZE
	.align		4
.L_412:
        /*1238*/ 	.byte	0x04, 0x1e
        /*123a*/ 	.short	(.L_414 - .L_413)
.L_413:
        /*123c*/ 	.word	0x00000000


	//----- nvinfo : EIATTR_CBANK_PARAM_SIZE
	.align		4
.L_414:
        /*1240*/ 	.byte	0x03, 0x19
        /*1242*/ 	.short	0x0af0


	//----- nvinfo : EIATTR_PARAM_CBANK
	.align		4
        /*1244*/ 	.byte	0x04, 0x0a
        /*1246*/ 	.short	(.L_416 - .L_415)
	.align		4
.L_415:
        /*1248*/ 	.word	index@(.nv.constant0._ZN7cutlass13device_kernelIN5flash11enable_sm90INS1_16FlashAttnFwdSm90INS1_25CollectiveMainloopFwdSm90ILi2EN4cute5tupleIJNS5_1CILi1EEES8_S8_EEENS6_IJNS7_ILi64EEESA_SA_EEELi512ENS_10bfloat16_tEfNS_4arch4Sm90ELb0ELb1ELb0ELb1ELb0ELb1ELb0ELb0ELb0ELb1ELb1ELb0EEENS1_21CollectiveEpilogueFwdINS6_IJSA_NS7_ILi512EEESA_EEES9_SC_SE_Li256ELb1ELb1ELb1ELb0EEENS1_36VarlenDynamicPersistentTileSchedulerILi64ELi64ELi256ELi128ELb1ELb1ELb1ELb1ELb0ELb1EEEEEEEEEvNT_6ParamsE)
        /*124c*/ 	.short	0x0210
        /*124e*/ 	.short	0x0af0


	//----- nvinfo : EIATTR_SW_WAR
	.align		4
.L_416:
        /*1250*/ 	.byte	0x04, 0x36
        /*1252*/ 	.short	(.L_418 - .L_417)
.L_417:
        /*1254*/ 	.word	0x00000008
.L_418:


//--------------------- .nv.info._ZN7cutlass13device_kernelIN5flash11enable_sm90INS1_16FlashAttnFwdSm90INS1_25CollectiveMainloopFwdSm90ILi2EN4cute5tupleIJNS5_1CILi1EEES8_S8_EEENS6_IJNS7_ILi64EEESA_SA_EEELi512ENS_10bfloat16_tEfNS_4arch4Sm90ELb0ELb1ELb0ELb1ELb0ELb0ELb1ELb0ELb0ELb1ELb1ELb0EEENS1_21CollectiveEpilogueFwdINS6_IJSA_NS7_ILi512EEESA_EEES9_SC_SE_Li256ELb1ELb1ELb1ELb0EEENS1_36VarlenDynamicPersistentTileSchedulerILi64ELi64ELi256ELi128ELb1ELb1ELb1ELb1ELb0ELb1EEEEEEEEEvNT_6ParamsE --------------------------
	.section	.nv.info._ZN7cutlass13device_kernelIN5flash11enable_sm90INS1_16FlashAttnFwdSm90INS1_25CollectiveMainloopFwdSm90ILi2EN4cute5tupleIJNS5_1CILi1EEES8_S8_EEENS6_IJNS7_ILi64EEESA_SA_EEELi512ENS_10bfloat16_tEfNS_4arch4Sm90ELb0ELb1ELb0ELb1ELb0ELb0ELb1ELb0ELb0ELb1ELb1ELb0EEENS1_21CollectiveEpilogueFwdINS6_IJSA_NS7_ILi512EEESA_EEES9_SC_SE_Li256ELb1ELb1ELb1ELb0EEENS1_36VarlenDynamicPersistentTileSchedulerILi64ELi64ELi256ELi128ELb1ELb1ELb1ELb1ELb0ELb1EEEEEEEEEvNT_6ParamsE,"",@"SHT_CUDA_INFO"
	.sectionflags	@""
	.align	4


	//----- nvinfo : EIATTR_CUDA_API_VERSION
	.align		4
        /*0000*/ 	.byte	0x04, 0x37
        /*0002*/ 	.short	(.L_420 - .L_419)
.L_419:
        /*0004*/ 	.word	0x00000082


	//----- nvinfo : EIATTR_KPARAM_INFO
	.align		4
.L_420:
        /*0008*/ 	.byte	0x04, 0x17
        /*000a*/ 	.short	(.L_422 - .L_421)
.L_421:
        /*000c*/ 	.word	0x00000000
        /*0010*/ 	.short	0x0000
        /*0012*/ 	.short	0x0070
        /*0014*/ 	.byte	0x00, 0xf0, 0x01, 0x2e


	//----- nvinfo : EIATTR_SPARSE_MMA_MASK
	.align		4
.L_422:
        /*0018*/ 	.byte	0x03, 0x50
        /*001a*/ 	.short	0x0000


	//----- nvinfo : EIATTR_MAXREG_COUNT
	.align		4
        /*001c*/ 	.byte	0x03, 0x1b
        /*001e*/ 	.short	0x00a8


	//----- nvinfo : EIATTR_NUM_BARRIERS
	.align		4
        /*0020*/ 	.byte	0x02, 0x4c
        /*0022*/ 	.byte	0x10
	.zero		1


	//----- nvinfo : EIATTR_EXTERNS
	.align		4
        /*0024*/ 	.byte	0x04, 0x0f
        /*0026*/ 	.short	(.L_424 - .L_423)


	//   ....[0]....
	.align		4
.L_423:
        /*0028*/ 	.word	index@(__assertfail)


	//----- nvinfo : EIATTR_ANNOTATIONS
	.align		4
.L_424:
        /*002c*/ 	.byte	0x04, 0x55
        /*002e*/ 	.short	(.L_426 - .L_425)


	//   ....[0]....
.L_425:
        /* <DEDUP_REMOVED lines=88> */


	//----- nvinfo : EIATTR_MERCURY_ISA_VERSION
	.align		4
.L_426:
        /*0598*/ 	.byte	0x03, 0x5f
        /*059a*/ 	.short	0x0101


	//----- nvinfo : EIATTR_UNUSED_LOAD_BYTE_OFFSET
	.align		4
        /*059c*/ 	.byte	0x04, 0x44
        /*059e*/ 	.short	(.L_428 - .L_427)


	//   ....[0]....
.L_427:
        /*05a0*/ 	.word	0x00000a30
        /*05a4*/ 	.word	0x0000fff0


	//   ....[1]....
        /*05a8*/ 	.word	0x00011770
        /*05ac*/ 	.word	0x0000fff0


	//----- nvinfo : EIATTR_INT_WARP_WIDE_INSTR_OFFSETS
	.align		4
.L_428:
        /*05b0*/ 	.byte	0x04, 0x31
        /*05b2*/ 	.short	(.L_430 - .L_429)


	//   ....[0]....
.L_429:
        /*05b4*/ 	.word	0x00000130


	//   ....[1]....
        /*05b8*/ 	.word	0x00000170


	//   ....[2]....
        /*05bc*/ 	.word	0x000001e0


	//   ....[3]....
        /*05c0*/ 	.word	0x000001f0


	//   ....[4]....
        /*05c4*/ 	.word	0x00017e50


	//   ....[5]....
        /*05c8*/ 	.word	0x00017eb0


	//   ....[6]....
        /*05cc*/ 	.word	0x0001d890


	//   ....[7]....
        /*05d0*/ 	.word	0x0001d920


	//----- nvinfo : EIATTR_COOP_GROUP_MASK_REGIDS
	.align		4
.L_430:
        /*05d4*/ 	.byte	0x04, 0x29
        /*05d6*/ 	.short	(.L_432 - .L_431)


	//   ....[0]....
.L_431:
        /*05d8*/ 	.word	0xffffffff


	//   ....[1]....
        /*05dc*/ 	.word	0xffffffff


	//   ....[2]....
        /*05e0*/ 	.word	0xffffffff


	//   ....[3]....
        /*05e4*/ 	.word	0xffffffff


	//   ....[4]....
        /*05e8*/ 	.word	0xffffffff


	//   ....[5]....
        /*05ec*/ 	.word	0xffffffff


	//   ....[6]....
        /*05f0*/ 	.word	0xffffffff


	//   ....[7]....
        /*05f4*/ 	.word	0xffffffff


	//   ....[8]....
        /*05f8*/ 	.word	0xffffffff


	//   ....[9]....
        /*05fc*/ 	.word	0xffffffff


	//   ....[10]....
        /*0600*/ 	.word	0xffffffff


	//   ....[11]....
        /*0604*/ 	.word	0xffffffff


	//   ....[12]....
        /*0608*/ 	.word	0xffffffff


	//   ....[13]....
        /*060c*/ 	.word	0xffffffff


	//   ....[14]....
        /*0610*/ 	.word	0xffffffff


	//   ....[15]....
        /*0614*/ 	.word	0xffffffff


	//   ....[16]....
        /*0618*/ 	.word	0xffffffff


	//   ....[17]....
        /*061c*/ 	.word	0xffffffff


	//   ....[18]....
        /*0620*/ 	.word	0xffffffff


	//   ....[19]....
        /*0624*/ 	.word	0xffffffff


	//   ....[20]....
        /*0628*/ 	.word	0xffffffff


	//   ....[21]....
        /*062c*/ 	.word	0xffffffff


	//   ....[22]....
        /*0630*/ 	.word	0xffffffff


	//   ....[23]....
        /*0634*/ 	.word	0xffffffff


	//   ....[24]....
        /*0638*/ 	.word	0xffffffff


	//   ....[25]....
        /*063c*/ 	.word	0xffffffff


	//   ....[26]....
        /*0640*/ 	.word	0xffffffff


	//   ....[27]....
        /*0644*/ 	.word	0xffffffff


	//   ....[28]....
        /*0648*/ 	.word	0xffffffff


	//   ....[29]....
        /*064c*/ 	.word	0xffffffff


	//   ....[30]....
        /*0650*/ 	.word	0xffffffff


	//   ....[31]....
        /*0654*/ 	.word	0xffffffff


	//   ....[32]....
        /*0658*/ 	.word	0xffffffff


	//   ....[33]....
        /*065c*/ 	.word	0xffffffff


	//   ....[34]....
        /*0660*/ 	.word	0xffffffff


	//   ....[35]....
        /*0664*/ 	.word	0xffffffff


	//   ....[36]....
        /*0668*/ 	.word	0xffffffff


	//   ....[37]....
        /*066c*/ 	.word	0xffffffff


	//   ....[38]....
        /*0670*/ 	.word	0xffffffff


	//   ....[39]....
        /*0674*/ 	.word	0xffffffff


	//   ....[40]....
        /*0678*/ 	.word	0xffffffff


	//   ....[41]....
        /*067c*/ 	.word	0xffffffff


	//   ....[42]....
        /*0680*/ 	.word	0xffffffff


	//   ....[43]....
        /*0684*/ 	.word	0xffffffff


	//   ....[44]....
        /*0688*/ 	.word	0xffffffff


	//   ....[45]....
        /*068c*/ 	.word	0xffffffff


	//   ....[46]....
        /*0690*/ 	.word	0xffffffff


	//   ....[47]....
        /*0694*/ 	.word	0xffffffff


	//   ....[48]....
        /*0698*/ 	.word	0xffffffff


	//   ....[49]....
        /*069c*/ 	.word	0xffffffff


	//   ....[50]....
        /*06a0*/ 	.word	0xffffffff


	//   ....[51]....
        /*06a4*/ 	.word	0xffffffff


	//   ....[52]....
        /*06a8*/ 	.word	0xffffffff


	//   ....[53]....
        /*06ac*/ 	.word	0xffffffff


	//   ....[54]....
        /*06b0*/ 	.word	0xffffffff


	//   ....[55]....
        /*06b4*/ 	.word	0xffffffff


	//   ....[56]....
        /*06b8*/ 	.word	0xffffffff


	//   ....[57]....
        /*06bc*/ 	.word	0xffffffff


	//   ....[58]....
        /*06c0*/ 	.word	0xffffffff


	//   ....[59]....
        /*06c4*/ 	.word	0xffffffff


	//   ....[60]....
        /*06c8*/ 	.word	0xffffffff


	//   ....[61]....
        /*06cc*/ 	.word	0xffffffff


	//   ....[62]....
        /*06d0*/ 	.word	0xffffffff


	//   ....[63]....
        /*06d4*/ 	.word	0xffffffff


	//   ....[64]....
        /*06d8*/ 	.word	0xffffffff


	//   ....[65]....
        /*06dc*/ 	.word	0xffffffff


	//   ....[66]....
        /*06e0*/ 	.word	0xffffffff


	//   ....[67]....
        /*06e4*/ 	.word	0xffffffff


	//   ....[68]....
        /*06e8*/ 	.word	0xffffffff


	//   ....[69]....
        /*06ec*/ 	.word	0xffffffff


	//   ....[70]....
        /*06f0*/ 	.word	0xffffffff


	//   ....[71]....
        /*06f4*/ 	.word	0xffffffff


	//   ....[72]....
        /*06f8*/ 	.word	0xffffffff


	//   ....[73]....
        /*06fc*/ 	.word	0xffffffff


	//   ....[74]....
        /*0700*/ 	.word	0xffffffff


	//   ....[75]....
        /*0704*/ 	.word	0xffffffff


	//   ....[76]....
        /*0708*/ 	.word	0xffffffff


	//   ....[77]....
        /*070c*/ 	.word	0xffffffff


	//   ....[78]....
        /*0710*/ 	.word	0xffffffff


	//   ....[79]....
        /*0714*/ 	.word	0xffffffff


	//   ....[80]....
        /*0718*/ 	.word	0xffffffff


	//   ....[81]....
        /*071c*/ 	.word	0xffffffff


	//   ....[82]....
        /*0720*/ 	.word	0xffffffff


	//   ....[83]....
        /*0724*/ 	.word	0xffffffff


	//   ....[84]....
        /*0728*/ 	.word	0xffffffff


	//   ....[85]....
        /*072c*/ 	.word	0xffffffff


	//   ....[86]....
        /*0730*/ 	.word	0xffffffff


	//   ....[87]....
        /*0734*/ 	.word	0xffffffff


	//   ....[88]....
        /*0738*/ 	.word	0xffffffff


	//   ....[89]....
        /*073c*/ 	.word	0xffffffff


	//   ....[90]....
        /*0740*/ 	.word	0xffffffff


	//   ....[91]....
        /*0744*/ 	.word	0xffffffff


	//   ....[92]....
        /*0748*/ 	.word	0xffffffff


	//   ....[93]....
        /*074c*/ 	.word	0xffffffff


	//   ....[94]....
        /*0750*/ 	.word	0xffffffff


	//   ....[95]....
        /*0754*/ 	.word	0xffffffff


	//   ....[96]....
        /*0758*/ 	.word	0xffffffff


	//   ....[97]....
        /*075c*/ 	.word	0xffffffff


	//   ....[98]....
        /*0760*/ 	.word	0xffffffff


	//   ....[99]....
        /*0764*/ 	.word	0xffffffff


	//   ....[100]....
        /*0768*/ 	.word	0xffffffff


	//   ....[101]....
        /*076c*/ 	.word	0xffffffff


	//   ....[102]....
        /*0770*/ 	.word	0xffffffff


	//   ....[103]....
        /*0774*/ 	.word	0xffffffff


	//   ....[104]....
        /*0778*/ 	.word	0xffffffff


	//   ....[105]....
        /*077c*/ 	.word	0xffffffff


	//   ....[106]....
        /*0780*/ 	.word	0xffffffff


	//   ....[107]....
        /*0784*/ 	.word	0xffffffff


	//   ....[108]....
        /*0788*/ 	.word	0xffffffff


	//   ....[109]....
        /*078c*/ 	.word	0xffffffff


	//   ....[110]....
        /*0790*/ 	.word	0xffffffff


	//   ....[111]....
        /*0794*/ 	.word	0xffffffff


	//   ....[112]....
        /*0798*/ 	.word	0xffffffff


	//   ....[113]....
        /*079c*/ 	.word	0x0500000f


	//   ....[114]....
        /*07a0*/ 	.word	0x0500000f


	//   ....[115]....
        /*07a4*/ 	.word	0x0500000f


	//   ....[116]....
        /*07a8*/ 	.word	0x0500000f


	//   ....[117]....
        /*07ac*/ 	.word	0x0500000f


	//   ....[118]....
        /*07b0*/ 	.word	0x0500000f


	//   ....[119]....
        /*07b4*/ 	.word	0x0500000f


	//   ....[120]....
        /*07b8*/ 	.word	0x0500000f


	//   ....[121]....
        /*07bc*/ 	.word	0x0500000f


	//   ....[122]....
        /*07c0*/ 	.word	0x0500000f


	//   ....[123]....
        /*07c4*/ 	.word	0x0500000f


	//   ....[124]....
        /*07c8*/ 	.word	0x0500000f


	//   ....[125]....
        /*07cc*/ 	.word	0x0500000f


	//   ....[126]....
        /*07d0*/ 	.word	0x0500000f


	//   ....[127]....
        /*07d4*/ 	.word	0x0500000f


	//   ....[128]....
        /*07d8*/ 	.word	0x0500000f


	//   ....[129]....
        /*07dc*/ 	.word	0x0500000f


	//   ....[130]....
        /*07e0*/ 	.word	0x0500000f


	//   ....[131]....
        /*07e4*/ 	.word	0x0500000f


	//   ....[132]....
        /*07e8*/ 	.word	0x0500000f


	//   ....[133]....
        /*07ec*/ 	.word	0x0500000f


	//   ....[134]....
        /*07f0*/ 	.word	0x0500000f


	//   ....[135]....
        /*07f4*/ 	.word	0x0500000f


	//   ....[136]....
        /*07f8*/ 	.word	0x0500000f


	//   ....[137]....
        /*07fc*/ 	.word	0x0500000f


	//   ....[138]....
        /*0800*/ 	.word	0x0500000f


	//   ....[139]....
        /*0804*/ 	.word	0x0500000f


	//   ....[140]....
        /*0808*/ 	.word	0x0500000f


	//   ....[141]....
        /*080c*/ 	.word	0x0500000f


	//   ....[142]....
        /*0810*/ 	.word	0x0500000f


	//   ....[143]....
        /*0814*/ 	.word	0x0500000f


	//   ....[144]....
        /*0818*/ 	.word	0x0500000f


	//   ....[145]....
        /*081c*/ 	.word	0x0500000f


	//   ....[146]....
        /*0820*/ 	.word	0x0500000f


	//   ....[147]....
        /*0824*/ 	.word	0x0500000f


	//   ....[148]....
        /*0828*/ 	.word	0x0500000f


	//----- nvinfo : EIATTR_COOP_GROUP_INSTR_OFFSETS
	.align		4
.L_432:
        /*082c*/ 	.byte	0x04, 0x28
        /*082e*/ 	.short	(.L_434 - .L_433)


	//   ....[0]....
.L_433:
        /*0830*/ 	.word	0x00000070


	//   ....[1]....
        /*0834*/ 	.word	0x00000140


	//   ....[2]....
        /*0838*/ 	.word	0x00000190


	//   ....[3]....
        /*083c*/ 	.word	0x000003a0


	//   ....[4]....
        /*0840*/ 	.word	0x00000500


	//   ....[5]....
        /*0844*/ 	.word	0x00000620


	//   ....[6]....
        /*0848*/ 	.word	0x00000780


	//   ....[7]....
        /*084c*/ 	.word	0x000022e0


	//   ....[8]....
        /*0850*/ 	.word	0x000044c0


	//   ....[9]....
        /*0854*/ 	.word	0x00004ca0


	//   ....[10]....
        /*0858*/ 	.word	0x00005d40


	//   ....[11]....
        /*085c*/ 	.word	0x00006430


	//   ....[12]....
        /*0860*/ 	.word	0x00006930


	//   ....[13]....
        /*0864*/ 	.word	0x00006a60


	//   ....[14]....
        /*0868*/ 	.word	0x00006dc0


	//   ....[15]....
        /*086c*/ 	.word	0x00006e70


	//   ....[16]....
        /*0870*/ 	.word	0x00007660


	//   ....[17]....
        /*0874*/ 	.word	0x00007c30


	//   ....[18]....
        /*0878*/ 	.word	0x00008c40


	//   ....[19]....
        /*087c*/ 	.word	0x00008e70


	//   ....[20]....
        /*0880*/ 	.word	0x000095e0


	//   ....[21]....
        /*0884*/ 	.word	0x00009730


	//   ....[22]....
        /*0888*/ 	.word	0x00009ca0


	//   ....[23]....
        /*088c*/ 	.word	0x00009d00


	//   ....[24]....
        /*0890*/ 	.word	0x0000ad50


	//   ....[25]....
        /*0894*/ 	.word	0x0000b400


	//   ....[26]....
        /*0898*/ 	.word	0x0000c4f0


	//   ....[27]....
        /*089c*/ 	.word	0x0000c510


	//   ....[28]....
        /*08a0*/ 	.word	0x0000caa0


	//   ....[29]....
        /*08a4*/ 	.word	0x0000cc70


	//   ....[30]....
        /*08a8*/ 	.word	0x0000d8a0


	//   ....[31]....
        /*08ac*/ 	.word	0x0000dcf0


	//   ....[32]....
        /*08b0*/ 	.word	0x0000de00


	//   ....[33]....
        /*08b4*/ 	.word	0x0000ef30


	//   ....[34]....
        /*08b8*/ 	.word	0x0000f540


	//   ....[35]....
        /*08bc*/ 	.word	0x0000f560


	//   ....[36]....
        /*08c0*/ 	.word	0x0000fdb0


	//   ....[37]....
        /*08c4*/ 	.word	0x0000ff80


	//   ....[38]....
        /*08c8*/ 	.word	0x00010c30


	//   ....[39]....
        /*08cc*/ 	.word	0x00010c70


	//   ....[40]....
        /*08d0*/ 	.word	0x00010ce0


	//   ....[41]....
        /*08d4*/ 	.word	0x00010d10


	//   ....[42]....
        /*08d8*/ 	.word	0x00010d50


	//   ....[43]....
        /*08dc*/ 	.word	0x000124c0


	//   ....[44]....
        /*08e0*/ 	.word	0x00012830


	//   ....[45]....
        /*08e4*/ 	.word	0x00012850


	//   ....[46]....
        /*08e8*/ 	.word	0x00012860


	//   ....[47]....
        /*08ec*/ 	.word	0x00012890


	//   ....[48]....
        /*08f0*/ 	.word	0x00013510


	//   ....[49]....
        /*08f4*/ 	.word	0x00013530


	//   ....[50]....
        /*08f8*/ 	.word	0x000137e0


	//   ....[51]....
        /*08fc*/ 	.word	0x00013800


	//   ....[52]....
        /*0900*/ 	.word	0x00013ea0


	//   ....[53]....
        /*0904*/ 	.word	0x00013ed0


	//   ....[54]....
        /*0908*/ 	.word	0x00014790


	//   ....[55]....
        /*090c*/ 	.word	0x000147b0


	//   ....[56]....
        /*0910*/ 	.word	0x00015ab0


	//   ....[57]....
        /*0914*/ 	.word	0x00015ae0


	//   ....[58]....
        /*0918*/ 	.word	0x00015d20


	//   ....[59]....
        /*091c*/ 	.word	0x00015d40


	//   ....[60]....
        /*0920*/ 	.word	0x00016000


	//   ....[61]....
        /*0924*/ 	.word	0x00016210


	//   ....[62]....
        /*0928*/ 	.word	0x00016240


	//   ....[63]....
        /*092c*/ 	.word	0x00016270


	//   ....[64]....
        /*0930*/ 	.word	0x000162a0


	//   ....[65]....
        /*0934*/ 	.word	0x000162d0


	//   ....[66]....
        /*0938*/ 	.word	0x00016300


	//   ....[67]....
        /*093c*/ 	.word	0x000164a0


	//   ....[68]....
        /*0940*/ 	.word	0x000164d0


	//   ....[69]....
        /*0944*/ 	.word	0x00016500


	//   ....[70]....
        /*0948*/ 	.word	0x00016530


	//   ....[71]....
        /*094c*/ 	.word	0x00016560


	//   ....[72]....
        /*0950*/ 	.word	0x00016590


	//   ....[73]....
        /*0954*/ 	.word	0x00016630


	//   ....[74]....
        /*0958*/ 	.word	0x00016660


	//   ....[75]....
        /*095c*/ 	.word	0x00016670


	//   ....[76]....
        /*0960*/ 	.word	0x000166a0


	//   ....[77]....
        /*0964*/ 	.word	0x00018420


	//   ....[78]....
        /*0968*/ 	.word	0x00018ee0


	//   ....[79]....
        /*096c*/ 	.word	0x00018ef0


	//   ....[80]....
        /*0970*/ 	.word	0x00018f20


	//   ....[81]....
        /*0974*/ 	.word	0x00019000


	//   ....[82]....
        /*0978*/ 	.word	0x00019030


	//   ....[83]....
        /*097c*/ 	.word	0x00019090


	//   ....[84]....
        /*0980*/ 	.word	0x000190a0


	//   ....[85]....
        /*0984*/ 	.word	0x00019110


	//   ....[86]....
        /*0988*/ 	.word	0x00019aa0


	//   ....[87]....
        /*098c*/ 	.word	0x00019b30


	//   ....[88]....
        /*0990*/ 	.word	0x00019b80


	//   ....[89]....
        /*0994*/ 	.word	0x00019cb0


	//   ....[90]....
        /*0998*/ 	.word	0x00019e20


	//   ....[91]....
        /*099c*/ 	.word	0x00019e30


	//   ....[92]....
        /*09a0*/ 	.word	0x00019f90


	//   ....[93]....
        /*09a4*/ 	.word	0x00019fa0


	//   ....[94]....
        /*09a8*/ 	.word	0x0001dba0


	//   ....[95]....
        /*09ac*/ 	.word	0x0001dbd0


	//   ....[96]....
        /*09b0*/ 	.word	0x0001dc30


	//   ....[97]....
        /*09b4*/ 	.word	0x0001dc60


	//   ....[98]....
        /*09b8*/ 	.word	0x0001dc90


	//   ....[99]....
        /*09bc*/ 	.word	0x0001dcc0


	//   ....[100]....
        /*09c0*/ 	.word	0x0001dcf0


	//   ....[101]....
        /*09c4*/ 	.word	0x0001dd20


	//   ....[102]....
        /*09c8*/ 	.word	0x0001dee0


	//   ....[103]....
        /*09cc*/ 	.word	0x0001df10


	//   ....[104]....
        /*09d0*/ 	.word	0x0001df40


	//   ....[105]....
        /*09d4*/ 	.word	0x0001df70


	//   ....[106]....
        /*09d8*/ 	.word	0x0001dfa0


	//   ....[107]....
        /*09dc*/ 	.word	0x0001dfd0


	//   ....[108]....
        /*09e0*/ 	.word	0x0001e0a0


	//   ....[109]....
        /*09e4*/ 	.word	0x0001e0c0


	//   ....[110]....
        /*09e8*/ 	.word	0x0001e0d0


	//   ....[111]....
        /*09ec*/ 	.word	0x0001e150


	//   ....[112]....
        /*09f0*/ 	.word	0x0001ec90


	//   ....[113]....
        /*09f4*/ 	.word	0x0001f370


	//   ....[114]....
        /*09f8*/ 	.word	0x0001f500


	//   ....[115]....
        /*09fc*/ 	.word	0x0001f560


	//   ....[116]....
        /*0a00*/ 	.word	0x0001f5c0


	//   ....[117]....
        /*0a04*/ 	.word	0x0001f610


	//   ....[118]....
        /*0a08*/ 	.word	0x0001f770


	//   ....[119]....
        /*0a0c*/ 	.word	0x0001f810


	//   ....[120]....
        /*0a10*/ 	.word	0x0001f8c0


	//   ....[121]....
        /*0a14*/ 	.word	0x0001f9a0


	//   ....[122]....
        /*0a18*/ 	.word	0x0001fb60


	//   ....[123]....
        /*0a1c*/ 	.word	0x0001fc40


	//   ....[124]....
        /*0a20*/ 	.word	0x0001fed0


	//   ....[125]....
        /*0a24*/ 	.word	0x0001ffd0


	//   ....[126]....
        /*0a28*/ 	.word	0x000201a0


	//   ....[127]....
        /*0a2c*/ 	.word	0x00020260


	//   ....[128]....
        /*0a30*/ 	.word	0x00020480


	//   ....[129]....
        /*0a34*/ 	.word	0x000204d0


	//   ....[130]....
        /*0a38*/ 	.word	0x00020800


	//   ....[131]....
        /*0a3c*/ 	.word	0x000208a0


	//   ....[132]....
        /*0a40*/ 	.word	0x00020a30


	//   ....[133]....
        /*0a44*/ 	.word	0x00020ab0


	//   ....[134]....
        /*0a48*/ 	.word	0x00020b30


	//   ....[135]....
        /*0a4c*/ 	.word	0x00020bb0


	//   ....[136]....
        /*0a50*/ 	.word	0x00020c30


	//   ....[137]....
        /*0a54*/ 	.word	0x00020cc0


	//   ....[138]....
        /*0a58*/ 	.word	0x00020d60


	//   ....[139]....
        /*0a5c*/ 	.word	0x00020e10


	//   ....[140]....
        /*0a60*/ 	.word	0x00020e90


	//   ....[141]....
        /*0a64*/ 	.word	0x00020f10


	//   ....[142]....
        /*0a68*/ 	.word	0x00020f90


	//   ....[143]....
        /*0a6c*/ 	.word	0x00021020


	//   ....[144]....
        /*0a70*/ 	.word	0x000210a0


	//   ....[145]....
        /*0a74*/ 	.word	0x00021150


	//   ....[146]....
        /*0a78*/ 	.word	0x000211a0


	//   ....[147]....
        /*0a7c*/ 	.word	0x00021260


	//   ....[148]....
        /*0a80*/ 	.word	0x00021390


	//----- nvinfo : EIATTR_REG_RECONFIG
	.align		4
.L_434:
        /*0a84*/ 	.byte	0x01, 0x54
	.zero		2


	//----- nvinfo : EIATTR_SYSCALL_OFFSETS
	.align		4
        /*0a88*/ 	.byte	0x04, 0x46
        /*0a8a*/ 	.short	(.L_436 - .L_435)


	//   ....[0]....
.L_435:
        /*0a8c*/ 	.word	0x00004690


	//   ....[1]....
        /*0a90*/ 	.word	0x00018050


	//   ....[2]....
        /*0a94*/ 	.word	0x000181a0


	//   ....[3]....
        /*0a98*/ 	.word	0x00018290


	//   ....[4]....
        /*0a9c*/ 	.word	0x00018ad0


	//   ....[5]....
        /*0aa0*/ 	.word	0x00019420


	//----- nvinfo : EIATTR_MBARRIER_INSTR_OFFSETS
	.align		4
.L_436:
        /*0aa4*/ 	.byte	0x04, 0x39
        /*0aa6*/ 	.short	(.L_438 - .L_437)


	//   ....[0]....
.L_437:
        /*0aa8*/ 	.word	0x00000280
        /*0aac*/ 	.word	0x000000ff
        /*0ab0*/ 	.word	0x00038800
        /*0ab4*/ 	.short	0x0100
        /*0ab6*/ 	.byte	0x08
	.zero		1


	//   ....[1]....
        /*0ab8*/ 	.word	0x00000290
        /*0abc*/ 	.word	0x000000ff
        /*0ac0*/ 	.word	0x00038810
        /*0ac4*/ 	.short	0x0100
        /*0ac6*/ 	.byte	0x08
	.zero		1


	//   ....[2]....
        /*0ac8*/ 	.word	0x000002a0
        /*0acc*/ 	.word	0x000000ff
        /*0ad0*/ 	.word	0x00038820
        /*0ad4*/ 	.short	0x0100
        /*0ad6*/ 	.byte	0x08
	.zero		1


	//   ....[3]....
        /*0ad8*/ 	.word	0x00000350
        /*0adc*/ 	.word	0x000000ff
        /*0ae0*/ 	.word	0x00038830
        /*0ae4*/ 	.short	0x0100
        /*0ae6*/ 	.byte	0x06
	.zero		1


	//   ....[4]....
        /*0ae8*/ 	.word	0x00000360
        /*0aec*/ 	.word	0x000000ff
        /*0af0*/ 	.word	0x00038840
        /*0af4*/ 	.short	0x0100
        /*0af6*/ 	.byte	0x06
	.zero		1


	//   ....[5]....
        /*0af8*/ 	.word	0x00000370
        /*0afc*/ 	.word	0x000000ff
        /*0b00*/ 	.word	0x00038838
        /*0b04*/ 	.short	0x0100
        /*0b06*/ 	.byte	0x06
	.zero		1


	//   ....[6]....
        /*0b08*/ 	.word	0x00000380
        /*0b0c*/ 	.word	0x000000ff
        /*0b10*/ 	.word	0x00038848
        /*0b14*/ 	.short	0x0100
        /*0b16*/ 	.byte	0x06
	.zero		1


	//   ....[7]....
        /*0b18*/ 	.word	0x000004b0
        /*0b1c*/ 	.word	0x000000ff
        /*0b20*/ 	.word	0x00038850
        /*0b24*/ 	.short	0x0100
        /*0b26*/ 	.byte	0x08
	.zero		1


	//   ....[8]....
        /*0b28*/ 	.word	0x000004c0
        /*0b2c*/ 	.word	0x000000ff
        /*0b30*/ 	.word	0x00038860
        /*0b34*/ 	.short	0x0100
        /*0b36*/ 	.byte	0x08
	.zero		1


	//   ....[9]....
        /*0b38*/ 	.word	0x000004d0
        /*0b3c*/ 	.word	0x000000ff
        /*0b40*/ 	.word	0x00038858
        /*0b44*/ 	.short	0x0100
        /*0b46*/ 	.byte	0x08
	.zero		1


	//   ....[10]....
        /*0b48*/ 	.word	0x000004e0
        /*0b4c*/ 	.word	0x000000ff
        /*0b50*/ 	.word	0x00038868
        /*0b54*/ 	.short	0x0100
        /*0b56*/ 	.byte	0x08
	.zero		1


	//   ....[11]....
        /*0b58*/ 	.word	0x000005d0
        /*0b5c*/ 	.word	0x000000ff
        /*0b60*/ 	.word	0x00038870
        /*0b64*/ 	.short	0x0100
        /*0b66*/ 	.byte	0x06
	.zero		1


	//   ....[12]....
        /*0b68*/ 	.word	0x000005e0
        /*0b6c*/ 	.word	0x000000ff
        /*0b70*/ 	.word	0x00038880
        /*0b74*/ 	.short	0x0100
        /*0b76*/ 	.byte	0x06
	.zero		1


	//   ....[13]....
        /*0b78*/ 	.word	0x000005f0
        /*0b7c*/ 	.word	0x000000ff
        /*0b80*/ 	.word	0x00038878
        /*0b84*/ 	.short	0x0100
        /*0b86*/ 	.byte	0x06
	.zero		1


	//   ....[14]....
        /*0b88*/ 	.word	0x00000600
        /*0b8c*/ 	.word	0x000000ff
        /*0b90*/ 	.word	0x00038888
        /*0b94*/ 	.short	0x0100
        /*0b96*/ 	.byte	0x06
	.zero		1


	//   ....[15]....
        /*0b98*/ 	.word	0x00000730
        /*0b9c*/ 	.word	0x000000ff
        /*0ba0*/ 	.word	0x00038890
        /*0ba4*/ 	.short	0x0100
        /*0ba6*/ 	.byte	0x08
	.zero		1


	//   ....[16]....
        /*0ba8*/ 	.word	0x00000740
        /*0bac*/ 	.word	0x000000ff
        /*0bb0*/ 	.word	0x000388a0
        /*0bb4*/ 	.short	0x0100
        /*0bb6*/ 	.byte	0x08
	.zero		1


	//   ....[17]....
        /*0bb8*/ 	.word	0x00000750
        /*0bbc*/ 	.word	0x000000ff
        /*0bc0*/ 	.word	0x00038898
        /*0bc4*/ 	.short	0x0100
        /*0bc6*/ 	.byte	0x08
	.zero		1


	//   ....[18]....
        /*0bc8*/ 	.word	0x00000760
        /*0bcc*/ 	.word	0x000000ff
        /*0bd0*/ 	.word	0x000388a8
        /*0bd4*/ 	.short	0x0100
        /*0bd6*/ 	.byte	0x08
	.zero		1


	//   ....[19]....
        /*0bd8*/ 	.word	0x00000890
        /*0bdc*/ 	.word	0x000000ff
        /*0be0*/ 	.word	0x000388b0
        /*0be4*/ 	.short	0x0100
        /*0be6*/ 	.byte	0x08
	.zero		1


	//   ....[20]....
        /*0be8*/ 	.word	0x000008a0
        /*0bec*/ 	.word	0x000000ff
        /*0bf0*/ 	.word	0x000388c0
        /*0bf4*/ 	.short	0x0100
        /*0bf6*/ 	.byte	0x08
	.zero		1


	//   ....[21]....
        /*0bf8*/ 	.word	0x000008b0
        /*0bfc*/ 	.word	0x000000ff
        /*0c00*/ 	.word	0x000388b8
        /*0c04*/ 	.short	0x0100
        /*0c06*/ 	.byte	0x08
	.zero		1


	//   ....[22]....
        /*0c08*/ 	.word	0x000008c0
        /*0c0c*/ 	.word	0x000000ff
        /*0c10*/ 	.word	0x000388c8
        /*0c14*/ 	.short	0x0100
        /*0c16*/ 	.byte	0x08
	.zero		1


	//   ....[23]....
        /*0c18*/ 	.word	0x00002650
        /*0c1c*/ 	.word	0x00000003
        /*0c20*/ 	.word	0x00000000
        /*0c24*/ 	.short	0x0101
        /*0c26*/ 	.byte	0x3f
	.zero		1


	//   ....[24]....
        /*0c28*/ 	.word	0x00003110
        /*0c2c*/ 	.word	0x00000003
        /*0c30*/ 	.word	0x00000000
        /*0c34*/ 	.short	0x0101
        /*0c36*/ 	.byte	0x3f
	.zero		1


	//   ....[25]....
        /*0c38*/ 	.word	0x00004700
        /*0c3c*/ 	.word	0x000000ff
        /*0c40*/ 	.word	0x00038800
        /*0c44*/ 	.short	0x010a
        /*0c46*/ 	.byte	0x29
	.zero		1


	//   ....[26]....
        /*0c48*/ 	.word	0x000047a0
        /*0c4c*/ 	.word	0x00000007
        /*0c50*/ 	.word	0x00038830
        /*0c54*/ 	.short	0x010a
        /*0c56*/ 	.byte	0x3f
	.zero		1


	//   ....[27]....
        /*0c58*/ 	.word	0x000047e0
        /*0c5c*/ 	.word	0x00000007
        /*0c60*/ 	.word	0x00038830
        /*0c64*/ 	.short	0x010a
        /*0c66*/ 	.byte	0x3f
	.zero		1


	//   ....[28]....
        /*0c68*/ 	.word	0x00004a60
        /*0c6c*/ 	.word	0x000000ff
        /*0c70*/ 	.word	0x00038810
        /*0c74*/ 	.short	0x010a
        /*0c76*/ 	.byte	0x29
	.zero		1


	//   ....[29]....
        /*0c78*/ 	.word	0x00004aa0
        /*0c7c*/ 	.word	0x00000007
        /*0c80*/ 	.word	0x00038850
        /*0c84*/ 	.short	0x010a
        /*0c86*/ 	.byte	0x3f
	.zero		1


	//   ....[30]....
        /*0c88*/ 	.word	0x00004ae0
        /*0c8c*/ 	.word	0x00000007
        /*0c90*/ 	.word	0x00038850
        /*0c94*/ 	.short	0x010a
        /*0c96*/ 	.byte	0x3f
	.zero		1


	//   ....[31]....
        /*0c98*/ 	.word	0x00005e00
        /*0c9c*/ 	.word	0x00000003
        /*0ca0*/ 	.word	0x00000000
        /*0ca4*/ 	.short	0x0101
        /*0ca6*/ 	.byte	0x3f
	.zero		1


	//   ....[32]....
        /*0ca8*/ 	.word	0x00007680
        /*0cac*/ 	.word	0x00000007
        /*0cb0*/ 	.word	0x00000000
        /*0cb4*/ 	.short	0x0101
        /*0cb6*/ 	.byte	0x3f
	.zero		1


	//   ....[33]....
        /*0cb8*/ 	.word	0x000078d0
        /*0cbc*/ 	.word	0x000000ff
        /*0cc0*/ 	.word	0x00038830
        /*0cc4*/ 	.short	0x010a
        /*0cc6*/ 	.byte	0x05
	.zero		1


	//   ....[34]....
        /*0cc8*/ 	.word	0x00007910
        /*0ccc*/ 	.word	0x000000ff
        /*0cd0*/ 	.word	0x00038830
        /*0cd4*/ 	.short	0x010a
        /*0cd6*/ 	.byte	0x05
	.zero		1


	//   ....[35]....
        /*0cd8*/ 	.word	0x00007aa0
        /*0cdc*/ 	.word	0x000000ff
        /*0ce0*/ 	.word	0x00038850
        /*0ce4*/ 	.short	0x010a
        /*0ce6*/ 	.byte	0x05
	.zero		1


	//   ....[36]....
        /*0ce8*/ 	.word	0x00007ae0
        /*0cec*/ 	.word	0x000000ff
        /*0cf0*/ 	.word	0x00038850
        /*0cf4*/ 	.short	0x010a
        /*0cf6*/ 	.byte	0x05
	.zero		1


	//   ....[37]....
        /*0cf8*/ 	.word	0x00008ce0
        /*0cfc*/ 	.word	0x00000008
        /*0d00*/ 	.word	0x00000000
        /*0d04*/ 	.short	0x0101
        /*0d06*/ 	.byte	0x3f
	.zero		1


	//   ....[38]....
        /*0d08*/ 	.word	0x0000ad70
        /*0d0c*/ 	.word	0x0000000a
        /*0d10*/ 	.word	0x00000000
        /*0d14*/ 	.short	0x0101
        /*0d16*/ 	.byte	0x3f
	.zero		1


	//   ....[39]....
        /*0d18*/ 	.word	0x0000b0e0
        /*0d1c*/ 	.word	0x000000ff
        /*0d20*/ 	.word	0x00038830
        /*0d24*/ 	.short	0x010a
        /*0d26*/ 	.byte	0x05
	.zero		1


	//   ....[40]....
        /*0d28*/ 	.word	0x0000b120
        /*0d2c*/ 	.word	0x000000ff
        /*0d30*/ 	.word	0x00038830
        /*0d34*/ 	.short	0x010a
        /*0d36*/ 	.byte	0x05
	.zero		1


	//   ....[41]....
        /*0d38*/ 	.word	0x0000b2b0
        /*0d3c*/ 	.word	0x000000ff
        /*0d40*/ 	.word	0x00038850
        /*0d44*/ 	.short	0x010a
        /*0d46*/ 	.byte	0x05
	.zero		1


	//   ....[42]....
        /*0d48*/ 	.word	0x0000b2f0
        /*0d4c*/ 	.word	0x000000ff
        /*0d50*/ 	.word	0x00038850
        /*0d54*/ 	.short	0x010a
        /*0d56*/ 	.byte	0x05
	.zero		1


	//   ....[43]....
        /*0d58*/ 	.word	0x0000c6b0
        /*0d5c*/ 	.word	0x00000006
        /*0d60*/ 	.word	0x00000000
        /*0d64*/ 	.short	0x0101
        /*0d66*/ 	.byte	0x3f
	.zero		1


	//   ....[44]....
        /*0d68*/ 	.word	0x0000d8c0
        /*0d6c*/ 	.word	0x0000000b
        /*0d70*/ 	.word	0x00000000
        /*0d74*/ 	.short	0x0101
        /*0d76*/ 	.byte	0x3f
	.zero		1


	//   ....[45]....
        /*0d78*/ 	.word	0x0000d9c0
        /*0d7c*/ 	.word	0x000000ff
        /*0d80*/ 	.word	0x00038830
        /*0d84*/ 	.short	0x010a
        /*0d86*/ 	.byte	0x05
	.zero		1


	//   ....[46]....
        /*0d88*/ 	.word	0x0000da00
        /*0d8c*/ 	.word	0x000000ff
        /*0d90*/ 	.word	0x00038830
        /*0d94*/ 	.short	0x010a
        /*0d96*/ 	.byte	0x05
	.zero		1


	//   ....[47]....
        /*0d98*/ 	.word	0x0000db90
        /*0d9c*/ 	.word	0x000000ff
        /*0da0*/ 	.word	0x00038850
        /*0da4*/ 	.short	0x010a
        /*0da6*/ 	.byte	0x05
	.zero		1


	//   ....[48]....
        /*0da8*/ 	.word	0x0000dbd0
        /*0dac*/ 	.word	0x000000ff
        /*0db0*/ 	.word	0x00038850
        /*0db4*/ 	.short	0x010a
        /*0db6*/ 	.byte	0x05
	.zero		1


	//   ....[49]....
        /*0db8*/ 	.word	0x0000ed20
        /*0dbc*/ 	.word	0x00000005
        /*0dc0*/ 	.word	0x00000000
        /*0dc4*/ 	.short	0x0101
        /*0dc6*/ 	.byte	0x3f
	.zero		1


	//   ....[50]....
        /*0dc8*/ 	.word	0x00010c50
        /*0dcc*/ 	.word	0x0000000a
        /*0dd0*/ 	.word	0x00000000
        /*0dd4*/ 	.short	0x0101
        /*0dd6*/ 	.byte	0x3f
	.zero		1


	//   ....[51]....
        /*0dd8*/ 	.word	0x00013520
        /*0ddc*/ 	.word	0x000000ff
        /*0de0*/ 	.word	0x00000000
        /*0de4*/ 	.short	0x0101
        /*0de6*/ 	.byte	0x06
	.zero		1


	//   ....[52]....
        /*0de8*/ 	.word	0x00013db0
        /*0dec*/ 	.word	0x000000ff
        /*0df0*/ 	.word	0x00000000
        /*0df4*/ 	.short	0x0101
        /*0df6*/ 	.byte	0x06
	.zero		1


	//   ....[53]....
        /*0df8*/ 	.word	0x00018680
        /*0dfc*/ 	.word	0x00000000
        /*0e00*/ 	.word	0x00038840
        /*0e04*/ 	.short	0x010a
        /*0e06*/ 	.byte	0x3f
	.zero		1


	//   ....[54]....
        /*0e08*/ 	.word	0x000191d0
        /*0e0c*/ 	.word	0x00000013
        /*0e10*/ 	.word	0x00038800
        /*0e14*/ 	.short	0x0107
        /*0e16*/ 	.byte	0x3f
	.zero		1


	//   ....[55]....
        /*0e18*/ 	.word	0x00019270
        /*0e1c*/ 	.word	0x00000013
        /*0e20*/ 	.word	0x00038800
        /*0e24*/ 	.short	0x0101
        /*0e26*/ 	.byte	0x3f
	.zero		1


	//   ....[56]....
        /*0e28*/ 	.word	0x0001a1a0
        /*0e2c*/ 	.word	0x00000013
        /*0e30*/ 	.word	0x00038810
        /*0e34*/ 	.short	0x0107
        /*0e36*/ 	.byte	0x3f
	.zero		1


	//   ....[57]....
        /*0e38*/ 	.word	0x0001a2a0
        /*0e3c*/ 	.word	0x00000013
        /*0e40*/ 	.word	0x00038810
        /*0e44*/ 	.short	0x0101
        /*0e46*/ 	.byte	0x3f
	.zero		1


	//   ....[58]....
        /*0e48*/ 	.word	0x0001a2c0
        /*0e4c*/ 	.word	0x00000013
        /*0e50*/ 	.word	0x00038820
        /*0e54*/ 	.short	0x010a
        /*0e56*/ 	.byte	0x3f
	.zero		1


	//   ....[59]....
        /*0e58*/ 	.word	0x0001a3a0
        /*0e5c*/ 	.word	0x00000000
        /*0e60*/ 	.word	0x00038860
        /*0e64*/ 	.short	0x010a
        /*0e66*/ 	.byte	0x3f
	.zero		1


	//   ....[60]....
        /*0e68*/ 	.word	0x0001b090
        /*0e6c*/ 	.word	0x00000003
        /*0e70*/ 	.word	0x00038840
        /*0e74*/ 	.short	0x010a
        /*0e76*/ 	.byte	0x3f
	.zero		1


	//   ....[61]....
        /*0e78*/ 	.word	0x0001b2f0
        /*0e7c*/ 	.word	0x00000003
        /*0e80*/ 	.word	0x00038860
        /*0e84*/ 	.short	0x010a
        /*0e86*/ 	.byte	0x3f
	.zero		1


	//   ....[62]....
        /*0e88*/ 	.word	0x0001bea0
        /*0e8c*/ 	.word	0x00000004
        /*0e90*/ 	.word	0x00038840
        /*0e94*/ 	.short	0x010a
        /*0e96*/ 	.byte	0x3f
	.zero		1


	//   ....[63]....
        /*0e98*/ 	.word	0x0001c0f0
        /*0e9c*/ 	.word	0x00000004
        /*0ea0*/ 	.word	0x00038860
        /*0ea4*/ 	.short	0x010a
        /*0ea6*/ 	.byte	0x3f
	.zero		1


	//   ....[64]....
        /*0ea8*/ 	.word	0x0001cc30
        /*0eac*/ 	.word	0x00000004
        /*0eb0*/ 	.word	0x00038840
        /*0eb4*/ 	.short	0x010a
        /*0eb6*/ 	.byte	0x3f
	.zero		1


	//   ....[65]....
        /*0eb8*/ 	.word	0x0001ce90
        /*0ebc*/ 	.word	0x00000004
        /*0ec0*/ 	.word	0x00038860
        /*0ec4*/ 	.short	0x010a
        /*0ec6*/ 	.byte	0x3f
	.zero		1


	//   ....[66]....
        /*0ec8*/ 	.word	0x0001ec10
        /*0ecc*/ 	.word	0x00000000
        /*0ed0*/ 	.word	0x00038820
        /*0ed4*/ 	.short	0x010a
        /*0ed6*/ 	.byte	0x3f
	.zero		1


	//   ....[67]....
        /*0ed8*/ 	.word	0x0001edd0
        /*0edc*/ 	.word	0x00000006
        /*0ee0*/ 	.word	0x00000000
        /*0ee4*/ 	.short	0x010a
        /*0ee6*/ 	.byte	0x3f
	.zero		1


	//   ....[68]....
        /*0ee8*/ 	.word	0x0001ee40
        /*0eec*/ 	.word	0x00000007
        /*0ef0*/ 	.word	0x00000000
        /*0ef4*/ 	.short	0x010a
        /*0ef6*/ 	.byte	0x3f
	.zero		1


	//   ....[69]....
        /*0ef8*/ 	.word	0x0001eeb0
        /*0efc*/ 	.word	0x00000004
        /*0f00*/ 	.word	0x00000000
        /*0f04*/ 	.short	0x010a
        /*0f06*/ 	.byte	0x3f
	.zero		1


	//   ....[70]....
        /*0f08*/ 	.word	0x0001eee0
        /*0f0c*/ 	.word	0x00000003
        /*0f10*/ 	.word	0x00000000
        /*0f14*/ 	.short	0x010a
        /*0f16*/ 	.byte	0x3f
	.zero		1


	//   ....[71]....
        /*0f18*/ 	.word	0x0001ef50
        /*0f1c*/ 	.word	0x00000000
        /*0f20*/ 	.word	0x00038800
        /*0f24*/ 	.short	0x010a
        /*0f26*/ 	.byte	0x3f
	.zero		1


	//   ....[72]....
        /*0f28*/ 	.word	0x0001efa0
        /*0f2c*/ 	.word	0x00000007
        /*0f30*/ 	.word	0x00038830
        /*0f34*/ 	.short	0x010a
        /*0f36*/ 	.byte	0x3f
	.zero		1


	//   ....[73]....
        /*0f38*/ 	.word	0x0001f000
        /*0f3c*/ 	.word	0x00000006
        /*0f40*/ 	.word	0x00038810
        /*0f44*/ 	.short	0x010a
        /*0f46*/ 	.byte	0x3f
	.zero		1


	//   ....[74]....
        /*0f48*/ 	.word	0x0001f050
        /*0f4c*/ 	.word	0x00000007
        /*0f50*/ 	.word	0x00038850
        /*0f54*/ 	.short	0x010a
        /*0f56*/ 	.byte	0x3f
	.zero		1


	//   ....[75]....
        /*0f58*/ 	.word	0x0001f0b0
        /*0f5c*/ 	.word	0x00000009
        /*0f60*/ 	.word	0x00038830
        /*0f64*/ 	.short	0x010a
        /*0f66*/ 	.byte	0x3f
	.zero		1


	//   ....[76]....
        /*0f68*/ 	.word	0x0001f110
        /*0f6c*/ 	.word	0x00000009
        /*0f70*/ 	.word	0x00038850
        /*0f74*/ 	.short	0x010a
        /*0f76*/ 	.byte	0x3f
	.zero		1


	//   ....[77]....
        /*0f78*/ 	.word	0x0001f170
        /*0f7c*/ 	.word	0x00000006
        /*0f80*/ 	.word	0x00038830
        /*0f84*/ 	.short	0x010a
        /*0f86*/ 	.byte	0x3f
	.zero		1


	//   ....[78]....
        /*0f88*/ 	.word	0x0001f1d0
        /*0f8c*/ 	.word	0x00000006
        /*0f90*/ 	.word	0x00038850
        /*0f94*/ 	.short	0x010a
        /*0f96*/ 	.byte	0x3f
	.zero		1


	//   ....[79]....
        /*0f98*/ 	.word	0x0001f230
        /*0f9c*/ 	.word	0x00000006
        /*0fa0*/ 	.word	0x00038830
        /*0fa4*/ 	.short	0x010a
        /*0fa6*/ 	.byte	0x3f
	.zero		1


	//   ....[80]....
        /*0fa8*/ 	.word	0x0001f290
        /*0fac*/ 	.word	0x00000006
        /*0fb0*/ 	.word	0x00038850
        /*0fb4*/ 	.short	0x010a
        /*0fb6*/ 	.byte	0x3f
	.zero		1


	//   ....[81]....
        /*0fb8*/ 	.word	0x0001f430
        /*0fbc*/ 	.word	0x00000000
        /*0fc0*/ 	.word	0x00038840
        /*0fc4*/ 	.short	0x010a
        /*0fc6*/ 	.byte	0x3f
	.zero		1


	//   ....[82]....
        /*0fc8*/ 	.word	0x00020510
        /*0fcc*/ 	.word	0x00000013
        /*0fd0*/ 	.word	0x00038820
        /*0fd4*/ 	.short	0x010a
        /*0fd6*/ 	.byte	0x3f
	.zero		1


	//   ....[83]....
        /*0fd8*/ 	.word	0x00020560
        /*0fdc*/ 	.word	0x00000000
        /*0fe0*/ 	.word	0x00038860
        /*0fe4*/ 	.short	0x010a
        /*0fe6*/ 	.byte	0x3f
	.zero		1


	//   ....[84]....
        /*0fe8*/ 	.word	0x000205b0
        /*0fec*/ 	.word	0x00000003
        /*0ff0*/ 	.word	0x00038840
        /*0ff4*/ 	.short	0x010a
        /*0ff6*/ 	.byte	0x3f
	.zero		1


	//   ....[85]....
        /*0ff8*/ 	.word	0x00020600
        /*0ffc*/ 	.word	0x00000003
        /*1000*/ 	.word	0x00038860
        /*1004*/ 	.short	0x010a
        /*1006*/ 	.byte	0x3f
	.zero		1


	//   ....[86]....
        /*1008*/ 	.word	0x00020650
        /*100c*/ 	.word	0x00000004
        /*1010*/ 	.word	0x00038840
        /*1014*/ 	.short	0x010a
        /*1016*/ 	.byte	0x3f
	.zero		1


	//   ....[87]....
        /*1018*/ 	.word	0x000206a0
        /*101c*/ 	.word	0x00000004
        /*1020*/ 	.word	0x00038860
        /*1024*/ 	.short	0x010a
        /*1026*/ 	.byte	0x3f
	.zero		1


	//   ....[88]....
        /*1028*/ 	.word	0x000206f0
        /*102c*/ 	.word	0x00000004
        /*1030*/ 	.word	0x00038840
        /*1034*/ 	.short	0x010a
        /*1036*/ 	.byte	0x3f
	.zero		1


	//   ....[89]....
        /*1038*/ 	.word	0x00020740
        /*103c*/ 	.word	0x00000004
        /*1040*/ 	.word	0x00038860
        /*1044*/ 	.short	0x010a
        /*1046*/ 	.byte	0x3f
	.zero		1


	//   ....[90]....
        /*1048*/ 	.word	0x000212b0
        /*104c*/ 	.word	0x00000000
        /*1050*/ 	.word	0x00038820
        /*1054*/ 	.short	0x010a
        /*1056*/ 	.byte	0x3f
	.zero		1


	//   ....[91]....
        /*1058*/ 	.word	0x00021450
        /*105c*/ 	.word	0x00000006
        /*1060*/ 	.word	0x00000000
        /*1064*/ 	.short	0x010a
        /*1066*/ 	.byte	0x3f
	.zero		1


	//   ....[92]....
        /*1068*/ 	.word	0x000214a0
        /*106c*/ 	.word	0x00000007
        /*1070*/ 	.word	0x00000000
        /*1074*/ 	.short	0x010a
        /*1076*/ 	.byte	0x3f
	.zero		1


	//   ....[93]....
        /*1078*/ 	.word	0x000214f0
        /*107c*/ 	.word	0x00000004
        /*1080*/ 	.word	0x00000000
        /*1084*/ 	.short	0x010a
        /*1086*/ 	.byte	0x3f
	.zero		1


	//----- nvinfo : EIATTR_NUM_MBARRIERS
	.align		4
.L_438:
        /*1088*/ 	.byte	0x03, 0x38
        /*108a*/ 	.short	0x0017


	//----- nvinfo : EIATTR_EXIT_INSTR_OFFSETS
	.align		4
        /*108c*/ 	.byte	0x04, 0x1c
        /*108e*/ 	.short	(.L_440 - .L_439)


	//   ....[0]....
.L_439:
        /*1090*/ 	.word	0x00000a60


	//   ....[1]....
        /*1094*/ 	.word	0x00015fa0


	//   ....[2]....
        /*1098*/ 	.word	0x0001ef30


	//----- nvinfo : EIATTR_MAX_THREADS
	.align		4
.L_440:
        /*109c*/ 	.byte	0x04, 0x05
        /*109e*/ 	.short	(.L_442 - .L_441)
.L_441:
        /*10a0*/ 	.word	0x00000180
        /*10a4*/ 	.word	0x00000001
        /*10a8*/ 	.word	0x00000001


	//----- nvinfo : EIATTR_CRS_STACK_SIZE
	.align		4
.L_442:
        /*10ac*/ 	.byte	0x04, 0x1e
        /*10ae*/ 	.short	(.L_444 - .L_443)
.L_443:
        /*10b0*/ 	.word	0x00000000


	//----- nvinfo : EIATTR_CBANK_PARAM_SIZE
	.align		4
.L_444:
        /*10b4*/ 	.byte	0x03, 0x19
        /*10b6*/ 	.short	0x0bf0


	//----- nvinfo : EIATTR_PARAM_CBANK
	.align		4
        /*10b8*/ 	.byte	0x04, 0x0a
        /*10ba*/ 	.short	(.L_446 - .L_445)
	.align		4
.L_445:
        /*10bc*/ 	.word	index@(.nv.constant0._ZN7cutlass13device_kernelIN5flash11enable_sm90INS1_16FlashAttnFwdSm90INS1_25CollectiveMainloopFwdSm90ILi2EN4cute5tupleIJNS5_1CILi1EEES8_S8_EEENS6_IJNS7_ILi64EEESA_SA_EEELi512ENS_10bfloat16_tEfNS_4arch4Sm90ELb0ELb1ELb0ELb1ELb0ELb0ELb1ELb0ELb0ELb1ELb1ELb0EEENS1_21CollectiveEpilogueFwdINS6_IJSA_NS7_ILi512EEESA_EEES9_SC_SE_Li256ELb1ELb1ELb1ELb0EEENS1_36VarlenDynamicPersistentTileSchedulerILi64ELi64ELi256ELi128ELb1ELb1ELb1ELb1ELb0ELb1EEEEEEEEEvNT_6ParamsE)
        /*10c0*/ 	.short	0x0210
        /*10c2*/ 	.short	0x0bf0


	//----- nvinfo : EIATTR_SW_WAR
	.align		4
.L_446:
        /*10c4*/ 	.byte	0x04, 0x36
        /*10c6*/ 	.short	(.L_448 - .L_447)
.L_447:
        /*10c8*/ 	.word	0x00000008
.L_448:


//--------------------- .nv.info._ZN7cutlass13device_kernelIN5flash11enable_sm90INS1_16FlashAttnFwdSm90INS1_25CollectiveMainloopFwdSm90ILi2EN4cute5tupleIJNS5_1CILi1EEES8_S8_EEENS6_IJNS7_ILi64EEESA_SA_EEELi512ENS_10bfloat16_tEfNS_4arch4Sm90ELb0ELb1ELb0ELb1ELb0ELb1ELb1ELb0ELb0ELb1ELb1ELb0EEENS1_21CollectiveEpilogueFwdINS6_IJSA_NS7_ILi512EEESA_EEES9_SC_SE_Li256ELb1ELb1ELb1ELb0EEENS1_36VarlenDynamicPersistentTileSchedulerILi64ELi64ELi256ELi128ELb1ELb1ELb1ELb1ELb0ELb1EEEEEEEEEvNT_6ParamsE --------------------------
	.section	.nv.info._ZN7cutlass13device_kernelIN5flash11enable_sm90INS1_16FlashAttnFwdSm90INS1_25CollectiveMainloopFwdSm90ILi2EN4cute5tupleIJNS5_1CILi1EEES8_S8_EEENS6_IJNS7_ILi64EEESA_SA_EEELi512ENS_10bfloat16_tEfNS_4arch4Sm90ELb0ELb1ELb0ELb1ELb0ELb1ELb1ELb0ELb0ELb1ELb1ELb0EEENS1_21CollectiveEpilogueFwdINS6_IJSA_NS7_ILi512EEESA_EEES9_SC_SE_Li256ELb1ELb1ELb1ELb0EEENS1_36VarlenDynamicPersistentTileSchedulerILi64ELi64ELi256ELi128ELb1ELb1ELb1ELb1ELb0ELb1EEEEEEEEEvNT_6ParamsE,"",@"SHT_CUDA_INFO"
	.sectionflags	@""
	.align	4


	//----- nvinfo : EIATTR_CUDA_API_VERSION
	.align		4
        /*0000*/ 	.byte	0x04, 0x37
        /*0002*/ 	.short	(.L_450 - .L_449)
.L_449:
        /*0004*/ 	.word	0x00000082


	//----- nvinfo : EIATTR_KPARAM_INFO
	.align		4
.L_450:
        /*0008*/ 	.byte	0x04, 0x17
        /*000a*/ 	.short	(.L_452 - .L_451)
.L_451:
        /*000c*/ 	.word	0x00000000
        /*0010*/ 	.short	0x0000
        /*0012*/ 	.short	0x0070
        /*0014*/ 	.byte	0x00, 0xf0, 0x01, 0x2e


	//----- nvinfo : EIATTR_SPARSE_MMA_MASK
	.align		4
.L_452:
        /*0018*/ 	.byte	0x03, 0x50
        /*001a*/ 	.short	0x0000


	//----- nvinfo : EIATTR_MAXREG_COUNT
	.align		4
        /*001c*/ 	.byte	0x03, 0x1b
        /*001e*/ 	.short	0x00a8


	//----- nvinfo : EIATTR_NUM_BARRIERS
	.align		4
        /*0020*/ 	.byte	0x02, 0x4c
        /*0022*/ 	.byte	0x10
	.zero		1


	//----- nvinfo : EIATTR_EXTERNS
	.align		4
        /*0024*/ 	.byte	0x04, 0x0f
        /*0026*/ 	.short	(.L_454 - .L_453)


	//   ....[0]....
	.align		4
.L_453:
        /*0028*/ 	.word	index@(__assertfail)


	//----- nvinfo : EIATTR_ANNOTATIONS
	.align		4
.L_454:
        /*002c*/ 	.byte	0x04, 0x55
        /*002e*/ 	.short	(.L_456 - .L_455)


	//   ....[0]....
.L_455:
        /* <DEDUP_REMOVED lines=103> */


	//----- nvinfo : EIATTR_MERCURY_ISA_VERSION
	.align		4
.L_456:
        /*0688*/ 	.byte	0x03, 0x5f
        /*068a*/ 	.short	0x0101


	//----- nvinfo : EIATTR_UNUSED_LOAD_BYTE_OFFSET
	.align		4
        /*068c*/ 	.byte	0x04, 0x44
        /*068e*/ 	.short	(.L_458 - .L_457)


	//   ....[0]....
.L_457:
        /*0690*/ 	.word	0x00000ab0
        /*0694*/ 	.word	0x0000fff0


	//   ....[1]....
        /*0698*/ 	.word	0x0001a310
        /*069c*/ 	.word	0x0000fff0


	//----- nvinfo : EIATTR_INT_WARP_WIDE_INSTR_OFFSETS
	.align		4
.L_458:
        /*06a0*/ 	.byte	0x04, 0x31
        /*06a2*/ 	.short	(.L_460 - .L_459)


	//   ....[0]....
.L_459:
        /*06a4*/ 	.word	0x00000190


	//   ....[1]....
        /*06a8*/ 	.word	0x000001d0


	//   ....[2]....
        /*06ac*/ 	.word	0x00000240


	//   ....[3]....
        /*06b0*/ 	.word	0x00000250


	//   ....[4]....
        /*06b4*/ 	.word	0x00022f60


	//   ....[5]....
        /*06b8*/ 	.word	0x00022fc0


	//   ....[6]....
        /*06bc*/ 	.word	0x000289a0


	//   ....[7]....
        /*06c0*/ 	.word	0x00028a00


	//----- nvinfo : EIATTR_COOP_GROUP_MASK_REGIDS
	.align		4
.L_460:
        /*06c4*/ 	.byte	0x04, 0x29
        /*06c6*/ 	.short	(.L_462 - .L_461)


	//   ....[0]....
.L_461:
        /*06c8*/ 	.word	0xffffffff


	//   ....[1]....
        /*06cc*/ 	.word	0xffffffff


	//   ....[2]....
        /*06d0*/ 	.word	0xffffffff


	//   ....[3]....
        /*06d4*/ 	.word	0xffffffff


	//   ....[4]....
        /*06d8*/ 	.word	0xffffffff


	//   ....[5]....
        /*06dc*/ 	.word	0xffffffff


	//   ....[6]....
        /*06e0*/ 	.word	0xffffffff


	//   ....[7]....
        /*06e4*/ 	.word	0xffffffff


	//   ....[8]....
        /*06e8*/ 	.word	0xffffffff


	//   ....[9]....
        /*06ec*/ 	.word	0xffffffff


	//   ....[10]....
        /*06f0*/ 	.word	0xffffffff


	//   ....[11]....
        /*06f4*/ 	.word	0xffffffff


	//   ....[12]....
        /*06f8*/ 	.word	0xffffffff


	//   ....[13]....
        /*06fc*/ 	.word	0xffffffff


	//   ....[14]....
        /*0700*/ 	.word	0xffffffff


	//   ....[15]....
        /*0704*/ 	.word	0xffffffff


	//   ....[16]....
        /*0708*/ 	.word	0xffffffff


	//   ....[17]....
        /*070c*/ 	.word	0xffffffff


	//   ....[18]....
        /*0710*/ 	.word	0xffffffff


	//   ....[19]....
        /*0714*/ 	.word	0xffffffff


	//   ....[20]....
        /*0718*/ 	.word	0xffffffff


	//   ....[21]....
        /*071c*/ 	.word	0xffffffff


	//   ....[22]....
        /*0720*/ 	.word	0xffffffff


	//   ....[23]....
        /*0724*/ 	.word	0xffffffff


	//   ....[24]....
        /*0728*/ 	.word	0xffffffff


	//   ....[25]....
        /*072c*/ 	.word	0xffffffff


	//   ....[26]....
        /*0730*/ 	.word	0xffffffff


	//   ....[27]....
        /*0734*/ 	.word	0xffffffff


	//   ....[28]....
        /*0738*/ 	.word	0xffffffff


	//   ....[29]....
        /*073c*/ 	.word	0xffffffff


	//   ....[30]....
        /*0740*/ 	.word	0xffffffff


	//   ....[31]....
        /*0744*/ 	.word	0xffffffff


	//   ....[32]....
        /*0748*/ 	.word	0xffffffff


	//   ....[33]....
        /*074c*/ 	.word	0xffffffff


	//   ....[34]....
        /*0750*/ 	.word	0xffffffff


	//   ....[35]....
        /*0754*/ 	.word	0xffffffff


	//   ....[36]....
        /*0758*/ 	.word	0xffffffff


	//   ....[37]....
        /*075c*/ 	.word	0xffffffff


	//   ....[38]....
        /*0760*/ 	.word	0xffffffff


	//   ....[39]....
        /*0764*/ 	.word	0xffffffff


	//   ....[40]....
        /*0768*/ 	.word	0xffffffff


	//   ....[41]....
        /*076c*/ 	.word	0xffffffff


	//   ....[42]....
        /*0770*/ 	.word	0xffffffff


	//   ....[43]....
        /*0774*/ 	.word	0xffffffff


	//   ....[44]....
        /*0778*/ 	.word	0xffffffff


	//   ....[45]....
        /*077c*/ 	.word	0xffffffff


	//   ....[46]....
        /*0780*/ 	.word	0xffffffff


	//   ....[47]....
        /*0784*/ 	.word	0xffffffff


	//   ....[48]....
        /*0788*/ 	.word	0xffffffff


	//   ....[49]....
        /*078c*/ 	.word	0xffffffff


	//   ....[50]....
        /*0790*/ 	.word	0xffffffff


	//   ....[51]....
        /*0794*/ 	.word	0xffffffff


	//   ....[52]....
        /*0798*/ 	.word	0xffffffff


	//   ....[53]....
        /*079c*/ 	.word	0xffffffff


	//   ....[54]....
        /*07a0*/ 	.word	0xffffffff


	//   ....[55]....
        /*07a4*/ 	.word	0xffffffff


	//   ....[56]....
        /*07a8*/ 	.word	0xffffffff


	//   ....[57]....
        /*07ac*/ 	.word	0xffffffff


	//   ....[58]....
        /*07b0*/ 	.word	0xffffffff


	//   ....[59]....
        /*07b4*/ 	.word	0xffffffff


	//   ....[60]....
        /*07b8*/ 	.word	0xffffffff


	//   ....[61]....
        /*07bc*/ 	.word	0xffffffff


	//   ....[62]....
        /*07c0*/ 	.word	0xffffffff


	//   ....[63]....
        /*07c4*/ 	.word	0xffffffff


	//   ....[64]....
        /*07c8*/ 	.word	0xffffffff


	//   ....[65]....
        /*07cc*/ 	.word	0xffffffff


	//   ....[66]....
        /*07d0*/ 	.word	0xffffffff


	//   ....[67]....
        /*07d4*/ 	.word	0xffffffff


	//   ....[68]....
        /*07d8*/ 	.word	0xffffffff


	//   ....[69]....
        /*07dc*/ 	.word	0xffffffff


	//   ....[70]....
        /*07e0*/ 	.word	0xffffffff


	//   ....[71]....
        /*07e4*/ 	.word	0xffffffff


	//   ....[72]....
        /*07e8*/ 	.word	0xffffffff


	//   ....[73]....
        /*07ec*/ 	.word	0xffffffff


	//   ....[74]....
        /*07f0*/ 	.word	0xffffffff


	//   ....[75]....
        /*07f4*/ 	.word	0xffffffff


	//   ....[76]....
        /*07f8*/ 	.word	0xffffffff


	//   ....[77]....
        /*07fc*/ 	.word	0xffffffff


	//   ....[78]....
        /*0800*/ 	.word	0xffffffff


	//   ....[79]....
        /*0804*/ 	.word	0xffffffff


	//   ....[80]....
        /*0808*/ 	.word	0xffffffff


	//   ....[81]....
        /*080c*/ 	.word	0xffffffff


	//   ....[82]....
        /*0810*/ 	.word	0xffffffff


	//   ....[83]....
        /*0814*/ 	.word	0xffffffff


	//   ....[84]....
        /*0818*/ 	.word	0xffffffff


	//   ....[85]....
        /*081c*/ 	.word	0xffffffff


	//   ....[86]....
        /*0820*/ 	.word	0xffffffff


	//   ....[87]....
        /*0824*/ 	.word	0xffffffff


	//   ....[88]....
        /*0828*/ 	.word	0xffffffff


	//   ....[89]....
        /*082c*/ 	.word	0xffffffff


	//   ....[90]....
        /*0830*/ 	.word	0xffffffff


	//   ....[91]....
        /*0834*/ 	.word	0xffffffff


	//   ....[92]....
        /*0838*/ 	.word	0xffffffff


	//   ....[93]....
        /*083c*/ 	.word	0xffffffff


	//   ....[94]....
        /*0840*/ 	.word	0xffffffff


	//   ....[95]....
        /*0844*/ 	.word	0xffffffff


	//   ....[96]....
        /*0848*/ 	.word	0xffffffff


	//   ....[97]....
        /*084c*/ 	.word	0xffffffff


	//   ....[98]....
        /*0850*/ 	.word	0xffffffff


	//   ....[99]....
        /*0854*/ 	.word	0xffffffff


	//   ....[100]....
        /*0858*/ 	.word	0xffffffff


	//   ....[101]....
        /*085c*/ 	.word	0xffffffff


	//   ....[102]....
        /*0860*/ 	.word	0xffffffff


	//   ....[103]....
        /*0864*/ 	.word	0xffffffff


	//   ....[104]....
        /*0868*/ 	.word	0xffffffff


	//   ....[105]....
        /*086c*/ 	.word	0xffffffff


	//   ....[106]....
        /*0870*/ 	.word	0xffffffff


	//   ....[107]....
        /*0874*/ 	.word	0xffffffff


	//   ....[108]....
        /*0878*/ 	.word	0xffffffff


	//   ....[109]....
        /*087c*/ 	.word	0xffffffff


	//   ....[110]....
        /*0880*/ 	.word	0xffffffff


	//   ....[111]....
        /*0884*/ 	.word	0xffffffff


	//   ....[112]....
        /*0888*/ 	.word	0xffffffff


	//   ....[113]....
        /*088c*/ 	.word	0xffffffff


	//   ....[114]....
        /*0890*/ 	.word	0xffffffff


	//   ....[115]....
        /*0894*/ 	.word	0xffffffff


	//   ....[116]....
        /*0898*/ 	.word	0xffffffff


	//   ....[117]....
        /*089c*/ 	.word	0xffffffff


	//   ....[118]....
        /*08a0*/ 	.word	0xffffffff


	//   ....[119]....
        /*08a4*/ 	.word	0xffffffff


	//   ....[120]....
        /*08a8*/ 	.word	0xffffffff


	//   ....[121]....
        /*08ac*/ 	.word	0xffffffff


	//   ....[122]....
        /*08b0*/ 	.word	0xffffffff


	//   ....[123]....
        /*08b4*/ 	.word	0xffffffff


	//   ....[124]....
        /*08b8*/ 	.word	0xffffffff


	//   ....[125]....
        /*08bc*/ 	.word	0xffffffff


	//   ....[126]....
        /*08c0*/ 	.word	0xffffffff


	//   ....[127]....
        /*08c4*/ 	.word	0xffffffff


	//   ....[128]....
        /*08c8*/ 	.word	0xffffffff


	//   ....[129]....
        /*08cc*/ 	.word	0xffffffff


	//   ....[130]....
        /*08d0*/ 	.word	0x0500000f


	//   ....[131]....
        /*08d4*/ 	.word	0x0500000f


	//   ....[132]....
        /*08d8*/ 	.word	0x0500000f


	//   ....[133]....
        /*08dc*/ 	.word	0x0500000f


	//   ....[134]....
        /*08e0*/ 	.word	0x0500000f


	//   ....[135]....
        /*08e4*/ 	.word	0x0500000f


	//   ....[136]....
        /*08e8*/ 	.word	0x0500000f


	//   ....[137]....
        /*08ec*/ 	.word	0x0500000f


	//   ....[138]....
        /*08f0*/ 	.word	0x0500000f


	//   ....[139]....
        /*08f4*/ 	.word	0x0500000f


	//   ....[140]....
        /*08f8*/ 	.word	0x0500000f


	//   ....[141]....
        /*08fc*/ 	.word	0x0500000f


	//   ....[142]....
        /*0900*/ 	.word	0x0500000f


	//   ....[143]....
        /*0904*/ 	.word	0x0500000f


	//   ....[144]....
        /*0908*/ 	.word	0x0500000f


	//   ....[145]....
        /*090c*/ 	.word	0x0500000f


	//   ....[146]....
        /*0910*/ 	.word	0x0500000f


	//   ....[147]....
        /*0914*/ 	.word	0x0500000f


	//   ....[148]....
        /*0918*/ 	.word	0x0500000f


	//   ....[149]....
        /*091c*/ 	.word	0x0500000f


	//   ....[150]....
        /*0920*/ 	.word	0x0500000f


	//   ....[151]....
        /*0924*/ 	.word	0x0500000f


	//   ....[152]....
        /*0928*/ 	.word	0x0500000f


	//   ....[153]....
        /*092c*/ 	.word	0x0500000f


	//   ....[154]....
        /*0930*/ 	.word	0x0500000f


	//   ....[155]....
        /*0934*/ 	.word	0x0500000f


	//   ....[156]....
        /*0938*/ 	.word	0x0500000f


	//   ....[157]....
        /*093c*/ 	.word	0x0500000f


	//   ....[158]....
        /*0940*/ 	.word	0x0500000f


	//   ....[159]....
        /*0944*/ 	.word	0x0500000f


	//   ....[160]....
        /*0948*/ 	.word	0x0500000f


	//   ....[161]....
        /*094c*/ 	.word	0x0500000f


	//   ....[162]....
        /*0950*/ 	.word	0x0500000f


	//   ....[163]....
        /*0954*/ 	.word	0x0500000f


	//   ....[164]....
        /*0958*/ 	.word	0x0500000f


	//   ....[165]....
        /*095c*/ 	.word	0x0500000f


	//   ....[166]....
        /*0960*/ 	.word	0x0500000f


	//   ....[167]....
        /*0964*/ 	.word	0x0500000f


	//   ....[168]....
        /*0968*/ 	.word	0x0500000f


	//   ....[169]....
        /*096c*/ 	.word	0x0500000f


	//   ....[170]....
        /*0970*/ 	.word	0x0500000f


	//   ....[171]....
        /*0974*/ 	.word	0x0500000f


	//   ....[172]....
        /*0978*/ 	.word	0x0500000f


	//   ....[173]....
        /*097c*/ 	.word	0x0500000f


	//   ....[174]....
        /*0980*/ 	.word	0x0500000f


	//   ....[175]....
        /*0984*/ 	.word	0x0500000f


	//   ....[176]....
        /*0988*/ 	.word	0x0500000f


	//   ....[177]....
        /*098c*/ 	.word	0x0500000f


	//   ....[178]....
        /*0990*/ 	.word	0x0500000f


	//   ....[179]....
        /*0994*/ 	.word	0x0500000f


	//   ....[180]....
        /*0998*/ 	.word	0x0500000f


	//   ....[181]....
        /*099c*/ 	.word	0x0500000f


	//   ....[182]....
        /*09a0*/ 	.word	0x0500000f


	//----- nvinfo : EIATTR_COOP_GROUP_INSTR_OFFSETS
	.align		4
.L_462:
        /*09a4*/ 	.byte	0x04, 0x28
        /*09a6*/ 	.short	(.L_464 - .L_463)


	//   ....[0]....
.L_463:
        /*09a8*/ 	.word	0x00000070


	//   ....[1]....
        /*09ac*/ 	.word	0x000001a0


	//   ....[2]....
        /*09b0*/ 	.word	0x000001f0


	//   ....[3]....
        /*09b4*/ 	.word	0x00000400


	//   ....[4]....
        /*09b8*/ 	.word	0x00000560


	//   ....[5]....
        /*09bc*/ 	.word	0x00000680


	//   ....[6]....
        /*09c0*/ 	.word	0x000007e0


	//   ....[7]....
        /*09c4*/ 	.word	0x00005970


	//   ....[8]....
        /*09c8*/ 	.word	0x00007c20


	//   ....[9]....
        /*09cc*/ 	.word	0x000083b0


	//   ....[10]....
        /*09d0*/ 	.word	0x000083c0


	//   ....[11]....
        /*09d4*/ 	.word	0x000083d0


	//   ....[12]....
        /*09d8*/ 	.word	0x000083e0


	//   ....[13]....
        /*09dc*/ 	.word	0x000086d0


	//   ....[14]....
        /*09e0*/ 	.word	0x000086e0


	//   ....[15]....
        /*09e4*/ 	.word	0x000086f0


	//   ....[16]....
        /*09e8*/ 	.word	0x00008700


	//   ....[17]....
        /*09ec*/ 	.word	0x000099f0


	//   ....[18]....
        /*09f0*/ 	.word	0x00009a00


	//   ....[19]....
        /*09f4*/ 	.word	0x00009a10


	//   ....[20]....
        /*09f8*/ 	.word	0x00009a20


	//   ....[21]....
        /*09fc*/ 	.word	0x00009c60


	//   ....[22]....
        /*0a00*/ 	.word	0x00009c70


	//   ....[23]....
        /*0a04*/ 	.word	0x00009c80


	//   ....[24]....
        /*0a08*/ 	.word	0x00009c90


	//   ....[25]....
        /*0a0c*/ 	.word	0x0000b4b0


	//   ....[26]....
        /*0a10*/ 	.word	0x0000cc10


	//   ....[27]....
        /*0a14*/ 	.word	0x0000d390


	//   ....[28]....
        /*0a18*/ 	.word	0x0000da00


	//   ....[29]....
        /*0a1c*/ 	.word	0x0000da80


	//   ....[30]....
        /*0a20*/ 	.word	0x0000ddc0


	//   ....[31]....
        /*0a24*/ 	.word	0x0000de10


	//   ....[32]....
        /*0a28*/ 	.word	0x0000e620


	//   ....[33]....
        /*0a2c*/ 	.word	0x0000ee70


	//   ....[34]....
        /*0a30*/ 	.word	0x00010460


	//   ....[35]....
        /*0a34*/ 	.word	0x000107e0


	//   ....[36]....
        /*0a38*/ 	.word	0x00010ec0


	//   ....[37]....
        /*0a3c*/ 	.word	0x00010fb0


	//   ....[38]....
        /*0a40*/ 	.word	0x000115b0


	//   ....[39]....
        /*0a44*/ 	.word	0x00011780


	//   ....[40]....
        /*0a48*/ 	.word	0x00012570


	//   ....[41]....
        /*0a4c*/ 	.word	0x00012ea0


	//   ....[42]....
        /*0a50*/ 	.word	0x000146e0


	//   ....[43]....
        /*0a54*/ 	.word	0x00014700


	//   ....[44]....
        /*0a58*/ 	.word	0x00014a10


	//   ....[45]....
        /*0a5c*/ 	.word	0x00014be0


	//   ....[46]....
        /*0a60*/ 	.word	0x00015ac0


	//   ....[47]....
        /*0a64*/ 	.word	0x00016120


	//   ....[48]....
        /*0a68*/ 	.word	0x000175c0


	//   ....[49]....
        /*0a6c*/ 	.word	0x00017a60


	//   ....[50]....
        /*0a70*/ 	.word	0x00018020


	//   ....[51]....
        /*0a74*/ 	.word	0x00018040


	//   ....[52]....
        /*0a78*/ 	.word	0x00018950


	//   ....[53]....
        /*0a7c*/ 	.word	0x00018b20


	//   ....[54]....
        /*0a80*/ 	.word	0x000197c0


	//   ....[55]....
        /*0a84*/ 	.word	0x00019830


	//   ....[56]....
        /*0a88*/ 	.word	0x000198a0


	//   ....[57]....
        /*0a8c*/ 	.word	0x000199f0


	//   ....[58]....
        /*0a90*/ 	.word	0x00019bc0


	//   ....[59]....
        /*0a94*/ 	.word	0x0001b020


	//   ....[60]....
        /*0a98*/ 	.word	0x0001b380


	//   ....[61]....
        /*0a9c*/ 	.word	0x0001b390


	//   ....[62]....
        /*0aa0*/ 	.word	0x0001b3c0


	//   ....[63]....
        /*0aa4*/ 	.word	0x0001b3d0


	//   ....[64]....
        /*0aa8*/ 	.word	0x0001c020


	//   ....[65]....
        /*0aac*/ 	.word	0x0001c060


	//   ....[66]....
        /*0ab0*/ 	.word	0x0001c300


	//   ....[67]....
        /*0ab4*/ 	.word	0x0001c320


	//   ....[68]....
        /*0ab8*/ 	.word	0x0001ccb0


	//   ....[69]....
        /*0abc*/ 	.word	0x0001cd00


	//   ....[70]....
        /*0ac0*/ 	.word	0x0001d5e0


	//   ....[71]....
        /*0ac4*/ 	.word	0x0001d600


	//   ....[72]....
        /*0ac8*/ 	.word	0x0001e8d0


	//   ....[73]....
        /*0acc*/ 	.word	0x0001e900


	//   ....[74]....
        /*0ad0*/ 	.word	0x0001eb40


	//   ....[75]....
        /*0ad4*/ 	.word	0x0001eb60


	//   ....[76]....
        /*0ad8*/ 	.word	0x0001ee10


	//   ....[77]....
        /*0adc*/ 	.word	0x0001f020


	//   ....[78]....
        /*0ae0*/ 	.word	0x0001f050


	//   ....[79]....
        /*0ae4*/ 	.word	0x0001f080


	//   ....[80]....
        /*0ae8*/ 	.word	0x0001f0b0


	//   ....[81]....
        /*0aec*/ 	.word	0x0001f0e0


	//   ....[82]....
        /*0af0*/ 	.word	0x0001f110


	//   ....[83]....
        /*0af4*/ 	.word	0x0001f2b0


	//   ....[84]....
        /*0af8*/ 	.word	0x0001f2e0


	//   ....[85]....
        /*0afc*/ 	.word	0x0001f310


	//   ....[86]....
        /*0b00*/ 	.word	0x0001f340


	//   ....[87]....
        /*0b04*/ 	.word	0x0001f370


	//   ....[88]....
        /*0b08*/ 	.word	0x0001f3a0


	//   ....[89]....
        /*0b0c*/ 	.word	0x0001f440


	//   ....[90]....
        /*0b10*/ 	.word	0x0001f470


	//   ....[91]....
        /*0b14*/ 	.word	0x0001f480


	//   ....[92]....
        /*0b18*/ 	.word	0x0001f4b0


	//   ....[93]....
        /*0b1c*/ 	.word	0x00020db0


	//   ....[94]....
        /*0b20*/ 	.word	0x00023530


	//   ....[95]....
        /*0b24*/ 	.word	0x00023ff0


	//   ....[96]....
        /*0b28*/ 	.word	0x00024000


	//   ....[97]....
        /*0b2c*/ 	.word	0x00024030


	//   ....[98]....
        /*0b30*/ 	.word	0x00024110


	//   ....[99]....
        /*0b34*/ 	.word	0x00024140


	//   ....[100]....
        /*0b38*/ 	.word	0x000241a0


	//   ....[101]....
        /*0b3c*/ 	.word	0x000241b0


	//   ....[102]....
        /*0b40*/ 	.word	0x00024220


	//   ....[103]....
        /*0b44*/ 	.word	0x00024bb0


	//   ....[104]....
        /*0b48*/ 	.word	0x00024bc0


	//   ....[105]....
        /*0b4c*/ 	.word	0x00024c90


	//   ....[106]....
        /*0b50*/ 	.word	0x00024ca0


	//   ....[107]....
        /*0b54*/ 	.word	0x00024f30


	//   ....[108]....
        /*0b58*/ 	.word	0x00024f40


	//   ....[109]....
        /*0b5c*/ 	.word	0x000250a0


	//   ....[110]....
        /*0b60*/ 	.word	0x000250b0


	//   ....[111]....
        /*0b64*/ 	.word	0x00028cc0


	//   ....[112]....
        /*0b68*/ 	.word	0x00028cf0


	//   ....[113]....
        /*0b6c*/ 	.word	0x00028d50


	//   ....[114]....
        /*0b70*/ 	.word	0x00028d80


	//   ....[115]....
        /*0b74*/ 	.word	0x00028db0


	//   ....[116]....
        /*0b78*/ 	.word	0x00028de0


	//   ....[117]....
        /*0b7c*/ 	.word	0x00028e10


	//   ....[118]....
        /*0b80*/ 	.word	0x00028e40


	//   ....[119]....
        /*0b84*/ 	.word	0x00029000


	//   ....[120]....
        /*0b88*/ 	.word	0x00029030


	//   ....[121]....
        /*0b8c*/ 	.word	0x00029060


	//   ....[122]....
        /*0b90*/ 	.word	0x00029090


	//   ....[123]....
        /*0b94*/ 	.word	0x000290c0


	//   ....[124]....
        /*0b98*/ 	.word	0x000290f0


	//   ....[125]....
        /*0b9c*/ 	.word	0x000291c0


	//   ....[126]....
        /*0ba0*/ 	.word	0x000291e0


	//   ....[127]....
        /*0ba4*/ 	.word	0x000291f0


	//   ....[128]....
        /*0ba8*/ 	.word	0x00029270


	//   ....[129]....
        /*0bac*/ 	.word	0x00029db0


	//   ....[130]....
        /*0bb0*/ 	.word	0x0002a1f0


	//   ....[131]....
        /*0bb4*/ 	.word	0x0002a280


	//   ....[132]....
        /*0bb8*/ 	.word	0x0002a2d0


	//   ....[133]....
        /*0bbc*/ 	.word	0x0002a320


	//   ....[134]....
        /*0bc0*/ 	.word	0x0002a3b0


	//   ....[135]....
        /*0bc4*/ 	.word	0x0002a440


	//   ....[136]....
        /*0bc8*/ 	.word	0x0002a490


	//   ....[137]....
        /*0bcc*/ 	.word	0x0002a4e0


	//   ....[138]....
        /*0bd0*/ 	.word	0x0002a5c0


	//   ....[139]....
        /*0bd4*/ 	.word	0x0002a650


	//   ....[140]....
        /*0bd8*/ 	.word	0x0002a6a0


	//   ....[141]....
        /*0bdc*/ 	.word	0x0002a6f0


	//   ....[142]....
        /*0be0*/ 	.word	0x0002a780


	//   ....[143]....
        /*0be4*/ 	.word	0x0002a810


	//   ....[144]....
        /*0be8*/ 	.word	0x0002a860


	//   ....[145]....
        /*0bec*/ 	.word	0x0002a8b0


	//   ....[146]....
        /*0bf0*/ 	.word	0x0002ac90


	//   ....[147]....
        /*0bf4*/ 	.word	0x0002af70


	//   ....[148]....
        /*0bf8*/ 	.word	0x0002b100


	//   ....[149]....
        /*0bfc*/ 	.word	0x0002b160


	//   ....[150]....
        /*0c00*/ 	.word	0x0002b1c0


	//   ....[151]....
        /*0c04*/ 	.word	0x0002b210


	//   ....[152]....
        /*0c08*/ 	.word	0x0002b370


	//   ....[153]....
        /*0c0c*/ 	.word	0x0002b410


	//   ....[154]....
        /*0c10*/ 	.word	0x0002b4c0


	//   ....[155]....
        /*0c14*/ 	.word	0x0002b5a0


	//   ....[156]....
        /*0c18*/ 	.word	0x0002b760


	//   ....[157]....
        /*0c1c*/ 	.word	0x0002b840


	//   ....[158]....
        /*0c20*/ 	.word	0x0002bac0


	//   ....[159]....
        /*0c24*/ 	.word	0x0002bbd0


	//   ....[160]....
        /*0c28*/ 	.word	0x0002bda0


	//   ....[161]....
        /*0c2c*/ 	.word	0x0002be60


	//   ....[162]....
        /*0c30*/ 	.word	0x0002c080


	//   ....[163]....
        /*0c34*/ 	.word	0x0002c0d0


	//   ....[164]....
        /*0c38*/ 	.word	0x0002c400


	//   ....[165]....
        /*0c3c*/ 	.word	0x0002c4a0


	//   ....[166]....
        /*0c40*/ 	.word	0x0002c640


	//   ....[167]....
        /*0c44*/ 	.word	0x0002c6c0


	//   ....[168]....
        /*0c48*/ 	.word	0x0002c740


	//   ....[169]....
        /*0c4c*/ 	.word	0x0002c7c0


	//   ....[170]....
        /*0c50*/ 	.word	0x0002c840


	//   ....[171]....
        /*0c54*/ 	.word	0x0002c8d0


	//   ....[172]....
        /*0c58*/ 	.word	0x0002c970


	//   ....[173]....
        /*0c5c*/ 	.word	0x0002ca20


	//   ....[174]....
        /*0c60*/ 	.word	0x0002caa0


	//   ....[175]....
        /*0c64*/ 	.word	0x0002cb20


	//   ....[176]....
        /*0c68*/ 	.word	0x0002cba0


	//   ....[177]....
        /*0c6c*/ 	.word	0x0002cc30


	//   ....[178]....
        /*0c70*/ 	.word	0x0002ccb0


	//   ....[179]....
        /*0c74*/ 	.word	0x0002cd60


	//   ....[180]....
        /*0c78*/ 	.word	0x0002cdb0


	//   ....[181]....
        /*0c7c*/ 	.word	0x0002ce70


	//   ....[182]....
        /*0c80*/ 	.word	0x0002cfa0


	//----- nvinfo : EIATTR_REG_RECONFIG
	.align		4
.L_464:
        /*0c84*/ 	.byte	0x01, 0x54
	.zero		2


	//----- nvinfo : EIATTR_SYSCALL_OFFSETS
	.align		4
        /*0c88*/ 	.byte	0x04, 0x46
        /*0c8a*/ 	.short	(.L_466 - .L_465)


	//   ....[0]....
.L_465:
        /*0c8c*/ 	.word	0x000023e0


	//   ....[1]....
        /*0c90*/ 	.word	0x00002530


	//   ....[2]....
        /*0c94*/ 	.word	0x00007dd0


	//   ....[3]....
        /*0c98*/ 	.word	0x000080f0


	//   ....[4]....
        /*0c9c*/ 	.word	0x00023160


	//   ....[5]....
        /*0ca0*/ 	.word	0x000232b0


	//   ....[6]....
        /*0ca4*/ 	.word	0x000233a0


	//   ....[7]....
        /*0ca8*/ 	.word	0x00023be0


	//   ....[8]....
        /*0cac*/ 	.word	0x00024530


	//----- nvinfo : EIATTR_MBARRIER_INSTR_OFFSETS
	.align		4
.L_466:
        /*0cb0*/ 	.byte	0x04, 0x39
        /*0cb2*/ 	.short	(.L_468 - .L_467)


	//   ....[0]....
.L_467:
        /*0cb4*/ 	.word	0x000002e0
        /*0cb8*/ 	.word	0x000000ff
        /*0cbc*/ 	.word	0x00038800
        /*0cc0*/ 	.short	0x0100
        /*0cc2*/ 	.byte	0x08
	.zero		1


	//   ....[1]....
        /*0cc4*/ 	.word	0x000002f0
        /*0cc8*/ 	.word	0x000000ff
        /*0ccc*/ 	.word	0x00038810
        /*0cd0*/ 	.short	0x0100
        /*0cd2*/ 	.byte	0x08
	.zero		1


	//   ....[2]....
        /*0cd4*/ 	.word	0x00000300
        /*0cd8*/ 	.word	0x000000ff
        /*0cdc*/ 	.word	0x00038820
        /*0ce0*/ 	.short	0x0100
        /*0ce2*/ 	.byte	0x08
	.zero		1


	//   ....[3]....
        /*0ce4*/ 	.word	0x000003b0
        /*0ce8*/ 	.word	0x000000ff
        /*0cec*/ 	.word	0x00038830
        /*0cf0*/ 	.short	0x0100
        /*0cf2*/ 	.byte	0x06
	.zero		1


	//   ....[4]....
        /*0cf4*/ 	.word	0x000003c0
        /*0cf8*/ 	.word	0x000000ff
        /*0cfc*/ 	.word	0x00038840
        /*0d00*/ 	.short	0x0100
        /*0d02*/ 	.byte	0x06
	.zero		1


	//   ....[5]....
        /*0d04*/ 	.word	0x000003d0
        /*0d08*/ 	.word	0x000000ff
        /*0d0c*/ 	.word	0x00038838
        /*0d10*/ 	.short	0x0100
        /*0d12*/ 	.byte	0x06
	.zero		1


	//   ....[6]....
        /*0d14*/ 	.word	0x000003e0
        /*0d18*/ 	.word	0x000000ff
        /*0d1c*/ 	.word	0x00038848
        /*0d20*/ 	.short	0x0100
        /*0d22*/ 	.byte	0x06
	.zero		1


	//   ....[7]....
        /*0d24*/ 	.word	0x00000510
        /*0d28*/ 	.word	0x000000ff
        /*0d2c*/ 	.word	0x00038850
        /*0d30*/ 	.short	0x0100
        /*0d32*/ 	.byte	0x08
	.zero		1


	//   ....[8]....
        /*0d34*/ 	.word	0x00000520
        /*0d38*/ 	.word	0x000000ff
        /*0d3c*/ 	.word	0x00038860
        /*0d40*/ 	.short	0x0100
        /*0d42*/ 	.byte	0x08
	.zero		1


	//   ....[9]....
        /*0d44*/ 	.word	0x00000530
        /*0d48*/ 	.word	0x000000ff
        /*0d4c*/ 	.word	0x00038858
        /*0d50*/ 	.short	0x0100
        /*0d52*/ 	.byte	0x08
	.zero		1


	//   ....[10]....
        /*0d54*/ 	.word	0x00000540
        /*0d58*/ 	.word	0x000000ff
        /*0d5c*/ 	.word	0x00038868
        /*0d60*/ 	.short	0x0100
        /*0d62*/ 	.byte	0x08
	.zero		1


	//   ....[11]....
        /*0d64*/ 	.word	0x00000630
        /*0d68*/ 	.word	0x000000ff
        /*0d6c*/ 	.word	0x00038870
        /*0d70*/ 	.short	0x0100
        /*0d72*/ 	.byte	0x06
	.zero		1


	//   ....[12]....
        /*0d74*/ 	.word	0x00000640
        /*0d78*/ 	.word	0x000000ff
        /*0d7c*/ 	.word	0x00038880
        /*0d80*/ 	.short	0x0100
        /*0d82*/ 	.byte	0x06
	.zero		1


	//   ....[13]....
        /*0d84*/ 	.word	0x00000650
        /*0d88*/ 	.word	0x000000ff
        /*0d8c*/ 	.word	0x00038878
        /*0d90*/ 	.short	0x0100
        /*0d92*/ 	.byte	0x06
	.zero		1


	//   ....[14]....
        /*0d94*/ 	.word	0x00000660
        /*0d98*/ 	.word	0x000000ff
        /*0d9c*/ 	.word	0x00038888
        /*0da0*/ 	.short	0x0100
        /*0da2*/ 	.byte	0x06
	.zero		1


	//   ....[15]....
        /*0da4*/ 	.word	0x00000790
        /*0da8*/ 	.word	0x000000ff
        /*0dac*/ 	.word	0x00038890
        /*0db0*/ 	.short	0x0100
        /*0db2*/ 	.byte	0x08
	.zero		1


	//   ....[16]....
        /*0db4*/ 	.word	0x000007a0
        /*0db8*/ 	.word	0x000000ff
        /*0dbc*/ 	.word	0x000388a0
        /*0dc0*/ 	.short	0x0100
        /*0dc2*/ 	.byte	0x08
	.zero		1


	//   ....[17]....
        /*0dc4*/ 	.word	0x000007b0
        /*0dc8*/ 	.word	0x000000ff
        /*0dcc*/ 	.word	0x00038898
        /*0dd0*/ 	.short	0x0100
        /*0dd2*/ 	.byte	0x08
	.zero		1


	//   ....[18]....
        /*0dd4*/ 	.word	0x000007c0
        /*0dd8*/ 	.word	0x000000ff
        /*0ddc*/ 	.word	0x000388a8
        /*0de0*/ 	.short	0x0100
        /*0de2*/ 	.byte	0x08
	.zero		1


	//   ....[19]....
        /*0de4*/ 	.word	0x000008f0
        /*0de8*/ 	.word	0x000000ff
        /*0dec*/ 	.word	0x000388b0
        /*0df0*/ 	.short	0x0100
        /*0df2*/ 	.byte	0x08
	.zero		1


	//   ....[20]....
        /*0df4*/ 	.word	0x00000900
        /*0df8*/ 	.word	0x000000ff
        /*0dfc*/ 	.word	0x000388c0
        /*0e00*/ 	.short	0x0100
        /*0e02*/ 	.byte	0x08
	.zero		1


	//   ....[21]....
        /*0e04*/ 	.word	0x00000910
        /*0e08*/ 	.word	0x000000ff
        /*0e0c*/ 	.word	0x000388b8
        /*0e10*/ 	.short	0x0100
        /*0e12*/ 	.byte	0x08
	.zero		1


	//   ....[22]....
        /*0e14*/ 	.word	0x00000920
        /*0e18*/ 	.word	0x000000ff
        /*0e1c*/ 	.word	0x000388c8
        /*0e20*/ 	.short	0x0100
        /*0e22*/ 	.byte	0x08
	.zero		1


	//   ....[23]....
        /*0e24*/ 	.word	0x000030f0
        /*0e28*/ 	.word	0x0000004b
        /*0e2c*/ 	.word	0x00038890
        /*0e30*/ 	.short	0x010a
        /*0e32*/ 	.byte	0x3f
	.zero		1


	//   ....[24]....
        /*0e34*/ 	.word	0x00003b20
        /*0e38*/ 	.word	0x0000004b
        /*0e3c*/ 	.word	0x00038890
        /*0e40*/ 	.short	0x010a
        /*0e42*/ 	.byte	0x3f
	.zero		1


	//   ....[25]....
        /*0e44*/ 	.word	0x00004440
        /*0e48*/ 	.word	0x0000004b
        /*0e4c*/ 	.word	0x00038890
        /*0e50*/ 	.short	0x010a
        /*0e52*/ 	.byte	0x3f
	.zero		1


	//   ....[26]....
        /*0e54*/ 	.word	0x00004640
        /*0e58*/ 	.word	0x00000004
        /*0e5c*/ 	.word	0x00000000
        /*0e60*/ 	.short	0x0101
        /*0e62*/ 	.byte	0x3f
	.zero		1


	//   ....[27]....
        /*0e64*/ 	.word	0x00004680
        /*0e68*/ 	.word	0x0000004b
        /*0e6c*/ 	.word	0x000388b0
        /*0e70*/ 	.short	0x010a
        /*0e72*/ 	.byte	0x3f
	.zero		1


	//   ....[28]....
        /*0e74*/ 	.word	0x00004cb0
        /*0e78*/ 	.word	0x0000004b
        /*0e7c*/ 	.word	0x00000000
        /*0e80*/ 	.short	0x0101
        /*0e82*/ 	.byte	0x3f
	.zero		1


	//   ....[29]....
        /*0e84*/ 	.word	0x00005ca0
        /*0e88*/ 	.word	0x00000003
        /*0e8c*/ 	.word	0x00000000
        /*0e90*/ 	.short	0x0101
        /*0e92*/ 	.byte	0x3f
	.zero		1


	//   ....[30]....
        /*0e94*/ 	.word	0x00006840
        /*0e98*/ 	.word	0x00000002
        /*0e9c*/ 	.word	0x00000000
        /*0ea0*/ 	.short	0x0101
        /*0ea2*/ 	.byte	0x3f
	.zero		1


	//   ....[31]....
        /*0ea4*/ 	.word	0x00007e60
        /*0ea8*/ 	.word	0x00000012
        /*0eac*/ 	.word	0x00038800
        /*0eb0*/ 	.short	0x010a
        /*0eb2*/ 	.byte	0x3f
	.zero		1


	//   ....[32]....
        /*0eb4*/ 	.word	0x00007eb0
        /*0eb8*/ 	.word	0x00000012
        /*0ebc*/ 	.word	0x00038800
        /*0ec0*/ 	.short	0x010a
        /*0ec2*/ 	.byte	0x3f
	.zero		1


	//   ....[33]....
        /*0ec4*/ 	.word	0x00008950
        /*0ec8*/ 	.word	0x00000012
        /*0ecc*/ 	.word	0x00038800
        /*0ed0*/ 	.short	0x010a
        /*0ed2*/ 	.byte	0x3f
	.zero		1


	//   ....[34]....
        /*0ed4*/ 	.word	0x00009e30
        /*0ed8*/ 	.word	0x00000012
        /*0edc*/ 	.word	0x00038800
        /*0ee0*/ 	.short	0x010a
        /*0ee2*/ 	.byte	0x3f
	.zero		1


	//   ....[35]....
        /*0ee4*/ 	.word	0x0000ade0
        /*0ee8*/ 	.word	0x0000000f
        /*0eec*/ 	.word	0x00038830
        /*0ef0*/ 	.short	0x010a
        /*0ef2*/ 	.byte	0x3f
	.zero		1


	//   ....[36]....
        /*0ef4*/ 	.word	0x0000ae90
        /*0ef8*/ 	.word	0x0000000f
        /*0efc*/ 	.word	0x00038830
        /*0f00*/ 	.short	0x010a
        /*0f02*/ 	.byte	0x3f
	.zero		1


	//   ....[37]....
        /*0f04*/ 	.word	0x0000b1a0
        /*0f08*/ 	.word	0x00000012
        /*0f0c*/ 	.word	0x00038810
        /*0f10*/ 	.short	0x010a
        /*0f12*/ 	.byte	0x3f
	.zero		1


	//   ....[38]....
        /*0f14*/ 	.word	0x0000b1f0
        /*0f18*/ 	.word	0x0000000f
        /*0f1c*/ 	.word	0x00038850
        /*0f20*/ 	.short	0x010a
        /*0f22*/ 	.byte	0x3f
	.zero		1


	//   ....[39]....
        /*0f24*/ 	.word	0x0000b280
        /*0f28*/ 	.word	0x0000000f
        /*0f2c*/ 	.word	0x00038850
        /*0f30*/ 	.short	0x010a
        /*0f32*/ 	.byte	0x3f
	.zero		1


	//   ....[40]....
        /*0f34*/ 	.word	0x0000ccf0
        /*0f38*/ 	.word	0x00000000
        /*0f3c*/ 	.word	0x00000000
        /*0f40*/ 	.short	0x0101
        /*0f42*/ 	.byte	0x3f
	.zero		1


	//   ....[41]....
        /*0f44*/ 	.word	0x0000e640
        /*0f48*/ 	.word	0x0000000f
        /*0f4c*/ 	.word	0x00000000
        /*0f50*/ 	.short	0x0101
        /*0f52*/ 	.byte	0x3f
	.zero		1


	//   ....[42]....
        /*0f54*/ 	.word	0x0000e960
        /*0f58*/ 	.word	0x000000c9
        /*0f5c*/ 	.word	0x00038830
        /*0f60*/ 	.short	0x010a
        /*0f62*/ 	.byte	0x3f
	.zero		1


	//   ....[43]....
        /*0f64*/ 	.word	0x0000e9d0
        /*0f68*/ 	.word	0x000000c9
        /*0f6c*/ 	.word	0x00038830
        /*0f70*/ 	.short	0x010a
        /*0f72*/ 	.byte	0x3f
	.zero		1


	//   ....[44]....
        /*0f74*/ 	.word	0x0000ec40
        /*0f78*/ 	.word	0x000000c9
        /*0f7c*/ 	.word	0x00038850
        /*0f80*/ 	.short	0x010a
        /*0f82*/ 	.byte	0x3f
	.zero		1


	//   ....[45]....
        /*0f84*/ 	.word	0x0000ec90
        /*0f88*/ 	.word	0x000000c9
        /*0f8c*/ 	.word	0x00038850
        /*0f90*/ 	.short	0x010a
        /*0f92*/ 	.byte	0x3f
	.zero		1


	//   ....[46]....
        /*0f94*/ 	.word	0x000105e0
        /*0f98*/ 	.word	0x0000000e
        /*0f9c*/ 	.word	0x00000000
        /*0fa0*/ 	.short	0x0101
        /*0fa2*/ 	.byte	0x3f
	.zero		1


	//   ....[47]....
        /*0fa4*/ 	.word	0x00012590
        /*0fa8*/ 	.word	0x000000c9
        /*0fac*/ 	.word	0x00000000
        /*0fb0*/ 	.short	0x0101
        /*0fb2*/ 	.byte	0x3f
	.zero		1


	//   ....[48]....
        /*0fb4*/ 	.word	0x00012990
        /*0fb8*/ 	.word	0x00000015
        /*0fbc*/ 	.word	0x00038830
        /*0fc0*/ 	.short	0x010a
        /*0fc2*/ 	.byte	0x3f
	.zero		1


	//   ....[49]....
        /*0fc4*/ 	.word	0x00012a00
        /*0fc8*/ 	.word	0x00000015
        /*0fcc*/ 	.word	0x00038830
        /*0fd0*/ 	.short	0x010a
        /*0fd2*/ 	.byte	0x3f
	.zero		1


	//   ....[50]....
        /*0fd4*/ 	.word	0x00012c70
        /*0fd8*/ 	.word	0x00000015
        /*0fdc*/ 	.word	0x00038850
        /*0fe0*/ 	.short	0x010a
        /*0fe2*/ 	.byte	0x3f
	.zero		1


	//   ....[51]....
        /*0fe4*/ 	.word	0x00012cc0
        /*0fe8*/ 	.word	0x00000015
        /*0fec*/ 	.word	0x00038850
        /*0ff0*/ 	.short	0x010a
        /*0ff2*/ 	.byte	0x3f
	.zero		1


	//   ....[52]....
        /*0ff4*/ 	.word	0x00014ea0
        /*0ff8*/ 	.word	0x0000009a
        /*0ffc*/ 	.word	0x00000000
        /*1000*/ 	.short	0x0101
        /*1002*/ 	.byte	0x3f
	.zero		1


	//   ....[53]....
        /*1004*/ 	.word	0x00015ae0
        /*1008*/ 	.word	0x00000015
        /*100c*/ 	.word	0x00000000
        /*1010*/ 	.short	0x0101
        /*1012*/ 	.byte	0x3f
	.zero		1


	//   ....[54]....
        /*1014*/ 	.word	0x00015c10
        /*1018*/ 	.word	0x00000015
        /*101c*/ 	.word	0x00038830
        /*1020*/ 	.short	0x010a
        /*1022*/ 	.byte	0x3f
	.zero		1


	//   ....[55]....
        /*1024*/ 	.word	0x00015c80
        /*1028*/ 	.word	0x00000015
        /*102c*/ 	.word	0x00038830
        /*1030*/ 	.short	0x010a
        /*1032*/ 	.byte	0x3f
	.zero		1


	//   ....[56]....
        /*1034*/ 	.word	0x00015ef0
        /*1038*/ 	.word	0x00000015
        /*103c*/ 	.word	0x00038850
        /*1040*/ 	.short	0x010a
        /*1042*/ 	.byte	0x3f
	.zero		1


	//   ....[57]....
        /*1044*/ 	.word	0x00015f40
        /*1048*/ 	.word	0x00000015
        /*104c*/ 	.word	0x00038850
        /*1050*/ 	.short	0x010a
        /*1052*/ 	.byte	0x3f
	.zero		1


	//   ....[58]....
        /*1054*/ 	.word	0x00017860
        /*1058*/ 	.word	0x00000009
        /*105c*/ 	.word	0x00000000
        /*1060*/ 	.short	0x0101
        /*1062*/ 	.byte	0x3f
	.zero		1


	//   ....[59]....
        /*1064*/ 	.word	0x000197e0
        /*1068*/ 	.word	0x00000015
        /*106c*/ 	.word	0x00000000
        /*1070*/ 	.short	0x0101
        /*1072*/ 	.byte	0x3f
	.zero		1


	//   ....[60]....
        /*1074*/ 	.word	0x0001c050
        /*1078*/ 	.word	0x00000004
        /*107c*/ 	.word	0x00000000
        /*1080*/ 	.short	0x0101
        /*1082*/ 	.byte	0x3f
	.zero		1


	//   ....[61]....
        /*1084*/ 	.word	0x0001cd40
        /*1088*/ 	.word	0x00000002
        /*108c*/ 	.word	0x00000000
        /*1090*/ 	.short	0x0101
        /*1092*/ 	.byte	0x3f
	.zero		1


	//   ....[62]....
        /*1094*/ 	.word	0x00020e90
        /*1098*/ 	.word	0x00000012
        /*109c*/ 	.word	0x00038820
        /*10a0*/ 	.short	0x010a
        /*10a2*/ 	.byte	0x3f
	.zero		1


	//   ....[63]....
        /*10a4*/ 	.word	0x00020f60
        /*10a8*/ 	.word	0x00000006
        /*10ac*/ 	.word	0x000388a0
        /*10b0*/ 	.short	0x010a
        /*10b2*/ 	.byte	0x3f
	.zero		1


	//   ....[64]....
        /*10b4*/ 	.word	0x000211a0
        /*10b8*/ 	.word	0x00000006
        /*10bc*/ 	.word	0x000388c0
        /*10c0*/ 	.short	0x010a
        /*10c2*/ 	.byte	0x3f
	.zero		1


	//   ....[65]....
        /*10c4*/ 	.word	0x00021c00
        /*10c8*/ 	.word	0x00000006
        /*10cc*/ 	.word	0x000388a0
        /*10d0*/ 	.short	0x010a
        /*10d2*/ 	.byte	0x3f
	.zero		1


	//   ....[66]....
        /*10d4*/ 	.word	0x00021e30
        /*10d8*/ 	.word	0x00000006
        /*10dc*/ 	.word	0x000388c0
        /*10e0*/ 	.short	0x010a
        /*10e2*/ 	.byte	0x3f
	.zero		1


	//   ....[67]....
        /*10e4*/ 	.word	0x00023790
        /*10e8*/ 	.word	0x00000000
        /*10ec*/ 	.word	0x00038840
        /*10f0*/ 	.short	0x010a
        /*10f2*/ 	.byte	0x3f
	.zero		1


	//   ....[68]....
        /*10f4*/ 	.word	0x000242e0
        /*10f8*/ 	.word	0x00000012
        /*10fc*/ 	.word	0x00038800
        /*1100*/ 	.short	0x0107
        /*1102*/ 	.byte	0x3f
	.zero		1


	//   ....[69]....
        /*1104*/ 	.word	0x00024380
        /*1108*/ 	.word	0x00000012
        /*110c*/ 	.word	0x00038800
        /*1110*/ 	.short	0x0101
        /*1112*/ 	.byte	0x3f
	.zero		1


	//   ....[70]....
        /*1114*/ 	.word	0x000252b0
        /*1118*/ 	.word	0x00000012
        /*111c*/ 	.word	0x00038810
        /*1120*/ 	.short	0x0107
        /*1122*/ 	.byte	0x3f
	.zero		1


	//   ....[71]....
        /*1124*/ 	.word	0x000253b0
        /*1128*/ 	.word	0x00000012
        /*112c*/ 	.word	0x00038810
        /*1130*/ 	.short	0x0101
        /*1132*/ 	.byte	0x3f
	.zero		1


	//   ....[72]....
        /*1134*/ 	.word	0x000253d0
        /*1138*/ 	.word	0x00000012
        /*113c*/ 	.word	0x00038820
        /*1140*/ 	.short	0x010a
        /*1142*/ 	.byte	0x3f
	.zero		1


	//   ....[73]....
        /*1144*/ 	.word	0x000254b0
        /*1148*/ 	.word	0x00000000
        /*114c*/ 	.word	0x00038860
        /*1150*/ 	.short	0x010a
        /*1152*/ 	.byte	0x3f
	.zero		1


	//   ....[74]....
        /*1154*/ 	.word	0x000261a0
        /*1158*/ 	.word	0x00000002
        /*115c*/ 	.word	0x00038840
        /*1160*/ 	.short	0x010a
        /*1162*/ 	.byte	0x3f
	.zero		1


	//   ....[75]....
        /*1164*/ 	.word	0x00026400
        /*1168*/ 	.word	0x00000002
        /*116c*/ 	.word	0x00038860
        /*1170*/ 	.short	0x010a
        /*1172*/ 	.byte	0x3f
	.zero		1


	//   ....[76]....
        /*1174*/ 	.word	0x00026fb0
        /*1178*/ 	.word	0x00000003
        /*117c*/ 	.word	0x00038840
        /*1180*/ 	.short	0x010a
        /*1182*/ 	.byte	0x3f
	.zero		1


	//   ....[77]....
        /*1184*/ 	.word	0x00027200
        /*1188*/ 	.word	0x00000003
        /*118c*/ 	.word	0x00038860
        /*1190*/ 	.short	0x010a
        /*1192*/ 	.byte	0x3f
	.zero		1


	//   ....[78]....
        /*1194*/ 	.word	0x00027d40
        /*1198*/ 	.word	0x00000003
        /*119c*/ 	.word	0x00038840
        /*11a0*/ 	.short	0x010a
        /*11a2*/ 	.byte	0x3f
	.zero		1


	//   ....[79]....
        /*11a4*/ 	.word	0x00027fa0
        /*11a8*/ 	.word	0x00000003
        /*11ac*/ 	.word	0x00038860
        /*11b0*/ 	.short	0x010a
        /*11b2*/ 	.byte	0x3f
	.zero		1


	//   ....[80]....
        /*11b4*/ 	.word	0x00029d30
        /*11b8*/ 	.word	0x00000000
        /*11bc*/ 	.word	0x00038820
        /*11c0*/ 	.short	0x010a
        /*11c2*/ 	.byte	0x3f
	.zero		1


	//   ....[81]....
        /*11c4*/ 	.word	0x00029ee0
        /*11c8*/ 	.word	0x00000006
        /*11cc*/ 	.word	0x00000000
        /*11d0*/ 	.short	0x010a
        /*11d2*/ 	.byte	0x3f
	.zero		1


	//   ....[82]....
        /*11d4*/ 	.word	0x00029f50
        /*11d8*/ 	.word	0x00000007
        /*11dc*/ 	.word	0x00000000
        /*11e0*/ 	.short	0x010a
        /*11e2*/ 	.byte	0x3f
	.zero		1


	//   ....[83]....
        /*11e4*/ 	.word	0x00029fc0
        /*11e8*/ 	.word	0x00000004
        /*11ec*/ 	.word	0x00000000
        /*11f0*/ 	.short	0x010a
        /*11f2*/ 	.byte	0x3f
	.zero		1


	//   ....[84]....
        /*11f4*/ 	.word	0x00029ff0
        /*11f8*/ 	.word	0x00000003
        /*11fc*/ 	.word	0x00000000
        /*1200*/ 	.short	0x010a
        /*1202*/ 	.byte	0x3f
	.zero		1


	//   ....[85]....
        /*1204*/ 	.word	0x0002a050
        /*1208*/ 	.word	0x0000004b
        /*120c*/ 	.word	0x00038890
        /*1210*/ 	.short	0x010a
        /*1212*/ 	.byte	0x3f
	.zero		1


	//   ....[86]....
        /*1214*/ 	.word	0x0002a0a0
        /*1218*/ 	.word	0x0000004b
        /*121c*/ 	.word	0x00038890
        /*1220*/ 	.short	0x010a
        /*1222*/ 	.byte	0x3f
	.zero		1


	//   ....[87]....
        /*1224*/ 	.word	0x0002a0f0
        /*1228*/ 	.word	0x0000004b
        /*122c*/ 	.word	0x00038890
        /*1230*/ 	.short	0x010a
        /*1232*/ 	.byte	0x3f
	.zero		1


	//   ....[88]....
        /*1234*/ 	.word	0x0002a140
        /*1238*/ 	.word	0x0000004b
        /*123c*/ 	.word	0x000388b0
        /*1240*/ 	.short	0x010a
        /*1242*/ 	.byte	0x3f
	.zero		1


	//   ....[89]....
        /*1244*/ 	.word	0x0002a510
        /*1248*/ 	.word	0x00000012
        /*124c*/ 	.word	0x00038800
        /*1250*/ 	.short	0x010a
        /*1252*/ 	.byte	0x3f
	.zero		1


	//   ....[90]....
        /*1254*/ 	.word	0x0002a8e0
        /*1258*/ 	.word	0x00000012
        /*125c*/ 	.word	0x00038800
        /*1260*/ 	.short	0x010a
        /*1262*/ 	.byte	0x3f
	.zero		1


	//   ....[91]....
        /*1264*/ 	.word	0x0002a930
        /*1268*/ 	.word	0x0000000f
        /*126c*/ 	.word	0x00038830
        /*1270*/ 	.short	0x010a
        /*1272*/ 	.byte	0x3f
	.zero		1


	//   ....[92]....
        /*1274*/ 	.word	0x0002a980
        /*1278*/ 	.word	0x00000012
        /*127c*/ 	.word	0x00038810
        /*1280*/ 	.short	0x010a
        /*1282*/ 	.byte	0x3f
	.zero		1


	//   ....[93]....
        /*1284*/ 	.word	0x0002a9d0
        /*1288*/ 	.word	0x0000000f
        /*128c*/ 	.word	0x00038850
        /*1290*/ 	.short	0x010a
        /*1292*/ 	.byte	0x3f
	.zero		1


	//   ....[94]....
        /*1294*/ 	.word	0x0002aa20
        /*1298*/ 	.word	0x000000c9
        /*129c*/ 	.word	0x00038830
        /*12a0*/ 	.short	0x010a
        /*12a2*/ 	.byte	0x3f
	.zero		1


	//   ....[95]....
        /*12a4*/ 	.word	0x0002aa70
        /*12a8*/ 	.word	0x000000c9
        /*12ac*/ 	.word	0x00038850
        /*12b0*/ 	.short	0x010a
        /*12b2*/ 	.byte	0x3f
	.zero		1


	//   ....[96]....
        /*12b4*/ 	.word	0x0002aac0
        /*12b8*/ 	.word	0x00000015
        /*12bc*/ 	.word	0x00038830
        /*12c0*/ 	.short	0x010a
        /*12c2*/ 	.byte	0x3f
	.zero		1


	//   ....[97]....
        /*12c4*/ 	.word	0x0002ab10
        /*12c8*/ 	.word	0x00000015
        /*12cc*/ 	.word	0x00038850
        /*12d0*/ 	.short	0x010a
        /*12d2*/ 	.byte	0x3f
	.zero		1


	//   ....[98]....
        /*12d4*/ 	.word	0x0002ab60
        /*12d8*/ 	.word	0x00000015
        /*12dc*/ 	.word	0x00038830
        /*12e0*/ 	.short	0x010a
        /*12e2*/ 	.byte	0x3f
	.zero		1


	//   ....[99]....
        /*12e4*/ 	.word	0x0002abb0
        /*12e8*/ 	.word	0x00000015
        /*12ec*/ 	.word	0x00038850
        /*12f0*/ 	.short	0x010a
        /*12f2*/ 	.byte	0x3f
	.zero		1


	//   ....[100]....
        /*12f4*/ 	.word	0x0002ad50
        /*12f8*/ 	.word	0x00000012
        /*12fc*/ 	.word	0x00038820
        /*1300*/ 	.short	0x010a
        /*1302*/ 	.byte	0x3f
	.zero		1


	//   ....[101]....
        /*1304*/ 	.word	0x0002ada0
        /*1308*/ 	.word	0x00000006
        /*130c*/ 	.word	0x000388a0
        /*1310*/ 	.short	0x010a
        /*1312*/ 	.byte	0x3f
	.zero		1


	//   ....[102]....
        /*1314*/ 	.word	0x0002adf0
        /*1318*/ 	.word	0x00000006
        /*131c*/ 	.word	0x000388c0
        /*1320*/ 	.short	0x010a
        /*1322*/ 	.byte	0x3f
	.zero		1


	//   ....[103]....
        /*1324*/ 	.word	0x0002ae40
        /*1328*/ 	.word	0x00000006
        /*132c*/ 	.word	0x000388a0
        /*1330*/ 	.short	0x010a
        /*1332*/ 	.byte	0x3f
	.zero		1


	//   ....[104]....
        /*1334*/ 	.word	0x0002ae90
        /*1338*/ 	.word	0x00000006
        /*133c*/ 	.word	0x000388c0
        /*1340*/ 	.short	0x010a
        /*1342*/ 	.byte	0x3f
	.zero		1


	//   ....[105]....
        /*1344*/ 	.word	0x0002b030
        /*1348*/ 	.word	0x00000000
        /*134c*/ 	.word	0x00038840
        /*1350*/ 	.short	0x010a
        /*1352*/ 	.byte	0x3f
	.zero		1


	//   ....[106]....
        /*1354*/ 	.word	0x0002c110
        /*1358*/ 	.word	0x00000012
        /*135c*/ 	.word	0x00038820
        /*1360*/ 	.short	0x010a
        /*1362*/ 	.byte	0x3f
	.zero		1


	//   ....[107]....
        /*1364*/ 	.word	0x0002c160
        /*1368*/ 	.word	0x00000000
        /*136c*/ 	.word	0x00038860
        /*1370*/ 	.short	0x010a
        /*1372*/ 	.byte	0x3f
	.zero		1


	//   ....[108]....
        /*1374*/ 	.word	0x0002c1b0
        /*1378*/ 	.word	0x00000002
        /*137c*/ 	.word	0x00038840
        /*1380*/ 	.short	0x010a
        /*1382*/ 	.byte	0x3f
	.zero		1


	//   ....[109]....
        /*1384*/ 	.word	0x0002c200
        /*1388*/ 	.word	0x00000002
        /*138c*/ 	.word	0x00038860
        /*1390*/ 	.short	0x010a
        /*1392*/ 	.byte	0x3f
	.zero		1


	//   ....[110]....
        /*1394*/ 	.word	0x0002c250
        /*1398*/ 	.word	0x00000003
        /*139c*/ 	.word	0x00038840
        /*13a0*/ 	.short	0x010a
        /*13a2*/ 	.byte	0x3f
	.zero		1


	//   ....[111]....
        /*13a4*/ 	.word	0x0002c2a0
        /*13a8*/ 	.word	0x00000003
        /*13ac*/ 	.word	0x00038860
        /*13b0*/ 	.short	0x010a
        /*13b2*/ 	.byte	0x3f
	.zero		1


	//   ....[112]....
        /*13b4*/ 	.word	0x0002c2f0
        /*13b8*/ 	.word	0x00000003
        /*13bc*/ 	.word	0x00038840
        /*13c0*/ 	.short	0x010a
        /*13c2*/ 	.byte	0x3f
	.zero		1


	//   ....[113]....
        /*13c4*/ 	.word	0x0002c340
        /*13c8*/ 	.word	0x00000003
        /*13cc*/ 	.word	0x00038860
        /*13d0*/ 	.short	0x010a
        /*13d2*/ 	.byte	0x3f
	.zero		1


	//   ....[114]....
        /*13d4*/ 	.word	0x0002cec0
        /*13d8*/ 	.word	0x00000000
        /*13dc*/ 	.word	0x00038820
        /*13e0*/ 	.short	0x010a
        /*13e2*/ 	.byte	0x3f
	.zero		1


	//   ....[115]....
        /*13e4*/ 	.word	0x0002d060
        /*13e8*/ 	.word	0x00000006
        /*13ec*/ 	.word	0x00000000
        /*13f0*/ 	.short	0x010a
        /*13f2*/ 	.byte	0x3f
	.zero		1


	//   ....[116]....
        /*13f4*/ 	.word	0x0002d0b0
        /*13f8*/ 	.word	0x00000007
        /*13fc*/ 	.word	0x00000000
        /*1400*/ 	.short	0x010a
        /*1402*/ 	.byte	0x3f
	.zero		1


	//   ....[117]....
        /*1404*/ 	.word	0x0002d100
        /*1408*/ 	.word	0x00000004
        /*140c*/ 	.word	0x00000000
        /*1410*/ 	.short	0x010a
        /*1412*/ 	.byte	0x3f
	.zero		1


	//----- nvinfo : EIATTR_NUM_MBARRIERS
	.align		4
.L_468:
        /*1414*/ 	.byte	0x03, 0x38
        /*1416*/ 	.short	0x0017


	//----- nvinfo : EIATTR_EXIT_INSTR_OFFSETS
	.align		4
        /*1418*/ 	.byte	0x04, 0x1c
        /*141a*/ 	.short	(.L_470 - .L_469)


	//   ....[0]....
.L_469:
        /*141c*/ 	.word	0x0002a040


	//----- nvinfo : EIATTR_MAX_THREADS
	.align		4
.L_470:
        /*1420*/ 	.byte	0x04, 0x05
        /*1422*/ 	.short	(.L_472 - .L_471)
.L_471:
        /*1424*/ 	.word	0x00000180
        /*1428*/ 	.word	0x00000001
        /*142c*/ 	.word	0x00000001


	//----- nvinfo : EIATTR_CRS_STACK_SIZE
	.align		4
.L_472:
        /*1430*/ 	.byte	0x04, 0x1e
        /*1432*/ 	.short	(.L_474 - .L_473)
.L_473:
        /*1434*/ 	.word	0x00000000


	//----- nvinfo : EIATTR_CBANK_PARAM_SIZE
	.align		4
.L_474:
        /*1438*/ 	.byte	0x03, 0x19
        /*143a*/ 	.short	0x0bf0


	//----- nvinfo : EIATTR_PARAM_CBANK
	.align		4
        /*143c*/ 	.byte	0x04, 0x0a
        /*143e*/ 	.short	(.L_476 - .L_475)
	.align		4
.L_475:
        /*1440*/ 	.word	index@(.nv.constant0._ZN7cutlass13device_kernelIN5flash11enable_sm90INS1_16FlashAttnFwdSm90INS1_25CollectiveMainloopFwdSm90ILi2EN4cute5tupleIJNS5_1CILi1EEES8_S8_EEENS6_IJNS7_ILi64EEESA_SA_EEELi512ENS_10bfloat16_tEfNS_4arch4Sm90ELb0ELb1ELb0ELb1ELb0ELb1ELb1ELb0ELb0ELb1ELb1ELb0EEENS1_21CollectiveEpilogueFwdINS6_IJSA_NS7_ILi512EEESA_EEES9_SC_SE_Li256ELb1ELb1ELb1ELb0EEENS1_36VarlenDynamicPersistentTileSchedulerILi64ELi64ELi256ELi128ELb1ELb1ELb1ELb1ELb0ELb1EEEEEEEEEvNT_6ParamsE)
        /*1444*/ 	.short	0x0210
        /*1446*/ 	.short	0x0bf0


	//----- nvinfo : EIATTR_SW_WAR
	.align		4
.L_476:
        /*1448*/ 	.byte	0x04, 0x36
        /*144a*/ 	.short	(.L_478 - .L_477)
.L_477:
        /*144c*/ 	.word	0x00000008
.L_478:


//--------------------- .nv.info._ZN7cutlass13device_kernelIN5flash11enable_sm90INS1_16FlashAttnFwdSm90INS1_25CollectiveMainloopFwdSm90ILi2EN4cute5tupleIJNS5_1CILi1EEES8_S8_EEENS6_IJNS7_ILi64EEESA_SA_EEELi512ENS_10bfloat16_tEfNS_4arch4Sm90ELb1ELb0ELb0ELb0ELb0ELb0ELb0ELb0ELb0ELb1ELb1ELb0EEENS1_21CollectiveEpilogueFwdINS6_IJSA_NS7_ILi512EEESA_EEES9_SC_SE_Li256ELb0ELb1ELb1ELb0EEENS1_19SingleTileSchedulerILb0ELb1ELb1ELi64EEEEEEEEEvNT_6ParamsE --------------------------
	.section	.nv.info._ZN7cutlass13device_kernelIN5flash11enable_sm90INS1_16FlashAttnFwdSm90INS1_25CollectiveMainloopFwdSm90ILi2EN4cute5tupleIJNS5_1CILi1EEES8_S8_EEENS6_IJNS7_ILi64EEESA_SA_EEELi512ENS_10bfloat16_tEfNS_4arch4Sm90ELb1ELb0ELb0ELb0ELb0ELb0ELb0ELb0ELb0ELb1ELb1ELb0EEENS1_21CollectiveEpilogueFwdINS6_IJSA_NS7_ILi512EEESA_EEES9_SC_SE_Li256ELb0ELb1ELb1ELb0EEENS1_19SingleTileSchedulerILb0ELb1ELb1ELi64EEEEEEEEEvNT_6ParamsE,"",@"SHT_CUDA_INFO"
	.sectionflags	@""
	.align	4


	//----- nvinfo : EIATTR_CUDA_API_VERSION
	.align		4
        /*0000*/ 	.byte	0x04, 0x37
        /*0002*/ 	.short	(.L_480 - .L_479)
.L_479:
        /*0004*/ 	.word	0x00000082


	//----- nvinfo : EIATTR_KPARAM_INFO
	.align		4
.L_480:
        /*0008*/ 	.byte	0x04, 0x17
        /*000a*/ 	.short	(.L_482 - .L_481)
.L_481:
        /*000c*/ 	.word	0x00000000
        /*0010*/ 	.short	0x0000
        /*0012*/ 	.short	0x0070
        /*0014*/ 	.byte	0x00, 0xf0, 0x01, 0x28


	//----- nvinfo : EIATTR_SPARSE_MMA_MASK
	.align		4
.L_482:
        /*0018*/ 	.byte	0x03, 0x50
        /*001a*/ 	.short	0x0000


	//----- nvinfo : EIATTR_MAXREG_COUNT
	.align		4
        /*001c*/ 	.byte	0x03, 0x1b
        /*001e*/ 	.short	0x00a8


	//----- nvinfo : EIATTR_NUM_BARRIERS
	.align		4
        /*0020*/ 	.byte	0x02, 0x4c
        /*0022*/ 	.byte	0x10
	.zero		1


	//----- nvinfo : EIATTR_EXTERNS
	.align		4
        /*0024*/ 	.byte	0x04, 0x0f
        /*0026*/ 	.short	(.L_484 - .L_483)


	//   ....[0]....
	.align		4
.L_483:
        /*0028*/ 	.word	index@(__assertfail)


	//----- nvinfo : EIATTR_ANNOTATIONS
	.align		4
.L_484:
        /*002c*/ 	.byte	0x04, 0x55
        /*002e*/ 	.short	(.L_486 - .L_485)


	//   ....[0]....
.L_485:
        /*0030*/ 	.word	0x00000001
        /*0034*/ 	.byte	0x50, 0xc1, 0x00, 0x00, 0x01, 0x00, 0x00, 0x00, 0xd0, 0xc5, 0x00, 0x00, 0x01, 0x00, 0x00, 0x00
        /*0044*/ 	.byte	0x20, 0xc6, 0x00, 0x00, 0x01, 0x00, 0x00, 0x00, 0x00, 0xc8, 0x00, 0x00, 0x01, 0x00, 0x00, 0x00
        /*0054*/ 	.byte	0xf0, 0xc8, 0x00, 0x00, 0x01, 0x00, 0x00, 0x00, 0xf0, 0xd2, 0x00, 0x00, 0x01, 0x00, 0x00, 0x00
        /*0064*/ 	.byte	0xe0, 0xd9, 0x00, 0x00, 0x01, 0x00, 0x00, 0x00, 0x10, 0xdc, 0x00, 0x00, 0x01, 0x00, 0x00, 0x00
        /*0074*/ 	.byte	0x90, 0xe7, 0x00, 0x00, 0x01, 0x00, 0x00, 0x00, 0x60, 0xf3, 0x00, 0x00


	//----- nvinfo : EIATTR_MERCURY_ISA_VERSION
	.align		4
.L_486:
        /*0080*/ 	.byte	0x03, 0x5f
        /*0082*/ 	.short	0x0101


	//----- nvinfo : EIATTR_INT_WARP_WIDE_INSTR_OFFSETS
	.align		4
        /*0084*/ 	.byte	0x04, 0x31
        /*0086*/ 	.short	(.L_488 - .L_487)


	//   ....[0]....
.L_487:
        /*0088*/ 	.word	0x00000130


	//   ....[1]....
        /*008c*/ 	.word	0x00000170


	//   ....[2]....
        /*0090*/ 	.word	0x000001e0


	//----- nvinfo : EIATTR_COOP_GROUP_MASK_REGIDS
	.align		4
.L_488:
        /*0094*/ 	.byte	0x04, 0x29
        /*0096*/ 	.short	(.L_490 - .L_489)


	//   ....[0]....
.L_489:
        /*0098*/ 	.word	0xffffffff


	//   ....[1]....
        /*009c*/ 	.word	0xffffffff


	//   ....[2]....
        /*00a0*/ 	.word	0xffffffff


	//   ....[3]....
        /*00a4*/ 	.word	0xffffffff


	//   ....[4]....
        /*00a8*/ 	.word	0xffffffff


	//   ....[5]....
        /*00ac*/ 	.word	0xffffffff


	//   ....[6]....
        /*00b0*/ 	.word	0xffffffff


	//   ....[7]....
        /*00b4*/ 	.word	0xffffffff


	//   ....[8]....
        /*00b8*/ 	.word	0xffffffff


	//   ....[9]....
        /*00bc*/ 	.word	0xffffffff


	//   ....[10]....
        /*00c0*/ 	.word	0xffffffff


	//   ....[11]....
        /*00c4*/ 	.word	0xffffffff


	//   ....[12]....
        /*00c8*/ 	.word	0xffffffff


	//   ....[13]....
        /*00cc*/ 	.word	0xffffffff


	//   ....[14]....
        /*00d0*/ 	.word	0xffffffff


	//   ....[15]....
        /*00d4*/ 	.word	0xffffffff


	//   ....[16]....
        /*00d8*/ 	.word	0xffffffff


	//   ....[17]....
        /*00dc*/ 	.word	0xffffffff


	//   ....[18]....
        /*00e0*/ 	.word	0xffffffff


	//   ....[19]....
        /*00e4*/ 	.word	0xffffffff


	//   ....[20]....
        /*00e8*/ 	.word	0xffffffff


	//   ....[21]....
        /*00ec*/ 	.word	0xffffffff


	//   ....[22]....
        /*00f0*/ 	.word	0xffffffff


	//   ....[23]....
        /*00f4*/ 	.word	0xffffffff


	//   ....[24]....
        /*00f8*/ 	.word	0xffffffff


	//   ....[25]....
        /*00fc*/ 	.word	0xffffffff


	//   ....[26]....
        /*0100*/ 	.word	0xffffffff


	//   ....[27]....
        /*0104*/ 	.word	0xffffffff


	//   ....[28]....
        /*0108*/ 	.word	0xffffffff


	//   ....[29]....
        /*010c*/ 	.word	0xffffffff


	//   ....[30]....
        /*0110*/ 	.word	0xffffffff


	//   ....[31]....
        /*0114*/ 	.word	0xffffffff


	//   ....[32]....
        /*0118*/ 	.word	0xffffffff


	//   ....[33]....
        /*011c*/ 	.word	0xffffffff


	//   ....[34]....
        /*0120*/ 	.word	0xffffffff


	//   ....[35]....
        /*0124*/ 	.word	0xffffffff


	//   ....[36]....
        /*0128*/ 	.word	0xffffffff


	//   ....[37]....
        /*012c*/ 	.word	0xffffffff


	//   ....[38]....
        /*0130*/ 	.word	0xffffffff


	//   ....[39]....
        /*0134*/ 	.word	0xffffffff


	//   ....[40]....
        /*0138*/ 	.word	0xffffffff


	//   ....[41]....
        /*013c*/ 	.word	0xffffffff


	//   ....[42]....
        /*0140*/ 	.word	0xffffffff


	//   ....[43]....
        /*0144*/ 	.word	0xffffffff


	//   ....[44]....
        /*0148*/ 	.word	0xffffffff


	//   ....[45]....
        /*014c*/ 	.word	0xffffffff


	//   ....[46]....
        /*0150*/ 	.word	0xffffffff


	//   ....[47]....
        /*0154*/ 	.word	0xffffffff


	//   ....[48]....
        /*0158*/ 	.word	0xffffffff


	//   ....[49]....
        /*015c*/ 	.word	0xffffffff


	//   ....[50]....
        /*0160*/ 	.word	0xffffffff


	//   ....[51]....
        /*0164*/ 	.word	0xffffffff


	//   ....[52]....
        /*0168*/ 	.word	0x0500000f


	//   ....[53]....
        /*016c*/ 	.word	0x0500000f


	//   ....[54]....
        /*0170*/ 	.word	0x0500000f


	//   ....[55]....
        /*0174*/ 	.word	0x0500000f


	//   ....[56]....
        /*0178*/ 	.word	0x0500000f


	//   ....[57]....
        /*017c*/ 	.word	0x0500000f


	//   ....[58]....
        /*0180*/ 	.word	0x0500000f


	//   ....[59]....
        /*0184*/ 	.word	0x0500000f


	//   ....[60]....
        /*0188*/ 	.word	0x0500000f


	//   ....[61]....
        /*018c*/ 	.word	0x0500000f


	//----- nvinfo : EIATTR_COOP_GROUP_INSTR_OFFSETS
	.align		4
.L_490:
        /*0190*/ 	.byte	0x04, 0x28
        /*0192*/ 	.short	(.L_492 - .L_491)


	//   ....[0]....
.L_491:
        /*0194*/ 	.word	0x00000060


	//   ....[1]....
        /*0198*/ 	.word	0x00000140


	//   ....[2]....
        /*019c*/ 	.word	0x00000190


	//   ....[3]....
        /*01a0*/ 	.word	0x00000380


	//   ....[4]....
        /*01a4*/ 	.word	0x000004e0


	//   ....[5]....
        /*01a8*/ 	.word	0x00000600


	//   ....[6]....
        /*01ac*/ 	.word	0x00000760


	//   ....[7]....
        /*01b0*/ 	.word	0x000013c0


	//   ....[8]....
        /*01b4*/ 	.word	0x00003530


	//   ....[9]....
        /*01b8*/ 	.word	0x00003c90


	//   ....[10]....
        /*01bc*/ 	.word	0x00003cc0


	//   ....[11]....
        /*01c0*/ 	.word	0x000040e0


	//   ....[12]....
        /*01c4*/ 	.word	0x000041e0


	//   ....[13]....
        /*01c8*/ 	.word	0x00004400


	//   ....[14]....
        /*01cc*/ 	.word	0x00004540


	//   ....[15]....
        /*01d0*/ 	.word	0x00005180


	//   ....[16]....
        /*01d4*/ 	.word	0x00005450


	//   ....[17]....
        /*01d8*/ 	.word	0x00005830


	//   ....[18]....
        /*01dc*/ 	.word	0x00005850


	//   ....[19]....
        /*01e0*/ 	.word	0x00005900


	//   ....[20]....
        /*01e4*/ 	.word	0x00005c00


	//   ....[21]....
        /*01e8*/ 	.word	0x00005d50


	//   ....[22]....
        /*01ec*/ 	.word	0x00006fa0


	//   ....[23]....
        /*01f0*/ 	.word	0x000073b0


	//   ....[24]....
        /*01f4*/ 	.word	0x000073e0


	//   ....[25]....
        /*01f8*/ 	.word	0x00007640


	//   ....[26]....
        /*01fc*/ 	.word	0x000077c0


	//   ....[27]....
        /*0200*/ 	.word	0x00008870


	//   ....[28]....
        /*0204*/ 	.word	0x000088b0


	//   ....[29]....
        /*0208*/ 	.word	0x00008900


	//   ....[30]....
        /*020c*/ 	.word	0x00008930


	//   ....[31]....
        /*0210*/ 	.word	0x00008980


	//   ....[32]....
        /*0214*/ 	.word	0x00009440


	//   ....[33]....
        /*0218*/ 	.word	0x00009900


	//   ....[34]....
        /*021c*/ 	.word	0x00009920


	//   ....[35]....
        /*0220*/ 	.word	0x00009950


	//   ....[36]....
        /*0224*/ 	.word	0x00009960


	//   ....[37]....
        /*0228*/ 	.word	0x00009e10


	//   ....[38]....
        /*022c*/ 	.word	0x00009e30


	//   ....[39]....
        /*0230*/ 	.word	0x0000aa80


	//   ....[40]....
        /*0234*/ 	.word	0x0000aaa0


	//   ....[41]....
        /*0238*/ 	.word	0x0000baf0


	//   ....[42]....
        /*023c*/ 	.word	0x0000c610


	//   ....[43]....
        /*0240*/ 	.word	0x0000cec0


	//   ....[44]....
        /*0244*/ 	.word	0x0000cf00


	//   ....[45]....
        /*0248*/ 	.word	0x0000cf70


	//   ....[46]....
        /*024c*/ 	.word	0x0000cfa0


	//   ....[47]....
        /*0250*/ 	.word	0x0000d000


	//   ....[48]....
        /*0254*/ 	.word	0x0000d030


	//   ....[49]....
        /*0258*/ 	.word	0x0000d050


	//   ....[50]....
        /*025c*/ 	.word	0x0000d090


	//   ....[51]....
        /*0260*/ 	.word	0x0000ff80


	//   ....[52]....
        /*0264*/ 	.word	0x00010570


	//   ....[53]....
        /*0268*/ 	.word	0x000106e0


	//   ....[54]....
        /*026c*/ 	.word	0x00010740


	//   ....[55]....
        /*0270*/ 	.word	0x00010800


	//   ....[56]....
        /*0274*/ 	.word	0x000108c0


	//   ....[57]....
        /*0278*/ 	.word	0x00010940


	//   ....[58]....
        /*027c*/ 	.word	0x000109f0


	//   ....[59]....
        /*0280*/ 	.word	0x00010a70


	//   ....[60]....
        /*0284*/ 	.word	0x00010b00


	//   ....[61]....
        /*0288*/ 	.word	0x00010f10


	//----- nvinfo : EIATTR_REG_RECONFIG
	.align		4
.L_492:
        /*028c*/ 	.byte	0x01, 0x54
	.zero		2


	//----- nvinfo : EIATTR_SYSCALL_OFFSETS
	.align		4
        /*0290*/ 	.byte	0x04, 0x46
        /*0292*/ 	.short	(.L_494 - .L_493)


	//   ....[0]....
.L_493:
        /*0294*/ 	.word	0x00003710


	//   ....[1]....
        /*0298*/ 	.word	0x0000c2d0


	//   ....[2]....
        /*029c*/ 	.word	0x0000c410


	//   ....[3]....
        /*02a0*/ 	.word	0x0000c500


	//   ....[4]....
        /*02a4*/ 	.word	0x0000cb50


	//----- nvinfo : EIATTR_MBARRIER_INSTR_OFFSETS
	.align		4
.L_494:
        /*02a8*/ 	.byte	0x04, 0x39
        /*02aa*/ 	.short	(.L_496 - .L_495)


	//   ....[0]....
.L_495:
        /*02ac*/ 	.word	0x00000270
        /*02b0*/ 	.word	0x000000ff
        /*02b4*/ 	.word	0x00028c00
        /*02b8*/ 	.short	0x0100
        /*02ba*/ 	.byte	0x08
	.zero		1


	//   ....[1]....
        /*02bc*/ 	.word	0x00000280
        /*02c0*/ 	.word	0x000000ff
        /*02c4*/ 	.word	0x00028c20
        /*02c8*/ 	.short	0x0100
        /*02ca*/ 	.byte	0x08
	.zero		1


	//   ....[2]....
        /*02cc*/ 	.word	0x00000330
        /*02d0*/ 	.word	0x000000ff
        /*02d4*/ 	.word	0x00028c30
        /*02d8*/ 	.short	0x0100
        /*02da*/ 	.byte	0x06
	.zero		1


	//   ....[3]....
        /*02dc*/ 	.word	0x00000340
        /*02e0*/ 	.word	0x000000ff
        /*02e4*/ 	.word	0x00028c40
        /*02e8*/ 	.short	0x0100
        /*02ea*/ 	.byte	0x06
	.zero		1


	//   ....[4]....
        /*02ec*/ 	.word	0x00000350
        /*02f0*/ 	.word	0x000000ff
        /*02f4*/ 	.word	0x00028c38
        /*02f8*/ 	.short	0x0100
        /*02fa*/ 	.byte	0x06
	.zero		1


	//   ....[5]....
        /*02fc*/ 	.word	0x00000360
        /*0300*/ 	.word	0x000000ff
        /*0304*/ 	.word	0x00028c48
        /*0308*/ 	.short	0x0100
        /*030a*/ 	.byte	0x06
	.zero		1


	//   ....[6]....
        /*030c*/ 	.word	0x00000490
        /*0310*/ 	.word	0x000000ff
        /*0314*/ 	.word	0x00028c50
        /*0318*/ 	.short	0x0100
        /*031a*/ 	.byte	0x08
	.zero		1


	//   ....[7]....
        /*031c*/ 	.word	0x000004a0
        /*0320*/ 	.word	0x000000ff
        /*0324*/ 	.word	0x00028c60
        /*0328*/ 	.short	0x0100
        /*032a*/ 	.byte	0x08
	.zero		1


	//   ....[8]....
        /*032c*/ 	.word	0x000004b0
        /*0330*/ 	.word	0x000000ff
        /*0334*/ 	.word	0x00028c58
        /*0338*/ 	.short	0x0100
        /*033a*/ 	.byte	0x08
	.zero		1


	//   ....[9]....
        /*033c*/ 	.word	0x000004c0
        /*0340*/ 	.word	0x000000ff
        /*0344*/ 	.word	0x00028c68
        /*0348*/ 	.short	0x0100
        /*034a*/ 	.byte	0x08
	.zero		1


	//   ....[10]....
        /*034c*/ 	.word	0x000005b0
        /*0350*/ 	.word	0x000000ff
        /*0354*/ 	.word	0x00028c70
        /*0358*/ 	.short	0x0100
        /*035a*/ 	.byte	0x06
	.zero		1


	//   ....[11]....
        /*035c*/ 	.word	0x000005c0
        /*0360*/ 	.word	0x000000ff
        /*0364*/ 	.word	0x00028c80
        /*0368*/ 	.short	0x0100
        /*036a*/ 	.byte	0x06
	.zero		1


	//   ....[12]....
        /*036c*/ 	.word	0x000005d0
        /*0370*/ 	.word	0x000000ff
        /*0374*/ 	.word	0x00028c78
        /*0378*/ 	.short	0x0100
        /*037a*/ 	.byte	0x06
	.zero		1


	//   ....[13]....
        /*037c*/ 	.word	0x000005e0
        /*0380*/ 	.word	0x000000ff
        /*0384*/ 	.word	0x00028c88
        /*0388*/ 	.short	0x0100
        /*038a*/ 	.byte	0x06
	.zero		1


	//   ....[14]....
        /*038c*/ 	.word	0x00000710
        /*0390*/ 	.word	0x000000ff
        /*0394*/ 	.word	0x00028c90
        /*0398*/ 	.short	0x0100
        /*039a*/ 	.byte	0x08
	.zero		1


	//   ....[15]....
        /*039c*/ 	.word	0x00000720
        /*03a0*/ 	.word	0x000000ff
        /*03a4*/ 	.word	0x00028ca0
        /*03a8*/ 	.short	0x0100
        /*03aa*/ 	.byte	0x08
	.zero		1


	//   ....[16]....
        /*03ac*/ 	.word	0x00000730
        /*03b0*/ 	.word	0x000000ff
        /*03b4*/ 	.word	0x00028c98
        /*03b8*/ 	.short	0x0100
        /*03ba*/ 	.byte	0x08
	.zero		1


	//   ....[17]....
        /*03bc*/ 	.word	0x00000740
        /*03c0*/ 	.word	0x000000ff
        /*03c4*/ 	.word	0x00028ca8
        /*03c8*/ 	.short	0x0100
        /*03ca*/ 	.byte	0x08
	.zero		1


	//   ....[18]....
        /*03cc*/ 	.word	0x00000870
        /*03d0*/ 	.word	0x000000ff
        /*03d4*/ 	.word	0x00028cb0
        /*03d8*/ 	.short	0x0100
        /*03da*/ 	.byte	0x08
	.zero		1


	//   ....[19]....
        /*03dc*/ 	.word	0x00000880
        /*03e0*/ 	.word	0x000000ff
        /*03e4*/ 	.word	0x00028cc0
        /*03e8*/ 	.short	0x0100
        /*03ea*/ 	.byte	0x08
	.zero		1


	//   ....[20]....
        /*03ec*/ 	.word	0x00000890
        /*03f0*/ 	.word	0x000000ff
        /*03f4*/ 	.word	0x00028cb8
        /*03f8*/ 	.short	0x0100
        /*03fa*/ 	.byte	0x08
	.zero		1


	//   ....[21]....
        /*03fc*/ 	.word	0x000008a0
        /*0400*/ 	.word	0x000000ff
        /*0404*/ 	.word	0x00028cc8
        /*0408*/ 	.short	0x0100
        /*040a*/ 	.byte	0x08
	.zero		1


	//   ....[22]....
        /*040c*/ 	.word	0x00001580
        /*0410*/ 	.word	0x000000ff
        /*0414*/ 	.word	0x00028c50
        /*0418*/ 	.short	0x010a
        /*041a*/ 	.byte	0x05
	.zero		1


	//   ....[23]....
        /*041c*/ 	.word	0x00001870
        /*0420*/ 	.word	0x00000002
        /*0424*/ 	.word	0x00000000
        /*0428*/ 	.short	0x0101
        /*042a*/ 	.byte	0x3f
	.zero		1


	//   ....[24]....
        /*042c*/ 	.word	0x000021c0
        /*0430*/ 	.word	0x000000ff
        /*0434*/ 	.word	0x00028c50
        /*0438*/ 	.short	0x010a
        /*043a*/ 	.byte	0x07
	.zero		1


	//   ....[25]....
        /*043c*/ 	.word	0x00002200
        /*0440*/ 	.word	0x000000ff
        /*0444*/ 	.word	0x00028c50
        /*0448*/ 	.short	0x010a
        /*044a*/ 	.byte	0x07
	.zero		1


	//   ....[26]....
        /*044c*/ 	.word	0x000023d0
        /*0450*/ 	.word	0x00000002
        /*0454*/ 	.word	0x00000000
        /*0458*/ 	.short	0x0101
        /*045a*/ 	.byte	0x3f
	.zero		1


	//   ....[27]....
        /*045c*/ 	.word	0x00003740
        /*0460*/ 	.word	0x000000ff
        /*0464*/ 	.word	0x00028c00
        /*0468*/ 	.short	0x010a
        /*046a*/ 	.byte	0x27
	.zero		1


	//   ....[28]....
        /*046c*/ 	.word	0x000038d0
        /*0470*/ 	.word	0x000000ff
        /*0474*/ 	.word	0x00028c30
        /*0478*/ 	.short	0x010a
        /*047a*/ 	.byte	0x27
	.zero		1


	//   ....[29]....
        /*047c*/ 	.word	0x00003940
        /*0480*/ 	.word	0x000000ff
        /*0484*/ 	.word	0x00028c30
        /*0488*/ 	.short	0x010a
        /*048a*/ 	.byte	0x27
	.zero		1


	//   ....[30]....
        /*048c*/ 	.word	0x00004950
        /*0490*/ 	.word	0x00000005
        /*0494*/ 	.word	0x00000000
        /*0498*/ 	.short	0x0101
        /*049a*/ 	.byte	0x3f
	.zero		1


	//   ....[31]....
        /*049c*/ 	.word	0x00004de0
        /*04a0*/ 	.word	0x000000ff
        /*04a4*/ 	.word	0x00028c50
        /*04a8*/ 	.short	0x010a
        /*04aa*/ 	.byte	0x27
	.zero		1


	//   ....[32]....
        /*04ac*/ 	.word	0x00004e20
        /*04b0*/ 	.word	0x000000ff
        /*04b4*/ 	.word	0x00028c50
        /*04b8*/ 	.short	0x010a
        /*04ba*/ 	.byte	0x27
	.zero		1


	//   ....[33]....
        /*04bc*/ 	.word	0x000051a0
        /*04c0*/ 	.word	0x0000000e
        /*04c4*/ 	.word	0x00000000
        /*04c8*/ 	.short	0x0101
        /*04ca*/ 	.byte	0x3f
	.zero		1


	//   ....[34]....
        /*04cc*/ 	.word	0x000052d0
        /*04d0*/ 	.word	0x000000ff
        /*04d4*/ 	.word	0x00028c30
        /*04d8*/ 	.short	0x010a
        /*04da*/ 	.byte	0x1b
	.zero		1


	//   ....[35]....
        /*04dc*/ 	.word	0x00005310
        /*04e0*/ 	.word	0x000000ff
        /*04e4*/ 	.word	0x00028c30
        /*04e8*/ 	.short	0x010a
        /*04ea*/ 	.byte	0x1b
	.zero		1


	//   ....[36]....
        /*04ec*/ 	.word	0x00005f90
        /*04f0*/ 	.word	0x0000000f
        /*04f4*/ 	.word	0x00000000
        /*04f8*/ 	.short	0x0101
        /*04fa*/ 	.byte	0x3f
	.zero		1


	//   ....[37]....
        /*04fc*/ 	.word	0x00006cd0
        /*0500*/ 	.word	0x000000ff
        /*0504*/ 	.word	0x00028c50
        /*0508*/ 	.short	0x010a
        /*050a*/ 	.byte	0x1b
	.zero		1


	//   ....[38]....
        /*050c*/ 	.word	0x00006d10
        /*0510*/ 	.word	0x000000ff
        /*0514*/ 	.word	0x00028c50
        /*0518*/ 	.short	0x010a
        /*051a*/ 	.byte	0x1b
	.zero		1


	//   ....[39]....
        /*051c*/ 	.word	0x00006fc0
        /*0520*/ 	.word	0x000000a8
        /*0524*/ 	.word	0x00000000
        /*0528*/ 	.short	0x0101
        /*052a*/ 	.byte	0x3f
	.zero		1


	//   ....[40]....
        /*052c*/ 	.word	0x000070f0
        /*0530*/ 	.word	0x000000ff
        /*0534*/ 	.word	0x00028c30
        /*0538*/ 	.short	0x010a
        /*053a*/ 	.byte	0x19
	.zero		1


	//   ....[41]....
        /*053c*/ 	.word	0x00007130
        /*0540*/ 	.word	0x000000ff
        /*0544*/ 	.word	0x00028c30
        /*0548*/ 	.short	0x010a
        /*054a*/ 	.byte	0x19
	.zero		1


	//   ....[42]....
        /*054c*/ 	.word	0x00007ad0
        /*0550*/ 	.word	0x0000009a
        /*0554*/ 	.word	0x00000000
        /*0558*/ 	.short	0x0101
        /*055a*/ 	.byte	0x3f
	.zero		1


	//   ....[43]....
        /*055c*/ 	.word	0x000085a0
        /*0560*/ 	.word	0x000000ff
        /*0564*/ 	.word	0x00028c50
        /*0568*/ 	.short	0x010a
        /*056a*/ 	.byte	0x19
	.zero		1


	//   ....[44]....
        /*056c*/ 	.word	0x000085e0
        /*0570*/ 	.word	0x000000ff
        /*0574*/ 	.word	0x00028c50
        /*0578*/ 	.short	0x010a
        /*057a*/ 	.byte	0x19
	.zero		1


	//   ....[45]....
        /*057c*/ 	.word	0x00008890
        /*0580*/ 	.word	0x0000000b
        /*0584*/ 	.word	0x00000000
        /*0588*/ 	.short	0x0101
        /*058a*/ 	.byte	0x3f
	.zero		1


	//   ....[46]....
        /*058c*/ 	.word	0x00009400
        /*0590*/ 	.word	0x000000ff
        /*0594*/ 	.word	0x00000000
        /*0598*/ 	.short	0x0101
        /*059a*/ 	.byte	0x04
	.zero		1


	//   ....[47]....
        /*059c*/ 	.word	0x0000c840
        /*05a0*/ 	.word	0x000000ff
        /*05a4*/ 	.word	0x00028c40
        /*05a8*/ 	.short	0x010a
        /*05aa*/ 	.byte	0x26
	.zero		1


	//   ....[48]....
        /*05ac*/ 	.word	0x0000d160
        /*05b0*/ 	.word	0x000000ff
        /*05b4*/ 	.word	0x00028c00
        /*05b8*/ 	.short	0x0107
        /*05ba*/ 	.byte	0x26
	.zero		1


	//   ....[49]....
        /*05bc*/ 	.word	0x0000d1a0
        /*05c0*/ 	.word	0x000000ff
        /*05c4*/ 	.word	0x00028c00
        /*05c8*/ 	.short	0x0101
        /*05ca*/ 	.byte	0x26
	.zero		1


	//   ....[50]....
        /*05cc*/ 	.word	0x0000d1b0
        /*05d0*/ 	.word	0x000000ff
        /*05d4*/ 	.word	0x00028c20
        /*05d8*/ 	.short	0x010a
        /*05da*/ 	.byte	0x26
	.zero		1


	//   ....[51]....
        /*05dc*/ 	.word	0x0000d210
        /*05e0*/ 	.word	0x000000ff
        /*05e4*/ 	.word	0x00028c60
        /*05e8*/ 	.short	0x010a
        /*05ea*/ 	.byte	0x26
	.zero		1


	//   ....[52]....
        /*05ec*/ 	.word	0x0000ddd0
        /*05f0*/ 	.word	0x000000ff
        /*05f4*/ 	.word	0x00028c48
        /*05f8*/ 	.short	0x010a
        /*05fa*/ 	.byte	0x26
	.zero		1


	//   ....[53]....
        /*05fc*/ 	.word	0x0000dfa0
        /*0600*/ 	.word	0x000000ff
        /*0604*/ 	.word	0x00028c68
        /*0608*/ 	.short	0x010a
        /*060a*/ 	.byte	0x26
	.zero		1


	//   ....[54]....
        /*060c*/ 	.word	0x0000e950
        /*0610*/ 	.word	0x000000ff
        /*0614*/ 	.word	0x00028c40
        /*0618*/ 	.short	0x010a
        /*061a*/ 	.byte	0x26
	.zero		1


	//   ....[55]....
        /*061c*/ 	.word	0x0000eb30
        /*0620*/ 	.word	0x000000ff
        /*0624*/ 	.word	0x00028c60
        /*0628*/ 	.short	0x010a
        /*062a*/ 	.byte	0x26
	.zero		1


	//   ....[56]....
        /*062c*/ 	.word	0x0000f510
        /*0630*/ 	.word	0x000000ff
        /*0634*/ 	.word	0x00028c48
        /*0638*/ 	.short	0x010a
        /*063a*/ 	.byte	0x26
	.zero		1


	//   ....[57]....
        /*063c*/ 	.word	0x0000f6f0
        /*0640*/ 	.word	0x000000ff
        /*0644*/ 	.word	0x00028c68
        /*0648*/ 	.short	0x010a
        /*064a*/ 	.byte	0x26
	.zero		1


	//   ....[58]....
        /*064c*/ 	.word	0x0000ff10
        /*0650*/ 	.word	0x00000002
        /*0654*/ 	.word	0x00028c20
        /*0658*/ 	.short	0x010a
        /*065a*/ 	.byte	0x3f
	.zero		1


	//   ....[59]....
        /*065c*/ 	.word	0x00010090
        /*0660*/ 	.word	0x00000007
        /*0664*/ 	.word	0x00000000
        /*0668*/ 	.short	0x010a
        /*066a*/ 	.byte	0x3f
	.zero		1


	//   ....[60]....
        /*066c*/ 	.word	0x00010100
        /*0670*/ 	.word	0x00000005
        /*0674*/ 	.word	0x00000000
        /*0678*/ 	.short	0x010a
        /*067a*/ 	.byte	0x3f
	.zero		1


	//   ....[61]....
        /*067c*/ 	.word	0x00010160
        /*0680*/ 	.word	0x00000005
        /*0684*/ 	.word	0x00000000
        /*0688*/ 	.short	0x010a
        /*068a*/ 	.byte	0x3f
	.zero		1


	//   ....[62]....
        /*068c*/ 	.word	0x00010190
        /*0690*/ 	.word	0x00000003
        /*0694*/ 	.word	0x00000000
        /*0698*/ 	.short	0x010a
        /*069a*/ 	.byte	0x3f
	.zero		1


	//   ....[63]....
        /*069c*/ 	.word	0x00010200
        /*06a0*/ 	.word	0x00000005
        /*06a4*/ 	.word	0x00028c50
        /*06a8*/ 	.short	0x010a
        /*06aa*/ 	.byte	0x3f
	.zero		1


	//   ....[64]....
        /*06ac*/ 	.word	0x00010260
        /*06b0*/ 	.word	0x00000005
        /*06b4*/ 	.word	0x00028c50
        /*06b8*/ 	.short	0x010a
        /*06ba*/ 	.byte	0x3f
	.zero		1


	//   ....[65]....
        /*06bc*/ 	.word	0x000102c0
        /*06c0*/ 	.word	0x00000006
        /*06c4*/ 	.word	0x00028c00
        /*06c8*/ 	.short	0x010a
        /*06ca*/ 	.byte	0x3f
	.zero		1


	//   ....[66]....
        /*06cc*/ 	.word	0x00010320
        /*06d0*/ 	.word	0x00000000
        /*06d4*/ 	.word	0x00028c30
        /*06d8*/ 	.short	0x010a
        /*06da*/ 	.byte	0x3f
	.zero		1


	//   ....[67]....
        /*06dc*/ 	.word	0x00010370
        /*06e0*/ 	.word	0x0000000e
        /*06e4*/ 	.word	0x00028c50
        /*06e8*/ 	.short	0x010a
        /*06ea*/ 	.byte	0x3f
	.zero		1


	//   ....[68]....
        /*06ec*/ 	.word	0x000103d0
        /*06f0*/ 	.word	0x00000000
        /*06f4*/ 	.word	0x00028c30
        /*06f8*/ 	.short	0x010a
        /*06fa*/ 	.byte	0x3f
	.zero		1


	//   ....[69]....
        /*06fc*/ 	.word	0x00010420
        /*0700*/ 	.word	0x000000a8
        /*0704*/ 	.word	0x00028c50
        /*0708*/ 	.short	0x010a
        /*070a*/ 	.byte	0x3f
	.zero		1


	//   ....[70]....
        /*070c*/ 	.word	0x00010480
        /*0710*/ 	.word	0x00000000
        /*0714*/ 	.word	0x00028c30
        /*0718*/ 	.short	0x010a
        /*071a*/ 	.byte	0x3f
	.zero		1


	//   ....[71]....
        /*071c*/ 	.word	0x000104d0
        /*0720*/ 	.word	0x000000b4
        /*0724*/ 	.word	0x00028c50
        /*0728*/ 	.short	0x010a
        /*072a*/ 	.byte	0x3f
	.zero		1


	//   ....[72]....
        /*072c*/ 	.word	0x00010630
        /*0730*/ 	.word	0x00000003
        /*0734*/ 	.word	0x00028c40
        /*0738*/ 	.short	0x010a
        /*073a*/ 	.byte	0x3f
	.zero		1


	//   ....[73]....
        /*073c*/ 	.word	0x00010b40
        /*0740*/ 	.word	0x00000003
        /*0744*/ 	.word	0x00028c20
        /*0748*/ 	.short	0x010a
        /*074a*/ 	.byte	0x3f
	.zero		1


	//   ....[74]....
        /*074c*/ 	.word	0x00010ba0
        /*0750*/ 	.word	0x00000003
        /*0754*/ 	.word	0x00028c60
        /*0758*/ 	.short	0x010a
        /*075a*/ 	.byte	0x3f
	.zero		1


	//   ....[75]....
        /*075c*/ 	.word	0x00010c00
        /*0760*/ 	.word	0x00000003
        /*0764*/ 	.word	0x00028c48
        /*0768*/ 	.short	0x010a
        /*076a*/ 	.byte	0x3f
	.zero		1


	//   ....[76]....
        /*076c*/ 	.word	0x00010c60
        /*0770*/ 	.word	0x00000003
        /*0774*/ 	.word	0x00028c68
        /*0778*/ 	.short	0x010a
        /*077a*/ 	.byte	0x3f
	.zero		1


	//   ....[77]....
        /*077c*/ 	.word	0x00010cc0
        /*0780*/ 	.word	0x00000003
        /*0784*/ 	.word	0x00028c40
        /*0788*/ 	.short	0x010a
        /*078a*/ 	.byte	0x3f
	.zero		1


	//   ....[78]....
        /*078c*/ 	.word	0x00010d20
        /*0790*/ 	.word	0x00000003
        /*0794*/ 	.word	0x00028c60
        /*0798*/ 	.short	0x010a
        /*079a*/ 	.byte	0x3f
	.zero		1


	//   ....[79]....
        /*079c*/ 	.word	0x00010d80
        /*07a0*/ 	.word	0x00000003
        /*07a4*/ 	.word	0x00028c48
        /*07a8*/ 	.short	0x010a
        /*07aa*/ 	.byte	0x3f
	.zero		1


	//   ....[80]....
        /*07ac*/ 	.word	0x00010de0
        /*07b0*/ 	.word	0x00000003
        /*07b4*/ 	.word	0x00028c68
        /*07b8*/ 	.short	0x010a
        /*07ba*/ 	.byte	0x3f
	.zero		1


	//   ....[81]....
        /*07bc*/ 	.word	0x00010e30
        /*07c0*/ 	.word	0x00000002
        /*07c4*/ 	.word	0x00028c20
        /*07c8*/ 	.short	0x010a
        /*07ca*/ 	.byte	0x3f
	.zero		1


	//   ....[82]....
        /*07cc*/ 	.word	0x00010fd0
        /*07d0*/ 	.word	0x00000007
        /*07d4*/ 	.word	0x00000000
        /*07d8*/ 	.short	0x010a
        /*07da*/ 	.byte	0x3f
	.zero		1


	//   ....[83]....
        /*07dc*/ 	.word	0x00011020
        /*07e0*/ 	.word	0x00000005
        /*07e4*/ 	.word	0x00000000
        /*07e8*/ 	.short	0x010a
        /*07ea*/ 	.byte	0x3f
	.zero		1


	//   ....[84]....
        /*07ec*/ 	.word	0x00011070
        /*07f0*/ 	.word	0x00000005
        /*07f4*/ 	.word	0x00000000
        /*07f8*/ 	.short	0x010a
        /*07fa*/ 	.byte	0x3f
	.zero		1


	//----- nvinfo : EIATTR_NUM_MBARRIERS
	.align		4
.L_496:
        /*07fc*/ 	.byte	0x03, 0x38
        /*07fe*/ 	.short	0x0016


	//----- nvinfo : EIATTR_EXIT_INSTR_OFFSETS
	.align		4
        /*0800*/ 	.byte	0x04, 0x1c
        /*0802*/ 	.short	(.L_498 - .L_497)


	//   ....[0]....
.L_497:
        /*0804*/ 	.word	0x000101e0


	//----- nvinfo : EIATTR_MAX_THREADS
	.align		4
.L_498:
        /*0808*/ 	.byte	0x04, 0x05
        /*080a*/ 	.short	(.L_500 - .L_499)
.L_499:
        /*080c*/ 	.word	0x00000180
        /*0810*/ 	.word	0x00000001
        /*0814*/ 	.word	0x00000001


	//----- nvinfo : EIATTR_CRS_STACK_SIZE
	.align		4
.L_500:
        /*0818*/ 	.byte	0x04, 0x1e
        /*081a*/ 	.short	(.L_502 - .L_501)
.L_501:
        /*081c*/ 	.word	0x00000000


	//----- nvinfo : EIATTR_CBANK_PARAM_SIZE
	.align		4
.L_502:
        /*0820*/ 	.byte	0x03, 0x19
        /*0822*/ 	.short	0x0a70


	//----- nvinfo : EIATTR_PARAM_CBANK
	.align		4
        /*0824*/ 	.byte	0x04, 0x0a
        /*0826*/ 	.short	(.L_504 - .L_503)
	.align		4
.L_503:
        /*0828*/ 	.word	index@(.nv.constant0._ZN7cutlass13device_kernelIN5flash11enable_sm90INS1_16FlashAttnFwdSm90INS1_25CollectiveMainloopFwdSm90ILi2EN4cute5tupleIJNS5_1CILi1EEES8_S8_EEENS6_IJNS7_ILi64EEESA_SA_EEELi512ENS_10bfloat16_tEfNS_4arch4Sm90ELb1ELb0ELb0ELb0ELb0ELb0ELb0ELb0ELb0ELb1ELb1ELb0EEENS1_21CollectiveEpilogueFwdINS6_IJSA_NS7_ILi512EEESA_EEES9_SC_SE_Li256ELb0ELb1ELb1ELb0EEENS1_19SingleTileSchedulerILb0ELb1ELb1ELi64EEEEEEEEEvNT_6ParamsE)
        /*082c*/ 	.short	0x0210
        /*082e*/ 	.short	0x0a70


	//----- nvinfo : EIATTR_SW_WAR
	.align		4
.L_504:
        /*0830*/ 	.byte	0x04, 0x36
        /*0832*/ 	.short	(.L_506 - .L_505)
.L_505:
        /*0834*/ 	.word	0x00000008
.L_506:


//--------------------- .nv.info._ZN7cutlass13device_kernelIN5flash11enable_sm90INS1_16FlashAttnFwdSm90INS1_25CollectiveMainloopFwdSm90ILi2EN4cute5tupleIJNS5_1CILi1EEES8_S8_EEENS6_IJNS7_ILi64EEESA_SA_EEELi512ENS_10bfloat16_tEfNS_4arch4Sm90ELb1ELb0ELb0ELb0ELb0ELb0ELb1ELb0ELb0ELb1ELb1ELb0EEENS1_21CollectiveEpilogueFwdINS6_IJSA_NS7_ILi512EEESA_EEES9_SC_SE_Li256ELb0ELb1ELb1ELb0EEENS1_19SingleTileSchedulerILb0ELb1ELb1ELi64EEEEEEEEEvNT_6ParamsE --------------------------
	.section	.nv.info._ZN7cutlass13device_kernelIN5flash11enable_sm90INS1_16FlashAttnFwdSm90INS1_25CollectiveMainloopFwdSm90ILi2EN4cute5tupleIJNS5_1CILi1EEES8_S8_EEENS6_IJNS7_ILi64EEESA_SA_EEELi512ENS_10bfloat16_tEfNS_4arch4Sm90ELb1ELb0ELb0ELb0ELb0ELb0ELb1ELb0ELb0ELb1ELb1ELb0EEENS1_21CollectiveEpilogueFwdINS6_IJSA_NS7_ILi512EEESA_EEES9_SC_SE_Li256ELb0ELb1ELb1ELb0EEENS1_19SingleTileSchedulerILb0ELb1ELb1ELi64EEEEEEEEEvNT_6ParamsE,"",@"SHT_CUDA_INFO"
	.sectionflags	@""
	.align	4


	//----- nvinfo : EIATTR_CUDA_API_VERSION
	.align		4
        /*0000*/ 	.byte	0x04, 0x37
        /*0002*/ 	.short	(.L_508 - .L_507)
.L_507:
        /*0004*/ 	.word	0x00000082


	//----- nvinfo : EIATTR_KPARAM_INFO
	.align		4
.L_508:
        /*0008*/ 	.byte	0x04, 0x17
        /*000a*/ 	.short	(.L_510 - .L_509)
.L_509:
        /*000c*/ 	.word	0x00000000
        /*0010*/ 	.short	0x0000
        /*0012*/ 	.short	0x0070
        /*0014*/ 	.byte	0x00, 0xf0, 0x01, 0x2c


	//----- nvinfo : EIATTR_SPARSE_MMA_MASK
	.align		4
.L_510:
        /*0018*/ 	.byte	0x03, 0x50
        /*001a*/ 	.short	0x0000


	//----- nvinfo : EIATTR_MAXREG_COUNT
	.align		4
        /*001c*/ 	.byte	0x03, 0x1b
        /*001e*/ 	.short	0x00a8


	//----- nvinfo : EIATTR_NUM_BARRIERS
	.align		4
        /*0020*/ 	.byte	0x02, 0x4c
        /*0022*/ 	.byte	0x10
	.zero		1


	//----- nvinfo : EIATTR_EXTERNS
	.align		4
        /*0024*/ 	.byte	0x04, 0x0f
        /*0026*/ 	.short	(.L_512 - .L_511)


	//   ....[0]....
	.align		4
.L_511:
        /*0028*/ 	.word	index@(__assertfail)


	//----- nvinfo : EIATTR_ANNOTATIONS
	.align		4
.L_512:
        /*002c*/ 	.byte	0x04, 0x55
        /*002e*/ 	.short	(.L_514 - .L_513)


	//   ....[0]....
.L_513:
        /* <DEDUP_REMOVED lines=18> */


	//----- nvinfo : EIATTR_MERCURY_ISA_VERSION
	.align		4
.L_514:
        /*0138*/ 	.byte	0x03, 0x5f
        /*013a*/ 	.short	0x0101


	//----- nvinfo : EIATTR_INT_WARP_WIDE_INSTR_OFFSETS
	.align		4
        /*013c*/ 	.byte	0x04, 0x31
        /*013e*/ 	.short	(.L_516 - .L_515)


	//   ....[0]....
.L_515:
        /*0140*/ 	.word	0x00000130


	//   ....[1]....
        /*0144*/ 	.word	0x00000170


	//   ....[2]....
        /*0148*/ 	.word	0x000001e0


	//   ....[3]....
        /*014c*/ 	.word	0x000001f0


	//----- nvinfo : EIATTR_COOP_GROUP_MASK_REGIDS
	.align		4
.L_516:
        /*0150*/ 	.byte	0x04, 0x29
        /*0152*/ 	.short	(.L_518 - .L_517)


	//   ....[0]....
.L_517:
        /*0154*/ 	.word	0xffffffff


	//   ....[1]....
        /*0158*/ 	.word	0xffffffff


	//   ....[2]....
        /*015c*/ 	.word	0xffffffff


	//   ....[3]....
        /*0160*/ 	.word	0xffffffff


	//   ....[4]....
        /*0164*/ 	.word	0xffffffff


	//   ....[5]....
        /*0168*/ 	.word	0xffffffff


	//   ....[6]....
        /*016c*/ 	.word	0xffffffff


	//   ....[7]....
        /*0170*/ 	.word	0xffffffff


	//   ....[8]....
        /*0174*/ 	.word	0xffffffff


	//   ....[9]....
        /*0178*/ 	.word	0xffffffff


	//   ....[10]....
        /*017c*/ 	.word	0xffffffff


	//   ....[11]....
        /*0180*/ 	.word	0xffffffff


	//   ....[12]....
        /*0184*/ 	.word	0xffffffff


	//   ....[13]....
        /*0188*/ 	.word	0xffffffff


	//   ....[14]....
        /*018c*/ 	.word	0xffffffff


	//   ....[15]....
        /*0190*/ 	.word	0xffffffff


	//   ....[16]....
        /*0194*/ 	.word	0xffffffff


	//   ....[17]....
        /*0198*/ 	.word	0xffffffff


	//   ....[18]....
        /*019c*/ 	.word	0xffffffff


	//   ....[19]....
        /*01a0*/ 	.word	0xffffffff


	//   ....[20]....
        /*01a4*/ 	.word	0xffffffff


	//   ....[21]....
        /*01a8*/ 	.word	0xffffffff


	//   ....[22]....
        /*01ac*/ 	.word	0xffffffff


	//   ....[23]....
        /*01b0*/ 	.word	0xffffffff


	//   ....[24]....
        /*01b4*/ 	.word	0xffffffff


	//   ....[25]....
        /*01b8*/ 	.word	0xffffffff


	//   ....[26]....
        /*01bc*/ 	.word	0xffffffff


	//   ....[27]....
        /*01c0*/ 	.word	0xffffffff


	//   ....[28]....
        /*01c4*/ 	.word	0xffffffff


	//   ....[29]....
        /*01c8*/ 	.word	0xffffffff


	//   ....[30]....
        /*01cc*/ 	.word	0xffffffff


	//   ....[31]....
        /*01d0*/ 	.word	0xffffffff


	//   ....[32]....
        /*01d4*/ 	.word	0xffffffff


	//   ....[33]....
        /*01d8*/ 	.word	0xffffffff


	//   ....[34]....
        /*01dc*/ 	.word	0xffffffff


	//   ....[35]....
        /*01e0*/ 	.word	0xffffffff


	//   ....[36]....
        /*01e4*/ 	.word	0xffffffff


	//   ....[37]....
        /*01e8*/ 	.word	0xffffffff


	//   ....[38]....
        /*01ec*/ 	.word	0xffffffff


	//   ....[39]....
        /*01f0*/ 	.word	0xffffffff


	//   ....[40]....
        /*01f4*/ 	.word	0xffffffff


	//   ....[41]....
        /*01f8*/ 	.word	0xffffffff


	//   ....[42]....
        /*01fc*/ 	.word	0xffffffff


	//   ....[43]....
        /*0200*/ 	.word	0xffffffff


	//   ....[44]....
        /*0204*/ 	.word	0xffffffff


	//   ....[45]....
        /*0208*/ 	.word	0xffffffff


	//   ....[46]....
        /*020c*/ 	.word	0xffffffff


	//   ....[47]....
        /*0210*/ 	.word	0xffffffff


	//   ....[48]....
        /*0214*/ 	.word	0xffffffff


	//   ....[49]....
        /*0218*/ 	.word	0xffffffff


	//   ....[50]....
        /*021c*/ 	.word	0xffffffff


	//   ....[51]....
        /*0220*/ 	.word	0xffffffff


	//   ....[52]....
        /*0224*/ 	.word	0xffffffff


	//   ....[53]....
        /*0228*/ 	.word	0xffffffff


	//   ....[54]....
        /*022c*/ 	.word	0xffffffff


	//   ....[55]....
        /*0230*/ 	.word	0xffffffff


	//   ....[56]....
        /*0234*/ 	.word	0xffffffff


	//   ....[57]....
        /*0238*/ 	.word	0xffffffff


	//   ....[58]....
        /*023c*/ 	.word	0xffffffff


	//   ....[59]....
        /*0240*/ 	.word	0xffffffff


	//   ....[60]....
        /*0244*/ 	.word	0xffffffff


	//   ....[61]....
        /*0248*/ 	.word	0xffffffff


	//   ....[62]....
        /*024c*/ 	.word	0xffffffff


	//   ....[63]....
        /*0250*/ 	.word	0x0500000f


	//   ....[64]....
        /*0254*/ 	.word	0x0500000f


	//   ....[65]....
        /*0258*/ 	.word	0x0500000f


	//   ....[66]....
        /*025c*/ 	.word	0x0500000f


	//   ....[67]....
        /*0260*/ 	.word	0x0500000f


	//   ....[68]....
        /*0264*/ 	.word	0x0500000f


	//   ....[69]....
        /*0268*/ 	.word	0x0500000f


	//   ....[70]....
        /*026c*/ 	.word	0x0500000f


	//   ....[71]....
        /*0270*/ 	.word	0x0500000f


	//   ....[72]....
        /*0274*/ 	.word	0x0500000f


	//   ....[73]....
        /*0278*/ 	.word	0x0500000f


	//   ....[74]....
        /*027c*/ 	.word	0x0500000f


	//   ....[75]....
        /*0280*/ 	.word	0x0500000f


	//   ....[76]....
        /*0284*/ 	.word	0x0500000f


	//   ....[77]....
        /*0288*/ 	.word	0x0500000f


	//   ....[78]....
        /*028c*/ 	.word	0x0500000f


	//   ....[79]....
        /*0290*/ 	.word	0x0500000f


	//   ....[80]....
        /*0294*/ 	.word	0x0500000f


	//----- nvinfo : EIATTR_COOP_GROUP_INSTR_OFFSETS
	.align		4
.L_518:
        /*0298*/ 	.byte	0x04, 0x28
        /*029a*/ 	.short	(.L_520 - .L_519)


	//   ....[0]....
.L_519:
        /*029c*/ 	.word	0x00000070


	//   ....[1]....
        /*02a0*/ 	.word	0x00000140


	//   ....[2]....
        /*02a4*/ 	.word	0x00000190


	//   ....[3]....
        /*02a8*/ 	.word	0x000003a0


	//   ....[4]....
        /*02ac*/ 	.word	0x00000500


	//   ....[5]....
        /*02b0*/ 	.word	0x00000620


	//   ....[6]....
        /*02b4*/ 	.word	0x00000780


	//   ....[7]....
        /*02b8*/ 	.word	0x000014c0


	//   ....[8]....
        /*02bc*/ 	.word	0x00003420


	//   ....[9]....
        /*02c0*/ 	.word	0x00004550


	//   ....[10]....
        /*02c4*/ 	.word	0x00005430


	//   ....[11]....
        /*02c8*/ 	.word	0x00005440


	//   ....[12]....
        /*02cc*/ 	.word	0x00005800


	//   ....[13]....
        /*02d0*/ 	.word	0x00005900


	//   ....[14]....
        /*02d4*/ 	.word	0x00005c00


	//   ....[15]....
        /*02d8*/ 	.word	0x00005c90


	//   ....[16]....
        /*02dc*/ 	.word	0x00006770


	//   ....[17]....
        /*02e0*/ 	.word	0x00007140


	//   ....[18]....
        /*02e4*/ 	.word	0x00007f60


	//   ....[19]....
        /*02e8*/ 	.word	0x000082e0


	//   ....[20]....
        /*02ec*/ 	.word	0x00008310


	//   ....[21]....
        /*02f0*/ 	.word	0x00008390


	//   ....[22]....
        /*02f4*/ 	.word	0x00008790


	//   ....[23]....
        /*02f8*/ 	.word	0x00008800


	//   ....[24]....
        /*02fc*/ 	.word	0x000099a0


	//   ....[25]....
        /*0300*/ 	.word	0x0000a220


	//   ....[26]....
        /*0304*/ 	.word	0x0000b100


	//   ....[27]....
        /*0308*/ 	.word	0x0000b130


	//   ....[28]....
        /*030c*/ 	.word	0x0000b420


	//   ....[29]....
        /*0310*/ 	.word	0x0000b5f0


	//   ....[30]....
        /*0314*/ 	.word	0x0000c500


	//   ....[31]....
        /*0318*/ 	.word	0x0000c540


	//   ....[32]....
        /*031c*/ 	.word	0x0000c5a0


	//   ....[33]....
        /*0320*/ 	.word	0x0000c5d0


	//   ....[34]....
        /*0324*/ 	.word	0x0000c5f0


	//   ....[35]....
        /*0328*/ 	.word	0x0000d090


	//   ....[36]....
        /*032c*/ 	.word	0x0000d5c0


	//   ....[37]....
        /*0330*/ 	.word	0x0000d5f0


	//   ....[38]....
        /*0334*/ 	.word	0x0000d610


	//   ....[39]....
        /*0338*/ 	.word	0x0000d620


	//   ....[40]....
        /*033c*/ 	.word	0x0000dac0


	//   ....[41]....
        /*0340*/ 	.word	0x0000daf0


	//   ....[42]....
        /*0344*/ 	.word	0x0000e760


	//   ....[43]....
        /*0348*/ 	.word	0x0000e780


	//   ....[44]....
        /*034c*/ 	.word	0x0000f810


	//   ....[45]....
        /*0350*/ 	.word	0x000103c0


	//   ....[46]....
        /*0354*/ 	.word	0x00010d30


	//   ....[47]....
        /*0358*/ 	.word	0x00010dd0


	//   ....[48]....
        /*035c*/ 	.word	0x00010e20


	//   ....[49]....
        /*0360*/ 	.word	0x00010e50


	//   ....[50]....
        /*0364*/ 	.word	0x00010e80


	//   ....[51]....
        /*0368*/ 	.word	0x00010ed0


	//   ....[52]....
        /*036c*/ 	.word	0x00010f00


	//   ....[53]....
        /*0370*/ 	.word	0x00010f10


	//   ....[54]....
        /*0374*/ 	.word	0x00011880


	//   ....[55]....
        /*0378*/ 	.word	0x000118a0


	//   ....[56]....
        /*037c*/ 	.word	0x000118c0


	//   ....[57]....
        /*0380*/ 	.word	0x000119e0


	//   ....[58]....
        /*0384*/ 	.word	0x00011b90


	//   ....[59]....
        /*0388*/ 	.word	0x00011bc0


	//   ....[60]....
        /*038c*/ 	.word	0x00011d10


	//   ....[61]....
        /*0390*/ 	.word	0x00011d20


	//   ....[62]....
        /*0394*/ 	.word	0x00014de0


	//   ....[63]....
        /*0398*/ 	.word	0x00015340


	//   ....[64]....
        /*039c*/ 	.word	0x000154c0


	//   ....[65]....
        /*03a0*/ 	.word	0x00015530


	//   ....[66]....
        /*03a4*/ 	.word	0x00015640


	//   ....[67]....
        /*03a8*/ 	.word	0x000156f0


	//   ....[68]....
        /*03ac*/ 	.word	0x000157e0


	//   ....[69]....
        /*03b0*/ 	.word	0x00015840


	//   ....[70]....
        /*03b4*/ 	.word	0x00015930


	//   ....[71]....
        /*03b8*/ 	.word	0x00015980


	//   ....[72]....
        /*03bc*/ 	.word	0x00015a10


	//   ....[73]....
        /*03c0*/ 	.word	0x00015b30


	//   ....[74]....
        /*03c4*/ 	.word	0x00015e40


	//   ....[75]....
        /*03c8*/ 	.word	0x00015e90


	//   ....[76]....
        /*03cc*/ 	.word	0x00016080


	//   ....[77]....
        /*03d0*/ 	.word	0x000160d0


	//   ....[78]....
        /*03d4*/ 	.word	0x00016300


	//   ....[79]....
        /*03d8*/ 	.word	0x00016350


	//   ....[80]....
        /*03dc*/ 	.word	0x00016760


	//----- nvinfo : EIATTR_REG_RECONFIG
	.align		4
.L_520:
        /*03e0*/ 	.byte	0x01, 0x54
	.zero		2


	//----- nvinfo : EIATTR_SYSCALL_OFFSETS
	.align		4
        /*03e4*/ 	.byte	0x04, 0x46
        /*03e6*/ 	.short	(.L_522 - .L_521)


	//   ....[0]....
.L_521:
        /*03e8*/ 	.word	0x000035e0


	//   ....[1]....
        /*03ec*/ 	.word	0x00010000


	//   ....[2]....
        /*03f0*/ 	.word	0x00010140


	//   ....[3]....
        /*03f4*/ 	.word	0x00010230


	//   ....[4]....
        /*03f8*/ 	.word	0x00010950


	//   ....[5]....
        /*03fc*/ 	.word	0x00011250


	//----- nvinfo : EIATTR_MBARRIER_INSTR_OFFSETS
	.align		4
.L_522:
        /*0400*/ 	.byte	0x04, 0x39
        /*0402*/ 	.short	(.L_524 - .L_523)


	//   ....[0]....
.L_523:
        /*0404*/ 	.word	0x00000280
        /*0408*/ 	.word	0x000000ff
        /*040c*/ 	.word	0x00038800
        /*0410*/ 	.short	0x0100
        /*0412*/ 	.byte	0x08
	.zero		1


	//   ....[1]....
        /*0414*/ 	.word	0x00000290
        /*0418*/ 	.word	0x000000ff
        /*041c*/ 	.word	0x00038810
        /*0420*/ 	.short	0x0100
        /*0422*/ 	.byte	0x08
	.zero		1


	//   ....[2]....
        /*0424*/ 	.word	0x000002a0
        /*0428*/ 	.word	0x000000ff
        /*042c*/ 	.word	0x00038820
        /*0430*/ 	.short	0x0100
        /*0432*/ 	.byte	0x08
	.zero		1


	//   ....[3]....
        /*0434*/ 	.word	0x00000350
        /*0438*/ 	.word	0x000000ff
        /*043c*/ 	.word	0x00038830
        /*0440*/ 	.short	0x0100
        /*0442*/ 	.byte	0x06
	.zero		1


	//   ....[4]....
        /*0444*/ 	.word	0x00000360
        /*0448*/ 	.word	0x000000ff
        /*044c*/ 	.word	0x00038840
        /*0450*/ 	.short	0x0100
        /*0452*/ 	.byte	0x06
	.zero		1


	//   ....[5]....
        /*0454*/ 	.word	0x00000370
        /*0458*/ 	.word	0x000000ff
        /*045c*/ 	.word	0x00038838
        /*0460*/ 	.short	0x0100
        /*0462*/ 	.byte	0x06
	.zero		1


	//   ....[6]....
        /*0464*/ 	.word	0x00000380
        /*0468*/ 	.word	0x000000ff
        /*046c*/ 	.word	0x00038848
        /*0470*/ 	.short	0x0100
        /*0472*/ 	.byte	0x06
	.zero		1


	//   ....[7]....
        /*0474*/ 	.word	0x000004b0
        /*0478*/ 	.word	0x000000ff
        /*047c*/ 	.word	0x00038850
        /*0480*/ 	.short	0x0100
        /*0482*/ 	.byte	0x08
	.zero		1


	//   ....[8]....
        /*0484*/ 	.word	0x000004c0
        /*0488*/ 	.word	0x000000ff
        /*048c*/ 	.word	0x00038860
        /*0490*/ 	.short	0x0100
        /*0492*/ 	.byte	0x08
	.zero		1


	//   ....[9]....
        /*0494*/ 	.word	0x000004d0
        /*0498*/ 	.word	0x000000ff
        /*049c*/ 	.word	0x00038858
        /*04a0*/ 	.short	0x0100
        /*04a2*/ 	.byte	0x08
	.zero		1


	//   ....[10]....
        /*04a4*/ 	.word	0x000004e0
        /*04a8*/ 	.word	0x000000ff
        /*04ac*/ 	.word	0x00038868
        /*04b0*/ 	.short	0x0100
        /*04b2*/ 	.byte	0x08
	.zero		1


	//   ....[11]....
        /*04b4*/ 	.word	0x000005d0
        /*04b8*/ 	.word	0x000000ff
        /*04bc*/ 	.word	0x00038870
        /*04c0*/ 	.short	0x0100
        /*04c2*/ 	.byte	0x06
	.zero		1


	//   ....[12]....
        /*04c4*/ 	.word	0x000005e0
        /*04c8*/ 	.word	0x000000ff
        /*04cc*/ 	.word	0x00038880
        /*04d0*/ 	.short	0x0100
        /*04d2*/ 	.byte	0x06
	.zero		1


	//   ....[13]....
        /*04d4*/ 	.word	0x000005f0
        /*04d8*/ 	.word	0x000000ff
        /*04dc*/ 	.word	0x00038878
        /*04e0*/ 	.short	0x0100
        /*04e2*/ 	.byte	0x06
	.zero		1


	//   ....[14]....
        /*04e4*/ 	.word	0x00000600
        /*04e8*/ 	.word	0x000000ff
        /*04ec*/ 	.word	0x00038888
        /*04f0*/ 	.short	0x0100
        /*04f2*/ 	.byte	0x06
	.zero		1


	//   ....[15]....
        /*04f4*/ 	.word	0x00000730
        /*04f8*/ 	.word	0x000000ff
        /*04fc*/ 	.word	0x00038890
        /*0500*/ 	.short	0x0100
        /*0502*/ 	.byte	0x08
	.zero		1


	//   ....[16]....
        /*0504*/ 	.word	0x00000740
        /*0508*/ 	.word	0x000000ff
        /*050c*/ 	.word	0x000388a0
        /*0510*/ 	.short	0x0100
        /*0512*/ 	.byte	0x08
	.zero		1


	//   ....[17]....
        /*0514*/ 	.word	0x00000750
        /*0518*/ 	.word	0x000000ff
        /*051c*/ 	.word	0x00038898
        /*0520*/ 	.short	0x0100
        /*0522*/ 	.byte	0x08
	.zero		1


	//   ....[18]....
        /*0524*/ 	.word	0x00000760
        /*0528*/ 	.word	0x000000ff
        /*052c*/ 	.word	0x000388a8
        /*0530*/ 	.short	0x0100
        /*0532*/ 	.byte	0x08
	.zero		1


	//   ....[19]....
        /*0534*/ 	.word	0x00000890
        /*0538*/ 	.word	0x000000ff
        /*053c*/ 	.word	0x000388b0
        /*0540*/ 	.short	0x0100
        /*0542*/ 	.byte	0x08
	.zero		1


	//   ....[20]....
        /*0544*/ 	.word	0x000008a0
        /*0548*/ 	.word	0x000000ff
        /*054c*/ 	.word	0x000388c0
        /*0550*/ 	.short	0x0100
        /*0552*/ 	.byte	0x08
	.zero		1


	//   ....[21]....
        /*0554*/ 	.word	0x000008b0
        /*0558*/ 	.word	0x000000ff
        /*055c*/ 	.word	0x000388b8
        /*0560*/ 	.short	0x0100
        /*0562*/ 	.byte	0x08
	.zero		1


	//   ....[22]....
        /*0564*/ 	.word	0x000008c0
        /*0568*/ 	.word	0x000000ff
        /*056c*/ 	.word	0x000388c8
        /*0570*/ 	.short	0x0100
        /*0572*/ 	.byte	0x08
	.zero		1


	//   ....[23]....
        /*0574*/ 	.word	0x00001860
        /*0578*/ 	.word	0x00000008
        /*057c*/ 	.word	0x00000000
        /*0580*/ 	.short	0x0101
        /*0582*/ 	.byte	0x3f
	.zero		1


	//   ....[24]....
        /*0584*/ 	.word	0x00002300
        /*0588*/ 	.word	0x00000004
        /*058c*/ 	.word	0x00000000
        /*0590*/ 	.short	0x0101
        /*0592*/ 	.byte	0x3f
	.zero		1


	//   ....[25]....
        /*0594*/ 	.word	0x00003610
        /*0598*/ 	.word	0x000000c4
        /*059c*/ 	.word	0x00038800
        /*05a0*/ 	.short	0x010a
        /*05a2*/ 	.byte	0x3f
	.zero		1


	//   ....[26]....
        /*05a4*/ 	.word	0x000037c0
        /*05a8*/ 	.word	0x000000c4
        /*05ac*/ 	.word	0x00038830
        /*05b0*/ 	.short	0x010a
        /*05b2*/ 	.byte	0x3f
	.zero		1


	//   ....[27]....
        /*05b4*/ 	.word	0x00003800
        /*05b8*/ 	.word	0x000000c4
        /*05bc*/ 	.word	0x00038830
        /*05c0*/ 	.short	0x010a
        /*05c2*/ 	.byte	0x3f
	.zero		1


	//   ....[28]....
        /*05c4*/ 	.word	0x00003c10
        /*05c8*/ 	.word	0x000000c4
        /*05cc*/ 	.word	0x00038810
        /*05d0*/ 	.short	0x010a
        /*05d2*/ 	.byte	0x3f
	.zero		1


	//   ....[29]....
        /*05d4*/ 	.word	0x00003c50
        /*05d8*/ 	.word	0x000000c4
        /*05dc*/ 	.word	0x00038850
        /*05e0*/ 	.short	0x010a
        /*05e2*/ 	.byte	0x3f
	.zero		1


	//   ....[30]....
        /*05e4*/ 	.word	0x00003d10
        /*05e8*/ 	.word	0x000000c4
        /*05ec*/ 	.word	0x00038850
        /*05f0*/ 	.short	0x010a
        /*05f2*/ 	.byte	0x3f
	.zero		1


	//   ....[31]....
        /*05f4*/ 	.word	0x000060b0
        /*05f8*/ 	.word	0x00000018
        /*05fc*/ 	.word	0x00000000
        /*0600*/ 	.short	0x0101
        /*0602*/ 	.byte	0x3f
	.zero		1


	//   ....[32]....
        /*0604*/ 	.word	0x00006790
        /*0608*/ 	.word	0x00000015
        /*060c*/ 	.word	0x00000000
        /*0610*/ 	.short	0x0101
        /*0612*/ 	.byte	0x3f
	.zero		1


	//   ....[33]....
        /*0614*/ 	.word	0x000068c0
        /*0618*/ 	.word	0x000000c6
        /*061c*/ 	.word	0x00038830
        /*0620*/ 	.short	0x010a
        /*0622*/ 	.byte	0x3f
	.zero		1


	//   ....[34]....
        /*0624*/ 	.word	0x00006910
        /*0628*/ 	.word	0x000000c6
        /*062c*/ 	.word	0x00038830
        /*0630*/ 	.short	0x010a
        /*0632*/ 	.byte	0x3f
	.zero		1


	//   ....[35]....
        /*0634*/ 	.word	0x00006c40
        /*0638*/ 	.word	0x000000c6
        /*063c*/ 	.word	0x00038850
        /*0640*/ 	.short	0x010a
        /*0642*/ 	.byte	0x3f
	.zero		1


	//   ....[36]....
        /*0644*/ 	.word	0x00006c80
        /*0648*/ 	.word	0x000000c6
        /*064c*/ 	.word	0x00038850
        /*0650*/ 	.short	0x010a
        /*0652*/ 	.byte	0x3f
	.zero		1


	//   ....[37]....
        /*0654*/ 	.word	0x00008a50
        /*0658*/ 	.word	0x00000099
        /*065c*/ 	.word	0x00000000
        /*0660*/ 	.short	0x0101
        /*0662*/ 	.byte	0x3f
	.zero		1


	//   ....[38]....
        /*0664*/ 	.word	0x000099c0
        /*0668*/ 	.word	0x000000c6
        /*066c*/ 	.word	0x00000000
        /*0670*/ 	.short	0x0101
        /*0672*/ 	.byte	0x3f
	.zero		1


	//   ....[39]....
        /*0674*/ 	.word	0x00009b10
        /*0678*/ 	.word	0x000000ba
        /*067c*/ 	.word	0x00038830
        /*0680*/ 	.short	0x010a
        /*0682*/ 	.byte	0x3f
	.zero		1


	//   ....[40]....
        /*0684*/ 	.word	0x00009b60
        /*0688*/ 	.word	0x000000ba
        /*068c*/ 	.word	0x00038830
        /*0690*/ 	.short	0x010a
        /*0692*/ 	.byte	0x3f
	.zero		1


	//   ....[41]....
        /*0694*/ 	.word	0x00009d90
        /*0698*/ 	.word	0x000000ba
        /*069c*/ 	.word	0x00038850
        /*06a0*/ 	.short	0x010a
        /*06a2*/ 	.byte	0x3f
	.zero		1


	//   ....[42]....
        /*06a4*/ 	.word	0x00009dd0
        /*06a8*/ 	.word	0x000000ba
        /*06ac*/ 	.word	0x00038850
        /*06b0*/ 	.short	0x010a
        /*06b2*/ 	.byte	0x3f
	.zero		1


	//   ....[43]....
        /*06b4*/ 	.word	0x0000b960
        /*06b8*/ 	.word	0x00000099
        /*06bc*/ 	.word	0x00000000
        /*06c0*/ 	.short	0x0101
        /*06c2*/ 	.byte	0x3f
	.zero		1


	//   ....[44]....
        /*06c4*/ 	.word	0x0000c520
        /*06c8*/ 	.word	0x000000ba
        /*06cc*/ 	.word	0x00000000
        /*06d0*/ 	.short	0x0101
        /*06d2*/ 	.byte	0x3f
	.zero		1


	//   ....[45]....
        /*06d4*/ 	.word	0x0000d0b0
        /*06d8*/ 	.word	0x000000ff
        /*06dc*/ 	.word	0x00000000
        /*06e0*/ 	.short	0x0101
        /*06e2*/ 	.byte	0x04
	.zero		1


	//   ....[46]....
        /*06e4*/ 	.word	0x00010610
        /*06e8*/ 	.word	0x000000ff
        /*06ec*/ 	.word	0x00038840
        /*06f0*/ 	.short	0x010a
        /*06f2*/ 	.byte	0x26
	.zero		1


	//   ....[47]....
        /*06f4*/ 	.word	0x00011060
        /*06f8*/ 	.word	0x000000ff
        /*06fc*/ 	.word	0x00038800
        /*0700*/ 	.short	0x0107
        /*0702*/ 	.byte	0x26
	.zero		1


	//   ....[48]....
        /*0704*/ 	.word	0x000110e0
        /*0708*/ 	.word	0x000000ff
        /*070c*/ 	.word	0x00038800
        /*0710*/ 	.short	0x0101
        /*0712*/ 	.byte	0x26
	.zero		1


	//   ....[49]....
        /*0714*/ 	.word	0x00011fb0
        /*0718*/ 	.word	0x000000ff
        /*071c*/ 	.word	0x00038810
        /*0720*/ 	.short	0x0107
        /*0722*/ 	.byte	0x26
	.zero		1


	//   ....[50]....
        /*0724*/ 	.word	0x00012010
        /*0728*/ 	.word	0x000000ff
        /*072c*/ 	.word	0x00038810
        /*0730*/ 	.short	0x0101
        /*0732*/ 	.byte	0x26
	.zero		1


	//   ....[51]....
        /*0734*/ 	.word	0x00012020
        /*0738*/ 	.word	0x000000ff
        /*073c*/ 	.word	0x00038820
        /*0740*/ 	.short	0x010a
        /*0742*/ 	.byte	0x26
	.zero		1


	//   ....[52]....
        /*0744*/ 	.word	0x00012080
        /*0748*/ 	.word	0x000000ff
        /*074c*/ 	.word	0x00038860
        /*0750*/ 	.short	0x010a
        /*0752*/ 	.byte	0x26
	.zero		1


	//   ....[53]....
        /*0754*/ 	.word	0x00012c40
        /*0758*/ 	.word	0x000000ff
        /*075c*/ 	.word	0x00038848
        /*0760*/ 	.short	0x010a
        /*0762*/ 	.byte	0x26
	.zero		1


	//   ....[54]....
        /*0764*/ 	.word	0x00012e10
        /*0768*/ 	.word	0x000000ff
        /*076c*/ 	.word	0x00038868
        /*0770*/ 	.short	0x010a
        /*0772*/ 	.byte	0x26
	.zero		1


	//   ....[55]....
        /*0774*/ 	.word	0x000137c0
        /*0778*/ 	.word	0x000000ff
        /*077c*/ 	.word	0x00038840
        /*0780*/ 	.short	0x010a
        /*0782*/ 	.byte	0x26
	.zero		1


	//   ....[56]....
        /*0784*/ 	.word	0x000139a0
        /*0788*/ 	.word	0x000000ff
        /*078c*/ 	.word	0x00038860
        /*0790*/ 	.short	0x010a
        /*0792*/ 	.byte	0x26
	.zero		1


	//   ....[57]....
        /*0794*/ 	.word	0x00014370
        /*0798*/ 	.word	0x000000ff
        /*079c*/ 	.word	0x00038848
        /*07a0*/ 	.short	0x010a
        /*07a2*/ 	.byte	0x26
	.zero		1


	//   ....[58]....
        /*07a4*/ 	.word	0x00014550
        /*07a8*/ 	.word	0x000000ff
        /*07ac*/ 	.word	0x00038868
        /*07b0*/ 	.short	0x010a
        /*07b2*/ 	.byte	0x26
	.zero		1


	//   ....[59]....
        /*07b4*/ 	.word	0x00014d70
        /*07b8*/ 	.word	0x00000002
        /*07bc*/ 	.word	0x00038820
        /*07c0*/ 	.short	0x010a
        /*07c2*/ 	.byte	0x3f
	.zero		1


	//   ....[60]....
        /*07c4*/ 	.word	0x00014f10
        /*07c8*/ 	.word	0x00000007
        /*07cc*/ 	.word	0x00000000
        /*07d0*/ 	.short	0x010a
        /*07d2*/ 	.byte	0x3f
	.zero		1


	//   ....[61]....
        /*07d4*/ 	.word	0x00014f80
        /*07d8*/ 	.word	0x00000005
        /*07dc*/ 	.word	0x00000000
        /*07e0*/ 	.short	0x010a
        /*07e2*/ 	.byte	0x3f
	.zero		1


	//   ....[62]....
        /*07e4*/ 	.word	0x00014fe0
        /*07e8*/ 	.word	0x00000005
        /*07ec*/ 	.word	0x00000000
        /*07f0*/ 	.short	0x010a
        /*07f2*/ 	.byte	0x3f
	.zero		1


	//   ....[63]....
        /*07f4*/ 	.word	0x00015010
        /*07f8*/ 	.word	0x00000003
        /*07fc*/ 	.word	0x00000000
        /*0800*/ 	.short	0x010a
        /*0802*/ 	.byte	0x3f
	.zero		1


	//   ....[64]....
        /*0804*/ 	.word	0x00015070
        /*0808*/ 	.word	0x000000c4
        /*080c*/ 	.word	0x00038800
        /*0810*/ 	.short	0x010a
        /*0812*/ 	.byte	0x3f
	.zero		1


	//   ....[65]....
        /*0814*/ 	.word	0x000150c0
        /*0818*/ 	.word	0x000000c4
        /*081c*/ 	.word	0x00038830
        /*0820*/ 	.short	0x010a
        /*0822*/ 	.byte	0x3f
	.zero		1


	//   ....[66]....
        /*0824*/ 	.word	0x00015110
        /*0828*/ 	.word	0x000000c4
        /*082c*/ 	.word	0x00038810
        /*0830*/ 	.short	0x010a
        /*0832*/ 	.byte	0x3f
	.zero		1


	//   ....[67]....
        /*0834*/ 	.word	0x00015160
        /*0838*/ 	.word	0x000000c4
        /*083c*/ 	.word	0x00038850
        /*0840*/ 	.short	0x010a
        /*0842*/ 	.byte	0x3f
	.zero		1


	//   ....[68]....
        /*0844*/ 	.word	0x000151b0
        /*0848*/ 	.word	0x000000c6
        /*084c*/ 	.word	0x00038830
        /*0850*/ 	.short	0x010a
        /*0852*/ 	.byte	0x3f
	.zero		1


	//   ....[69]....
        /*0854*/ 	.word	0x00015200
        /*0858*/ 	.word	0x000000c6
        /*085c*/ 	.word	0x00038850
        /*0860*/ 	.short	0x010a
        /*0862*/ 	.byte	0x3f
	.zero		1


	//   ....[70]....
        /*0864*/ 	.word	0x00015250
        /*0868*/ 	.word	0x000000ba
        /*086c*/ 	.word	0x00038830
        /*0870*/ 	.short	0x010a
        /*0872*/ 	.byte	0x3f
	.zero		1


	//   ....[71]....
        /*0874*/ 	.word	0x000152a0
        /*0878*/ 	.word	0x000000ba
        /*087c*/ 	.word	0x00038850
        /*0880*/ 	.short	0x010a
        /*0882*/ 	.byte	0x3f
	.zero		1


	//   ....[72]....
        /*0884*/ 	.word	0x00015400
        /*0888*/ 	.word	0x00000003
        /*088c*/ 	.word	0x00038840
        /*0890*/ 	.short	0x010a
        /*0892*/ 	.byte	0x3f
	.zero		1


	//   ....[73]....
        /*0894*/ 	.word	0x00016390
        /*0898*/ 	.word	0x00000003
        /*089c*/ 	.word	0x00038820
        /*08a0*/ 	.short	0x010a
        /*08a2*/ 	.byte	0x3f
	.zero		1


	//   ....[74]....
        /*08a4*/ 	.word	0x000163f0
        /*08a8*/ 	.word	0x00000003
        /*08ac*/ 	.word	0x00038860
        /*08b0*/ 	.short	0x010a
        /*08b2*/ 	.byte	0x3f
	.zero		1


	//   ....[75]....
        /*08b4*/ 	.word	0x00016450
        /*08b8*/ 	.word	0x00000003
        /*08bc*/ 	.word	0x00038848
        /*08c0*/ 	.short	0x010a
        /*08c2*/ 	.byte	0x3f
	.zero		1


	//   ....[76]....
        /*08c4*/ 	.word	0x000164b0
        /*08c8*/ 	.word	0x00000003
        /*08cc*/ 	.word	0x00038868
        /*08d0*/ 	.short	0x010a
        /*08d2*/ 	.byte	0x3f
	.zero		1


	//   ....[77]....
        /*08d4*/ 	.word	0x00016510
        /*08d8*/ 	.word	0x00000003
        /*08dc*/ 	.word	0x00038840
        /*08e0*/ 	.short	0x010a
        /*08e2*/ 	.byte	0x3f
	.zero		1


	//   ....[78]....
        /*08e4*/ 	.word	0x00016570
        /*08e8*/ 	.word	0x00000003
        /*08ec*/ 	.word	0x00038860
        /*08f0*/ 	.short	0x010a
        /*08f2*/ 	.byte	0x3f
	.zero		1


	//   ....[79]....
        /*08f4*/ 	.word	0x000165d0
        /*08f8*/ 	.word	0x00000003
        /*08fc*/ 	.word	0x00038848
        /*0900*/ 	.short	0x010a
        /*0902*/ 	.byte	0x3f
	.zero		1


	//   ....[80]....
        /*0904*/ 	.word	0x00016630
        /*0908*/ 	.word	0x00000003
        /*090c*/ 	.word	0x00038868
        /*0910*/ 	.short	0x010a
        /*0912*/ 	.byte	0x3f
	.zero		1


	//   ....[81]....
        /*0914*/ 	.word	0x00016680
        /*0918*/ 	.word	0x00000002
        /*091c*/ 	.word	0x00038820
        /*0920*/ 	.short	0x010a
        /*0922*/ 	.byte	0x3f
	.zero		1


	//   ....[82]....
        /*0924*/ 	.word	0x00016820
        /*0928*/ 	.word	0x00000007
        /*092c*/ 	.word	0x00000000
        /*0930*/ 	.short	0x010a
        /*0932*/ 	.byte	0x3f
	.zero		1


	//   ....[83]....
        /*0934*/ 	.word	0x00016870
        /*0938*/ 	.word	0x00000005
        /*093c*/ 	.word	0x00000000
        /*0940*/ 	.short	0x010a
        /*0942*/ 	.byte	0x3f
	.zero		1


	//   ....[84]....
        /*0944*/ 	.word	0x000168c0
        /*0948*/ 	.word	0x00000005
        /*094c*/ 	.word	0x00000000
        /*0950*/ 	.short	0x010a
        /*0952*/ 	.byte	0x3f
	.zero		1


	//----- nvinfo : EIATTR_NUM_MBARRIERS
	.align		4
.L_524:
        /*0954*/ 	.byte	0x03, 0x38
        /*0956*/ 	.short	0x0017


	//----- nvinfo : EIATTR_EXIT_INSTR_OFFSETS
	.align		4
        /*0958*/ 	.byte	0x04, 0x1c
        /*095a*/ 	.short	(.L_526 - .L_525)


	//   ....[0]....
.L_525:
        /*095c*/ 	.word	0x00015060


	//----- nvinfo : EIATTR_MAX_THREADS
	.align		4
.L_526:
        /*0960*/ 	.byte	0x04, 0x05
        /*0962*/ 	.short	(.L_528 - .L_527)
.L_527:
        /*0964*/ 	.word	0x00000180
        /*0968*/ 	.word	0x00000001
        /*096c*/ 	.word	0x00000001


	//----- nvinfo : EIATTR_CRS_STACK_SIZE
	.align		4
.L_528:
        /*0970*/ 	.byte	0x04, 0x1e
        /*0972*/ 	.short	(.L_530 - .L_529)
.L_529:
        /*0974*/ 	.word	0x00000000


	//----- nvinfo : EIATTR_CBANK_PARAM_SIZE
	.align		4
.L_530:
        /*0978*/ 	.byte	0x03, 0x19
        /*097a*/ 	.short	0x0b70


	//----- nvinfo : EIATTR_PARAM_CBANK
	.align		4
        /*097c*/ 	.byte	0x04, 0x0a
        /*097e*/ 	.short	(.L_532 - .L_531)
	.align		4
.L_531:
        /*0980*/ 	.word	index@(.nv.constant0._ZN7cutlass13device_kernelIN5flash11enable_sm90INS1_16FlashAttnFwdSm90INS1_25CollectiveMainloopFwdSm90ILi2EN4cute5tupleIJNS5_1CILi1EEES8_S8_EEENS6_IJNS7_ILi64EEESA_SA_EEELi512ENS_10bfloat16_tEfNS_4arch4Sm90ELb1ELb0ELb0ELb0ELb0ELb0ELb1ELb0ELb0ELb1ELb1ELb0EEENS1_21CollectiveEpilogueFwdINS6_IJSA_NS7_ILi512EEESA_EEES9_SC_SE_Li256ELb0ELb1ELb1ELb0EEENS1_19SingleTileSchedulerILb0ELb1ELb1ELi64EEEEEEEEEvNT_6ParamsE)
        /*0984*/ 	.short	0x0210
        /*0986*/ 	.short	0x0b70


	//----- nvinfo : EIATTR_SW_WAR
	.align		4
.L_532:
        /*0988*/ 	.byte	0x04, 0x36
        /*098a*/ 	.short	(.L_534 - .L_533)
.L_533:
        /*098c*/ 	.word	0x00000008
.L_534:


//--------------------- .nv.info._ZN7cutlass13device_kernelIN5flash11enable_sm90INS1_16FlashAttnFwdSm90INS1_25CollectiveMainloopFwdSm90ILi2EN4cute5tupleIJNS5_1CILi1EEES8_S8_EEENS6_IJNS7_ILi64EEESA_SA_EEELi512ENS_10bfloat16_tEfNS_4arch4Sm90ELb1ELb0ELb0ELb1ELb0ELb0ELb0ELb0ELb0ELb1ELb1ELb0EEENS1_21CollectiveEpilogueFwdINS6_IJSA_NS7_ILi512EEESA_EEES9_SC_SE_Li256ELb1ELb1ELb1ELb0EEENS1_36VarlenDynamicPersistentTileSchedulerILi64ELi64ELi256ELi128ELb1ELb1ELb1ELb1ELb1ELb1EEEEEEEEEvNT_6ParamsE --------------------------
	.section	.nv.info._ZN7cutlass13device_kernelIN5flash11enable_sm90INS1_16FlashAttnFwdSm90INS1_25CollectiveMainloopFwdSm90ILi2EN4cute5tupleIJNS5_1CILi1EEES8_S8_EEENS6_IJNS7_ILi64EEESA_SA_EEELi512ENS_10bfloat16_tEfNS_4arch4Sm90ELb1ELb0ELb0ELb1ELb0ELb0ELb0ELb0ELb0ELb1ELb1ELb0EEENS1_21CollectiveEpilogueFwdINS6_IJSA_NS7_ILi512EEESA_EEES9_SC_SE_Li256ELb1ELb1ELb1ELb0EEENS1_36VarlenDynamicPersistentTileSchedulerILi64ELi64ELi256ELi128ELb1ELb1ELb1ELb1ELb1ELb1EEEEEEEEEvNT_6ParamsE,"",@"SHT_CUDA_INFO"
	.sectionflags	@""
	.align	4


	//----- nvinfo : EIATTR_CUDA_API_VERSION
	.align		4
        /*0000*/ 	.byte	0x04, 0x37
        /*0002*/ 	.short	(.L_536 - .L_535)
.L_535:
        /*0004*/ 	.word	0x00000082


	//----- nvinfo : EIATTR_KPARAM_INFO
	.align		4
.L_536:
        /*0008*/ 	.byte	0x04, 0x17
        /*000a*/ 	.short	(.L_538 - .L_537)
.L_537:
        /*000c*/ 	.word	0x00000000
        /*0010*/ 	.short	0x0000
        /*0012*/ 	.short	0x0070
        /*0014*/ 	.byte	0x00, 0xf0, 0x01, 0x2a


	//----- nvinfo : EIATTR_SPARSE_MMA_MASK
	.align		4
.L_538:
        /*0018*/ 	.byte	0x03, 0x50
        /*001a*/ 	.short	0x0000


	//----- nvinfo : EIATTR_MAXREG_COUNT
	.align		4
        /*001c*/ 	.byte	0x03, 0x1b
        /*001e*/ 	.short	0x00a8


	//----- nvinfo : EIATTR_NUM_BARRIERS
	.align		4
        /*0020*/ 	.byte	0x02, 0x4c
        /*0022*/ 	.byte	0x10
	.zero		1


	//----- nvinfo : EIATTR_EXTERNS
	.align		4
        /*0024*/ 	.byte	0x04, 0x0f
        /*0026*/ 	.short	(.L_540 - .L_539)


	//   ....[0]....
	.align		4
.L_539:
        /*0028*/ 	.word	index@(__assertfail)


	//----- nvinfo : EIATTR_ANNOTATIONS
	.align		4
.L_540:
        /*002c*/ 	.byte	0x04, 0x55
        /*002e*/ 	.short	(.L_542 - .L_541)


	//   ....[0]....
.L_541:
        /* <DEDUP_REMOVED lines=72> */


	//----- nvinfo : EIATTR_MERCURY_ISA_VERSION
	.align		4
.L_542:
        /*04a0*/ 	.byte	0x03, 0x5f
        /*04a2*/ 	.short	0x0101


	//----- nvinfo : EIATTR_UNUSED_LOAD_BYTE_OFFSET
	.align		4
        /*04a4*/ 	.byte	0x04, 0x44
        /*04a6*/ 	.short	(.L_544 - .L_543)


	//   ....[0]....
.L_543:
        /*04a8*/ 	.word	0x00000a10
        /*04ac*/ 	.word	0x0000fff0


	//   ....[1]....
        /*04b0*/ 	.word	0x00009e60
        /*04b4*/ 	.word	0x0000fff0


	//----- nvinfo : EIATTR_INT_WARP_WIDE_INSTR_OFFSETS
	.align		4
.L_544:
        /*04b8*/ 	.byte	0x04, 0x31
        /*04ba*/ 	.short	(.L_546 - .L_545)


	//   ....[0]....
.L_545:
        /*04bc*/ 	.word	0x00000130


	//   ....[1]....
        /*04c0*/ 	.word	0x00000170


	//   ....[2]....
        /*04c4*/ 	.word	0x000001e0


	//   ....[3]....
        /*04c8*/ 	.word	0x00010330


	//   ....[4]....
        /*04cc*/ 	.word	0x000103c0


	//   ....[5]....
        /*04d0*/ 	.word	0x00014cf0


	//   ....[6]....
        /*04d4*/ 	.word	0x00014d80


	//----- nvinfo : EIATTR_COOP_GROUP_MASK_REGIDS
	.align		4
.L_546:
        /*04d8*/ 	.byte	0x04, 0x29
        /*04da*/ 	.short	(.L_548 - .L_547)


	//   ....[0]....
.L_547:
        /*04dc*/ 	.word	0xffffffff


	//   ....[1]....
        /*04e0*/ 	.word	0xffffffff


	//   ....[2]....
        /*04e4*/ 	.word	0xffffffff


	//   ....[3]....
        /*04e8*/ 	.word	0xffffffff


	//   ....[4]....
        /*04ec*/ 	.word	0xffffffff


	//   ....[5]....
        /*04f0*/ 	.word	0xffffffff


	//   ....[6]....
        /*04f4*/ 	.word	0xffffffff


	//   ....[7]....
        /*04f8*/ 	.word	0xffffffff


	//   ....[8]....
        /*04fc*/ 	.word	0xffffffff


	//   ....[9]....
        /*0500*/ 	.word	0xffffffff


	//   ....[10]....
        /*0504*/ 	.word	0xffffffff


	//   ....[11]....
        /*0508*/ 	.word	0xffffffff


	//   ....[12]....
        /*050c*/ 	.word	0xffffffff


	//   ....[13]....
        /*0510*/ 	.word	0xffffffff


	//   ....[14]....
        /*0514*/ 	.word	0xffffffff


	//   ....[15]....
        /*0518*/ 	.word	0xffffffff


	//   ....[16]....
        /*051c*/ 	.word	0xffffffff


	//   ....[17]....
        /*0520*/ 	.word	0xffffffff


	//   ....[18]....
        /*0524*/ 	.word	0xffffffff


	//   ....[19]....
        /*0528*/ 	.word	0xffffffff


	//   ....[20]....
        /*052c*/ 	.word	0xffffffff


	//   ....[21]....
        /*0530*/ 	.word	0xffffffff


	//   ....[22]....
        /*0534*/ 	.word	0xffffffff


	//   ....[23]....
        /*0538*/ 	.word	0xffffffff


	//   ....[24]....
        /*053c*/ 	.word	0xffffffff


	//   ....[25]....
        /*0540*/ 	.word	0xffffffff


	//   ....[26]....
        /*0544*/ 	.word	0xffffffff


	//   ....[27]....
        /*0548*/ 	.word	0xffffffff


	//   ....[28]....
        /*054c*/ 	.word	0xffffffff


	//   ....[29]....
        /*0550*/ 	.word	0xffffffff


	//   ....[30]....
        /*0554*/ 	.word	0xffffffff


	//   ....[31]....
        /*0558*/ 	.word	0xffffffff


	//   ....[32]....
        /*055c*/ 	.word	0xffffffff


	//   ....[33]....
        /*0560*/ 	.word	0xffffffff


	//   ....[34]....
        /*0564*/ 	.word	0xffffffff


	//   ....[35]....
        /*0568*/ 	.word	0xffffffff


	//   ....[36]....
        /*056c*/ 	.word	0xffffffff


	//   ....[37]....
        /*0570*/ 	.word	0xffffffff


	//   ....[38]....
        /*0574*/ 	.word	0xffffffff


	//   ....[39]....
        /*0578*/ 	.word	0xffffffff


	//   ....[40]....
        /*057c*/ 	.word	0xffffffff


	//   ....[41]....
        /*0580*/ 	.word	0xffffffff


	//   ....[42]....
        /*0584*/ 	.word	0xffffffff


	//   ....[43]....
        /*0588*/ 	.word	0xffffffff


	//   ....[44]....
        /*058c*/ 	.word	0xffffffff


	//   ....[45]....
        /*0590*/ 	.word	0xffffffff


	//   ....[46]....
        /*0594*/ 	.word	0xffffffff


	//   ....[47]....
        /*0598*/ 	.word	0xffffffff


	//   ....[48]....
        /*059c*/ 	.word	0xffffffff


	//   ....[49]....
        /*05a0*/ 	.word	0xffffffff


	//   ....[50]....
        /*05a4*/ 	.word	0xffffffff


	//   ....[51]....
        /*05a8*/ 	.word	0xffffffff


	//   ....[52]....
        /*05ac*/ 	.word	0xffffffff


	//   ....[53]....
        /*05b0*/ 	.word	0xffffffff


	//   ....[54]....
        /*05b4*/ 	.word	0xffffffff


	//   ....[55]....
        /*05b8*/ 	.word	0xffffffff


	//   ....[56]....
        /*05bc*/ 	.word	0xffffffff


	//   ....[57]....
        /*05c0*/ 	.word	0xffffffff


	//   ....[58]....
        /*05c4*/ 	.word	0xffffffff


	//   ....[59]....
        /*05c8*/ 	.word	0xffffffff


	//   ....[60]....
        /*05cc*/ 	.word	0xffffffff


	//   ....[61]....
        /*05d0*/ 	.word	0xffffffff


	//   ....[62]....
        /*05d4*/ 	.word	0xffffffff


	//   ....[63]....
        /*05d8*/ 	.word	0xffffffff


	//   ....[64]....
        /*05dc*/ 	.word	0xffffffff


	//   ....[65]....
        /*05e0*/ 	.word	0xffffffff


	//   ....[66]....
        /*05e4*/ 	.word	0xffffffff


	//   ....[67]....
        /*05e8*/ 	.word	0xffffffff


	//   ....[68]....
        /*05ec*/ 	.word	0xffffffff


	//   ....[69]....
        /*05f0*/ 	.word	0xffffffff


	//   ....[70]....
        /*05f4*/ 	.word	0xffffffff


	//   ....[71]....
        /*05f8*/ 	.word	0xffffffff


	//   ....[72]....
        /*05fc*/ 	.word	0xffffffff


	//   ....[73]....
        /*0600*/ 	.word	0xffffffff


	//   ....[74]....
        /*0604*/ 	.word	0xffffffff


	//   ....[75]....
        /*0608*/ 	.word	0xffffffff


	//   ....[76]....
        /*060c*/ 	.word	0xffffffff


	//   ....[77]....
        /*0610*/ 	.word	0xffffffff


	//   ....[78]....
        /*0614*/ 	.word	0xffffffff


	//   ....[79]....
        /*0618*/ 	.word	0xffffffff


	//   ....[80]....
        /*061c*/ 	.word	0xffffffff


	//   ....[81]....
        /*0620*/ 	.word	0xffffffff


	//   ....[82]....
        /*0624*/ 	.word	0xffffffff


	//   ....[83]....
        /*0628*/ 	.word	0xffffffff


	//   ....[84]....
        /*062c*/ 	.word	0xffffffff


	//   ....[85]....
        /*0630*/ 	.word	0xffffffff


	//   ....[86]....
        /*0634*/ 	.word	0xffffffff


	//   ....[87]....
        /*0638*/ 	.word	0xffffffff


	//   ....[88]....
        /*063c*/ 	.word	0xffffffff


	//   ....[89]....
        /*0640*/ 	.word	0xffffffff


	//   ....[90]....
        /*0644*/ 	.word	0xffffffff


	//   ....[91]....
        /*0648*/ 	.word	0xffffffff


	//   ....[92]....
        /*064c*/ 	.word	0xffffffff


	//   ....[93]....
        /*0650*/ 	.word	0xffffffff


	//   ....[94]....
        /*0654*/ 	.word	0x0500000f


	//   ....[95]....
        /*0658*/ 	.word	0x0500000f


	//   ....[96]....
        /*065c*/ 	.word	0x0500000f


	//   ....[97]....
        /*0660*/ 	.word	0x0500000f


	//   ....[98]....
        /*0664*/ 	.word	0x0500000f


	//   ....[99]....
        /*0668*/ 	.word	0x0500000f


	//   ....[100]....
        /*066c*/ 	.word	0x0500000f


	//   ....[101]....
        /*0670*/ 	.word	0x0500000f


	//   ....[102]....
        /*0674*/ 	.word	0x0500000f


	//   ....[103]....
        /*0678*/ 	.word	0x0500000f


	//   ....[104]....
        /*067c*/ 	.word	0x0500000f


	//   ....[105]....
        /*0680*/ 	.word	0x0500000f


	//   ....[106]....
        /*0684*/ 	.word	0x0500000f


	//   ....[107]....
        /*0688*/ 	.word	0x0500000f


	//   ....[108]....
        /*068c*/ 	.word	0x0500000f


	//   ....[109]....
        /*0690*/ 	.word	0x0500000f


	//   ....[110]....
        /*0694*/ 	.word	0x0500000f


	//   ....[111]....
        /*0698*/ 	.word	0x0500000f


	//   ....[112]....
        /*069c*/ 	.word	0x0500000f


	//   ....[113]....
        /*06a0*/ 	.word	0x0500000f


	//   ....[114]....
        /*06a4*/ 	.word	0x0500000f


	//   ....[115]....
        /*06a8*/ 	.word	0x0500000f


	//   ....[116]....
        /*06ac*/ 	.word	0x0500000f


	//   ....[117]....
        /*06b0*/ 	.word	0x0500000f


	//   ....[118]....
        /*06b4*/ 	.word	0x0500000f


	//   ....[119]....
        /*06b8*/ 	.word	0x0500000f


	//   ....[120]....
        /*06bc*/ 	.word	0x0500000f


	//   ....[121]....
        /*06c0*/ 	.word	0x0500000f


	//----- nvinfo : EIATTR_COOP_GROUP_INSTR_OFFSETS
	.align		4
.L_548:
        /*06c4*/ 	.byte	0x04, 0x28
        /*06c6*/ 	.short	(.L_550 - .L_549)


	//   ....[0]....
.L_549:
        /*06c8*/ 	.word	0x00000060


	//   ....[1]....
        /*06cc*/ 	.word	0x00000140


	//   ....[2]....
        /*06d0*/ 	.word	0x00000190


	//   ....[3]....
        /*06d4*/ 	.word	0x00000380


	//   ....[4]....
        /*06d8*/ 	.word	0x000004e0


	//   ....[5]....
        /*06dc*/ 	.word	0x00000600


	//   ....[6]....
        /*06e0*/ 	.word	0x00000760


	//   ....[7]....
        /*06e4*/ 	.word	0x00002170


	//   ....[8]....
        /*06e8*/ 	.word	0x00004220


	//   ....[9]....
        /*06ec*/ 	.word	0x00004860


	//   ....[10]....
        /*06f0*/ 	.word	0x00004890


	//   ....[11]....
        /*06f4*/ 	.word	0x00004c90


	//   ....[12]....
        /*06f8*/ 	.word	0x00004de0


	//   ....[13]....
        /*06fc*/ 	.word	0x00004fb0


	//   ....[14]....
        /*0700*/ 	.word	0x00005100


	//   ....[15]....
        /*0704*/ 	.word	0x00005af0


	//   ....[16]....
        /*0708*/ 	.word	0x00005de0


	//   ....[17]....
        /*070c*/ 	.word	0x00005e00


	//   ....[18]....
        /*0710*/ 	.word	0x00006300


	//   ....[19]....
        /*0714*/ 	.word	0x00006400


	//   ....[20]....
        /*0718*/ 	.word	0x00006b30


	//   ....[21]....
        /*071c*/ 	.word	0x00006d00


	//   ....[22]....
        /*0720*/ 	.word	0x00007a40


	//   ....[23]....
        /*0724*/ 	.word	0x00007e60


	//   ....[24]....
        /*0728*/ 	.word	0x00007e80


	//   ....[25]....
        /*072c*/ 	.word	0x000086b0


	//   ....[26]....
        /*0730*/ 	.word	0x00008750


	//   ....[27]....
        /*0734*/ 	.word	0x00009320


	//   ....[28]....
        /*0738*/ 	.word	0x00009360


	//   ....[29]....
        /*073c*/ 	.word	0x000093d0


	//   ....[30]....
        /*0740*/ 	.word	0x00009400


	//   ....[31]....
        /*0744*/ 	.word	0x00009430


	//   ....[32]....
        /*0748*/ 	.word	0x0000ac40


	//   ....[33]....
        /*074c*/ 	.word	0x0000b030


	//   ....[34]....
        /*0750*/ 	.word	0x0000b040


	//   ....[35]....
        /*0754*/ 	.word	0x0000b050


	//   ....[36]....
        /*0758*/ 	.word	0x0000b080


	//   ....[37]....
        /*075c*/ 	.word	0x0000bca0


	//   ....[38]....
        /*0760*/ 	.word	0x0000bcc0


	//   ....[39]....
        /*0764*/ 	.word	0x0000bf70


	//   ....[40]....
        /*0768*/ 	.word	0x0000bf90


	//   ....[41]....
        /*076c*/ 	.word	0x0000c6c0


	//   ....[42]....
        /*0770*/ 	.word	0x0000c6f0


	//   ....[43]....
        /*0774*/ 	.word	0x0000cf50


	//   ....[44]....
        /*0778*/ 	.word	0x0000cf70


	//   ....[45]....
        /*077c*/ 	.word	0x0000e2e0


	//   ....[46]....
        /*0780*/ 	.word	0x0000e320


	//   ....[47]....
        /*0784*/ 	.word	0x0000e560


	//   ....[48]....
        /*0788*/ 	.word	0x0000e580


	//   ....[49]....
        /*078c*/ 	.word	0x0000e840


	//   ....[50]....
        /*0790*/ 	.word	0x0000ea50


	//   ....[51]....
        /*0794*/ 	.word	0x0000ea80


	//   ....[52]....
        /*0798*/ 	.word	0x0000eab0


	//   ....[53]....
        /*079c*/ 	.word	0x0000eae0


	//   ....[54]....
        /*07a0*/ 	.word	0x0000eb10


	//   ....[55]....
        /*07a4*/ 	.word	0x0000eb40


	//   ....[56]....
        /*07a8*/ 	.word	0x0000ece0


	//   ....[57]....
        /*07ac*/ 	.word	0x0000ed10


	//   ....[58]....
        /*07b0*/ 	.word	0x0000ed40


	//   ....[59]....
        /*07b4*/ 	.word	0x0000ed70


	//   ....[60]....
        /*07b8*/ 	.word	0x0000eda0


	//   ....[61]....
        /*07bc*/ 	.word	0x0000edd0


	//   ....[62]....
        /*07c0*/ 	.word	0x0000ee70


	//   ....[63]....
        /*07c4*/ 	.word	0x0000eea0


	//   ....[64]....
        /*07c8*/ 	.word	0x0000eeb0


	//   ....[65]....
        /*07cc*/ 	.word	0x0000eee0


	//   ....[66]....
        /*07d0*/ 	.word	0x00010910


	//   ....[67]....
        /*07d4*/ 	.word	0x00011400


	//   ....[68]....
        /*07d8*/ 	.word	0x00011410


	//   ....[69]....
        /*07dc*/ 	.word	0x000114b0


	//   ....[70]....
        /*07e0*/ 	.word	0x000114c0


	//   ....[71]....
        /*07e4*/ 	.word	0x00011540


	//   ....[72]....
        /*07e8*/ 	.word	0x00011550


	//   ....[73]....
        /*07ec*/ 	.word	0x000115a0


	//   ....[74]....
        /*07f0*/ 	.word	0x000115c0


	//   ....[75]....
        /*07f4*/ 	.word	0x00015010


	//   ....[76]....
        /*07f8*/ 	.word	0x00015040


	//   ....[77]....
        /*07fc*/ 	.word	0x000150a0


	//   ....[78]....
        /*0800*/ 	.word	0x000150d0


	//   ....[79]....
        /*0804*/ 	.word	0x00015100


	//   ....[80]....
        /*0808*/ 	.word	0x00015130


	//   ....[81]....
        /*080c*/ 	.word	0x00015160


	//   ....[82]....
        /*0810*/ 	.word	0x00015190


	//   ....[83]....
        /*0814*/ 	.word	0x00015350


	//   ....[84]....
        /*0818*/ 	.word	0x00015380


	//   ....[85]....
        /*081c*/ 	.word	0x000153b0


	//   ....[86]....
        /*0820*/ 	.word	0x000153e0


	//   ....[87]....
        /*0824*/ 	.word	0x00015410


	//   ....[88]....
        /*0828*/ 	.word	0x00015440


	//   ....[89]....
        /*082c*/ 	.word	0x00015510


	//   ....[90]....
        /*0830*/ 	.word	0x00015530


	//   ....[91]....
        /*0834*/ 	.word	0x00015540


	//   ....[92]....
        /*0838*/ 	.word	0x000155c0


	//   ....[93]....
        /*083c*/ 	.word	0x000160f0


	//   ....[94]....
        /*0840*/ 	.word	0x00016750


	//   ....[95]....
        /*0844*/ 	.word	0x00016930


	//   ....[96]....
        /*0848*/ 	.word	0x00016980


	//   ....[97]....
        /*084c*/ 	.word	0x000169e0


	//   ....[98]....
        /*0850*/ 	.word	0x00016ad0


	//   ....[99]....
        /*0854*/ 	.word	0x00016b30


	//   ....[100]....
        /*0858*/ 	.word	0x00016c20


	//   ....[101]....
        /*085c*/ 	.word	0x00016c80


	//   ....[102]....
        /*0860*/ 	.word	0x00016d50


	//   ....[103]....
        /*0864*/ 	.word	0x00017080


	//   ....[104]....
        /*0868*/ 	.word	0x00017120


	//   ....[105]....
        /*086c*/ 	.word	0x000172c0


	//   ....[106]....
        /*0870*/ 	.word	0x00017330


	//   ....[107]....
        /*0874*/ 	.word	0x000173a0


	//   ....[108]....
        /*0878*/ 	.word	0x00017410


	//   ....[109]....
        /*087c*/ 	.word	0x00017480


	//   ....[110]....
        /*0880*/ 	.word	0x00017500


	//   ....[111]....
        /*0884*/ 	.word	0x00017590


	//   ....[112]....
        /*0888*/ 	.word	0x00017630


	//   ....[113]....
        /*088c*/ 	.word	0x000176a0


	//   ....[114]....
        /*0890*/ 	.word	0x00017710


	//   ....[115]....
        /*0894*/ 	.word	0x00017780


	//   ....[116]....
        /*0898*/ 	.word	0x00017800


	//   ....[117]....
        /*089c*/ 	.word	0x00017870


	//   ....[118]....
        /*08a0*/ 	.word	0x00017920


	//   ....[119]....
        /*08a4*/ 	.word	0x00017970


	//   ....[120]....
        /*08a8*/ 	.word	0x00017a20


	//   ....[121]....
        /*08ac*/ 	.word	0x00017b50


	//----- nvinfo : EIATTR_REG_RECONFIG
	.align		4
.L_550:
        /*08b0*/ 	.byte	0x01, 0x54
	.zero		2


	//----- nvinfo : EIATTR_SYSCALL_OFFSETS
	.align		4
        /*08b4*/ 	.byte	0x04, 0x46
        /*08b6*/ 	.short	(.L_552 - .L_551)


	//   ....[0]....
.L_551:
        /*08b8*/ 	.word	0x000043f0


	//   ....[1]....
        /*08bc*/ 	.word	0x00010530


	//   ....[2]....
        /*08c0*/ 	.word	0x00010680


	//   ....[3]....
        /*08c4*/ 	.word	0x00010780


	//   ....[4]....
        /*08c8*/ 	.word	0x00011020


	//----- nvinfo : EIATTR_MBARRIER_INSTR_OFFSETS
	.align		4
.L_552:
        /*08cc*/ 	.byte	0x04, 0x39
        /*08ce*/ 	.short	(.L_554 - .L_553)


	//   ....[0]....
.L_553:
        /*08d0*/ 	.word	0x00000270
        /*08d4*/ 	.word	0x000000ff
        /*08d8*/ 	.word	0x00028c00
        /*08dc*/ 	.short	0x0100
        /*08de*/ 	.byte	0x08
	.zero		1


	//   ....[1]....
        /*08e0*/ 	.word	0x00000280
        /*08e4*/ 	.word	0x000000ff
        /*08e8*/ 	.word	0x00028c20
        /*08ec*/ 	.short	0x0100
        /*08ee*/ 	.byte	0x08
	.zero		1


	//   ....[2]....
        /*08f0*/ 	.word	0x00000330
        /*08f4*/ 	.word	0x000000ff
        /*08f8*/ 	.word	0x00028c30
        /*08fc*/ 	.short	0x0100
        /*08fe*/ 	.byte	0x06
	.zero		1


	//   ....[3]....
        /*0900*/ 	.word	0x00000340
        /*0904*/ 	.word	0x000000ff
        /*0908*/ 	.word	0x00028c40
        /*090c*/ 	.short	0x0100
        /*090e*/ 	.byte	0x06
	.zero		1


	//   ....[4]....
        /*0910*/ 	.word	0x00000350
        /*0914*/ 	.word	0x000000ff
        /*0918*/ 	.word	0x00028c38
        /*091c*/ 	.short	0x0100
        /*091e*/ 	.byte	0x06
	.zero		1


	//   ....[5]....
        /*0920*/ 	.word	0x00000360
        /*0924*/ 	.word	0x000000ff
        /*0928*/ 	.word	0x00028c48
        /*092c*/ 	.short	0x0100
        /*092e*/ 	.byte	0x06
	.zero		1


	//   ....[6]....
        /*0930*/ 	.word	0x00000490
        /*0934*/ 	.word	0x000000ff
        /*0938*/ 	.word	0x00028c50
        /*093c*/ 	.short	0x0100
        /*093e*/ 	.byte	0x08
	.zero		1


	//   ....[7]....
        /*0940*/ 	.word	0x000004a0
        /*0944*/ 	.word	0x000000ff
        /*0948*/ 	.word	0x00028c60
        /*094c*/ 	.short	0x0100
        /*094e*/ 	.byte	0x08
	.zero		1


	//   ....[8]....
        /*0950*/ 	.word	0x000004b0
        /*0954*/ 	.word	0x000000ff
        /*0958*/ 	.word	0x00028c58
        /*095c*/ 	.short	0x0100
        /*095e*/ 	.byte	0x08
	.zero		1


	//   ....[9]....
        /*0960*/ 	.word	0x000004c0
        /*0964*/ 	.word	0x000000ff
        /*0968*/ 	.word	0x00028c68
        /*096c*/ 	.short	0x0100
        /*096e*/ 	.byte	0x08
	.zero		1


	//   ....[10]....
        /*0970*/ 	.word	0x000005b0
        /*0974*/ 	.word	0x000000ff
        /*0978*/ 	.word	0x00028c70
        /*097c*/ 	.short	0x0100
        /*097e*/ 	.byte	0x06
	.zero		1


	//   ....[11]....
        /*0980*/ 	.word	0x000005c0
        /*0984*/ 	.word	0x000000ff
        /*0988*/ 	.word	0x00028c80
        /*098c*/ 	.short	0x0100
        /*098e*/ 	.byte	0x06
	.zero		1


	//   ....[12]....
        /*0990*/ 	.word	0x000005d0
        /*0994*/ 	.word	0x000000ff
        /*0998*/ 	.word	0x00028c78
        /*099c*/ 	.short	0x0100
        /*099e*/ 	.byte	0x06
	.zero		1


	//   ....[13]....
        /*09a0*/ 	.word	0x000005e0
        /*09a4*/ 	.word	0x000000ff
        /*09a8*/ 	.word	0x00028c88
        /*09ac*/ 	.short	0x0100
        /*09ae*/ 	.byte	0x06
	.zero		1


	//   ....[14]....
        /*09b0*/ 	.word	0x00000710
        /*09b4*/ 	.word	0x000000ff
        /*09b8*/ 	.word	0x00028c90
        /*09bc*/ 	.short	0x0100
        /*09be*/ 	.byte	0x08
	.zero		1


	//   ....[15]....
        /*09c0*/ 	.word	0x00000720
        /*09c4*/ 	.word	0x000000ff
        /*09c8*/ 	.word	0x00028ca0
        /*09cc*/ 	.short	0x0100
        /*09ce*/ 	.byte	0x08
	.zero		1


	//   ....[16]....
        /*09d0*/ 	.word	0x00000730
        /*09d4*/ 	.word	0x000000ff
        /*09d8*/ 	.word	0x00028c98
        /*09dc*/ 	.short	0x0100
        /*09de*/ 	.byte	0x08
	.zero		1


	//   ....[17]....
        /*09e0*/ 	.word	0x00000740
        /*09e4*/ 	.word	0x000000ff
        /*09e8*/ 	.word	0x00028ca8
        /*09ec*/ 	.short	0x0100
        /*09ee*/ 	.byte	0x08
	.zero		1


	//   ....[18]....
        /*09f0*/ 	.word	0x00000870
        /*09f4*/ 	.word	0x000000ff
        /*09f8*/ 	.word	0x00028cb0
        /*09fc*/ 	.short	0x0100
        /*09fe*/ 	.byte	0x08
	.zero		1


	//   ....[19]....
        /*0a00*/ 	.word	0x00000880
        /*0a04*/ 	.word	0x000000ff
        /*0a08*/ 	.word	0x00028cc0
        /*0a0c*/ 	.short	0x0100
        /*0a0e*/ 	.byte	0x08
	.zero		1


	//   ....[20]....
        /*0a10*/ 	.word	0x00000890
        /*0a14*/ 	.word	0x000000ff
        /*0a18*/ 	.word	0x00028cb8
        /*0a1c*/ 	.short	0x0100
        /*0a1e*/ 	.byte	0x08
	.zero		1


	//   ....[21]....
        /*0a20*/ 	.word	0x000008a0
        /*0a24*/ 	.word	0x000000ff
        /*0a28*/ 	.word	0x00028cc8
        /*0a2c*/ 	.short	0x0100
        /*0a2e*/ 	.byte	0x08
	.zero		1


	//   ....[22]....
        /*0a30*/ 	.word	0x000022b0
        /*0a34*/ 	.word	0x000000ff
        /*0a38*/ 	.word	0x00028c50
        /*0a3c*/ 	.short	0x010a
        /*0a3e*/ 	.byte	0x17
	.zero		1


	//   ....[23]....
        /*0a40*/ 	.word	0x00002580
        /*0a44*/ 	.word	0x00000000
        /*0a48*/ 	.word	0x00000000
        /*0a4c*/ 	.short	0x0101
        /*0a4e*/ 	.byte	0x3f
	.zero		1


	//   ....[24]....
        /*0a50*/ 	.word	0x00002ee0
        /*0a54*/ 	.word	0x000000ff
        /*0a58*/ 	.word	0x00028c50
        /*0a5c*/ 	.short	0x010a
        /*0a5e*/ 	.byte	0x17
	.zero		1


	//   ....[25]....
        /*0a60*/ 	.word	0x00002f20
        /*0a64*/ 	.word	0x000000ff
        /*0a68*/ 	.word	0x00028c50
        /*0a6c*/ 	.short	0x010a
        /*0a6e*/ 	.byte	0x17
	.zero		1


	//   ....[26]....
        /*0a70*/ 	.word	0x00003100
        /*0a74*/ 	.word	0x00000000
        /*0a78*/ 	.word	0x00000000
        /*0a7c*/ 	.short	0x0101
        /*0a7e*/ 	.byte	0x3f
	.zero		1


	//   ....[27]....
        /*0a80*/ 	.word	0x000044a0
        /*0a84*/ 	.word	0x000000ff
        /*0a88*/ 	.word	0x00028c00
        /*0a8c*/ 	.short	0x010a
        /*0a8e*/ 	.byte	0x2e
	.zero		1


	//   ....[28]....
        /*0a90*/ 	.word	0x00004520
        /*0a94*/ 	.word	0x00000007
        /*0a98*/ 	.word	0x00028c30
        /*0a9c*/ 	.short	0x010a
        /*0a9e*/ 	.byte	0x3f
	.zero		1


	//   ....[29]....
        /*0aa0*/ 	.word	0x00004560
        /*0aa4*/ 	.word	0x00000007
        /*0aa8*/ 	.word	0x00028c30
        /*0aac*/ 	.short	0x010a
        /*0aae*/ 	.byte	0x3f
	.zero		1


	//   ....[30]....
        /*0ab0*/ 	.word	0x000052d0
        /*0ab4*/ 	.word	0x00000004
        /*0ab8*/ 	.word	0x00000000
        /*0abc*/ 	.short	0x0101
        /*0abe*/ 	.byte	0x3f
	.zero		1


	//   ....[31]....
        /*0ac0*/ 	.word	0x000057b0
        /*0ac4*/ 	.word	0x00000007
        /*0ac8*/ 	.word	0x00028c50
        /*0acc*/ 	.short	0x010a
        /*0ace*/ 	.byte	0x3f
	.zero		1


	//   ....[32]....
        /*0ad0*/ 	.word	0x000057f0
        /*0ad4*/ 	.word	0x00000007
        /*0ad8*/ 	.word	0x00028c50
        /*0adc*/ 	.short	0x010a
        /*0ade*/ 	.byte	0x3f
	.zero		1


	//   ....[33]....
        /*0ae0*/ 	.word	0x00005b10
        /*0ae4*/ 	.word	0x00000007
        /*0ae8*/ 	.word	0x00000000
        /*0aec*/ 	.short	0x0101
        /*0aee*/ 	.byte	0x3f
	.zero		1


	//   ....[34]....
        /*0af0*/ 	.word	0x00005c10
        /*0af4*/ 	.word	0x000000ff
        /*0af8*/ 	.word	0x00028c30
        /*0afc*/ 	.short	0x010a
        /*0afe*/ 	.byte	0x18
	.zero		1


	//   ....[35]....
        /*0b00*/ 	.word	0x00005c60
        /*0b04*/ 	.word	0x000000ff
        /*0b08*/ 	.word	0x00028c30
        /*0b0c*/ 	.short	0x010a
        /*0b0e*/ 	.byte	0x18
	.zero		1


	//   ....[36]....
        /*0b10*/ 	.word	0x00006740
        /*0b14*/ 	.word	0x00000000
        /*0b18*/ 	.word	0x00000000
        /*0b1c*/ 	.short	0x0101
        /*0b1e*/ 	.byte	0x3f
	.zero		1


	//   ....[37]....
        /*0b20*/ 	.word	0x00007780
        /*0b24*/ 	.word	0x000000ff
        /*0b28*/ 	.word	0x00028c50
        /*0b2c*/ 	.short	0x010a
        /*0b2e*/ 	.byte	0x18
	.zero		1


	//   ....[38]....
        /*0b30*/ 	.word	0x000077c0
        /*0b34*/ 	.word	0x000000ff
        /*0b38*/ 	.word	0x00028c50
        /*0b3c*/ 	.short	0x010a
        /*0b3e*/ 	.byte	0x18
	.zero		1


	//   ....[39]....
        /*0b40*/ 	.word	0x00007a60
        /*0b44*/ 	.word	0x0000000a
        /*0b48*/ 	.word	0x00000000
        /*0b4c*/ 	.short	0x0101
        /*0b4e*/ 	.byte	0x3f
	.zero		1


	//   ....[40]....
        /*0b50*/ 	.word	0x00007b90
        /*0b54*/ 	.word	0x000000ff
        /*0b58*/ 	.word	0x00028c30
        /*0b5c*/ 	.short	0x010a
        /*0b5e*/ 	.byte	0x17
	.zero		1


	//   ....[41]....
        /*0b60*/ 	.word	0x00007bd0
        /*0b64*/ 	.word	0x000000ff
        /*0b68*/ 	.word	0x00028c30
        /*0b6c*/ 	.short	0x010a
        /*0b6e*/ 	.byte	0x17
	.zero		1


	//   ....[42]....
        /*0b70*/ 	.word	0x00008940
        /*0b74*/ 	.word	0x0000000b
        /*0b78*/ 	.word	0x00000000
        /*0b7c*/ 	.short	0x0101
        /*0b7e*/ 	.byte	0x3f
	.zero		1


	//   ....[43]....
        /*0b80*/ 	.word	0x00009060
        /*0b84*/ 	.word	0x000000ff
        /*0b88*/ 	.word	0x00028c50
        /*0b8c*/ 	.short	0x010a
        /*0b8e*/ 	.byte	0x17
	.zero		1


	//   ....[44]....
        /*0b90*/ 	.word	0x000090a0
        /*0b94*/ 	.word	0x000000ff
        /*0b98*/ 	.word	0x00028c50
        /*0b9c*/ 	.short	0x010a
        /*0b9e*/ 	.byte	0x17
	.zero		1


	//   ....[45]....
        /*0ba0*/ 	.word	0x00009340
        /*0ba4*/ 	.word	0x0000000a
        /*0ba8*/ 	.word	0x00000000
        /*0bac*/ 	.short	0x0101
        /*0bae*/ 	.byte	0x3f
	.zero		1


	//   ....[46]....
        /*0bb0*/ 	.word	0x0000bcb0
        /*0bb4*/ 	.word	0x000000ff
        /*0bb8*/ 	.word	0x00000000
        /*0bbc*/ 	.short	0x0101
        /*0bbe*/ 	.byte	0x04
	.zero		1


	//   ....[47]....
        /*0bc0*/ 	.word	0x0000c5d0
        /*0bc4*/ 	.word	0x000000ff
        /*0bc8*/ 	.word	0x00000000
        /*0bcc*/ 	.short	0x0101
        /*0bce*/ 	.byte	0x04
	.zero		1


	//   ....[48]....
        /*0bd0*/ 	.word	0x00010b70
        /*0bd4*/ 	.word	0x00000000
        /*0bd8*/ 	.word	0x00028c40
        /*0bdc*/ 	.short	0x010a
        /*0bde*/ 	.byte	0x3f
	.zero		1


	//   ....[49]....
        /*0be0*/ 	.word	0x00011660
        /*0be4*/ 	.word	0x00000013
        /*0be8*/ 	.word	0x00028c00
        /*0bec*/ 	.short	0x0107
        /*0bee*/ 	.byte	0x3f
	.zero		1


	//   ....[50]....
        /*0bf0*/ 	.word	0x00011750
        /*0bf4*/ 	.word	0x00000013
        /*0bf8*/ 	.word	0x00028c00
        /*0bfc*/ 	.short	0x0101
        /*0bfe*/ 	.byte	0x3f
	.zero		1


	//   ....[51]....
        /*0c00*/ 	.word	0x00011770
        /*0c04*/ 	.word	0x00000013
        /*0c08*/ 	.word	0x00028c20
        /*0c0c*/ 	.short	0x010a
        /*0c0e*/ 	.byte	0x3f
	.zero		1


	//   ....[52]....
        /*0c10*/ 	.word	0x00011850
        /*0c14*/ 	.word	0x00000000
        /*0c18*/ 	.word	0x00028c60
        /*0c1c*/ 	.short	0x010a
        /*0c1e*/ 	.byte	0x3f
	.zero		1


	//   ....[53]....
        /*0c20*/ 	.word	0x000124e0
        /*0c24*/ 	.word	0x00000003
        /*0c28*/ 	.word	0x00028c40
        /*0c2c*/ 	.short	0x010a
        /*0c2e*/ 	.byte	0x3f
	.zero		1


	//   ....[54]....
        /*0c30*/ 	.word	0x00012740
        /*0c34*/ 	.word	0x00000003
        /*0c38*/ 	.word	0x00028c60
        /*0c3c*/ 	.short	0x010a
        /*0c3e*/ 	.byte	0x3f
	.zero		1


	//   ....[55]....
        /*0c40*/ 	.word	0x00013300
        /*0c44*/ 	.word	0x00000004
        /*0c48*/ 	.word	0x00028c40
        /*0c4c*/ 	.short	0x010a
        /*0c4e*/ 	.byte	0x3f
	.zero		1


	//   ....[56]....
        /*0c50*/ 	.word	0x00013550
        /*0c54*/ 	.word	0x00000004
        /*0c58*/ 	.word	0x00028c60
        /*0c5c*/ 	.short	0x010a
        /*0c5e*/ 	.byte	0x3f
	.zero		1


	//   ....[57]....
        /*0c60*/ 	.word	0x00014090
        /*0c64*/ 	.word	0x00000004
        /*0c68*/ 	.word	0x00028c40
        /*0c6c*/ 	.short	0x010a
        /*0c6e*/ 	.byte	0x3f
	.zero		1


	//   ....[58]....
        /*0c70*/ 	.word	0x000142f0
        /*0c74*/ 	.word	0x00000004
        /*0c78*/ 	.word	0x00028c60
        /*0c7c*/ 	.short	0x010a
        /*0c7e*/ 	.byte	0x3f
	.zero		1


	//   ....[59]....
        /*0c80*/ 	.word	0x00016070
        /*0c84*/ 	.word	0x00000000
        /*0c88*/ 	.word	0x00028c20
        /*0c8c*/ 	.short	0x010a
        /*0c8e*/ 	.byte	0x3f
	.zero		1


	//   ....[60]....
        /*0c90*/ 	.word	0x00016230
        /*0c94*/ 	.word	0x00000006
        /*0c98*/ 	.word	0x00000000
        /*0c9c*/ 	.short	0x010a
        /*0c9e*/ 	.byte	0x3f
	.zero		1


	//   ....[61]....
        /*0ca0*/ 	.word	0x000162a0
        /*0ca4*/ 	.word	0x00000007
        /*0ca8*/ 	.word	0x00000000
        /*0cac*/ 	.short	0x010a
        /*0cae*/ 	.byte	0x3f
	.zero		1


	//   ....[62]....
        /*0cb0*/ 	.word	0x00016310
        /*0cb4*/ 	.word	0x00000004
        /*0cb8*/ 	.word	0x00000000
        /*0cbc*/ 	.short	0x010a
        /*0cbe*/ 	.byte	0x3f
	.zero		1


	//   ....[63]....
        /*0cc0*/ 	.word	0x00016340
        /*0cc4*/ 	.word	0x00000003
        /*0cc8*/ 	.word	0x00000000
        /*0ccc*/ 	.short	0x010a
        /*0cce*/ 	.byte	0x3f
	.zero		1


	//   ....[64]....
        /*0cd0*/ 	.word	0x000163b0
        /*0cd4*/ 	.word	0x00000003
        /*0cd8*/ 	.word	0x00028c50
        /*0cdc*/ 	.short	0x010a
        /*0cde*/ 	.byte	0x3f
	.zero		1


	//   ....[65]....
        /*0ce0*/ 	.word	0x00016410
        /*0ce4*/ 	.word	0x00000003
        /*0ce8*/ 	.word	0x00028c50
        /*0cec*/ 	.short	0x010a
        /*0cee*/ 	.byte	0x3f
	.zero		1


	//   ....[66]....
        /*0cf0*/ 	.word	0x00016470
        /*0cf4*/ 	.word	0x00000003
        /*0cf8*/ 	.word	0x00028c00
        /*0cfc*/ 	.short	0x010a
        /*0cfe*/ 	.byte	0x3f
	.zero		1


	//   ....[67]....
        /*0d00*/ 	.word	0x000164c0
        /*0d04*/ 	.word	0x00000007
        /*0d08*/ 	.word	0x00028c30
        /*0d0c*/ 	.short	0x010a
        /*0d0e*/ 	.byte	0x3f
	.zero		1


	//   ....[68]....
        /*0d10*/ 	.word	0x00016510
        /*0d14*/ 	.word	0x00000007
        /*0d18*/ 	.word	0x00028c50
        /*0d1c*/ 	.short	0x010a
        /*0d1e*/ 	.byte	0x3f
	.zero		1


	//   ....[69]....
        /*0d20*/ 	.word	0x00016570
        /*0d24*/ 	.word	0x00000000
        /*0d28*/ 	.word	0x00028c30
        /*0d2c*/ 	.short	0x010a
        /*0d2e*/ 	.byte	0x3f
	.zero		1


	//   ....[70]....
        /*0d30*/ 	.word	0x000165c0
        /*0d34*/ 	.word	0x0000000a
        /*0d38*/ 	.word	0x00028c50
        /*0d3c*/ 	.short	0x010a
        /*0d3e*/ 	.byte	0x3f
	.zero		1


	//   ....[71]....
        /*0d40*/ 	.word	0x00016620
        /*0d44*/ 	.word	0x00000000
        /*0d48*/ 	.word	0x00028c30
        /*0d4c*/ 	.short	0x010a
        /*0d4e*/ 	.byte	0x3f
	.zero		1


	//   ....[72]....
        /*0d50*/ 	.word	0x00016670
        /*0d54*/ 	.word	0x0000000a
        /*0d58*/ 	.word	0x00028c50
        /*0d5c*/ 	.short	0x010a
        /*0d5e*/ 	.byte	0x3f
	.zero		1


	//   ....[73]....
        /*0d60*/ 	.word	0x00016810
        /*0d64*/ 	.word	0x00000000
        /*0d68*/ 	.word	0x00028c40
        /*0d6c*/ 	.short	0x010a
        /*0d6e*/ 	.byte	0x3f
	.zero		1


	//   ....[74]....
        /*0d70*/ 	.word	0x00016d90
        /*0d74*/ 	.word	0x00000013
        /*0d78*/ 	.word	0x00028c20
        /*0d7c*/ 	.short	0x010a
        /*0d7e*/ 	.byte	0x3f
	.zero		1


	//   ....[75]....
        /*0d80*/ 	.word	0x00016de0
        /*0d84*/ 	.word	0x00000000
        /*0d88*/ 	.word	0x00028c60
        /*0d8c*/ 	.short	0x010a
        /*0d8e*/ 	.byte	0x3f
	.zero		1


	//   ....[76]....
        /*0d90*/ 	.word	0x00016e30
        /*0d94*/ 	.word	0x00000003
        /*0d98*/ 	.word	0x00028c40
        /*0d9c*/ 	.short	0x010a
        /*0d9e*/ 	.byte	0x3f
	.zero		1


	//   ....[77]....
        /*0da0*/ 	.word	0x00016e80
        /*0da4*/ 	.word	0x00000003
        /*0da8*/ 	.word	0x00028c60
        /*0dac*/ 	.short	0x010a
        /*0dae*/ 	.byte	0x3f
	.zero		1


	//   ....[78]....
        /*0db0*/ 	.word	0x00016ed0
        /*0db4*/ 	.word	0x00000004
        /*0db8*/ 	.word	0x00028c40
        /*0dbc*/ 	.short	0x010a
        /*0dbe*/ 	.byte	0x3f
	.zero		1


	//   ....[79]....
        /*0dc0*/ 	.word	0x00016f20
        /*0dc4*/ 	.word	0x00000004
        /*0dc8*/ 	.word	0x00028c60
        /*0dcc*/ 	.short	0x010a
        /*0dce*/ 	.byte	0x3f
	.zero		1


	//   ....[80]....
        /*0dd0*/ 	.word	0x00016f70
        /*0dd4*/ 	.word	0x00000004
        /*0dd8*/ 	.word	0x00028c40
        /*0ddc*/ 	.short	0x010a
        /*0dde*/ 	.byte	0x3f
	.zero		1


	//   ....[81]....
        /*0de0*/ 	.word	0x00016fc0
        /*0de4*/ 	.word	0x00000004
        /*0de8*/ 	.word	0x00028c60
        /*0dec*/ 	.short	0x010a
        /*0dee*/ 	.byte	0x3f
	.zero		1


	//   ....[82]....
        /*0df0*/ 	.word	0x00017a70
        /*0df4*/ 	.word	0x00000000
        /*0df8*/ 	.word	0x00028c20
        /*0dfc*/ 	.short	0x010a
        /*0dfe*/ 	.byte	0x3f
	.zero		1


	//   ....[83]....
        /*0e00*/ 	.word	0x00017c10
        /*0e04*/ 	.word	0x00000006
        /*0e08*/ 	.word	0x00000000
        /*0e0c*/ 	.short	0x010a
        /*0e0e*/ 	.byte	0x3f
	.zero		1


	//   ....[84]....
        /*0e10*/ 	.word	0x00017c60
        /*0e14*/ 	.word	0x00000007
        /*0e18*/ 	.word	0x00000000
        /*0e1c*/ 	.short	0x010a
        /*0e1e*/ 	.byte	0x3f
	.zero		1


	//   ....[85]....
        /*0e20*/ 	.word	0x00017cb0
        /*0e24*/ 	.word	0x00000004
        /*0e28*/ 	.word	0x00000000
        /*0e2c*/ 	.short	0x010a
        /*0e2e*/ 	.byte	0x3f
	.zero		1


	//----- nvinfo : EIATTR_NUM_MBARRIERS
	.align		4
.L_554:
        /*0e30*/ 	.byte	0x03, 0x38
        /*0e32*/ 	.short	0x0016


	//----- nvinfo : EIATTR_EXIT_INSTR_OFFSETS
	.align		4
        /*0e34*/ 	.byte	0x04, 0x1c
        /*0e36*/ 	.short	(.L_556 - .L_555)


	//   ....[0]....
.L_555:
        /*0e38*/ 	.word	0x00000a40


	//   ....[1]....
        /*0e3c*/ 	.word	0x0000e7e0


	//   ....[2]....
        /*0e40*/ 	.word	0x00016390


	//----- nvinfo : EIATTR_MAX_THREADS
	.align		4
.L_556:
        /*0e44*/ 	.byte	0x04, 0x05
        /*0e46*/ 	.short	(.L_558 - .L_557)
.L_557:
        /*0e48*/ 	.word	0x00000180
        /*0e4c*/ 	.word	0x00000001
        /*0e50*/ 	.word	0x00000001


	//----- nvinfo : EIATTR_CRS_STACK_SIZE
	.align		4
.L_558:
        /*0e54*/ 	.byte	0x04, 0x1e
        /*0e56*/ 	.short	(.L_560 - .L_559)
.L_559:
        /*0e58*/ 	.word	0x00000000


	//----- nvinfo : EIATTR_CBANK_PARAM_SIZE
	.align		4
.L_560:
        /*0e5c*/ 	.byte	0x03, 0x19
        /*0e5e*/ 	.short	0x0af0


	//----- nvinfo : EIATTR_PARAM_CBANK
	.align		4
        /*0e60*/ 	.byte	0x04, 0x0a
        /*0e62*/ 	.short	(.L_562 - .L_561)
	.align		4
.L_561:
        /*0e64*/ 	.word	index@(.nv.constant0._ZN7cutlass13device_kernelIN5flash11enable_sm90INS1_16FlashAttnFwdSm90INS1_25CollectiveMainloopFwdSm90ILi2EN4cute5tupleIJNS5_1CILi1EEES8_S8_EEENS6_IJNS7_ILi64EEESA_SA_EEELi512ENS_10bfloat16_tEfNS_4arch4Sm90ELb1ELb0ELb0ELb1ELb0ELb0ELb0ELb0ELb0ELb1ELb1ELb0EEENS1_21CollectiveEpilogueFwdINS6_IJSA_NS7_ILi512EEESA_EEES9_SC_SE_Li256ELb1ELb1ELb1ELb0EEENS1_36VarlenDynamicPersistentTileSchedulerILi64ELi64ELi256ELi128ELb1ELb1ELb1ELb1ELb1ELb1EEEEEEEEEvNT_6ParamsE)
        /*0e68*/ 	.short	0x0210
        /*0e6a*/ 	.short	0x0af0


	//----- nvinfo : EIATTR_SW_WAR
	.align		4
.L_562:
        /*0e6c*/ 	.byte	0x04, 0x36
        /*0e6e*/ 	.short	(.L_564 - .L_563)
.L_563:
        /*0e70*/ 	.word	0x00000008
.L_564:


//--------------------- .nv.info._ZN7cutlass13device_kernelIN5flash11enable_sm90INS1_16FlashAttnFwdSm90INS1_25CollectiveMainloopFwdSm90ILi2EN4cute5tupleIJNS5_1CILi1EEES8_S8_EEENS6_IJNS7_ILi64EEESA_SA_EEELi512ENS_10bfloat16_tEfNS_4arch4Sm90ELb1ELb0ELb0ELb1ELb0ELb1ELb0ELb0ELb0ELb1ELb1ELb0EEENS1_21CollectiveEpilogueFwdINS6_IJSA_NS7_ILi512EEESA_EEES9_SC_SE_Li256ELb1ELb1ELb1ELb0EEENS1_36VarlenDynamicPersistentTileSchedulerILi64ELi64ELi256ELi128ELb1ELb1ELb1ELb1ELb1ELb1EEEEEEEEEvNT_6ParamsE --------------------------
	.section	.nv.info._ZN7cutlass13device_kernelIN5flash11enable_sm90INS1_16FlashAttnFwdSm90INS1_25CollectiveMainloopFwdSm90ILi2EN4cute5tupleIJNS5_1CILi1EEES8_S8_EEENS6_IJNS7_ILi64EEESA_SA_EEELi512ENS_10bfloat16_tEfNS_4arch4Sm90ELb1ELb0ELb0ELb1ELb0ELb1ELb0ELb0ELb0ELb1ELb1ELb0EEENS1_21CollectiveEpilogueFwdINS6_IJSA_NS7_ILi512EEESA_EEES9_SC_SE_Li256ELb1ELb1ELb1ELb0EEENS1_36VarlenDynamicPersistentTileSchedulerILi64ELi64ELi256ELi128ELb1ELb1ELb1ELb1ELb1ELb1EEEEEEEEEvNT_6ParamsE,"",@"SHT_CUDA_INFO"
	.sectionflags	@""
	.align	4


	//----- nvinfo : EIATTR_CUDA_API_VERSION
	.align		4
        /*0000*/ 	.byte	0x04, 0x37
        /*0002*/ 	.short	(.L_566 - .L_565)
.L_565:
        /*0004*/ 	.word	0x00000082


	//----- nvinfo : EIATTR_KPARAM_INFO
	.align		4
.L_566:
        /*0008*/ 	.byte	0x04, 0x17
        /*000a*/ 	.short	(.L_568 - .L_567)
.L_567:
        /*000c*/ 	.word	0x00000000
        /*0010*/ 	.short	0x0000
        /*0012*/ 	.short	0x0070
        /*0014*/ 	.byte	0x00, 0xf0, 0x01, 0x2a


	//----- nvinfo : EIATTR_SPARSE_MMA_MASK
	.align		4
.L_568:
        /*0018*/ 	.byte	0x03, 0x50
        /*001a*/ 	.short	0x0000


	//----- nvinfo : EIATTR_MAXREG_COUNT
	.align		4
        /*001c*/ 	.byte	0x03, 0x1b
        /*001e*/ 	.short	0x00a8


	//----- nvinfo : EIATTR_NUM_BARRIERS
	.align		4
        /*0020*/ 	.byte	0x02, 0x4c
        /*0022*/ 	.byte	0x10
	.zero		1


	//----- nvinfo : EIATTR_EXTERNS
	.align		4
        /*0024*/ 	.byte	0x04, 0x0f
        /*0026*/ 	.short	(.L_570 - .L_569)


	//   ....[0]....
	.align		4
.L_569:
        /*0028*/ 	.word	index@(__assertfail)


	//----- nvinfo : EIATTR_ANNOTATIONS
	.align		4
.L_570:
        /*002c*/ 	.byte	0x04, 0x55
        /*002e*/ 	.short	(.L_572 - .L_571)


	//   ....[0]....
.L_571:
        /* <DEDUP_REMOVED lines=88> */


	//----- nvinfo : EIATTR_MERCURY_ISA_VERSION
	.align		4
.L_572:
        /*05a0*/ 	.byte	0x03, 0x5f
        /*05a2*/ 	.short	0x0101


	//----- nvinfo : EIATTR_UNUSED_LOAD_BYTE_OFFSET
	.align		4
        /*05a4*/ 	.byte	0x04, 0x44
        /*05a6*/ 	.short	(.L_574 - .L_573)


	//   ....[0]....
.L_573:
        /*05a8*/ 	.word	0x00000a80
        /*05ac*/ 	.word	0x0000fff0


	//   ....[1]....
        /*05b0*/ 	.word	0x00010280
        /*05b4*/ 	.word	0x0000fff0


	//----- nvinfo : EIATTR_INT_WARP_WIDE_INSTR_OFFSETS
	.align		4
.L_574:
        /*05b8*/ 	.byte	0x04, 0x31
        /*05ba*/ 	.short	(.L_576 - .L_575)


	//   ....[0]....
.L_575:
        /*05bc*/ 	.word	0x00000190


	//   ....[1]....
        /*05c0*/ 	.word	0x000001d0


	//   ....[2]....
        /*05c4*/ 	.word	0x00000240


	//   ....[3]....
        /*05c8*/ 	.word	0x00018700


	//   ....[4]....
        /*05cc*/ 	.word	0x00018790


	//   ....[5]....
        /*05d0*/ 	.word	0x0001d0c0


	//   ....[6]....
        /*05d4*/ 	.word	0x0001d150


	//----- nvinfo : EIATTR_COOP_GROUP_MASK_REGIDS
	.align		4
.L_576:
        /*05d8*/ 	.byte	0x04, 0x29
        /*05da*/ 	.short	(.L_578 - .L_577)


	//   ....[0]....
.L_577:
        /*05dc*/ 	.word	0xffffffff


	//   ....[1]....
        /*05e0*/ 	.word	0xffffffff


	//   ....[2]....
        /*05e4*/ 	.word	0xffffffff


	//   ....[3]....
        /*05e8*/ 	.word	0xffffffff


	//   ....[4]....
        /*05ec*/ 	.word	0xffffffff


	//   ....[5]....
        /*05f0*/ 	.word	0xffffffff


	//   ....[6]....
        /*05f4*/ 	.word	0xffffffff


	//   ....[7]....
        /*05f8*/ 	.word	0xffffffff


	//   ....[8]....
        /*05fc*/ 	.word	0xffffffff


	//   ....[9]....
        /*0600*/ 	.word	0xffffffff


	//   ....[10]....
        /*0604*/ 	.word	0xffffffff


	//   ....[11]....
        /*0608*/ 	.word	0xffffffff


	//   ....[12]....
        /*060c*/ 	.word	0xffffffff


	//   ....[13]....
        /*0610*/ 	.word	0xffffffff


	//   ....[14]....
        /*0614*/ 	.word	0xffffffff


	//   ....[15]....
        /*0618*/ 	.word	0xffffffff


	//   ....[16]....
        /*061c*/ 	.word	0xffffffff


	//   ....[17]....
        /*0620*/ 	.word	0xffffffff


	//   ....[18]....
        /*0624*/ 	.word	0xffffffff


	//   ....[19]....
        /*0628*/ 	.word	0xffffffff


	//   ....[20]....
        /*062c*/ 	.word	0xffffffff


	//   ....[21]....
        /*0630*/ 	.word	0xffffffff


	//   ....[22]....
        /*0634*/ 	.word	0xffffffff


	//   ....[23]....
        /*0638*/ 	.word	0xffffffff


	//   ....[24]....
        /*063c*/ 	.word	0xffffffff


	//   ....[25]....
        /*0640*/ 	.word	0xffffffff


	//   ....[26]....
        /*0644*/ 	.word	0xffffffff


	//   ....[27]....
        /*0648*/ 	.word	0xffffffff


	//   ....[28]....
        /*064c*/ 	.word	0xffffffff


	//   ....[29]....
        /*0650*/ 	.word	0xffffffff


	//   ....[30]....
        /*0654*/ 	.word	0xffffffff


	//   ....[31]....
        /*0658*/ 	.word	0xffffffff


	//   ....[32]....
        /*065c*/ 	.word	0xffffffff


	//   ....[33]....
        /*0660*/ 	.word	0xffffffff


	//   ....[34]....
        /*0664*/ 	.word	0xffffffff


	//   ....[35]....
        /*0668*/ 	.word	0xffffffff


	//   ....[36]....
        /*066c*/ 	.word	0xffffffff


	//   ....[37]....
        /*0670*/ 	.word	0xffffffff


	//   ....[38]....
        /*0674*/ 	.word	0xffffffff


	//   ....[39]....
        /*0678*/ 	.word	0xffffffff


	//   ....[40]....
        /*067c*/ 	.word	0xffffffff


	//   ....[41]....
        /*0680*/ 	.word	0xffffffff


	//   ....[42]....
        /*0684*/ 	.word	0xffffffff


	//   ....[43]....
        /*0688*/ 	.word	0xffffffff


	//   ....[44]....
        /*068c*/ 	.word	0xffffffff


	//   ....[45]....
        /*0690*/ 	.word	0xffffffff


	//   ....[46]....
        /*0694*/ 	.word	0xffffffff


	//   ....[47]....
        /*0698*/ 	.word	0xffffffff


	//   ....[48]....
        /*069c*/ 	.word	0xffffffff


	//   ....[49]....
        /*06a0*/ 	.word	0xffffffff


	//   ....[50]....
        /*06a4*/ 	.word	0xffffffff


	//   ....[51]....
        /*06a8*/ 	.word	0xffffffff


	//   ....[52]....
        /*06ac*/ 	.word	0xffffffff


	//   ....[53]....
        /*06b0*/ 	.word	0xffffffff


	//   ....[54]....
        /*06b4*/ 	.word	0xffffffff


	//   ....[55]....
        /*06b8*/ 	.word	0xffffffff


	//   ....[56]....
        /*06bc*/ 	.word	0xffffffff


	//   ....[57]....
        /*06c0*/ 	.word	0xffffffff


	//   ....[58]....
        /*06c4*/ 	.word	0xffffffff


	//   ....[59]....
        /*06c8*/ 	.word	0xffffffff


	//   ....[60]....
        /*06cc*/ 	.word	0xffffffff


	//   ....[61]....
        /*06d0*/ 	.word	0xffffffff


	//   ....[62]....
        /*06d4*/ 	.word	0xffffffff


	//   ....[63]....
        /*06d8*/ 	.word	0xffffffff


	//   ....[64]....
        /*06dc*/ 	.word	0xffffffff


	//   ....[65]....
        /*06e0*/ 	.word	0xffffffff


	//   ....[66]....
        /*06e4*/ 	.word	0xffffffff


	//   ....[67]....
        /*06e8*/ 	.word	0xffffffff


	//   ....[68]....
        /*06ec*/ 	.word	0xffffffff


	//   ....[69]....
        /*06f0*/ 	.word	0xffffffff


	//   ....[70]....
        /*06f4*/ 	.word	0xffffffff


	//   ....[71]....
        /*06f8*/ 	.word	0xffffffff


	//   ....[72]....
        /*06fc*/ 	.word	0xffffffff


	//   ....[73]....
        /*0700*/ 	.word	0xffffffff


	//   ....[74]....
        /*0704*/ 	.word	0xffffffff


	//   ....[75]....
        /*0708*/ 	.word	0xffffffff


	//   ....[76]....
        /*070c*/ 	.word	0xffffffff


	//   ....[77]....
        /*0710*/ 	.word	0xffffffff


	//   ....[78]....
        /*0714*/ 	.word	0xffffffff


	//   ....[79]....
        /*0718*/ 	.word	0xffffffff


	//   ....[80]....
        /*071c*/ 	.word	0xffffffff


	//   ....[81]....
        /*0720*/ 	.word	0xffffffff


	//   ....[82]....
        /*0724*/ 	.word	0xffffffff


	//   ....[83]....
        /*0728*/ 	.word	0xffffffff


	//   ....[84]....
        /*072c*/ 	.word	0xffffffff


	//   ....[85]....
        /*0730*/ 	.word	0xffffffff


	//   ....[86]....
        /*0734*/ 	.word	0xffffffff


	//   ....[87]....
        /*0738*/ 	.word	0xffffffff


	//   ....[88]....
        /*073c*/ 	.word	0xffffffff


	//   ....[89]....
        /*0740*/ 	.word	0xffffffff


	//   ....[90]....
        /*0744*/ 	.word	0xffffffff


	//   ....[91]....
        /*0748*/ 	.word	0xffffffff


	//   ....[92]....
        /*074c*/ 	.word	0xffffffff


	//   ....[93]....
        /*0750*/ 	.word	0xffffffff


	//   ....[94]....
        /*0754*/ 	.word	0xffffffff


	//   ....[95]....
        /*0758*/ 	.word	0xffffffff


	//   ....[96]....
        /*075c*/ 	.word	0xffffffff


	//   ....[97]....
        /*0760*/ 	.word	0xffffffff


	//   ....[98]....
        /*0764*/ 	.word	0xffffffff


	//   ....[99]....
        /*0768*/ 	.word	0xffffffff


	//   ....[100]....
        /*076c*/ 	.word	0xffffffff


	//   ....[101]....
        /*0770*/ 	.word	0xffffffff


	//   ....[102]....
        /*0774*/ 	.word	0xffffffff


	//   ....[103]....
        /*0778*/ 	.word	0xffffffff


	//   ....[104]....
        /*077c*/ 	.word	0xffffffff


	//   ....[105]....
        /*0780*/ 	.word	0xffffffff


	//   ....[106]....
        /*0784*/ 	.word	0xffffffff


	//   ....[107]....
        /*0788*/ 	.word	0xffffffff


	//   ....[108]....
        /*078c*/ 	.word	0xffffffff


	//   ....[109]....
        /*0790*/ 	.word	0xffffffff


	//   ....[110]....
        /*0794*/ 	.word	0xffffffff


	//   ....[111]....
        /*0798*/ 	.word	0x0500000f


	//   ....[112]....
        /*079c*/ 	.word	0x0500000f


	//   ....[113]....
        /*07a0*/ 	.word	0x0500000f


	//   ....[114]....
        /*07a4*/ 	.word	0x0500000f


	//   ....[115]....
        /*07a8*/ 	.word	0x0500000f


	//   ....[116]....
        /*07ac*/ 	.word	0x0500000f


	//   ....[117]....
        /*07b0*/ 	.word	0x0500000f


	//   ....[118]....
        /*07b4*/ 	.word	0x0500000f


	//   ....[119]....
        /*07b8*/ 	.word	0x0500000f


	//   ....[120]....
        /*07bc*/ 	.word	0x0500000f


	//   ....[121]....
        /*07c0*/ 	.word	0x0500000f


	//   ....[122]....
        /*07c4*/ 	.word	0x0500000f


	//   ....[123]....
        /*07c8*/ 	.word	0x0500000f


	//   ....[124]....
        /*07cc*/ 	.word	0x0500000f


	//   ....[125]....
        /*07d0*/ 	.word	0x0500000f


	//   ....[126]....
        /*07d4*/ 	.word	0x0500000f


	//   ....[127]....
        /*07d8*/ 	.word	0x0500000f


	//   ....[128]....
        /*07dc*/ 	.word	0x0500000f


	//   ....[129]....
        /*07e0*/ 	.word	0x0500000f


	//   ....[130]....
        /*07e4*/ 	.word	0x0500000f


	//   ....[131]....
        /*07e8*/ 	.word	0x0500000f


	//   ....[132]....
        /*07ec*/ 	.word	0x0500000f


	//   ....[133]....
        /*07f0*/ 	.word	0x0500000f


	//   ....[134]....
        /*07f4*/ 	.word	0x0500000f


	//   ....[135]....
        /*07f8*/ 	.word	0x0500000f


	//   ....[136]....
        /*07fc*/ 	.word	0x0500000f


	//   ....[137]....
        /*0800*/ 	.word	0x0500000f


	//   ....[138]....
        /*0804*/ 	.word	0x0500000f


	//   ....[139]....
        /*0808*/ 	.word	0x0500000f


	//   ....[140]....
        /*080c*/ 	.word	0x0500000f


	//   ....[141]....
        /*0810*/ 	.word	0x0500000f


	//   ....[142]....
        /*0814*/ 	.word	0x0500000f


	//   ....[143]....
        /*0818*/ 	.word	0x0500000f


	//   ....[144]....
        /*081c*/ 	.word	0x0500000f


	//   ....[145]....
        /*0820*/ 	.word	0x0500000f


	//   ....[146]....
        /*0824*/ 	.word	0x0500000f


	//   ....[147]....
        /*0828*/ 	.word	0x0500000f


	//   ....[148]....
        /*082c*/ 	.word	0x0500000f


	//   ....[149]....
        /*0830*/ 	.word	0x0500000f


	//   ....[150]....
        /*0834*/ 	.word	0x0500000f


	//   ....[151]....
        /*0838*/ 	.word	0x0500000f


	//   ....[152]....
        /*083c*/ 	.word	0x0500000f


	//   ....[153]....
        /*0840*/ 	.word	0x0500000f


	//   ....[154]....
        /*0844*/ 	.word	0x0500000f


	//   ....[155]....
        /*0848*/ 	.word	0x0500000f


	//----- nvinfo : EIATTR_COOP_GROUP_INSTR_OFFSETS
	.align		4
.L_578:
        /*084c*/ 	.byte	0x04, 0x28
        /*084e*/ 	.short	(.L_580 - .L_579)


	//   ....[0]....
.L_579:
        /*0850*/ 	.word	0x00000060


	//   ....[1]....
        /*0854*/ 	.word	0x000001a0


	//   ....[2]....
        /*0858*/ 	.word	0x000001f0


	//   ....[3]....
        /*085c*/ 	.word	0x000003e0


	//   ....[4]....
        /*0860*/ 	.word	0x00000540


	//   ....[5]....
        /*0864*/ 	.word	0x00000660


	//   ....[6]....
        /*0868*/ 	.word	0x000007c0


	//   ....[7]....
        /*086c*/ 	.word	0x000051e0


	//   ....[8]....
        /*0870*/ 	.word	0x000073b0


	//   ....[9]....
        /*0874*/ 	.word	0x00007b30


	//   ....[10]....
        /*0878*/ 	.word	0x00007b40


	//   ....[11]....
        /*087c*/ 	.word	0x00007b50


	//   ....[12]....
        /*0880*/ 	.word	0x00007b60


	//   ....[13]....
        /*0884*/ 	.word	0x00007e60


	//   ....[14]....
        /*0888*/ 	.word	0x00007e70


	//   ....[15]....
        /*088c*/ 	.word	0x00007e80


	//   ....[16]....
        /*0890*/ 	.word	0x00007e90


	//   ....[17]....
        /*0894*/ 	.word	0x00009170


	//   ....[18]....
        /*0898*/ 	.word	0x00009180


	//   ....[19]....
        /*089c*/ 	.word	0x00009190


	//   ....[20]....
        /*08a0*/ 	.word	0x000091a0


	//   ....[21]....
        /*08a4*/ 	.word	0x000093d0


	//   ....[22]....
        /*08a8*/ 	.word	0x000093e0


	//   ....[23]....
        /*08ac*/ 	.word	0x000093f0


	//   ....[24]....
        /*08b0*/ 	.word	0x00009400


	//   ....[25]....
        /*08b4*/ 	.word	0x0000a9a0


	//   ....[26]....
        /*08b8*/ 	.word	0x0000a9d0


	//   ....[27]....
        /*08bc*/ 	.word	0x0000ad90


	//   ....[28]....
        /*08c0*/ 	.word	0x0000ae40


	//   ....[29]....
        /*08c4*/ 	.word	0x0000b160


	//   ....[30]....
        /*08c8*/ 	.word	0x0000b240


	//   ....[31]....
        /*08cc*/ 	.word	0x0000bcb0


	//   ....[32]....
        /*08d0*/ 	.word	0x0000bf70


	//   ....[33]....
        /*08d4*/ 	.word	0x0000bff0


	//   ....[34]....
        /*08d8*/ 	.word	0x0000c690


	//   ....[35]....
        /*08dc*/ 	.word	0x0000c790


	//   ....[36]....
        /*08e0*/ 	.word	0x0000cd60


	//   ....[37]....
        /*08e4*/ 	.word	0x0000cf30


	//   ....[38]....
        /*08e8*/ 	.word	0x0000dd10


	//   ....[39]....
        /*08ec*/ 	.word	0x0000e230


	//   ....[40]....
        /*08f0*/ 	.word	0x0000e260


	//   ....[41]....
        /*08f4*/ 	.word	0x0000e7d0


	//   ....[42]....
        /*08f8*/ 	.word	0x0000e9a0


	//   ....[43]....
        /*08fc*/ 	.word	0x0000f750


	//   ....[44]....
        /*0900*/ 	.word	0x0000f7a0


	//   ....[45]....
        /*0904*/ 	.word	0x0000f800


	//   ....[46]....
        /*0908*/ 	.word	0x0000f950


	//   ....[47]....
        /*090c*/ 	.word	0x0000fb20


	//   ....[48]....
        /*0910*/ 	.word	0x00010f90


	//   ....[49]....
        /*0914*/ 	.word	0x00011310


	//   ....[50]....
        /*0918*/ 	.word	0x00011320


	//   ....[51]....
        /*091c*/ 	.word	0x00011330


	//   ....[52]....
        /*0920*/ 	.word	0x00011340


	//   ....[53]....
        /*0924*/ 	.word	0x00011fa0


	//   ....[54]....
        /*0928*/ 	.word	0x00011fe0


	//   ....[55]....
        /*092c*/ 	.word	0x00012270


	//   ....[56]....
        /*0930*/ 	.word	0x00012290


	//   ....[57]....
        /*0934*/ 	.word	0x00012ad0


	//   ....[58]....
        /*0938*/ 	.word	0x00012b20


	//   ....[59]....
        /*093c*/ 	.word	0x00013490


	//   ....[60]....
        /*0940*/ 	.word	0x000134b0


	//   ....[61]....
        /*0944*/ 	.word	0x00014790


	//   ....[62]....
        /*0948*/ 	.word	0x000147a0


	//   ....[63]....
        /*094c*/ 	.word	0x000149d0


	//   ....[64]....
        /*0950*/ 	.word	0x000149f0


	//   ....[65]....
        /*0954*/ 	.word	0x00014ca0


	//   ....[66]....
        /*0958*/ 	.word	0x00014eb0


	//   ....[67]....
        /*095c*/ 	.word	0x00014ee0


	//   ....[68]....
        /*0960*/ 	.word	0x00014f10


	//   ....[69]....
        /*0964*/ 	.word	0x00014f40


	//   ....[70]....
        /*0968*/ 	.word	0x00014f70


	//   ....[71]....
        /*096c*/ 	.word	0x00014fa0


	//   ....[72]....
        /*0970*/ 	.word	0x00015140


	//   ....[73]....
        /*0974*/ 	.word	0x00015170


	//   ....[74]....
        /*0978*/ 	.word	0x000151a0


	//   ....[75]....
        /*097c*/ 	.word	0x000151d0


	//   ....[76]....
        /*0980*/ 	.word	0x00015200


	//   ....[77]....
        /*0984*/ 	.word	0x00015230


	//   ....[78]....
        /*0988*/ 	.word	0x000152d0


	//   ....[79]....
        /*098c*/ 	.word	0x00015300


	//   ....[80]....
        /*0990*/ 	.word	0x00015310


	//   ....[81]....
        /*0994*/ 	.word	0x00015340


	//   ....[82]....
        /*0998*/ 	.word	0x000168d0


	//   ....[83]....
        /*099c*/ 	.word	0x00018ce0


	//   ....[84]....
        /*09a0*/ 	.word	0x000197d0


	//   ....[85]....
        /*09a4*/ 	.word	0x000197e0


	//   ....[86]....
        /*09a8*/ 	.word	0x00019880


	//   ....[87]....
        /*09ac*/ 	.word	0x00019890


	//   ....[88]....
        /*09b0*/ 	.word	0x00019910


	//   ....[89]....
        /*09b4*/ 	.word	0x00019920


	//   ....[90]....
        /*09b8*/ 	.word	0x00019970


	//   ....[91]....
        /*09bc*/ 	.word	0x00019990


	//   ....[92]....
        /*09c0*/ 	.word	0x0001d3e0


	//   ....[93]....
        /*09c4*/ 	.word	0x0001d460


	//   ....[94]....
        /*09c8*/ 	.word	0x0001d490


	//   ....[95]....
        /*09cc*/ 	.word	0x0001d4a0


	//   ....[96]....
        /*09d0*/ 	.word	0x0001d4d0


	//   ....[97]....
        /*09d4*/ 	.word	0x0001d500


	//   ....[98]....
        /*09d8*/ 	.word	0x0001d530


	//   ....[99]....
        /*09dc*/ 	.word	0x0001d560


	//   ....[100]....
        /*09e0*/ 	.word	0x0001d720


	//   ....[101]....
        /*09e4*/ 	.word	0x0001d750


	//   ....[102]....
        /*09e8*/ 	.word	0x0001d780


	//   ....[103]....
        /*09ec*/ 	.word	0x0001d7b0


	//   ....[104]....
        /*09f0*/ 	.word	0x0001d7e0


	//   ....[105]....
        /*09f4*/ 	.word	0x0001d810


	//   ....[106]....
        /*09f8*/ 	.word	0x0001d8e0


	//   ....[107]....
        /*09fc*/ 	.word	0x0001d900


	//   ....[108]....
        /*0a00*/ 	.word	0x0001d910


	//   ....[109]....
        /*0a04*/ 	.word	0x0001d990


	//   ....[110]....
        /*0a08*/ 	.word	0x0001e4c0


	//   ....[111]....
        /*0a0c*/ 	.word	0x0001e9a0


	//   ....[112]....
        /*0a10*/ 	.word	0x0001ea30


	//   ....[113]....
        /*0a14*/ 	.word	0x0001ea80


	//   ....[114]....
        /*0a18*/ 	.word	0x0001ead0


	//   ....[115]....
        /*0a1c*/ 	.word	0x0001eb70


	//   ....[116]....
        /*0a20*/ 	.word	0x0001ec00


	//   ....[117]....
        /*0a24*/ 	.word	0x0001ec50


	//   ....[118]....
        /*0a28*/ 	.word	0x0001eca0


	//   ....[119]....
        /*0a2c*/ 	.word	0x0001ed90


	//   ....[120]....
        /*0a30*/ 	.word	0x0001ee20


	//   ....[121]....
        /*0a34*/ 	.word	0x0001ee70


	//   ....[122]....
        /*0a38*/ 	.word	0x0001eec0


	//   ....[123]....
        /*0a3c*/ 	.word	0x0001ef60


	//   ....[124]....
        /*0a40*/ 	.word	0x0001eff0


	//   ....[125]....
        /*0a44*/ 	.word	0x0001f040


	//   ....[126]....
        /*0a48*/ 	.word	0x0001f090


	//   ....[127]....
        /*0a4c*/ 	.word	0x0001f3a0


	//   ....[128]....
        /*0a50*/ 	.word	0x0001f680


	//   ....[129]....
        /*0a54*/ 	.word	0x0001f860


	//   ....[130]....
        /*0a58*/ 	.word	0x0001f8b0


	//   ....[131]....
        /*0a5c*/ 	.word	0x0001f910


	//   ....[132]....
        /*0a60*/ 	.word	0x0001fa00


	//   ....[133]....
        /*0a64*/ 	.word	0x0001fa60


	//   ....[134]....
        /*0a68*/ 	.word	0x0001fb50


	//   ....[135]....
        /*0a6c*/ 	.word	0x0001fbb0


	//   ....[136]....
        /*0a70*/ 	.word	0x0001fc80


	//   ....[137]....
        /*0a74*/ 	.word	0x0001ffb0


	//   ....[138]....
        /*0a78*/ 	.word	0x00020050


	//   ....[139]....
        /*0a7c*/ 	.word	0x000201f0


	//   ....[140]....
        /*0a80*/ 	.word	0x00020270


	//   ....[141]....
        /*0a84*/ 	.word	0x000202f0


	//   ....[142]....
        /*0a88*/ 	.word	0x00020370


	//   ....[143]....
        /*0a8c*/ 	.word	0x000203f0


	//   ....[144]....
        /*0a90*/ 	.word	0x00020480


	//   ....[145]....
        /*0a94*/ 	.word	0x00020520


	//   ....[146]....
        /*0a98*/ 	.word	0x000205d0


	//   ....[147]....
        /*0a9c*/ 	.word	0x00020650


	//   ....[148]....
        /*0aa0*/ 	.word	0x000206d0


	//   ....[149]....
        /*0aa4*/ 	.word	0x00020750


	//   ....[150]....
        /*0aa8*/ 	.word	0x000207e0


	//   ....[151]....
        /*0aac*/ 	.word	0x00020860


	//   ....[152]....
        /*0ab0*/ 	.word	0x00020910


	//   ....[153]....
        /*0ab4*/ 	.word	0x00020960


	//   ....[154]....
        /*0ab8*/ 	.word	0x00020a20


	//   ....[155]....
        /*0abc*/ 	.word	0x00020b50


	//----- nvinfo : EIATTR_REG_RECONFIG
	.align		4
.L_580:
        /*0ac0*/ 	.byte	0x01, 0x54
	.zero		2


	//----- nvinfo : EIATTR_SYSCALL_OFFSETS
	.align		4
        /*0ac4*/ 	.byte	0x04, 0x46
        /*0ac6*/ 	.short	(.L_582 - .L_581)


	//   ....[0]....
.L_581:
        /*0ac8*/ 	.word	0x000020a0


	//   ....[1]....
        /*0acc*/ 	.word	0x000021f0


	//   ....[2]....
        /*0ad0*/ 	.word	0x00007560


	//   ....[3]....
        /*0ad4*/ 	.word	0x00007880


	//   ....[4]....
        /*0ad8*/ 	.word	0x00018900


	//   ....[5]....
        /*0adc*/ 	.word	0x00018a50


	//   ....[6]....
        /*0ae0*/ 	.word	0x00018b50


	//   ....[7]....
        /*0ae4*/ 	.word	0x000193f0


	//----- nvinfo : EIATTR_MBARRIER_INSTR_OFFSETS
	.align		4
.L_582:
        /*0ae8*/ 	.byte	0x04, 0x39
        /*0aea*/ 	.short	(.L_584 - .L_583)


	//   ....[0]....
.L_583:
        /*0aec*/ 	.word	0x000002d0
        /*0af0*/ 	.word	0x000000ff
        /*0af4*/ 	.word	0x00028c00
        /*0af8*/ 	.short	0x0100
        /*0afa*/ 	.byte	0x08
	.zero		1


	//   ....[1]....
        /*0afc*/ 	.word	0x000002e0
        /*0b00*/ 	.word	0x000000ff
        /*0b04*/ 	.word	0x00028c20
        /*0b08*/ 	.short	0x0100
        /*0b0a*/ 	.byte	0x08
	.zero		1


	//   ....[2]....
        /*0b0c*/ 	.word	0x00000390
        /*0b10*/ 	.word	0x000000ff
        /*0b14*/ 	.word	0x00028c30
        /*0b18*/ 	.short	0x0100
        /*0b1a*/ 	.byte	0x06
	.zero		1


	//   ....[3]....
        /*0b1c*/ 	.word	0x000003a0
        /*0b20*/ 	.word	0x000000ff
        /*0b24*/ 	.word	0x00028c40
        /*0b28*/ 	.short	0x0100
        /*0b2a*/ 	.byte	0x06
	.zero		1


	//   ....[4]....
        /*0b2c*/ 	.word	0x000003b0
        /*0b30*/ 	.word	0x000000ff
        /*0b34*/ 	.word	0x00028c38
        /*0b38*/ 	.short	0x0100
        /*0b3a*/ 	.byte	0x06
	.zero		1


	//   ....[5]....
        /*0b3c*/ 	.word	0x000003c0
        /*0b40*/ 	.word	0x000000ff
        /*0b44*/ 	.word	0x00028c48
        /*0b48*/ 	.short	0x0100
        /*0b4a*/ 	.byte	0x06
	.zero		1


	//   ....[6]....
        /*0b4c*/ 	.word	0x000004f0
        /*0b50*/ 	.word	0x000000ff
        /*0b54*/ 	.word	0x00028c50
        /*0b58*/ 	.short	0x0100
        /*0b5a*/ 	.byte	0x08
	.zero		1


	//   ....[7]....
        /*0b5c*/ 	.word	0x00000500
        /*0b60*/ 	.word	0x000000ff
        /*0b64*/ 	.word	0x00028c60
        /*0b68*/ 	.short	0x0100
        /*0b6a*/ 	.byte	0x08
	.zero		1


	//   ....[8]....
        /*0b6c*/ 	.word	0x00000510
        /*0b70*/ 	.word	0x000000ff
        /*0b74*/ 	.word	0x00028c58
        /*0b78*/ 	.short	0x0100
        /*0b7a*/ 	.byte	0x08
	.zero		1


	//   ....[9]....
        /*0b7c*/ 	.word	0x00000520
        /*0b80*/ 	.word	0x000000ff
        /*0b84*/ 	.word	0x00028c68
        /*0b88*/ 	.short	0x0100
        /*0b8a*/ 	.byte	0x08
	.zero		1


	//   ....[10]....
        /*0b8c*/ 	.word	0x00000610
        /*0b90*/ 	.word	0x000000ff
        /*0b94*/ 	.word	0x00028c70
        /*0b98*/ 	.short	0x0100
        /*0b9a*/ 	.byte	0x06
	.zero		1


	//   ....[11]....
        /*0b9c*/ 	.word	0x00000620
        /*0ba0*/ 	.word	0x000000ff
        /*0ba4*/ 	.word	0x00028c80
        /*0ba8*/ 	.short	0x0100
        /*0baa*/ 	.byte	0x06
	.zero		1


	//   ....[12]....
        /*0bac*/ 	.word	0x00000630
        /*0bb0*/ 	.word	0x000000ff
        /*0bb4*/ 	.word	0x00028c78
        /*0bb8*/ 	.short	0x0100
        /*0bba*/ 	.byte	0x06
	.zero		1


	//   ....[13]....
        /*0bbc*/ 	.word	0x00000640
        /*0bc0*/ 	.word	0x000000ff
        /*0bc4*/ 	.word	0x00028c88
        /*0bc8*/ 	.short	0x0100
        /*0bca*/ 	.byte	0x06
	.zero		1


	//   ....[14]....
        /*0bcc*/ 	.word	0x00000770
        /*0bd0*/ 	.word	0x000000ff
        /*0bd4*/ 	.word	0x00028c90
        /*0bd8*/ 	.short	0x0100
        /*0bda*/ 	.byte	0x08
	.zero		1


	//   ....[15]....
        /*0bdc*/ 	.word	0x00000780
        /*0be0*/ 	.word	0x000000ff
        /*0be4*/ 	.word	0x00028ca0
        /*0be8*/ 	.short	0x0100
        /*0bea*/ 	.byte	0x08
	.zero		1


	//   ....[16]....
        /*0bec*/ 	.word	0x00000790
        /*0bf0*/ 	.word	0x000000ff
        /*0bf4*/ 	.word	0x00028c98
        /*0bf8*/ 	.short	0x0100
        /*0bfa*/ 	.byte	0x08
	.zero		1


	//   ....[17]....
        /*0bfc*/ 	.word	0x000007a0
        /*0c00*/ 	.word	0x000000ff
        /*0c04*/ 	.word	0x00028ca8
        /*0c08*/ 	.short	0x0100
        /*0c0a*/ 	.byte	0x08
	.zero		1


	//   ....[18]....
        /*0c0c*/ 	.word	0x000008d0
        /*0c10*/ 	.word	0x000000ff
        /*0c14*/ 	.word	0x00028cb0
        /*0c18*/ 	.short	0x0100
        /*0c1a*/ 	.byte	0x08
	.zero		1


	//   ....[19]....
        /*0c1c*/ 	.word	0x000008e0
        /*0c20*/ 	.word	0x000000ff
        /*0c24*/ 	.word	0x00028cc0
        /*0c28*/ 	.short	0x0100
        /*0c2a*/ 	.byte	0x08
	.zero		1


	//   ....[20]....
        /*0c2c*/ 	.word	0x000008f0
        /*0c30*/ 	.word	0x000000ff
        /*0c34*/ 	.word	0x00028cb8
        /*0c38*/ 	.short	0x0100
        /*0c3a*/ 	.byte	0x08
	.zero		1


	//   ....[21]....
        /*0c3c*/ 	.word	0x00000900
        /*0c40*/ 	.word	0x000000ff
        /*0c44*/ 	.word	0x00028cc8
        /*0c48*/ 	.short	0x0100
        /*0c4a*/ 	.byte	0x08
	.zero		1


	//   ....[22]....
        /*0c4c*/ 	.word	0x00002db0
        /*0c50*/ 	.word	0x0000004b
        /*0c54*/ 	.word	0x00028c90
        /*0c58*/ 	.short	0x010a
        /*0c5a*/ 	.byte	0x3f
	.zero		1


	//   ....[23]....
        /*0c5c*/ 	.word	0x00003800
        /*0c60*/ 	.word	0x0000004b
        /*0c64*/ 	.word	0x00028c90
        /*0c68*/ 	.short	0x010a
        /*0c6a*/ 	.byte	0x3f
	.zero		1


	//   ....[24]....
        /*0c6c*/ 	.word	0x00004120
        /*0c70*/ 	.word	0x0000004b
        /*0c74*/ 	.word	0x00028c90
        /*0c78*/ 	.short	0x010a
        /*0c7a*/ 	.byte	0x3f
	.zero		1


	//   ....[25]....
        /*0c7c*/ 	.word	0x00004320
        /*0c80*/ 	.word	0x00000004
        /*0c84*/ 	.word	0x00000000
        /*0c88*/ 	.short	0x0101
        /*0c8a*/ 	.byte	0x3f
	.zero		1


	//   ....[26]....
        /*0c8c*/ 	.word	0x00004360
        /*0c90*/ 	.word	0x0000004b
        /*0c94*/ 	.word	0x00028cb0
        /*0c98*/ 	.short	0x010a
        /*0c9a*/ 	.byte	0x3f
	.zero		1


	//   ....[27]....
        /*0c9c*/ 	.word	0x00004990
        /*0ca0*/ 	.word	0x0000004b
        /*0ca4*/ 	.word	0x00000000
        /*0ca8*/ 	.short	0x0101
        /*0caa*/ 	.byte	0x3f
	.zero		1


	//   ....[28]....
        /*0cac*/ 	.word	0x00005300
        /*0cb0*/ 	.word	0x00000005
        /*0cb4*/ 	.word	0x00028c50
        /*0cb8*/ 	.short	0x010a
        /*0cba*/ 	.byte	0x3f
	.zero		1


	//   ....[29]....
        /*0cbc*/ 	.word	0x000056c0
        /*0cc0*/ 	.word	0x00000005
        /*0cc4*/ 	.word	0x00000000
        /*0cc8*/ 	.short	0x0101
        /*0cca*/ 	.byte	0x3f
	.zero		1


	//   ....[30]....
        /*0ccc*/ 	.word	0x00006000
        /*0cd0*/ 	.word	0x00000015
        /*0cd4*/ 	.word	0x00028c50
        /*0cd8*/ 	.short	0x010a
        /*0cda*/ 	.byte	0x3f
	.zero		1


	//   ....[31]....
        /*0cdc*/ 	.word	0x00006050
        /*0ce0*/ 	.word	0x00000015
        /*0ce4*/ 	.word	0x00028c50
        /*0ce8*/ 	.short	0x010a
        /*0cea*/ 	.byte	0x3f
	.zero		1


	//   ....[32]....
        /*0cec*/ 	.word	0x00006320
        /*0cf0*/ 	.word	0x00000015
        /*0cf4*/ 	.word	0x00000000
        /*0cf8*/ 	.short	0x0101
        /*0cfa*/ 	.byte	0x3f
	.zero		1


	//   ....[33]....
        /*0cfc*/ 	.word	0x000075f0
        /*0d00*/ 	.word	0x00000002
        /*0d04*/ 	.word	0x00028c00
        /*0d08*/ 	.short	0x010a
        /*0d0a*/ 	.byte	0x3f
	.zero		1


	//   ....[34]....
        /*0d0c*/ 	.word	0x00007640
        /*0d10*/ 	.word	0x00000002
        /*0d14*/ 	.word	0x00028c00
        /*0d18*/ 	.short	0x010a
        /*0d1a*/ 	.byte	0x3f
	.zero		1


	//   ....[35]....
        /*0d1c*/ 	.word	0x000080e0
        /*0d20*/ 	.word	0x00000002
        /*0d24*/ 	.word	0x00028c00
        /*0d28*/ 	.short	0x010a
        /*0d2a*/ 	.byte	0x3f
	.zero		1


	//   ....[36]....
        /*0d2c*/ 	.word	0x000095b0
        /*0d30*/ 	.word	0x00000002
        /*0d34*/ 	.word	0x00028c00
        /*0d38*/ 	.short	0x010a
        /*0d3a*/ 	.byte	0x3f
	.zero		1


	//   ....[37]....
        /*0d3c*/ 	.word	0x0000a560
        /*0d40*/ 	.word	0x00000014
        /*0d44*/ 	.word	0x00028c30
        /*0d48*/ 	.short	0x010a
        /*0d4a*/ 	.byte	0x3f
	.zero		1


	//   ....[38]....
        /*0d4c*/ 	.word	0x0000a600
        /*0d50*/ 	.word	0x00000014
        /*0d54*/ 	.word	0x00028c30
        /*0d58*/ 	.short	0x010a
        /*0d5a*/ 	.byte	0x3f
	.zero		1


	//   ....[39]....
        /*0d5c*/ 	.word	0x0000b300
        /*0d60*/ 	.word	0x0000001f
        /*0d64*/ 	.word	0x00000000
        /*0d68*/ 	.short	0x0101
        /*0d6a*/ 	.byte	0x3f
	.zero		1


	//   ....[40]....
        /*0d6c*/ 	.word	0x0000b8b0
        /*0d70*/ 	.word	0x00000014
        /*0d74*/ 	.word	0x00028c50
        /*0d78*/ 	.short	0x010a
        /*0d7a*/ 	.byte	0x3f
	.zero		1


	//   ....[41]....
        /*0d7c*/ 	.word	0x0000b950
        /*0d80*/ 	.word	0x00000014
        /*0d84*/ 	.word	0x00028c50
        /*0d88*/ 	.short	0x010a
        /*0d8a*/ 	.byte	0x3f
	.zero		1


	//   ....[42]....
        /*0d8c*/ 	.word	0x0000bcd0
        /*0d90*/ 	.word	0x00000014
        /*0d94*/ 	.word	0x00000000
        /*0d98*/ 	.short	0x0101
        /*0d9a*/ 	.byte	0x3f
	.zero		1


	//   ....[43]....
        /*0d9c*/ 	.word	0x0000bdc0
        /*0da0*/ 	.word	0x000000d9
        /*0da4*/ 	.word	0x00028c30
        /*0da8*/ 	.short	0x010a
        /*0daa*/ 	.byte	0x3f
	.zero		1


	//   ....[44]....
        /*0dac*/ 	.word	0x0000be80
        /*0db0*/ 	.word	0x000000d9
        /*0db4*/ 	.word	0x00028c30
        /*0db8*/ 	.short	0x010a
        /*0dba*/ 	.byte	0x3f
	.zero		1


	//   ....[45]....
        /*0dbc*/ 	.word	0x0000c970
        /*0dc0*/ 	.word	0x0000000f
        /*0dc4*/ 	.word	0x00000000
        /*0dc8*/ 	.short	0x0101
        /*0dca*/ 	.byte	0x3f
	.zero		1


	//   ....[46]....
        /*0dcc*/ 	.word	0x0000d9e0
        /*0dd0*/ 	.word	0x000000d9
        /*0dd4*/ 	.word	0x00028c50
        /*0dd8*/ 	.short	0x010a
        /*0dda*/ 	.byte	0x3f
	.zero		1


	//   ....[47]....
        /*0ddc*/ 	.word	0x0000da30
        /*0de0*/ 	.word	0x000000d9
        /*0de4*/ 	.word	0x00028c50
        /*0de8*/ 	.short	0x010a
        /*0dea*/ 	.byte	0x3f
	.zero		1


	//   ....[48]....
        /*0dec*/ 	.word	0x0000dd30
        /*0df0*/ 	.word	0x000000d9
        /*0df4*/ 	.word	0x00000000
        /*0df8*/ 	.short	0x0101
        /*0dfa*/ 	.byte	0x3f
	.zero		1


	//   ....[49]....
        /*0dfc*/ 	.word	0x0000de60
        /*0e00*/ 	.word	0x000000c2
        /*0e04*/ 	.word	0x00028c30
        /*0e08*/ 	.short	0x010a
        /*0e0a*/ 	.byte	0x3f
	.zero		1


	//   ....[50]....
        /*0e0c*/ 	.word	0x0000ded0
        /*0e10*/ 	.word	0x000000c2
        /*0e14*/ 	.word	0x00028c30
        /*0e18*/ 	.short	0x010a
        /*0e1a*/ 	.byte	0x3f
	.zero		1


	//   ....[51]....
        /*0e1c*/ 	.word	0x0000e3e0
        /*0e20*/ 	.word	0x0000000e
        /*0e24*/ 	.word	0x00000000
        /*0e28*/ 	.short	0x0101
        /*0e2a*/ 	.byte	0x3f
	.zero		1


	//   ....[52]....
        /*0e2c*/ 	.word	0x0000f420
        /*0e30*/ 	.word	0x000000c2
        /*0e34*/ 	.word	0x00028c50
        /*0e38*/ 	.short	0x010a
        /*0e3a*/ 	.byte	0x3f
	.zero		1


	//   ....[53]....
        /*0e3c*/ 	.word	0x0000f470
        /*0e40*/ 	.word	0x000000c2
        /*0e44*/ 	.word	0x00028c50
        /*0e48*/ 	.short	0x010a
        /*0e4a*/ 	.byte	0x3f
	.zero		1


	//   ....[54]....
        /*0e4c*/ 	.word	0x0000f770
        /*0e50*/ 	.word	0x000000c2
        /*0e54*/ 	.word	0x00000000
        /*0e58*/ 	.short	0x0101
        /*0e5a*/ 	.byte	0x3f
	.zero		1


	//   ....[55]....
        /*0e5c*/ 	.word	0x00011f90
        /*0e60*/ 	.word	0x00000004
        /*0e64*/ 	.word	0x00000000
        /*0e68*/ 	.short	0x0101
        /*0e6a*/ 	.byte	0x3f
	.zero		1


	//   ....[56]....
        /*0e6c*/ 	.word	0x00012b60
        /*0e70*/ 	.word	0x00000008
        /*0e74*/ 	.word	0x00000000
        /*0e78*/ 	.short	0x0101
        /*0e7a*/ 	.byte	0x3f
	.zero		1


	//   ....[57]....
        /*0e7c*/ 	.word	0x000169b0
        /*0e80*/ 	.word	0x00000012
        /*0e84*/ 	.word	0x00028c20
        /*0e88*/ 	.short	0x010a
        /*0e8a*/ 	.byte	0x3f
	.zero		1


	//   ....[58]....
        /*0e8c*/ 	.word	0x00016a80
        /*0e90*/ 	.word	0x00000005
        /*0e94*/ 	.word	0x00028ca0
        /*0e98*/ 	.short	0x010a
        /*0e9a*/ 	.byte	0x3f
	.zero		1


	//   ....[59]....
        /*0e9c*/ 	.word	0x00016cc0
        /*0ea0*/ 	.word	0x00000005
        /*0ea4*/ 	.word	0x00028cc0
        /*0ea8*/ 	.short	0x010a
        /*0eaa*/ 	.byte	0x3f
	.zero		1


	//   ....[60]....
        /*0eac*/ 	.word	0x00017720
        /*0eb0*/ 	.word	0x00000005
        /*0eb4*/ 	.word	0x00028ca0
        /*0eb8*/ 	.short	0x010a
        /*0eba*/ 	.byte	0x3f
	.zero		1


	//   ....[61]....
        /*0ebc*/ 	.word	0x00017950
        /*0ec0*/ 	.word	0x00000005
        /*0ec4*/ 	.word	0x00028cc0
        /*0ec8*/ 	.short	0x010a
        /*0eca*/ 	.byte	0x3f
	.zero		1


	//   ....[62]....
        /*0ecc*/ 	.word	0x00018f40
        /*0ed0*/ 	.word	0x00000000
        /*0ed4*/ 	.word	0x00028c40
        /*0ed8*/ 	.short	0x010a
        /*0eda*/ 	.byte	0x3f
	.zero		1


	//   ....[63]....
        /*0edc*/ 	.word	0x00019a30
        /*0ee0*/ 	.word	0x00000012
        /*0ee4*/ 	.word	0x00028c00
        /*0ee8*/ 	.short	0x0107
        /*0eea*/ 	.byte	0x3f
	.zero		1


	//   ....[64]....
        /*0eec*/ 	.word	0x00019b20
        /*0ef0*/ 	.word	0x00000012
        /*0ef4*/ 	.word	0x00028c00
        /*0ef8*/ 	.short	0x0101
        /*0efa*/ 	.byte	0x3f
	.zero		1


	//   ....[65]....
        /*0efc*/ 	.word	0x00019b40
        /*0f00*/ 	.word	0x00000012
        /*0f04*/ 	.word	0x00028c20
        /*0f08*/ 	.short	0x010a
        /*0f0a*/ 	.byte	0x3f
	.zero		1


	//   ....[66]....
        /*0f0c*/ 	.word	0x00019c20
        /*0f10*/ 	.word	0x00000000
        /*0f14*/ 	.word	0x00028c60
        /*0f18*/ 	.short	0x010a
        /*0f1a*/ 	.byte	0x3f
	.zero		1


	//   ....[67]....
        /*0f1c*/ 	.word	0x0001a8b0
        /*0f20*/ 	.word	0x00000002
        /*0f24*/ 	.word	0x00028c40
        /*0f28*/ 	.short	0x010a
        /*0f2a*/ 	.byte	0x3f
	.zero		1


	//   ....[68]....
        /*0f2c*/ 	.word	0x0001ab10
        /*0f30*/ 	.word	0x00000002
        /*0f34*/ 	.word	0x00028c60
        /*0f38*/ 	.short	0x010a
        /*0f3a*/ 	.byte	0x3f
	.zero		1


	//   ....[69]....
        /*0f3c*/ 	.word	0x0001b6d0
        /*0f40*/ 	.word	0x00000002
        /*0f44*/ 	.word	0x00028c40
        /*0f48*/ 	.short	0x010a
        /*0f4a*/ 	.byte	0x3f
	.zero		1


	//   ....[70]....
        /*0f4c*/ 	.word	0x0001b920
        /*0f50*/ 	.word	0x00000002
        /*0f54*/ 	.word	0x00028c60
        /*0f58*/ 	.short	0x010a
        /*0f5a*/ 	.byte	0x3f
	.zero		1


	//   ....[71]....
        /*0f5c*/ 	.word	0x0001c460
        /*0f60*/ 	.word	0x00000003
        /*0f64*/ 	.word	0x00028c40
        /*0f68*/ 	.short	0x010a
        /*0f6a*/ 	.byte	0x3f
	.zero		1


	//   ....[72]....
        /*0f6c*/ 	.word	0x0001c6c0
        /*0f70*/ 	.word	0x00000003
        /*0f74*/ 	.word	0x00028c60
        /*0f78*/ 	.short	0x010a
        /*0f7a*/ 	.byte	0x3f
	.zero		1


	//   ....[73]....
        /*0f7c*/ 	.word	0x0001e440
        /*0f80*/ 	.word	0x00000000
        /*0f84*/ 	.word	0x00028c20
        /*0f88*/ 	.short	0x010a
        /*0f8a*/ 	.byte	0x3f
	.zero		1


	//   ....[74]....
        /*0f8c*/ 	.word	0x0001e5f0
        /*0f90*/ 	.word	0x00000006
        /*0f94*/ 	.word	0x00000000
        /*0f98*/ 	.short	0x010a
        /*0f9a*/ 	.byte	0x3f
	.zero		1


	//   ....[75]....
        /*0f9c*/ 	.word	0x0001e660
        /*0fa0*/ 	.word	0x00000007
        /*0fa4*/ 	.word	0x00000000
        /*0fa8*/ 	.short	0x010a
        /*0faa*/ 	.byte	0x3f
	.zero		1


	//   ....[76]....
        /*0fac*/ 	.word	0x0001e6d0
        /*0fb0*/ 	.word	0x00000004
        /*0fb4*/ 	.word	0x00000000
        /*0fb8*/ 	.short	0x010a
        /*0fba*/ 	.byte	0x3f
	.zero		1


	//   ....[77]....
        /*0fbc*/ 	.word	0x0001e700
        /*0fc0*/ 	.word	0x00000003
        /*0fc4*/ 	.word	0x00000000
        /*0fc8*/ 	.short	0x010a
        /*0fca*/ 	.byte	0x3f
	.zero		1


	//   ....[78]....
        /*0fcc*/ 	.word	0x0001e760
        /*0fd0*/ 	.word	0x0000004b
        /*0fd4*/ 	.word	0x00028c90
        /*0fd8*/ 	.short	0x010a
        /*0fda*/ 	.byte	0x3f
	.zero		1


	//   ....[79]....
        /*0fdc*/ 	.word	0x0001e7b0
        /*0fe0*/ 	.word	0x0000004b
        /*0fe4*/ 	.word	0x00028c90
        /*0fe8*/ 	.short	0x010a
        /*0fea*/ 	.byte	0x3f
	.zero		1


	//   ....[80]....
        /*0fec*/ 	.word	0x0001e800
        /*0ff0*/ 	.word	0x0000004b
        /*0ff4*/ 	.word	0x00028c90
        /*0ff8*/ 	.short	0x010a
        /*0ffa*/ 	.byte	0x3f
	.zero		1


	//   ....[81]....
        /*0ffc*/ 	.word	0x0001e850
        /*1000*/ 	.word	0x0000004b
        /*1004*/ 	.word	0x00028cb0
        /*1008*/ 	.short	0x010a
        /*100a*/ 	.byte	0x3f
	.zero		1


	//   ....[82]....
        /*100c*/ 	.word	0x0001e8a0
        /*1010*/ 	.word	0x00000005
        /*1014*/ 	.word	0x00028c50
        /*1018*/ 	.short	0x010a
        /*101a*/ 	.byte	0x3f
	.zero		1


	//   ....[83]....
        /*101c*/ 	.word	0x0001e8f0
        /*1020*/ 	.word	0x00000015
        /*1024*/ 	.word	0x00028c50
        /*1028*/ 	.short	0x010a
        /*102a*/ 	.byte	0x3f
	.zero		1


	//   ....[84]....
        /*102c*/ 	.word	0x0001ece0
        /*1030*/ 	.word	0x00000002
        /*1034*/ 	.word	0x00028c00
        /*1038*/ 	.short	0x010a
        /*103a*/ 	.byte	0x3f
	.zero		1


	//   ....[85]....
        /*103c*/ 	.word	0x0001f0e0
        /*1040*/ 	.word	0x00000002
        /*1044*/ 	.word	0x00028c00
        /*1048*/ 	.short	0x010a
        /*104a*/ 	.byte	0x3f
	.zero		1


	//   ....[86]....
        /*104c*/ 	.word	0x0001f130
        /*1050*/ 	.word	0x00000014
        /*1054*/ 	.word	0x00028c30
        /*1058*/ 	.short	0x010a
        /*105a*/ 	.byte	0x3f
	.zero		1


	//   ....[87]....
        /*105c*/ 	.word	0x0001f180
        /*1060*/ 	.word	0x00000014
        /*1064*/ 	.word	0x00028c50
        /*1068*/ 	.short	0x010a
        /*106a*/ 	.byte	0x3f
	.zero		1


	//   ....[88]....
        /*106c*/ 	.word	0x0001f1d0
        /*1070*/ 	.word	0x000000d9
        /*1074*/ 	.word	0x00028c30
        /*1078*/ 	.short	0x010a
        /*107a*/ 	.byte	0x3f
	.zero		1


	//   ....[89]....
        /*107c*/ 	.word	0x0001f220
        /*1080*/ 	.word	0x000000d9
        /*1084*/ 	.word	0x00028c50
        /*1088*/ 	.short	0x010a
        /*108a*/ 	.byte	0x3f
	.zero		1


	//   ....[90]....
        /*108c*/ 	.word	0x0001f270
        /*1090*/ 	.word	0x000000c2
        /*1094*/ 	.word	0x00028c30
        /*1098*/ 	.short	0x010a
        /*109a*/ 	.byte	0x3f
	.zero		1


	//   ....[91]....
        /*109c*/ 	.word	0x0001f2c0
        /*10a0*/ 	.word	0x000000c2
        /*10a4*/ 	.word	0x00028c50
        /*10a8*/ 	.short	0x010a
        /*10aa*/ 	.byte	0x3f
	.zero		1


	//   ....[92]....
        /*10ac*/ 	.word	0x0001f460
        /*10b0*/ 	.word	0x00000012
        /*10b4*/ 	.word	0x00028c20
        /*10b8*/ 	.short	0x010a
        /*10ba*/ 	.byte	0x3f
	.zero		1


	//   ....[93]....
        /*10bc*/ 	.word	0x0001f4b0
        /*10c0*/ 	.word	0x00000005
        /*10c4*/ 	.word	0x00028ca0
        /*10c8*/ 	.short	0x010a
        /*10ca*/ 	.byte	0x3f
	.zero		1


	//   ....[94]....
        /*10cc*/ 	.word	0x0001f500
        /*10d0*/ 	.word	0x00000005
        /*10d4*/ 	.word	0x00028cc0
        /*10d8*/ 	.short	0x010a
        /*10da*/ 	.byte	0x3f
	.zero		1


	//   ....[95]....
        /*10dc*/ 	.word	0x0001f550
        /*10e0*/ 	.word	0x00000005
        /*10e4*/ 	.word	0x00028ca0
        /*10e8*/ 	.short	0x010a
        /*10ea*/ 	.byte	0x3f
	.zero		1


	//   ....[96]....
        /*10ec*/ 	.word	0x0001f5a0
        /*10f0*/ 	.word	0x00000005
        /*10f4*/ 	.word	0x00028cc0
        /*10f8*/ 	.short	0x010a
        /*10fa*/ 	.byte	0x3f
	.zero		1


	//   ....[97]....
        /*10fc*/ 	.word	0x0001f740
        /*1100*/ 	.word	0x00000000
        /*1104*/ 	.word	0x00028c40
        /*1108*/ 	.short	0x010a
        /*110a*/ 	.byte	0x3f
	.zero		1


	//   ....[98]....
        /*110c*/ 	.word	0x0001fcc0
        /*1110*/ 	.word	0x00000012
        /*1114*/ 	.word	0x00028c20
        /*1118*/ 	.short	0x010a
        /*111a*/ 	.byte	0x3f
	.zero		1


	//   ....[99]....
        /*111c*/ 	.word	0x0001fd10
        /*1120*/ 	.word	0x00000000
        /*1124*/ 	.word	0x00028c60
        /*1128*/ 	.short	0x010a
        /*112a*/ 	.byte	0x3f
	.zero		1


	//   ....[100]....
        /*112c*/ 	.word	0x0001fd60
        /*1130*/ 	.word	0x00000002
        /*1134*/ 	.word	0x00028c40
        /*1138*/ 	.short	0x010a
        /*113a*/ 	.byte	0x3f
	.zero		1


	//   ....[101]....
        /*113c*/ 	.word	0x0001fdb0
        /*1140*/ 	.word	0x00000002
        /*1144*/ 	.word	0x00028c60
        /*1148*/ 	.short	0x010a
        /*114a*/ 	.byte	0x3f
	.zero		1


	//   ....[102]....
        /*114c*/ 	.word	0x0001fe00
        /*1150*/ 	.word	0x00000002
        /*1154*/ 	.word	0x00028c40
        /*1158*/ 	.short	0x010a
        /*115a*/ 	.byte	0x3f
	.zero		1


	//   ....[103]....
        /*115c*/ 	.word	0x0001fe50
        /*1160*/ 	.word	0x00000002
        /*1164*/ 	.word	0x00028c60
        /*1168*/ 	.short	0x010a
        /*116a*/ 	.byte	0x3f
	.zero		1


	//   ....[104]....
        /*116c*/ 	.word	0x0001fea0
        /*1170*/ 	.word	0x00000003
        /*1174*/ 	.word	0x00028c40
        /*1178*/ 	.short	0x010a
        /*117a*/ 	.byte	0x3f
	.zero		1


	//   ....[105]....
        /*117c*/ 	.word	0x0001fef0
        /*1180*/ 	.word	0x00000003
        /*1184*/ 	.word	0x00028c60
        /*1188*/ 	.short	0x010a
        /*118a*/ 	.byte	0x3f
	.zero		1


	//   ....[106]....
        /*118c*/ 	.word	0x00020a70
        /*1190*/ 	.word	0x00000000
        /*1194*/ 	.word	0x00028c20
        /*1198*/ 	.short	0x010a
        /*119a*/ 	.byte	0x3f
	.zero		1


	//   ....[107]....
        /*119c*/ 	.word	0x00020c10
        /*11a0*/ 	.word	0x00000006
        /*11a4*/ 	.word	0x00000000
        /*11a8*/ 	.short	0x010a
        /*11aa*/ 	.byte	0x3f
	.zero		1


	//   ....[108]....
        /*11ac*/ 	.word	0x00020c60
        /*11b0*/ 	.word	0x00000007
        /*11b4*/ 	.word	0x00000000
        /*11b8*/ 	.short	0x010a
        /*11ba*/ 	.byte	0x3f
	.zero		1


	//   ....[109]....
        /*11bc*/ 	.word	0x00020cb0
        /*11c0*/ 	.word	0x00000004
        /*11c4*/ 	.word	0x00000000
        /*11c8*/ 	.short	0x010a
        /*11ca*/ 	.byte	0x3f
	.zero		1


	//----- nvinfo : EIATTR_NUM_MBARRIERS
	.align		4
.L_584:
        /*11cc*/ 	.byte	0x03, 0x38
        /*11ce*/ 	.short	0x0016


	//----- nvinfo : EIATTR_EXIT_INSTR_OFFSETS
	.align		4
        /*11d0*/ 	.byte	0x04, 0x1c
        /*11d2*/ 	.short	(.L_586 - .L_585)


	//   ....[0]....
.L_585:
        /*11d4*/ 	.word	0x0001e750


	//----- nvinfo : EIATTR_MAX_THREADS
	.align		4
.L_586:
        /*11d8*/ 	.byte	0x04, 0x05
        /*11da*/ 	.short	(.L_588 - .L_587)
.L_587:
        /*11dc*/ 	.word	0x00000180
        /*11e0*/ 	.word	0x00000001
        /*11e4*/ 	.word	0x00000001


	//----- nvinfo : EIATTR_CRS_STACK_SIZE
	.align		4
.L_588:
        /*11e8*/ 	.byte	0x04, 0x1e
        /*11ea*/ 	.short	(.L_590 - .L_589)
.L_589:
        /*11ec*/ 	.word	0x00000000


	//----- nvinfo : EIATTR_CBANK_PARAM_SIZE
	.align		4
.L_590:
        /*11f0*/ 	.byte	0x03, 0x19
        /*11f2*/ 	.short	0x0af0


	//----- nvinfo : EIATTR_PARAM_CBANK
	.align		4
        /*11f4*/ 	.byte	0x04, 0x0a
        /*11f6*/ 	.short	(.L_592 - .L_591)
	.align		4
.L_591:
        /*11f8*/ 	.word	index@(.nv.constant0._ZN7cutlass13device_kernelIN5flash11enable_sm90INS1_16FlashAttnFwdSm90INS1_25CollectiveMainloopFwdSm90ILi2EN4cute5tupleIJNS5_1CILi1EEES8_S8_EEENS6_IJNS7_ILi64EEESA_SA_EEELi512ENS_10bfloat16_tEfNS_4arch4Sm90ELb1ELb0ELb0ELb1ELb0ELb1ELb0ELb0ELb0ELb1ELb1ELb0EEENS1_21CollectiveEpilogueFwdINS6_IJSA_NS7_ILi512EEESA_EEES9_SC_SE_Li256ELb1ELb1ELb1ELb0EEENS1_36VarlenDynamicPersistentTileSchedulerILi64ELi64ELi256ELi128ELb1ELb1ELb1ELb1ELb1ELb1EEEEEEEEEvNT_6ParamsE)
        /*11fc*/ 	.short	0x0210
        /*11fe*/ 	.short	0x0af0


	//----- nvinfo : EIATTR_SW_WAR
	.align		4
.L_592:
        /*1200*/ 	.byte	0x04, 0x36
        /*1202*/ 	.short	(.L_594 - .L_593)
.L_593:
        /*1204*/ 	.word	0x00000008
.L_594:


//--------------------- .nv.info._ZN7cutlass13device_kernelIN5flash11enable_sm90INS1_16FlashAttnFwdSm90INS1_25CollectiveMainloopFwdSm90ILi2EN4cute5tupleIJNS5_1CILi1EEES8_S8_EEENS6_IJNS7_ILi64EEESA_SA_EEELi512ENS_10bfloat16_tEfNS_4arch4Sm90ELb1ELb0ELb0ELb1ELb0ELb0ELb1ELb0ELb0ELb1ELb1ELb0EEENS1_21CollectiveEpilogueFwdINS6_IJSA_NS7_ILi512EEESA_EEES9_SC_SE_Li256ELb1ELb1ELb1ELb0EEENS1_36VarlenDynamicPersistentTileSchedulerILi64ELi64ELi256ELi128ELb1ELb1ELb1ELb1ELb1ELb1EEEEEEEEEvNT_6ParamsE --------------------------
	.section	.nv.info._ZN7cutlass13device_kernelIN5flash11enable_sm90INS1_16FlashAttnFwdSm90INS1_25CollectiveMainloopFwdSm90ILi2EN4cute5tupleIJNS5_1CILi1EEES8_S8_EEENS6_IJNS7_ILi64EEESA_SA_EEELi512ENS_10bfloat16_tEfNS_4arch4Sm90ELb1ELb0ELb0ELb1ELb0ELb0ELb1ELb0ELb0ELb1ELb1ELb0EEENS1_21CollectiveEpilogueFwdINS6_IJSA_NS7_ILi512EEESA_EEES9_SC_SE_Li256ELb1ELb1ELb1ELb0EEENS1_36VarlenDynamicPersistentTileSchedulerILi64ELi64ELi256ELi128ELb1ELb1ELb1ELb1ELb1ELb1EEEEEEEEEvNT_6ParamsE,"",@"SHT_CUDA_INFO"
	.sectionflags	@""
	.align	4


	//----- nvinfo : EIATTR_CUDA_API_VERSION
	.align		4
        /*0000*/ 	.byte	0x04, 0x37
        /*0002*/ 	.short	(.L_596 - .L_595)
.L_595:
        /*0004*/ 	.word	0x00000082


	//----- nvinfo : EIATTR_KPARAM_INFO
	.align		4
.L_596:
        /*0008*/ 	.byte	0x04, 0x17
        /*000a*/ 	.short	(.L_598 - .L_597)
.L_597:
        /*000c*/ 	.word	0x00000000
        /*0010*/ 	.short	0x0000
        /*0012*/ 	.short	0x0070
        /*0014*/ 	.byte	0x00, 0xf0, 0x01, 0x2e


	//----- nvinfo : EIATTR_SPARSE_MMA_MASK
	.align		4
.L_598:
        /*0018*/ 	.byte	0x03, 0x50
        /*001a*/ 	.short	0x0000


	//----- nvinfo : EIATTR_MAXREG_COUNT
	.align		4
        /*001c*/ 	.byte	0x03, 0x1b
        /*001e*/ 	.short	0x00a8


	//----- nvinfo : EIATTR_NUM_BARRIERS
	.align		4
        /*0020*/ 	.byte	0x02, 0x4c
        /*0022*/ 	.byte	0x10
	.zero		1


	//----- nvinfo : EIATTR_EXTERNS
	.align		4
        /*0024*/ 	.byte	0x04, 0x0f
        /*0026*/ 	.short	(.L_600 - .L_599)


	//   ....[0]....
	.align		4
.L_599:
        /*0028*/ 	.word	index@(__assertfail)


	//----- nvinfo : EIATTR_ANNOTATIONS
	.align		4
.L_600:
        /*002c*/ 	.byte	0x04, 0x55
        /*002e*/ 	.short	(.L_602 - .L_601)


	//   ....[0]....
.L_601:
        /* <DEDUP_REMOVED lines=88> */


	//----- nvinfo : EIATTR_MERCURY_ISA_VERSION
	.align		4
.L_602:
        /*0598*/ 	.byte	0x03, 0x5f
        /*059a*/ 	.short	0x0101


	//----- nvinfo : EIATTR_UNUSED_LOAD_BYTE_OFFSET
	.align		4
        /*059c*/ 	.byte	0x04, 0x44
        /*059e*/ 	.short	(.L_604 - .L_603)


	//   ....[0]....
.L_603:
        /*05a0*/ 	.word	0x00000a40
        /*05a4*/ 	.word	0x0000fff0


	//   ....[1]....
        /*05a8*/ 	.word	0x0000d7d0
        /*05ac*/ 	.word	0x0000fff0


	//----- nvinfo : EIATTR_INT_WARP_WIDE_INSTR_OFFSETS
	.align		4
.L_604:
        /*05b0*/ 	.byte	0x04, 0x31
        /*05b2*/ 	.short	(.L_606 - .L_605)


	//   ....[0]....
.L_605:
        /*05b4*/ 	.word	0x00000130


	//   ....[1]....
        /*05b8*/ 	.word	0x00000170


	//   ....[2]....
        /*05bc*/ 	.word	0x000001e0


	//   ....[3]....
        /*05c0*/ 	.word	0x000001f0


	//   ....[4]....
        /*05c4*/ 	.word	0x00013bc0


	//   ....[5]....
        /*05c8*/ 	.word	0x00013c20


	//   ....[6]....
        /*05cc*/ 	.word	0x000195b0


	//   ....[7]....
        /*05d0*/ 	.word	0x00019640


	//----- nvinfo : EIATTR_COOP_GROUP_MASK_REGIDS
	.align		4
.L_606:
        /*05d4*/ 	.byte	0x04, 0x29
        /*05d6*/ 	.short	(.L_608 - .L_607)


	//   ....[0]....
.L_607:
        /*05d8*/ 	.word	0xffffffff


	//   ....[1]....
        /*05dc*/ 	.word	0xffffffff


	//   ....[2]....
        /*05e0*/ 	.word	0xffffffff


	//   ....[3]....
        /*05e4*/ 	.word	0xffffffff


	//   ....[4]....
        /*05e8*/ 	.word	0xffffffff


	//   ....[5]....
        /*05ec*/ 	.word	0xffffffff


	//   ....[6]....
        /*05f0*/ 	.word	0xffffffff


	//   ....[7]....
        /*05f4*/ 	.word	0xffffffff


	//   ....[8]....
        /*05f8*/ 	.word	0xffffffff


	//   ....[9]....
        /*05fc*/ 	.word	0xffffffff


	//   ....[10]....
        /*0600*/ 	.word	0xffffffff


	//   ....[11]....
        /*0604*/ 	.word	0xffffffff


	//   ....[12]....
        /*0608*/ 	.word	0xffffffff


	//   ....[13]....
        /*060c*/ 	.word	0xffffffff


	//   ....[14]....
        /*0610*/ 	.word	0xffffffff


	//   ....[15]....
        /*0614*/ 	.word	0xffffffff


	//   ....[16]....
        /*0618*/ 	.word	0xffffffff


	//   ....[17]....
        /*061c*/ 	.word	0xffffffff


	//   ....[18]....
        /*0620*/ 	.word	0xffffffff


	//   ....[19]....
        /*0624*/ 	.word	0xffffffff


	//   ....[20]....
        /*0628*/ 	.word	0xffffffff


	//   ....[21]....
        /*062c*/ 	.word	0xffffffff


	//   ....[22]....
        /*0630*/ 	.word	0xffffffff


	//   ....[23]....
        /*0634*/ 	.word	0xffffffff


	//   ....[24]....
        /*0638*/ 	.word	0xffffffff


	//   ....[25]....
        /*063c*/ 	.word	0xffffffff


	//   ....[26]....
        /*0640*/ 	.word	0xffffffff


	//   ....[27]....
        /*0644*/ 	.word	0xffffffff


	//   ....[28]....
        /*0648*/ 	.word	0xffffffff


	//   ....[29]....
        /*064c*/ 	.word	0xffffffff


	//   ....[30]....
        /*0650*/ 	.word	0xffffffff


	//   ....[31]....
        /*0654*/ 	.word	0xffffffff


	//   ....[32]....
        /*0658*/ 	.word	0xffffffff


	//   ....[33]....
        /*065c*/ 	.word	0xffffffff


	//   ....[34]....
        /*0660*/ 	.word	0xffffffff


	//   ....[35]....
        /*0664*/ 	.word	0xffffffff


	//   ....[36]....
        /*0668*/ 	.word	0xffffffff


	//   ....[37]....
        /*066c*/ 	.word	0xffffffff


	//   ....[38]....
        /*0670*/ 	.word	0xffffffff


	//   ....[39]....
        /*0674*/ 	.word	0xffffffff


	//   ....[40]....
        /*0678*/ 	.word	0xffffffff


	//   ....[41]....
        /*067c*/ 	.word	0xffffffff


	//   ....[42]....
        /*0680*/ 	.word	0xffffffff


	//   ....[43]....
        /*0684*/ 	.word	0xffffffff


	//   ....[44]....
        /*0688*/ 	.word	0xffffffff


	//   ....[45]....
        /*068c*/ 	.word	0xffffffff


	//   ....[46]....
        /*0690*/ 	.word	0xffffffff


	//   ....[47]....
        /*0694*/ 	.word	0xffffffff


	//   ....[48]....
        /*0698*/ 	.word	0xffffffff


	//   ....[49]....
        /*069c*/ 	.word	0xffffffff


	//   ....[50]....
        /*06a0*/ 	.word	0xffffffff


	//   ....[51]....
        /*06a4*/ 	.word	0xffffffff


	//   ....[52]....
        /*06a8*/ 	.word	0xffffffff


	//   ....[53]....
        /*06ac*/ 	.word	0xffffffff


	//   ....[54]....
        /*06b0*/ 	.word	0xffffffff


	//   ....[55]....
        /*06b4*/ 	.word	0xffffffff


	//   ....[56]....
        /*06b8*/ 	.word	0xffffffff


	//   ....[57]....
        /*06bc*/ 	.word	0xffffffff


	//   ....[58]....
        /*06c0*/ 	.word	0xffffffff


	//   ....[59]....
        /*06c4*/ 	.word	0xffffffff


	//   ....[60]....
        /*06c8*/ 	.word	0xffffffff


	//   ....[61]....
        /*06cc*/ 	.word	0xffffffff


	//   ....[62]....
        /*06d0*/ 	.word	0xffffffff


	//   ....[63]....
        /*06d4*/ 	.word	0xffffffff


	//   ....[64]....
        /*06d8*/ 	.word	0xffffffff


	//   ....[65]....
        /*06dc*/ 	.word	0xffffffff


	//   ....[66]....
        /*06e0*/ 	.word	0xffffffff


	//   ....[67]....
        /*06e4*/ 	.word	0xffffffff


	//   ....[68]....
        /*06e8*/ 	.word	0xffffffff


	//   ....[69]....
        /*06ec*/ 	.word	0xffffffff


	//   ....[70]....
        /*06f0*/ 	.word	0xffffffff


	//   ....[71]....
        /*06f4*/ 	.word	0xffffffff


	//   ....[72]....
        /*06f8*/ 	.word	0xffffffff


	//   ....[73]....
        /*06fc*/ 	.word	0xffffffff


	//   ....[74]....
        /*0700*/ 	.word	0xffffffff


	//   ....[75]....
        /*0704*/ 	.word	0xffffffff


	//   ....[76]....
        /*0708*/ 	.word	0xffffffff


	//   ....[77]....
        /*070c*/ 	.word	0xffffffff


	//   ....[78]....
        /*0710*/ 	.word	0xffffffff


	//   ....[79]....
        /*0714*/ 	.word	0xffffffff


	//   ....[80]....
        /*0718*/ 	.word	0xffffffff


	//   ....[81]....
        /*071c*/ 	.word	0xffffffff


	//   ....[82]....
        /*0720*/ 	.word	0xffffffff


	//   ....[83]....
        /*0724*/ 	.word	0xffffffff


	//   ....[84]....
        /*0728*/ 	.word	0xffffffff


	//   ....[85]....
        /*072c*/ 	.word	0xffffffff


	//   ....[86]....
        /*0730*/ 	.word	0xffffffff


	//   ....[87]....
        /*0734*/ 	.word	0xffffffff


	//   ....[88]....
        /*0738*/ 	.word	0xffffffff


	//   ....[89]....
        /*073c*/ 	.word	0xffffffff


	//   ....[90]....
        /*0740*/ 	.word	0xffffffff


	//   ....[91]....
        /*0744*/ 	.word	0xffffffff


	//   ....[92]....
        /*0748*/ 	.word	0xffffffff


	//   ....[93]....
        /*074c*/ 	.word	0xffffffff


	//   ....[94]....
        /*0750*/ 	.word	0xffffffff


	//   ....[95]....
        /*0754*/ 	.word	0xffffffff


	//   ....[96]....
        /*0758*/ 	.word	0xffffffff


	//   ....[97]....
        /*075c*/ 	.word	0xffffffff


	//   ....[98]....
        /*0760*/ 	.word	0xffffffff


	//   ....[99]....
        /*0764*/ 	.word	0xffffffff


	//   ....[100]....
        /*0768*/ 	.word	0xffffffff


	//   ....[101]....
        /*076c*/ 	.word	0xffffffff


	//   ....[102]....
        /*0770*/ 	.word	0xffffffff


	//   ....[103]....
        /*0774*/ 	.word	0xffffffff


	//   ....[104]....
        /*0778*/ 	.word	0xffffffff


	//   ....[105]....
        /*077c*/ 	.word	0x0500000f


	//   ....[106]....
        /*0780*/ 	.word	0x0500000f


	//   ....[107]....
        /*0784*/ 	.word	0x0500000f


	//   ....[108]....
        /*0788*/ 	.word	0x0500000f


	//   ....[109]....
        /*078c*/ 	.word	0x0500000f


	//   ....[110]....
        /*0790*/ 	.word	0x0500000f


	//   ....[111]....
        /*0794*/ 	.word	0x0500000f


	//   ....[112]....
        /*0798*/ 	.word	0x0500000f


	//   ....[113]....
        /*079c*/ 	.word	0x0500000f


	//   ....[114]....
        /*07a0*/ 	.word	0x0500000f


	//   ....[115]....
        /*07a4*/ 	.word	0x0500000f


	//   ....[116]....
        /*07a8*/ 	.word	0x0500000f


	//   ....[117]....
        /*07ac*/ 	.word	0x0500000f


	//   ....[118]....
        /*07b0*/ 	.word	0x0500000f


	//   ....[119]....
        /*07b4*/ 	.word	0x0500000f


	//   ....[120]....
        /*07b8*/ 	.word	0x0500000f


	//   ....[121]....
        /*07bc*/ 	.word	0x0500000f


	//   ....[122]....
        /*07c0*/ 	.word	0x0500000f


	//   ....[123]....
        /*07c4*/ 	.word	0x0500000f


	//   ....[124]....
        /*07c8*/ 	.word	0x0500000f


	//   ....[125]....
        /*07cc*/ 	.word	0x0500000f


	//   ....[126]....
        /*07d0*/ 	.word	0x0500000f


	//   ....[127]....
        /*07d4*/ 	.word	0x0500000f


	//   ....[128]....
        /*07d8*/ 	.word	0x0500000f


	//   ....[129]....
        /*07dc*/ 	.word	0x0500000f


	//   ....[130]....
        /*07e0*/ 	.word	0x0500000f


	//   ....[131]....
        /*07e4*/ 	.word	0x0500000f


	//   ....[132]....
        /*07e8*/ 	.word	0x0500000f


	//   ....[133]....
        /*07ec*/ 	.word	0x0500000f


	//   ....[134]....
        /*07f0*/ 	.word	0x0500000f


	//   ....[135]....
        /*07f4*/ 	.word	0x0500000f


	//   ....[136]....
        /*07f8*/ 	.word	0x0500000f


	//   ....[137]....
        /*07fc*/ 	.word	0x0500000f


	//   ....[138]....
        /*0800*/ 	.word	0x0500000f


	//   ....[139]....
        /*0804*/ 	.word	0x0500000f


	//   ....[140]....
        /*0808*/ 	.word	0x0500000f


	//----- nvinfo : EIATTR_COOP_GROUP_INSTR_OFFSETS
	.align		4
.L_608:
        /*080c*/ 	.byte	0x04, 0x28
        /*080e*/ 	.short	(.L_610 - .L_609)


	//   ....[0]....
.L_609:
        /*0810*/ 	.word	0x00000070


	//   ....[1]....
        /*0814*/ 	.word	0x00000140


	//   ....[2]....
        /*0818*/ 	.word	0x00000190


	//   ....[3]....
        /*081c*/ 	.word	0x000003a0


	//   ....[4]....
        /*0820*/ 	.word	0x00000500


	//   ....[5]....
        /*0824*/ 	.word	0x00000620


	//   ....[6]....
        /*0828*/ 	.word	0x00000780


	//   ....[7]....
        /*082c*/ 	.word	0x00001f80


	//   ....[8]....
        /*0830*/ 	.word	0x00003f60


	//   ....[9]....
        /*0834*/ 	.word	0x00004f70


	//   ....[10]....
        /*0838*/ 	.word	0x00005b70


	//   ....[11]....
        /*083c*/ 	.word	0x00005ba0


	//   ....[12]....
        /*0840*/ 	.word	0x00005f60


	//   ....[13]....
        /*0844*/ 	.word	0x000060b0


	//   ....[14]....
        /*0848*/ 	.word	0x00006280


	//   ....[15]....
        /*084c*/ 	.word	0x000063d0


	//   ....[16]....
        /*0850*/ 	.word	0x00006d30


	//   ....[17]....
        /*0854*/ 	.word	0x000079b0


	//   ....[18]....
        /*0858*/ 	.word	0x00008550


	//   ....[19]....
        /*085c*/ 	.word	0x000088a0


	//   ....[20]....
        /*0860*/ 	.word	0x000088d0


	//   ....[21]....
        /*0864*/ 	.word	0x00008b60


	//   ....[22]....
        /*0868*/ 	.word	0x00008c50


	//   ....[23]....
        /*086c*/ 	.word	0x00008d90


	//   ....[24]....
        /*0870*/ 	.word	0x00009f60


	//   ....[25]....
        /*0874*/ 	.word	0x0000abf0


	//   ....[26]....
        /*0878*/ 	.word	0x0000b880


	//   ....[27]....
        /*087c*/ 	.word	0x0000b8b0


	//   ....[28]....
        /*0880*/ 	.word	0x0000bb40


	//   ....[29]....
        /*0884*/ 	.word	0x0000bd10


	//   ....[30]....
        /*0888*/ 	.word	0x0000cc90


	//   ....[31]....
        /*088c*/ 	.word	0x0000ccd0


	//   ....[32]....
        /*0890*/ 	.word	0x0000cd30


	//   ....[33]....
        /*0894*/ 	.word	0x0000cd60


	//   ....[34]....
        /*0898*/ 	.word	0x0000cd90


	//   ....[35]....
        /*089c*/ 	.word	0x0000e530


	//   ....[36]....
        /*08a0*/ 	.word	0x0000e8a0


	//   ....[37]....
        /*08a4*/ 	.word	0x0000e8b0


	//   ....[38]....
        /*08a8*/ 	.word	0x0000e8c0


	//   ....[39]....
        /*08ac*/ 	.word	0x0000e8f0


	//   ....[40]....
        /*08b0*/ 	.word	0x0000f540


	//   ....[41]....
        /*08b4*/ 	.word	0x0000f580


	//   ....[42]....
        /*08b8*/ 	.word	0x0000f830


	//   ....[43]....
        /*08bc*/ 	.word	0x0000f850


	//   ....[44]....
        /*08c0*/ 	.word	0x0000ff30


	//   ....[45]....
        /*08c4*/ 	.word	0x0000ff60


	//   ....[46]....
        /*08c8*/ 	.word	0x000107f0


	//   ....[47]....
        /*08cc*/ 	.word	0x00010810


	//   ....[48]....
        /*08d0*/ 	.word	0x00011af0


	//   ....[49]....
        /*08d4*/ 	.word	0x00011b30


	//   ....[50]....
        /*08d8*/ 	.word	0x00011d70


	//   ....[51]....
        /*08dc*/ 	.word	0x00011d90


	//   ....[52]....
        /*08e0*/ 	.word	0x00012050


	//   ....[53]....
        /*08e4*/ 	.word	0x00012260


	//   ....[54]....
        /*08e8*/ 	.word	0x00012290


	//   ....[55]....
        /*08ec*/ 	.word	0x000122c0


	//   ....[56]....
        /*08f0*/ 	.word	0x000122f0


	//   ....[57]....
        /*08f4*/ 	.word	0x00012320


	//   ....[58]....
        /*08f8*/ 	.word	0x00012350


	//   ....[59]....
        /*08fc*/ 	.word	0x000124f0


	//   ....[60]....
        /*0900*/ 	.word	0x00012520


	//   ....[61]....
        /*0904*/ 	.word	0x00012550


	//   ....[62]....
        /*0908*/ 	.word	0x00012580


	//   ....[63]....
        /*090c*/ 	.word	0x000125b0


	//   ....[64]....
        /*0910*/ 	.word	0x000125e0


	//   ....[65]....
        /*0914*/ 	.word	0x00012680


	//   ....[66]....
        /*0918*/ 	.word	0x000126b0


	//   ....[67]....
        /*091c*/ 	.word	0x000126c0


	//   ....[68]....
        /*0920*/ 	.word	0x000126f0


	//   ....[69]....
        /*0924*/ 	.word	0x000141a0


	//   ....[70]....
        /*0928*/ 	.word	0x00014c30


	//   ....[71]....
        /*092c*/ 	.word	0x00014c60


	//   ....[72]....
        /*0930*/ 	.word	0x00014c80


	//   ....[73]....
        /*0934*/ 	.word	0x00014d30


	//   ....[74]....
        /*0938*/ 	.word	0x00014dc0


	//   ....[75]....
        /*093c*/ 	.word	0x00014de0


	//   ....[76]....
        /*0940*/ 	.word	0x00014e70


	//   ....[77]....
        /*0944*/ 	.word	0x00014e80


	//   ....[78]....
        /*0948*/ 	.word	0x00015810


	//   ....[79]....
        /*094c*/ 	.word	0x000158a0


	//   ....[80]....
        /*0950*/ 	.word	0x000158f0


	//   ....[81]....
        /*0954*/ 	.word	0x00015a20


	//   ....[82]....
        /*0958*/ 	.word	0x00015b90


	//   ....[83]....
        /*095c*/ 	.word	0x00015ba0


	//   ....[84]....
        /*0960*/ 	.word	0x00015d00


	//   ....[85]....
        /*0964*/ 	.word	0x00015d10


	//   ....[86]....
        /*0968*/ 	.word	0x000198c0


	//   ....[87]....
        /*096c*/ 	.word	0x000198f0


	//   ....[88]....
        /*0970*/ 	.word	0x00019950


	//   ....[89]....
        /*0974*/ 	.word	0x00019980


	//   ....[90]....
        /*0978*/ 	.word	0x000199b0


	//   ....[91]....
        /*097c*/ 	.word	0x000199e0


	//   ....[92]....
        /*0980*/ 	.word	0x00019a10


	//   ....[93]....
        /*0984*/ 	.word	0x00019a40


	//   ....[94]....
        /*0988*/ 	.word	0x00019c00


	//   ....[95]....
        /*098c*/ 	.word	0x00019c30


	//   ....[96]....
        /*0990*/ 	.word	0x00019c60


	//   ....[97]....
        /*0994*/ 	.word	0x00019c90


	//   ....[98]....
        /*0998*/ 	.word	0x00019cc0


	//   ....[99]....
        /*099c*/ 	.word	0x00019cf0


	//   ....[100]....
        /*09a0*/ 	.word	0x00019dc0


	//   ....[101]....
        /*09a4*/ 	.word	0x00019de0


	//   ....[102]....
        /*09a8*/ 	.word	0x00019df0


	//   ....[103]....
        /*09ac*/ 	.word	0x00019e70


	//   ....[104]....
        /*09b0*/ 	.word	0x0001a9b0


	//   ....[105]....
        /*09b4*/ 	.word	0x0001af70


	//   ....[106]....
        /*09b8*/ 	.word	0x0001b0f0


	//   ....[107]....
        /*09bc*/ 	.word	0x0001b150


	//   ....[108]....
        /*09c0*/ 	.word	0x0001b1e0


	//   ....[109]....
        /*09c4*/ 	.word	0x0001b230


	//   ....[110]....
        /*09c8*/ 	.word	0x0001b390


	//   ....[111]....
        /*09cc*/ 	.word	0x0001b430


	//   ....[112]....
        /*09d0*/ 	.word	0x0001b4e0


	//   ....[113]....
        /*09d4*/ 	.word	0x0001b5c0


	//   ....[114]....
        /*09d8*/ 	.word	0x0001b780


	//   ....[115]....
        /*09dc*/ 	.word	0x0001b860


	//   ....[116]....
        /*09e0*/ 	.word	0x0001baf0


	//   ....[117]....
        /*09e4*/ 	.word	0x0001bbf0


	//   ....[118]....
        /*09e8*/ 	.word	0x0001bdc0


	//   ....[119]....
        /*09ec*/ 	.word	0x0001be80


	//   ....[120]....
        /*09f0*/ 	.word	0x0001c0a0


	//   ....[121]....
        /*09f4*/ 	.word	0x0001c0f0


	//   ....[122]....
        /*09f8*/ 	.word	0x0001c420


	//   ....[123]....
        /*09fc*/ 	.word	0x0001c4c0


	//   ....[124]....
        /*0a00*/ 	.word	0x0001c650


	//   ....[125]....
        /*0a04*/ 	.word	0x0001c6d0


	//   ....[126]....
        /*0a08*/ 	.word	0x0001c750


	//   ....[127]....
        /*0a0c*/ 	.word	0x0001c7d0


	//   ....[128]....
        /*0a10*/ 	.word	0x0001c850


	//   ....[129]....
        /*0a14*/ 	.word	0x0001c8e0


	//   ....[130]....
        /*0a18*/ 	.word	0x0001c980


	//   ....[131]....
        /*0a1c*/ 	.word	0x0001ca30


	//   ....[132]....
        /*0a20*/ 	.word	0x0001cab0


	//   ....[133]....
        /*0a24*/ 	.word	0x0001cb30


	//   ....[134]....
        /*0a28*/ 	.word	0x0001cbb0


	//   ....[135]....
        /*0a2c*/ 	.word	0x0001cc40


	//   ....[136]....
        /*0a30*/ 	.word	0x0001ccc0


	//   ....[137]....
        /*0a34*/ 	.word	0x0001cd70


	//   ....[138]....
        /*0a38*/ 	.word	0x0001cdc0


	//   ....[139]....
        /*0a3c*/ 	.word	0x0001ce80


	//   ....[140]....
        /*0a40*/ 	.word	0x0001cfb0


	//----- nvinfo : EIATTR_REG_RECONFIG
	.align		4
.L_610:
        /*0a44*/ 	.byte	0x01, 0x54
	.zero		2


	//----- nvinfo : EIATTR_SYSCALL_OFFSETS
	.align		4
        /*0a48*/ 	.byte	0x04, 0x46
        /*0a4a*/ 	.short	(.L_612 - .L_611)


	//   ....[0]....
.L_611:
        /*0a4c*/ 	.word	0x00004110


	//   ....[1]....
        /*0a50*/ 	.word	0x00013dc0


	//   ....[2]....
        /*0a54*/ 	.word	0x00013f10


	//   ....[3]....
        /*0a58*/ 	.word	0x00014010


	//   ....[4]....
        /*0a5c*/ 	.word	0x00014850


	//   ....[5]....
        /*0a60*/ 	.word	0x00015190


	//----- nvinfo : EIATTR_MBARRIER_INSTR_OFFSETS
	.align		4
.L_612:
        /*0a64*/ 	.byte	0x04, 0x39
        /*0a66*/ 	.short	(.L_614 - .L_613)


	//   ....[0]....
.L_613:
        /*0a68*/ 	.word	0x00000280
        /*0a6c*/ 	.word	0x000000ff
        /*0a70*/ 	.word	0x00038800
        /*0a74*/ 	.short	0x0100
        /*0a76*/ 	.byte	0x08
	.zero		1


	//   ....[1]....
        /*0a78*/ 	.word	0x00000290
        /*0a7c*/ 	.word	0x000000ff
        /*0a80*/ 	.word	0x00038810
        /*0a84*/ 	.short	0x0100
        /*0a86*/ 	.byte	0x08
	.zero		1


	//   ....[2]....
        /*0a88*/ 	.word	0x000002a0
        /*0a8c*/ 	.word	0x000000ff
        /*0a90*/ 	.word	0x00038820
        /*0a94*/ 	.short	0x0100
        /*0a96*/ 	.byte	0x08
	.zero		1


	//   ....[3]....
        /*0a98*/ 	.word	0x00000350
        /*0a9c*/ 	.word	0x000000ff
        /*0aa0*/ 	.word	0x00038830
        /*0aa4*/ 	.short	0x0100
        /*0aa6*/ 	.byte	0x06
	.zero		1


	//   ....[4]....
        /*0aa8*/ 	.word	0x00000360
        /*0aac*/ 	.word	0x000000ff
        /*0ab0*/ 	.word	0x00038840
        /*0ab4*/ 	.short	0x0100
        /*0ab6*/ 	.byte	0x06
	.zero		1


	//   ....[5]....
        /*0ab8*/ 	.word	0x00000370
        /*0abc*/ 	.word	0x000000ff
        /*0ac0*/ 	.word	0x00038838
        /*0ac4*/ 	.short	0x0100
        /*0ac6*/ 	.byte	0x06
	.zero		1


	//   ....[6]....
        /*0ac8*/ 	.word	0x00000380
        /*0acc*/ 	.word	0x000000ff
        /*0ad0*/ 	.word	0x00038848
        /*0ad4*/ 	.short	0x0100
        /*0ad6*/ 	.byte	0x06
	.zero		1


	//   ....[7]....
        /*0ad8*/ 	.word	0x000004b0
        /*0adc*/ 	.word	0x000000ff
        /*0ae0*/ 	.word	0x00038850
        /*0ae4*/ 	.short	0x0100
        /*0ae6*/ 	.byte	0x08
	.zero		1


	//   ....[8]....
        /*0ae8*/ 	.word	0x000004c0
        /*0aec*/ 	.word	0x000000ff
        /*0af0*/ 	.word	0x00038860
        /*0af4*/ 	.short	0x0100
        /*0af6*/ 	.byte	0x08
	.zero		1


	//   ....[9]....
        /*0af8*/ 	.word	0x000004d0
        /*0afc*/ 	.word	0x000000ff
        /*0b00*/ 	.word	0x00038858
        /*0b04*/ 	.short	0x0100
        /*0b06*/ 	.byte	0x08
	.zero		1


	//   ....[10]....
        /*0b08*/ 	.word	0x000004e0
        /*0b0c*/ 	.word	0x000000ff
        /*0b10*/ 	.word	0x00038868
        /*0b14*/ 	.short	0x0100
        /*0b16*/ 	.byte	0x08
	.zero		1


	//   ....[11]....
        /*0b18*/ 	.word	0x000005d0
        /*0b1c*/ 	.word	0x000000ff
        /*0b20*/ 	.word	0x00038870
        /*0b24*/ 	.short	0x0100
        /*0b26*/ 	.byte	0x06
	.zero		1


	//   ....[12]....
        /*0b28*/ 	.word	0x000005e0
        /*0b2c*/ 	.word	0x000000ff
        /*0b30*/ 	.word	0x00038880
        /*0b34*/ 	.short	0x0100
        /*0b36*/ 	.byte	0x06
	.zero		1


	//   ....[13]....
        /*0b38*/ 	.word	0x000005f0
        /*0b3c*/ 	.word	0x000000ff
        /*0b40*/ 	.word	0x00038878
        /*0b44*/ 	.short	0x0100
        /*0b46*/ 	.byte	0x06
	.zero		1


	//   ....[14]....
        /*0b48*/ 	.word	0x00000600
        /*0b4c*/ 	.word	0x000000ff
        /*0b50*/ 	.word	0x00038888
        /*0b54*/ 	.short	0x0100
        /*0b56*/ 	.byte	0x06
	.zero		1


	//   ....[15]....
        /*0b58*/ 	.word	0x00000730
        /*0b5c*/ 	.word	0x000000ff
        /*0b60*/ 	.word	0x00038890
        /*0b64*/ 	.short	0x0100
        /*0b66*/ 	.byte	0x08
	.zero		1


	//   ....[16]....
        /*0b68*/ 	.word	0x00000740
        /*0b6c*/ 	.word	0x000000ff
        /*0b70*/ 	.word	0x000388a0
        /*0b74*/ 	.short	0x0100
        /*0b76*/ 	.byte	0x08
	.zero		1


	//   ....[17]....
        /*0b78*/ 	.word	0x00000750
        /*0b7c*/ 	.word	0x000000ff
        /*0b80*/ 	.word	0x00038898
        /*0b84*/ 	.short	0x0100
        /*0b86*/ 	.byte	0x08
	.zero		1


	//   ....[18]....
        /*0b88*/ 	.word	0x00000760
        /*0b8c*/ 	.word	0x000000ff
        /*0b90*/ 	.word	0x000388a8
        /*0b94*/ 	.short	0x0100
        /*0b96*/ 	.byte	0x08
	.zero		1


	//   ....[19]....
        /*0b98*/ 	.word	0x00000890
        /*0b9c*/ 	.word	0x000000ff
        /*0ba0*/ 	.word	0x000388b0
        /*0ba4*/ 	.short	0x0100
        /*0ba6*/ 	.byte	0x08
	.zero		1


	//   ....[20]....
        /*0ba8*/ 	.word	0x000008a0
        /*0bac*/ 	.word	0x000000ff
        /*0bb0*/ 	.word	0x000388c0
        /*0bb4*/ 	.short	0x0100
        /*0bb6*/ 	.byte	0x08
	.zero		1


	//   ....[21]....
        /*0bb8*/ 	.word	0x000008b0
        /*0bbc*/ 	.word	0x000000ff
        /*0bc0*/ 	.word	0x000388b8
        /*0bc4*/ 	.short	0x0100
        /*0bc6*/ 	.byte	0x08
	.zero		1


	//   ....[22]....
        /*0bc8*/ 	.word	0x000008c0
        /*0bcc*/ 	.word	0x000000ff
        /*0bd0*/ 	.word	0x000388c8
        /*0bd4*/ 	.short	0x0100
        /*0bd6*/ 	.byte	0x08
	.zero		1


	//   ....[23]....
        /*0bd8*/ 	.word	0x00002350
        /*0bdc*/ 	.word	0x00000004
        /*0be0*/ 	.word	0x00000000
        /*0be4*/ 	.short	0x0101
        /*0be6*/ 	.byte	0x3f
	.zero		1


	//   ....[24]....
        /*0be8*/ 	.word	0x00002e40
        /*0bec*/ 	.word	0x00000004
        /*0bf0*/ 	.word	0x00000000
        /*0bf4*/ 	.short	0x0101
        /*0bf6*/ 	.byte	0x3f
	.zero		1


	//   ....[25]....
        /*0bf8*/ 	.word	0x000041c0
        /*0bfc*/ 	.word	0x00000010
        /*0c00*/ 	.word	0x00038800
        /*0c04*/ 	.short	0x010a
        /*0c06*/ 	.byte	0x3f
	.zero		1


	//   ....[26]....
        /*0c08*/ 	.word	0x00004230
        /*0c0c*/ 	.word	0x00000009
        /*0c10*/ 	.word	0x00038830
        /*0c14*/ 	.short	0x010a
        /*0c16*/ 	.byte	0x3f
	.zero		1


	//   ....[27]....
        /*0c18*/ 	.word	0x000042a0
        /*0c1c*/ 	.word	0x00000009
        /*0c20*/ 	.word	0x00038830
        /*0c24*/ 	.short	0x010a
        /*0c26*/ 	.byte	0x3f
	.zero		1


	//   ....[28]....
        /*0c28*/ 	.word	0x00004520
        /*0c2c*/ 	.word	0x00000010
        /*0c30*/ 	.word	0x00038810
        /*0c34*/ 	.short	0x010a
        /*0c36*/ 	.byte	0x3f
	.zero		1


	//   ....[29]....
        /*0c38*/ 	.word	0x00004560
        /*0c3c*/ 	.word	0x00000009
        /*0c40*/ 	.word	0x00038850
        /*0c44*/ 	.short	0x010a
        /*0c46*/ 	.byte	0x3f
	.zero		1


	//   ....[30]....
        /*0c48*/ 	.word	0x00004630
        /*0c4c*/ 	.word	0x00000009
        /*0c50*/ 	.word	0x00038850
        /*0c54*/ 	.short	0x010a
        /*0c56*/ 	.byte	0x3f
	.zero		1


	//   ....[31]....
        /*0c58*/ 	.word	0x00006610
        /*0c5c*/ 	.word	0x00000007
        /*0c60*/ 	.word	0x00000000
        /*0c64*/ 	.short	0x0101
        /*0c66*/ 	.byte	0x3f
	.zero		1


	//   ....[32]....
        /*0c68*/ 	.word	0x00006d50
        /*0c6c*/ 	.word	0x00000009
        /*0c70*/ 	.word	0x00000000
        /*0c74*/ 	.short	0x0101
        /*0c76*/ 	.byte	0x3f
	.zero		1


	//   ....[33]....
        /*0c78*/ 	.word	0x00006e60
        /*0c7c*/ 	.word	0x00000009
        /*0c80*/ 	.word	0x00038830
        /*0c84*/ 	.short	0x010a
        /*0c86*/ 	.byte	0x3f
	.zero		1


	//   ....[34]....
        /*0c88*/ 	.word	0x00006eb0
        /*0c8c*/ 	.word	0x00000009
        /*0c90*/ 	.word	0x00038830
        /*0c94*/ 	.short	0x010a
        /*0c96*/ 	.byte	0x3f
	.zero		1


	//   ....[35]....
        /*0c98*/ 	.word	0x00007030
        /*0c9c*/ 	.word	0x00000009
        /*0ca0*/ 	.word	0x00038850
        /*0ca4*/ 	.short	0x010a
        /*0ca6*/ 	.byte	0x3f
	.zero		1


	//   ....[36]....
        /*0ca8*/ 	.word	0x00007070
        /*0cac*/ 	.word	0x00000009
        /*0cb0*/ 	.word	0x00038850
        /*0cb4*/ 	.short	0x010a
        /*0cb6*/ 	.byte	0x3f
	.zero		1


	//   ....[37]....
        /*0cb8*/ 	.word	0x00008fa0
        /*0cbc*/ 	.word	0x0000000b
        /*0cc0*/ 	.word	0x00000000
        /*0cc4*/ 	.short	0x0101
        /*0cc6*/ 	.byte	0x3f
	.zero		1


	//   ....[38]....
        /*0cc8*/ 	.word	0x00009f80
        /*0ccc*/ 	.word	0x00000009
        /*0cd0*/ 	.word	0x00000000
        /*0cd4*/ 	.short	0x0101
        /*0cd6*/ 	.byte	0x3f
	.zero		1


	//   ....[39]....
        /*0cd8*/ 	.word	0x0000a0c0
        /*0cdc*/ 	.word	0x00000009
        /*0ce0*/ 	.word	0x00038830
        /*0ce4*/ 	.short	0x010a
        /*0ce6*/ 	.byte	0x3f
	.zero		1


	//   ....[40]....
        /*0ce8*/ 	.word	0x0000a110
        /*0cec*/ 	.word	0x00000009
        /*0cf0*/ 	.word	0x00038830
        /*0cf4*/ 	.short	0x010a
        /*0cf6*/ 	.byte	0x3f
	.zero		1


	//   ....[41]....
        /*0cf8*/ 	.word	0x0000a290
        /*0cfc*/ 	.word	0x00000009
        /*0d00*/ 	.word	0x00038850
        /*0d04*/ 	.short	0x010a
        /*0d06*/ 	.byte	0x3f
	.zero		1


	//   ....[42]....
        /*0d08*/ 	.word	0x0000a2d0
        /*0d0c*/ 	.word	0x00000009
        /*0d10*/ 	.word	0x00038850
        /*0d14*/ 	.short	0x010a
        /*0d16*/ 	.byte	0x3f
	.zero		1


	//   ....[43]....
        /*0d18*/ 	.word	0x0000c020
        /*0d1c*/ 	.word	0x000000a3
        /*0d20*/ 	.word	0x00000000
        /*0d24*/ 	.short	0x0101
        /*0d26*/ 	.byte	0x3f
	.zero		1


	//   ....[44]....
        /*0d28*/ 	.word	0x0000ccb0
        /*0d2c*/ 	.word	0x00000009
        /*0d30*/ 	.word	0x00000000
        /*0d34*/ 	.short	0x0101
        /*0d36*/ 	.byte	0x3f
	.zero		1


	//   ....[45]....
        /*0d38*/ 	.word	0x0000f570
        /*0d3c*/ 	.word	0x00000008
        /*0d40*/ 	.word	0x00000000
        /*0d44*/ 	.short	0x0101
        /*0d46*/ 	.byte	0x3f
	.zero		1


	//   ....[46]....
        /*0d48*/ 	.word	0x0000fe60
        /*0d4c*/ 	.word	0x00000008
        /*0d50*/ 	.word	0x00000000
        /*0d54*/ 	.short	0x0101
        /*0d56*/ 	.byte	0x3f
	.zero		1


	//   ....[47]....
        /*0d58*/ 	.word	0x00014400
        /*0d5c*/ 	.word	0x00000000
        /*0d60*/ 	.word	0x00038840
        /*0d64*/ 	.short	0x010a
        /*0d66*/ 	.byte	0x3f
	.zero		1


	//   ....[48]....
        /*0d68*/ 	.word	0x00014f40
        /*0d6c*/ 	.word	0x00000012
        /*0d70*/ 	.word	0x00038800
        /*0d74*/ 	.short	0x0107
        /*0d76*/ 	.byte	0x3f
	.zero		1


	//   ....[49]....
        /*0d78*/ 	.word	0x00014fe0
        /*0d7c*/ 	.word	0x00000012
        /*0d80*/ 	.word	0x00038800
        /*0d84*/ 	.short	0x0101
        /*0d86*/ 	.byte	0x3f
	.zero		1


	//   ....[50]....
        /*0d88*/ 	.word	0x00015f10
        /*0d8c*/ 	.word	0x00000012
        /*0d90*/ 	.word	0x00038810
        /*0d94*/ 	.short	0x0107
        /*0d96*/ 	.byte	0x3f
	.zero		1


	//   ....[51]....
        /*0d98*/ 	.word	0x00016010
        /*0d9c*/ 	.word	0x00000012
        /*0da0*/ 	.word	0x00038810
        /*0da4*/ 	.short	0x0101
        /*0da6*/ 	.byte	0x3f
	.zero		1


	//   ....[52]....
        /*0da8*/ 	.word	0x00016030
        /*0dac*/ 	.word	0x00000012
        /*0db0*/ 	.word	0x00038820
        /*0db4*/ 	.short	0x010a
        /*0db6*/ 	.byte	0x3f
	.zero		1


	//   ....[53]....
        /*0db8*/ 	.word	0x00016110
        /*0dbc*/ 	.word	0x00000000
        /*0dc0*/ 	.word	0x00038860
        /*0dc4*/ 	.short	0x010a
        /*0dc6*/ 	.byte	0x3f
	.zero		1


	//   ....[54]....
        /*0dc8*/ 	.word	0x00016da0
        /*0dcc*/ 	.word	0x00000003
        /*0dd0*/ 	.word	0x00038840
        /*0dd4*/ 	.short	0x010a
        /*0dd6*/ 	.byte	0x3f
	.zero		1


	//   ....[55]....
        /*0dd8*/ 	.word	0x00017000
        /*0ddc*/ 	.word	0x00000003
        /*0de0*/ 	.word	0x00038860
        /*0de4*/ 	.short	0x010a
        /*0de6*/ 	.byte	0x3f
	.zero		1


	//   ....[56]....
        /*0de8*/ 	.word	0x00017bc0
        /*0dec*/ 	.word	0x00000004
        /*0df0*/ 	.word	0x00038840
        /*0df4*/ 	.short	0x010a
        /*0df6*/ 	.byte	0x3f
	.zero		1


	//   ....[57]....
        /*0df8*/ 	.word	0x00017e10
        /*0dfc*/ 	.word	0x00000004
        /*0e00*/ 	.word	0x00038860
        /*0e04*/ 	.short	0x010a
        /*0e06*/ 	.byte	0x3f
	.zero		1


	//   ....[58]....
        /*0e08*/ 	.word	0x00018950
        /*0e0c*/ 	.word	0x00000004
        /*0e10*/ 	.word	0x00038840
        /*0e14*/ 	.short	0x010a
        /*0e16*/ 	.byte	0x3f
	.zero		1


	//   ....[59]....
        /*0e18*/ 	.word	0x00018bb0
        /*0e1c*/ 	.word	0x00000004
        /*0e20*/ 	.word	0x00038860
        /*0e24*/ 	.short	0x010a
        /*0e26*/ 	.byte	0x3f
	.zero		1


	//   ....[60]....
        /*0e28*/ 	.word	0x0001a930
        /*0e2c*/ 	.word	0x00000000
        /*0e30*/ 	.word	0x00038820
        /*0e34*/ 	.short	0x010a
        /*0e36*/ 	.byte	0x3f
	.zero		1


	//   ....[61]....
        /*0e38*/ 	.word	0x0001aaf0
        /*0e3c*/ 	.word	0x00000006
        /*0e40*/ 	.word	0x00000000
        /*0e44*/ 	.short	0x010a
        /*0e46*/ 	.byte	0x3f
	.zero		1


	//   ....[62]....
        /*0e48*/ 	.word	0x0001ab60
        /*0e4c*/ 	.word	0x00000007
        /*0e50*/ 	.word	0x00000000
        /*0e54*/ 	.short	0x010a
        /*0e56*/ 	.byte	0x3f
	.zero		1


	//   ....[63]....
        /*0e58*/ 	.word	0x0001abd0
        /*0e5c*/ 	.word	0x00000004
        /*0e60*/ 	.word	0x00000000
        /*0e64*/ 	.short	0x010a
        /*0e66*/ 	.byte	0x3f
	.zero		1


	//   ....[64]....
        /*0e68*/ 	.word	0x0001ac00
        /*0e6c*/ 	.word	0x00000003
        /*0e70*/ 	.word	0x00000000
        /*0e74*/ 	.short	0x010a
        /*0e76*/ 	.byte	0x3f
	.zero		1


	//   ....[65]....
        /*0e78*/ 	.word	0x0001ac60
        /*0e7c*/ 	.word	0x00000010
        /*0e80*/ 	.word	0x00038800
        /*0e84*/ 	.short	0x010a
        /*0e86*/ 	.byte	0x3f
	.zero		1


	//   ....[66]....
        /*0e88*/ 	.word	0x0001acb0
        /*0e8c*/ 	.word	0x00000009
        /*0e90*/ 	.word	0x00038830
        /*0e94*/ 	.short	0x010a
        /*0e96*/ 	.byte	0x3f
	.zero		1


	//   ....[67]....
        /*0e98*/ 	.word	0x0001ad00
        /*0e9c*/ 	.word	0x00000010
        /*0ea0*/ 	.word	0x00038810
        /*0ea4*/ 	.short	0x010a
        /*0ea6*/ 	.byte	0x3f
	.zero		1


	//   ....[68]....
        /*0ea8*/ 	.word	0x0001ad50
        /*0eac*/ 	.word	0x00000009
        /*0eb0*/ 	.word	0x00038850
        /*0eb4*/ 	.short	0x010a
        /*0eb6*/ 	.byte	0x3f
	.zero		1


	//   ....[69]....
        /*0eb8*/ 	.word	0x0001ada0
        /*0ebc*/ 	.word	0x00000009
        /*0ec0*/ 	.word	0x00038830
        /*0ec4*/ 	.short	0x010a
        /*0ec6*/ 	.byte	0x3f
	.zero		1


	//   ....[70]....
        /*0ec8*/ 	.word	0x0001adf0
        /*0ecc*/ 	.word	0x00000009
        /*0ed0*/ 	.word	0x00038850
        /*0ed4*/ 	.short	0x010a
        /*0ed6*/ 	.byte	0x3f
	.zero		1


	//   ....[71]....
        /*0ed8*/ 	.word	0x0001ae40
        /*0edc*/ 	.word	0x00000009
        /*0ee0*/ 	.word	0x00038830
        /*0ee4*/ 	.short	0x010a
        /*0ee6*/ 	.byte	0x3f
	.zero		1


	//   ....[72]....
        /*0ee8*/ 	.word	0x0001ae90
        /*0eec*/ 	.word	0x00000009
        /*0ef0*/ 	.word	0x00038850
        /*0ef4*/ 	.short	0x010a
        /*0ef6*/ 	.byte	0x3f
	.zero		1


	//   ....[73]....
        /*0ef8*/ 	.word	0x0001b030
        /*0efc*/ 	.word	0x00000000
        /*0f00*/ 	.word	0x00038840
        /*0f04*/ 	.short	0x010a
        /*0f06*/ 	.byte	0x3f
	.zero		1


	//   ....[74]....
        /*0f08*/ 	.word	0x0001c130
        /*0f0c*/ 	.word	0x00000012
        /*0f10*/ 	.word	0x00038820
        /*0f14*/ 	.short	0x010a
        /*0f16*/ 	.byte	0x3f
	.zero		1


	//   ....[75]....
        /*0f18*/ 	.word	0x0001c180
        /*0f1c*/ 	.word	0x00000000
        /*0f20*/ 	.word	0x00038860
        /*0f24*/ 	.short	0x010a
        /*0f26*/ 	.byte	0x3f
	.zero		1


	//   ....[76]....
        /*0f28*/ 	.word	0x0001c1d0
        /*0f2c*/ 	.word	0x00000003
        /*0f30*/ 	.word	0x00038840
        /*0f34*/ 	.short	0x010a
        /*0f36*/ 	.byte	0x3f
	.zero		1


	//   ....[77]....
        /*0f38*/ 	.word	0x0001c220
        /*0f3c*/ 	.word	0x00000003
        /*0f40*/ 	.word	0x00038860
        /*0f44*/ 	.short	0x010a
        /*0f46*/ 	.byte	0x3f
	.zero		1


	//   ....[78]....
        /*0f48*/ 	.word	0x0001c270
        /*0f4c*/ 	.word	0x00000004
        /*0f50*/ 	.word	0x00038840
        /*0f54*/ 	.short	0x010a
        /*0f56*/ 	.byte	0x3f
	.zero		1


	//   ....[79]....
        /*0f58*/ 	.word	0x0001c2c0
        /*0f5c*/ 	.word	0x00000004
        /*0f60*/ 	.word	0x00038860
        /*0f64*/ 	.short	0x010a
        /*0f66*/ 	.byte	0x3f
	.zero		1


	//   ....[80]....
        /*0f68*/ 	.word	0x0001c310
        /*0f6c*/ 	.word	0x00000004
        /*0f70*/ 	.word	0x00038840
        /*0f74*/ 	.short	0x010a
        /*0f76*/ 	.byte	0x3f
	.zero		1


	//   ....[81]....
        /*0f78*/ 	.word	0x0001c360
        /*0f7c*/ 	.word	0x00000004
        /*0f80*/ 	.word	0x00038860
        /*0f84*/ 	.short	0x010a
        /*0f86*/ 	.byte	0x3f
	.zero		1


	//   ....[82]....
        /*0f88*/ 	.word	0x0001ced0
        /*0f8c*/ 	.word	0x00000000
        /*0f90*/ 	.word	0x00038820
        /*0f94*/ 	.short	0x010a
        /*0f96*/ 	.byte	0x3f
	.zero		1


	//   ....[83]....
        /*0f98*/ 	.word	0x0001d070
        /*0f9c*/ 	.word	0x00000006
        /*0fa0*/ 	.word	0x00000000
        /*0fa4*/ 	.short	0x010a
        /*0fa6*/ 	.byte	0x3f
	.zero		1


	//   ....[84]....
        /*0fa8*/ 	.word	0x0001d0c0
        /*0fac*/ 	.word	0x00000007
        /*0fb0*/ 	.word	0x00000000
        /*0fb4*/ 	.short	0x010a
        /*0fb6*/ 	.byte	0x3f
	.zero		1


	//   ....[85]....
        /*0fb8*/ 	.word	0x0001d110
        /*0fbc*/ 	.word	0x00000004
        /*0fc0*/ 	.word	0x00000000
        /*0fc4*/ 	.short	0x010a
        /*0fc6*/ 	.byte	0x3f
	.zero		1


	//----- nvinfo : EIATTR_NUM_MBARRIERS
	.align		4
.L_614:
        /*0fc8*/ 	.byte	0x03, 0x38
        /*0fca*/ 	.short	0x0017


	//----- nvinfo : EIATTR_EXIT_INSTR_OFFSETS
	.align		4
        /*0fcc*/ 	.byte	0x04, 0x1c
        /*0fce*/ 	.short	(.L_616 - .L_615)


	//   ....[0]....
.L_615:
        /*0fd0*/ 	.word	0x00000a70


	//   ....[1]....
        /*0fd4*/ 	.word	0x00011ff0


	//   ....[2]....
        /*0fd8*/ 	.word	0x0001ac50


	//----- nvinfo : EIATTR_MAX_THREADS
	.align		4
.L_616:
        /*0fdc*/ 	.byte	0x04, 0x05
        /*0fde*/ 	.short	(.L_618 - .L_617)
.L_617:
        /*0fe0*/ 	.word	0x00000180
        /*0fe4*/ 	.word	0x00000001
        /*0fe8*/ 	.word	0x00000001


	//----- nvinfo : EIATTR_CRS_STACK_SIZE
	.align		4
.L_618:
        /*0fec*/ 	.byte	0x04, 0x1e
        /*0fee*/ 	.short	(.L_620 - .L_619)
.L_619:
        /*0ff0*/ 	.word	0x00000000


	//----- nvinfo : EIATTR_CBANK_PARAM_SIZE
	.align		4
.L_620:
        /*0ff4*/ 	.byte	0x03, 0x19
        /*0ff6*/ 	.short	0x0bf0


	//----- nvinfo : EIATTR_PARAM_CBANK
	.align		4
        /*0ff8*/ 	.byte	0x04, 0x0a
        /*0ffa*/ 	.short	(.L_622 - .L_621)
	.align		4
.L_621:
        /*0ffc*/ 	.word	index@(.nv.constant0._ZN7cutlass13device_kernelIN5flash11enable_sm90INS1_16FlashAttnFwdSm90INS1_25CollectiveMainloopFwdSm90ILi2EN4cute5tupleIJNS5_1CILi1EEES8_S8_EEENS6_IJNS7_ILi64EEESA_SA_EEELi512ENS_10bfloat16_tEfNS_4arch4Sm90ELb1ELb0ELb0ELb1ELb0ELb0ELb1ELb0ELb0ELb1ELb1ELb0EEENS1_21CollectiveEpilogueFwdINS6_IJSA_NS7_ILi512EEESA_EEES9_SC_SE_Li256ELb1ELb1ELb1ELb0EEENS1_36VarlenDynamicPersistentTileSchedulerILi64ELi64ELi256ELi128ELb1ELb1ELb1ELb1ELb1ELb1EEEEEEEEEvNT_6ParamsE)
        /*1000*/ 	.short	0x0210
        /*1002*/ 	.short	0x0bf0


	//----- nvinfo : EIATTR_SW_WAR
	.align		4
.L_622:
        /*1004*/ 	.byte	0x04, 0x36
        /*1006*/ 	.short	(.L_624 - .L_623)
.L_623:
        /*1008*/ 	.word	0x00000008
.L_624:


//--------------------- .nv.info._ZN7cutlass13device_kernelIN5flash11enable_sm90INS1_16FlashAttnFwdSm90INS1_25CollectiveMainloopFwdSm90ILi2EN4cute5tupleIJNS5_1CILi1EEES8_S8_EEENS6_IJNS7_ILi64EEESA_SA_EEELi512ENS_10bfloat16_tEfNS_4arch4Sm90ELb1ELb0ELb0ELb1ELb0ELb1ELb1ELb0ELb0ELb1ELb1ELb0EEENS1_21CollectiveEpilogueFwdINS6_IJSA_NS7_ILi512EEESA_EEES9_SC_SE_Li256ELb1ELb1ELb1ELb0EEENS1_36VarlenDynamicPersistentTileSchedulerILi64ELi64ELi256ELi128ELb1ELb1ELb1ELb1ELb1ELb1EEEEEEEEEvNT_6ParamsE --------------------------
	.section	.nv.info._ZN7cutlass13device_kernelIN5flash11enable_sm90INS1_16FlashAttnFwdSm90INS1_25CollectiveMainloopFwdSm90ILi2EN4cute5tupleIJNS5_1CILi1EEES8_S8_EEENS6_IJNS7_ILi64EEESA_SA_EEELi512ENS_10bfloat16_tEfNS_4arch4Sm90ELb1ELb0ELb0ELb1ELb0ELb1ELb1ELb0ELb0ELb1ELb1ELb0EEENS1_21CollectiveEpilogueFwdINS6_IJSA_NS7_ILi512EEESA_EEES9_SC_SE_Li256ELb1ELb1ELb1ELb0EEENS1_36VarlenDynamicPersistentTileSchedulerILi64ELi64ELi256ELi128ELb1ELb1ELb1ELb1ELb1ELb1EEEEEEEEEvNT_6ParamsE,"",@"SHT_CUDA_INFO"
	.sectionflags	@""
	.align	4


	//----- nvinfo : EIATTR_CUDA_API_VERSION
	.align		4
        /*0000*/ 	.byte	0x04, 0x37
        /*0002*/ 	.short	(.L_626 - .L_625)
.L_625:
        /*0004*/ 	.word	0x00000082


	//----- nvinfo : EIATTR_KPARAM_INFO
	.align		4
.L_626:
        /*0008*/ 	.byte	0x04, 0x17
        /*000a*/ 	.short	(.L_628 - .L_627)
.L_627:
        /*000c*/ 	.word	0x00000000
        /*0010*/ 	.short	0x0000
        /*0012*/ 	.short	0x0070
        /*0014*/ 	.byte	0x00, 0xf0, 0x01, 0x2e


	//----- nvinfo : EIATTR_SPARSE_MMA_MASK
	.align		4
.L_628:
        /*0018*/ 	.byte	0x03, 0x50
        /*001a*/ 	.short	0x0000


	//----- nvinfo : EIATTR_MAXREG_COUNT
	.align		4
        /*001c*/ 	.byte	0x03, 0x1b
        /*001e*/ 	.short	0x00a8


	//----- nvinfo : EIATTR_NUM_BARRIERS
	.align		4
        /*0020*/ 	.byte	0x02, 0x4c
        /*0022*/ 	.byte	0x10
	.zero		1


	//----- nvinfo : EIATTR_EXTERNS
	.align		4
        /*0024*/ 	.byte	0x04, 0x0f
        /*0026*/ 	.short	(.L_630 - .L_629)


	//   ....[0]....
	.align		4
.L_629:
        /*0028*/ 	.word	index@(__assertfail)


	//----- nvinfo : EIATTR_ANNOTATIONS
	.align		4
.L_630:
        /*002c*/ 	.byte	0x04, 0x55
        /*002e*/ 	.short	(.L_632 - .L_631)


	//   ....[0]....
.L_631:
        /* <DEDUP_REMOVED lines=104> */


	//----- nvinfo : EIATTR_MERCURY_ISA_VERSION
	.align		4
.L_632:
        /*0698*/ 	.byte	0x03, 0x5f
        /*069a*/ 	.short	0x0101


	//----- nvinfo : EIATTR_UNUSED_LOAD_BYTE_OFFSET
	.align		4
        /*069c*/ 	.byte	0x04, 0x44
        /*069e*/ 	.short	(.L_634 - .L_633)


	//   ....[0]....
.L_633:
        /*06a0*/ 	.word	0x00000ab0
        /*06a4*/ 	.word	0x0000fff0


	//   ....[1]....
        /*06a8*/ 	.word	0x00014a10
        /*06ac*/ 	.word	0x0000fff0


	//----- nvinfo : EIATTR_INT_WARP_WIDE_INSTR_OFFSETS
	.align		4
.L_634:
        /*06b0*/ 	.byte	0x04, 0x31
        /*06b2*/ 	.short	(.L_636 - .L_635)


	//   ....[0]....
.L_635:
        /*06b4*/ 	.word	0x00000190


	//   ....[1]....
        /*06b8*/ 	.word	0x000001d0


	//   ....[2]....
        /*06bc*/ 	.word	0x00000240


	//   ....[3]....
        /*06c0*/ 	.word	0x00000250


	//   ....[4]....
        /*06c4*/ 	.word	0x0001cfd0


	//   ....[5]....
        /*06c8*/ 	.word	0x0001d030


	//   ....[6]....
        /*06cc*/ 	.word	0x000229c0


	//   ....[7]....
        /*06d0*/ 	.word	0x00022a20


	//----- nvinfo : EIATTR_COOP_GROUP_MASK_REGIDS
	.align		4
.L_636:
        /*06d4*/ 	.byte	0x04, 0x29
        /*06d6*/ 	.short	(.L_638 - .L_637)


	//   ....[0]....
.L_637:
        /*06d8*/ 	.word	0xffffffff


	//   ....[1]....
        /*06dc*/ 	.word	0xffffffff


	//   ....[2]....
        /*06e0*/ 	.word	0xffffffff


	//   ....[3]....
        /*06e4*/ 	.word	0xffffffff


	//   ....[4]....
        /*06e8*/ 	.word	0xffffffff


	//   ....[5]....
        /*06ec*/ 	.word	0xffffffff


	//   ....[6]....
        /*06f0*/ 	.word	0xffffffff


	//   ....[7]....
        /*06f4*/ 	.word	0xffffffff


	//   ....[8]....
        /*06f8*/ 	.word	0xffffffff


	//   ....[9]....
        /*06fc*/ 	.word	0xffffffff


	//   ....[10]....
        /*0700*/ 	.word	0xffffffff


	//   ....[11]....
        /*0704*/ 	.word	0xffffffff


	//   ....[12]....
        /*0708*/ 	.word	0xffffffff


	//   ....[13]....
        /*070c*/ 	.word	0xffffffff


	//   ....[14]....
        /*0710*/ 	.word	0xffffffff


	//   ....[15]....
        /*0714*/ 	.word	0xffffffff


	//   ....[16]....
        /*0718*/ 	.word	0xffffffff


	//   ....[17]....
        /*071c*/ 	.word	0xffffffff


	//   ....[18]....
        /*0720*/ 	.word	0xffffffff


	//   ....[19]....
        /*0724*/ 	.word	0xffffffff


	//   ....[20]....
        /*0728*/ 	.word	0xffffffff


	//   ....[21]....
        /*072c*/ 	.word	0xffffffff


	//   ....[22]....
        /*0730*/ 	.word	0xffffffff


	//   ....[23]....
        /*0734*/ 	.word	0xffffffff


	//   ....[24]....
        /*0738*/ 	.word	0xffffffff


	//   ....[25]....
        /*073c*/ 	.word	0xffffffff


	//   ....[26]....
        /*0740*/ 	.word	0xffffffff


	//   ....[27]....
        /*0744*/ 	.word	0xffffffff


	//   ....[28]....
        /*0748*/ 	.word	0xffffffff


	//   ....[29]....
        /*074c*/ 	.word	0xffffffff


	//   ....[30]....
        /*0750*/ 	.word	0xffffffff


	//   ....[31]....
        /*0754*/ 	.word	0xffffffff


	//   ....[32]....
        /*0758*/ 	.word	0xffffffff


	//   ....[33]....
        /*075c*/ 	.word	0xffffffff


	//   ....[34]....
        /*0760*/ 	.word	0xffffffff


	//   ....[35]....
        /*0764*/ 	.word	0xffffffff


	//   ....[36]....
        /*0768*/ 	.word	0xffffffff


	//   ....[37]....
        /*076c*/ 	.word	0xffffffff


	//   ....[38]....
        /*0770*/ 	.word	0xffffffff


	//   ....[39]....
        /*0774*/ 	.word	0xffffffff


	//   ....[40]....
        /*0778*/ 	.word	0xffffffff


	//   ....[41]....
        /*077c*/ 	.word	0xffffffff


	//   ....[42]....
        /*0780*/ 	.word	0xffffffff


	//   ....[43]....
        /*0784*/ 	.word	0xffffffff


	//   ....[44]....
        /*0788*/ 	.word	0xffffffff


	//   ....[45]....
        /*078c*/ 	.word	0xffffffff


	//   ....[46]....
        /*0790*/ 	.word	0xffffffff


	//   ....[47]....
        /*0794*/ 	.word	0xffffffff


	//   ....[48]....
        /*0798*/ 	.word	0xffffffff


	//   ....[49]....
        /*079c*/ 	.word	0xffffffff


	//   ....[50]....
        /*07a0*/ 	.word	0xffffffff


	//   ....[51]....
        /*07a4*/ 	.word	0xffffffff


	//   ....[52]....
        /*07a8*/ 	.word	0xffffffff


	//   ....[53]....
        /*07ac*/ 	.word	0xffffffff


	//   ....[54]....
        /*07b0*/ 	.word	0xffffffff


	//   ....[55]....
        /*07b4*/ 	.word	0xffffffff


	//   ....[56]....
        /*07b8*/ 	.word	0xffffffff


	//   ....[57]....
        /*07bc*/ 	.word	0xffffffff


	//   ....[58]....
        /*07c0*/ 	.word	0xffffffff


	//   ....[59]....
        /*07c4*/ 	.word	0xffffffff


	//   ....[60]....
        /*07c8*/ 	.word	0xffffffff


	//   ....[61]....
        /*07cc*/ 	.word	0xffffffff


	//   ....[62]....
        /*07d0*/ 	.word	0xffffffff


	//   ....[63]....
        /*07d4*/ 	.word	0xffffffff


	//   ....[64]....
        /*07d8*/ 	.word	0xffffffff


	//   ....[65]....
        /*07dc*/ 	.word	0xffffffff


	//   ....[66]....
        /*07e0*/ 	.word	0xffffffff


	//   ....[67]....
        /*07e4*/ 	.word	0xffffffff


	//   ....[68]....
        /*07e8*/ 	.word	0xffffffff


	//   ....[69]....
        /*07ec*/ 	.word	0xffffffff


	//   ....[70]....
        /*07f0*/ 	.word	0xffffffff


	//   ....[71]....
        /*07f4*/ 	.word	0xffffffff


	//   ....[72]....
        /*07f8*/ 	.word	0xffffffff


	//   ....[73]....
        /*07fc*/ 	.word	0xffffffff


	//   ....[74]....
        /*0800*/ 	.word	0xffffffff


	//   ....[75]....
        /*0804*/ 	.word	0xffffffff


	//   ....[76]....
        /*0808*/ 	.word	0xffffffff


	//   ....[77]....
        /*080c*/ 	.word	0xffffffff


	//   ....[78]....
        /*0810*/ 	.word	0xffffffff


	//   ....[79]....
        /*0814*/ 	.word	0xffffffff


	//   ....[80]....
        /*0818*/ 	.word	0xffffffff


	//   ....[81]....
        /*081c*/ 	.word	0xffffffff


	//   ....[82]....
        /*0820*/ 	.word	0xffffffff


	//   ....[83]....
        /*0824*/ 	.word	0xffffffff


	//   ....[84]....
        /*0828*/ 	.word	0xffffffff


	//   ....[85]....
        /*082c*/ 	.word	0xffffffff


	//   ....[86]....
        /*0830*/ 	.word	0xffffffff


	//   ....[87]....
        /*0834*/ 	.word	0xffffffff


	//   ....[88]....
        /*0838*/ 	.word	0xffffffff


	//   ....[89]....
        /*083c*/ 	.word	0xffffffff


	//   ....[90]....
        /*0840*/ 	.word	0xffffffff


	//   ....[91]....
        /*0844*/ 	.word	0xffffffff


	//   ....[92]....
        /*0848*/ 	.word	0xffffffff


	//   ....[93]....
        /*084c*/ 	.word	0xffffffff


	//   ....[94]....
        /*0850*/ 	.word	0xffffffff


	//   ....[95]....
        /*0854*/ 	.word	0xffffffff


	//   ....[96]....
        /*0858*/ 	.word	0xffffffff


	//   ....[97]....
        /*085c*/ 	.word	0xffffffff


	//   ....[98]....
        /*0860*/ 	.word	0xffffffff


	//   ....[99]....
        /*0864*/ 	.word	0xffffffff


	//   ....[100]....
        /*0868*/ 	.word	0xffffffff


	//   ....[101]....
        /*086c*/ 	.word	0xffffffff


	//   ....[102]....
        /*0870*/ 	.word	0xffffffff


	//   ....[103]....
        /*0874*/ 	.word	0xffffffff


	//   ....[104]....
        /*0878*/ 	.word	0xffffffff


	//   ....[105]....
        /*087c*/ 	.word	0xffffffff


	//   ....[106]....
        /*0880*/ 	.word	0xffffffff


	//   ....[107]....
        /*0884*/ 	.word	0xffffffff


	//   ....[108]....
        /*0888*/ 	.word	0xffffffff


	//   ....[109]....
        /*088c*/ 	.word	0xffffffff


	//   ....[110]....
        /*0890*/ 	.word	0xffffffff


	//   ....[111]....
        /*0894*/ 	.word	0xffffffff


	//   ....[112]....
        /*0898*/ 	.word	0xffffffff


	//   ....[113]....
        /*089c*/ 	.word	0xffffffff


	//   ....[114]....
        /*08a0*/ 	.word	0xffffffff


	//   ....[115]....
        /*08a4*/ 	.word	0xffffffff


	//   ....[116]....
        /*08a8*/ 	.word	0xffffffff


	//   ....[117]....
        /*08ac*/ 	.word	0xffffffff


	//   ....[118]....
        /*08b0*/ 	.word	0xffffffff


	//   ....[119]....
        /*08b4*/ 	.word	0xffffffff


	//   ....[120]....
        /*08b8*/ 	.word	0xffffffff


	//   ....[121]....
        /*08bc*/ 	.word	0xffffffff


	//   ....[122]....
        /*08c0*/ 	.word	0x0500000f


	//   ....[123]....
        /*08c4*/ 	.word	0x0500000f


	//   ....[124]....
        /*08c8*/ 	.word	0x0500000f


	//   ....[125]....
        /*08cc*/ 	.word	0x0500000f


	//   ....[126]....
        /*08d0*/ 	.word	0x0500000f


	//   ....[127]....
        /*08d4*/ 	.word	0x0500000f


	//   ....[128]....
        /*08d8*/ 	.word	0x0500000f


	//   ....[129]....
        /*08dc*/ 	.word	0x0500000f


	//   ....[130]....
        /*08e0*/ 	.word	0x0500000f


	//   ....[131]....
        /*08e4*/ 	.word	0x0500000f


	//   ....[132]....
        /*08e8*/ 	.word	0x0500000f


	//   ....[133]....
        /*08ec*/ 	.word	0x0500000f


	//   ....[134]....
        /*08f0*/ 	.word	0x0500000f


	//   ....[135]....
        /*08f4*/ 	.word	0x0500000f


	//   ....[136]....
        /*08f8*/ 	.word	0x0500000f


	//   ....[137]....
        /*08fc*/ 	.word	0x0500000f


	//   ....[138]....
        /*0900*/ 	.word	0x0500000f


	//   ....[139]....
        /*0904*/ 	.word	0x0500000f


	//   ....[140]....
        /*0908*/ 	.word	0x0500000f


	//   ....[141]....
        /*090c*/ 	.word	0x0500000f


	//   ....[142]....
        /*0910*/ 	.word	0x0500000f


	//   ....[143]....
        /*0914*/ 	.word	0x0500000f


	//   ....[144]....
        /*0918*/ 	.word	0x0500000f


	//   ....[145]....
        /*091c*/ 	.word	0x0500000f


	//   ....[146]....
        /*0920*/ 	.word	0x0500000f


	//   ....[147]....
        /*0924*/ 	.word	0x0500000f


	//   ....[148]....
        /*0928*/ 	.word	0x0500000f


	//   ....[149]....
        /*092c*/ 	.word	0x0500000f


	//   ....[150]....
        /*0930*/ 	.word	0x0500000f


	//   ....[151]....
        /*0934*/ 	.word	0x0500000f


	//   ....[152]....
        /*0938*/ 	.word	0x0500000f


	//   ....[153]....
        /*093c*/ 	.word	0x0500000f


	//   ....[154]....
        /*0940*/ 	.word	0x0500000f


	//   ....[155]....
        /*0944*/ 	.word	0x0500000f


	//   ....[156]....
        /*0948*/ 	.word	0x0500000f


	//   ....[157]....
        /*094c*/ 	.word	0x0500000f


	//   ....[158]....
        /*0950*/ 	.word	0x0500000f


	//   ....[159]....
        /*0954*/ 	.word	0x0500000f


	//   ....[160]....
        /*0958*/ 	.word	0x0500000f


	//   ....[161]....
        /*095c*/ 	.word	0x0500000f


	//   ....[162]....
        /*0960*/ 	.word	0x0500000f


	//   ....[163]....
        /*0964*/ 	.word	0x0500000f


	//   ....[164]....
        /*0968*/ 	.word	0x0500000f


	//   ....[165]....
        /*096c*/ 	.word	0x0500000f


	//   ....[166]....
        /*0970*/ 	.word	0x0500000f


	//   ....[167]....
        /*0974*/ 	.word	0x0500000f


	//   ....[168]....
        /*0978*/ 	.word	0x0500000f


	//   ....[169]....
        /*097c*/ 	.word	0x0500000f


	//   ....[170]....
        /*0980*/ 	.word	0x0500000f


	//   ....[171]....
        /*0984*/ 	.word	0x0500000f


	//   ....[172]....
        /*0988*/ 	.word	0x0500000f


	//   ....[173]....
        /*098c*/ 	.word	0x0500000f


	//   ....[174]....
        /*0990*/ 	.word	0x0500000f


	//----- nvinfo : EIATTR_COOP_GROUP_INSTR_OFFSETS
	.align		4
.L_638:
        /*0994*/ 	.byte	0x04, 0x28
        /*0996*/ 	.short	(.L_640 - .L_639)


	//   ....[0]....
.L_639:
        /*0998*/ 	.word	0x00000070


	//   ....[1]....
        /*099c*/ 	.word	0x000001a0


	//   ....[2]....
        /*09a0*/ 	.word	0x000001f0


	//   ....[3]....
        /*09a4*/ 	.word	0x00000400


	//   ....[4]....
        /*09a8*/ 	.word	0x00000560


	//   ....[5]....
        /*09ac*/ 	.word	0x00000680


	//   ....[6]....
        /*09b0*/ 	.word	0x000007e0


	//   ....[7]....
        /*09b4*/ 	.word	0x00005330


	//   ....[8]....
        /*09b8*/ 	.word	0x00007290


	//   ....[9]....
        /*09bc*/ 	.word	0x00007a10


	//   ....[10]....
        /*09c0*/ 	.word	0x00007a20


	//   ....[11]....
        /*09c4*/ 	.word	0x00007a30


	//   ....[12]....
        /*09c8*/ 	.word	0x00007a40


	//   ....[13]....
        /*09cc*/ 	.word	0x00007d20


	//   ....[14]....
        /*09d0*/ 	.word	0x00007d30


	//   ....[15]....
        /*09d4*/ 	.word	0x00007d40


	//   ....[16]....
        /*09d8*/ 	.word	0x00007d50


	//   ....[17]....
        /*09dc*/ 	.word	0x00009030


	//   ....[18]....
        /*09e0*/ 	.word	0x00009040


	//   ....[19]....
        /*09e4*/ 	.word	0x00009050


	//   ....[20]....
        /*09e8*/ 	.word	0x00009060


	//   ....[21]....
        /*09ec*/ 	.word	0x00009270


	//   ....[22]....
        /*09f0*/ 	.word	0x00009280


	//   ....[23]....
        /*09f4*/ 	.word	0x00009290


	//   ....[24]....
        /*09f8*/ 	.word	0x000092a0


	//   ....[25]....
        /*09fc*/ 	.word	0x0000ab60


	//   ....[26]....
        /*0a00*/ 	.word	0x0000c280


	//   ....[27]....
        /*0a04*/ 	.word	0x0000c2b0


	//   ....[28]....
        /*0a08*/ 	.word	0x0000c680


	//   ....[29]....
        /*0a0c*/ 	.word	0x0000c770


	//   ....[30]....
        /*0a10*/ 	.word	0x0000caf0


	//   ....[31]....
        /*0a14*/ 	.word	0x0000cbb0


	//   ....[32]....
        /*0a18*/ 	.word	0x0000d450


	//   ....[33]....
        /*0a1c*/ 	.word	0x0000da40


	//   ....[34]....
        /*0a20*/ 	.word	0x0000f180


	//   ....[35]....
        /*0a24*/ 	.word	0x0000f420


	//   ....[36]....
        /*0a28*/ 	.word	0x0000f530


	//   ....[37]....
        /*0a2c*/ 	.word	0x0000f7d0


	//   ....[38]....
        /*0a30*/ 	.word	0x0000f870


	//   ....[39]....
        /*0a34*/ 	.word	0x0000f990


	//   ....[40]....
        /*0a38*/ 	.word	0x00010c10


	//   ....[41]....
        /*0a3c*/ 	.word	0x00011260


	//   ....[42]....
        /*0a40*/ 	.word	0x00012b80


	//   ....[43]....
        /*0a44*/ 	.word	0x00012b90


	//   ....[44]....
        /*0a48*/ 	.word	0x00012bb0


	//   ....[45]....
        /*0a4c*/ 	.word	0x00012d30


	//   ....[46]....
        /*0a50*/ 	.word	0x00013ee0


	//   ....[47]....
        /*0a54*/ 	.word	0x00013f30


	//   ....[48]....
        /*0a58*/ 	.word	0x00013f90


	//   ....[49]....
        /*0a5c*/ 	.word	0x000140e0


	//   ....[50]....
        /*0a60*/ 	.word	0x000142b0


	//   ....[51]....
        /*0a64*/ 	.word	0x00015720


	//   ....[52]....
        /*0a68*/ 	.word	0x00015aa0


	//   ....[53]....
        /*0a6c*/ 	.word	0x00015ab0


	//   ....[54]....
        /*0a70*/ 	.word	0x00015ac0


	//   ....[55]....
        /*0a74*/ 	.word	0x00015ad0


	//   ....[56]....
        /*0a78*/ 	.word	0x00016730


	//   ....[57]....
        /*0a7c*/ 	.word	0x00016770


	//   ....[58]....
        /*0a80*/ 	.word	0x00016a00


	//   ....[59]....
        /*0a84*/ 	.word	0x00016a20


	//   ....[60]....
        /*0a88*/ 	.word	0x00017250


	//   ....[61]....
        /*0a8c*/ 	.word	0x00017290


	//   ....[62]....
        /*0a90*/ 	.word	0x00017ce0


	//   ....[63]....
        /*0a94*/ 	.word	0x00017d00


	//   ....[64]....
        /*0a98*/ 	.word	0x00018fd0


	//   ....[65]....
        /*0a9c*/ 	.word	0x00018ff0


	//   ....[66]....
        /*0aa0*/ 	.word	0x00019220


	//   ....[67]....
        /*0aa4*/ 	.word	0x00019240


	//   ....[68]....
        /*0aa8*/ 	.word	0x000194f0


	//   ....[69]....
        /*0aac*/ 	.word	0x00019700


	//   ....[70]....
        /*0ab0*/ 	.word	0x00019730


	//   ....[71]....
        /*0ab4*/ 	.word	0x00019760


	//   ....[72]....
        /*0ab8*/ 	.word	0x00019790


	//   ....[73]....
        /*0abc*/ 	.word	0x000197c0


	//   ....[74]....
        /*0ac0*/ 	.word	0x000197f0


	//   ....[75]....
        /*0ac4*/ 	.word	0x00019990


	//   ....[76]....
        /*0ac8*/ 	.word	0x000199c0


	//   ....[77]....
        /*0acc*/ 	.word	0x000199f0


	//   ....[78]....
        /*0ad0*/ 	.word	0x00019a20


	//   ....[79]....
        /*0ad4*/ 	.word	0x00019a50


	//   ....[80]....
        /*0ad8*/ 	.word	0x00019a80


	//   ....[81]....
        /*0adc*/ 	.word	0x00019b20


	//   ....[82]....
        /*0ae0*/ 	.word	0x00019b50


	//   ....[83]....
        /*0ae4*/ 	.word	0x00019b60


	//   ....[84]....
        /*0ae8*/ 	.word	0x00019b90


	//   ....[85]....
        /*0aec*/ 	.word	0x0001b1a0


	//   ....[86]....
        /*0af0*/ 	.word	0x0001d5b0


	//   ....[87]....
        /*0af4*/ 	.word	0x0001e040


	//   ....[88]....
        /*0af8*/ 	.word	0x0001e070


	//   ....[89]....
        /*0afc*/ 	.word	0x0001e090


	//   ....[90]....
        /*0b00*/ 	.word	0x0001e140


	//   ....[91]....
        /*0b04*/ 	.word	0x0001e1d0


	//   ....[92]....
        /*0b08*/ 	.word	0x0001e1f0


	//   ....[93]....
        /*0b0c*/ 	.word	0x0001e280


	//   ....[94]....
        /*0b10*/ 	.word	0x0001e290


	//   ....[95]....
        /*0b14*/ 	.word	0x0001ec20


	//   ....[96]....
        /*0b18*/ 	.word	0x0001ec30


	//   ....[97]....
        /*0b1c*/ 	.word	0x0001ed00


	//   ....[98]....
        /*0b20*/ 	.word	0x0001ed10


	//   ....[99]....
        /*0b24*/ 	.word	0x0001efa0


	//   ....[100]....
        /*0b28*/ 	.word	0x0001efb0


	//   ....[101]....
        /*0b2c*/ 	.word	0x0001f110


	//   ....[102]....
        /*0b30*/ 	.word	0x0001f120


	//   ....[103]....
        /*0b34*/ 	.word	0x00022ce0


	//   ....[104]....
        /*0b38*/ 	.word	0x00022d10


	//   ....[105]....
        /*0b3c*/ 	.word	0x00022d70


	//   ....[106]....
        /*0b40*/ 	.word	0x00022da0


	//   ....[107]....
        /*0b44*/ 	.word	0x00022dd0


	//   ....[108]....
        /*0b48*/ 	.word	0x00022e00


	//   ....[109]....
        /*0b4c*/ 	.word	0x00022e30


	//   ....[110]....
        /*0b50*/ 	.word	0x00022e60


	//   ....[111]....
        /*0b54*/ 	.word	0x00023020


	//   ....[112]....
        /*0b58*/ 	.word	0x00023050


	//   ....[113]....
        /*0b5c*/ 	.word	0x00023080


	//   ....[114]....
        /*0b60*/ 	.word	0x000230b0


	//   ....[115]....
        /*0b64*/ 	.word	0x000230e0


	//   ....[116]....
        /*0b68*/ 	.word	0x00023110


	//   ....[117]....
        /*0b6c*/ 	.word	0x000231e0


	//   ....[118]....
        /*0b70*/ 	.word	0x00023200


	//   ....[119]....
        /*0b74*/ 	.word	0x00023210


	//   ....[120]....
        /*0b78*/ 	.word	0x00023290


	//   ....[121]....
        /*0b7c*/ 	.word	0x00023dd0


	//   ....[122]....
        /*0b80*/ 	.word	0x00024210


	//   ....[123]....
        /*0b84*/ 	.word	0x000242a0


	//   ....[124]....
        /*0b88*/ 	.word	0x000242f0


	//   ....[125]....
        /*0b8c*/ 	.word	0x00024340


	//   ....[126]....
        /*0b90*/ 	.word	0x000243e0


	//   ....[127]....
        /*0b94*/ 	.word	0x00024470


	//   ....[128]....
        /*0b98*/ 	.word	0x000244c0


	//   ....[129]....
        /*0b9c*/ 	.word	0x00024510


	//   ....[130]....
        /*0ba0*/ 	.word	0x00024600


	//   ....[131]....
        /*0ba4*/ 	.word	0x00024690


	//   ....[132]....
        /*0ba8*/ 	.word	0x000246e0


	//   ....[133]....
        /*0bac*/ 	.word	0x00024730


	//   ....[134]....
        /*0bb0*/ 	.word	0x000247d0


	//   ....[135]....
        /*0bb4*/ 	.word	0x00024860


	//   ....[136]....
        /*0bb8*/ 	.word	0x000248b0


	//   ....[137]....
        /*0bbc*/ 	.word	0x00024900


	//   ....[138]....
        /*0bc0*/ 	.word	0x00024c60


	//   ....[139]....
        /*0bc4*/ 	.word	0x00024f40


	//   ....[140]....
        /*0bc8*/ 	.word	0x000250c0


	//   ....[141]....
        /*0bcc*/ 	.word	0x00025120


	//   ....[142]....
        /*0bd0*/ 	.word	0x000251b0


	//   ....[143]....
        /*0bd4*/ 	.word	0x00025200


	//   ....[144]....
        /*0bd8*/ 	.word	0x00025360


	//   ....[145]....
        /*0bdc*/ 	.word	0x00025400


	//   ....[146]....
        /*0be0*/ 	.word	0x000254b0


	//   ....[147]....
        /*0be4*/ 	.word	0x00025590


	//   ....[148]....
        /*0be8*/ 	.word	0x00025750


	//   ....[149]....
        /*0bec*/ 	.word	0x00025830


	//   ....[150]....
        /*0bf0*/ 	.word	0x00025ab0


	//   ....[151]....
        /*0bf4*/ 	.word	0x00025bc0


	//   ....[152]....
        /*0bf8*/ 	.word	0x00025d90


	//   ....[153]....
        /*0bfc*/ 	.word	0x00025e50


	//   ....[154]....
        /*0c00*/ 	.word	0x00026070


	//   ....[155]....
        /*0c04*/ 	.word	0x000260c0


	//   ....[156]....
        /*0c08*/ 	.word	0x000263f0


	//   ....[157]....
        /*0c0c*/ 	.word	0x00026490


	//   ....[158]....
        /*0c10*/ 	.word	0x00026630


	//   ....[159]....
        /*0c14*/ 	.word	0x000266b0


	//   ....[160]....
        /*0c18*/ 	.word	0x00026730


	//   ....[161]....
        /*0c1c*/ 	.word	0x000267b0


	//   ....[162]....
        /*0c20*/ 	.word	0x00026830


	//   ....[163]....
        /*0c24*/ 	.word	0x000268c0


	//   ....[164]....
        /*0c28*/ 	.word	0x00026960


	//   ....[165]....
        /*0c2c*/ 	.word	0x00026a10


	//   ....[166]....
        /*0c30*/ 	.word	0x00026a90


	//   ....[167]....
        /*0c34*/ 	.word	0x00026b10


	//   ....[168]....
        /*0c38*/ 	.word	0x00026b90


	//   ....[169]....
        /*0c3c*/ 	.word	0x00026c20


	//   ....[170]....
        /*0c40*/ 	.word	0x00026ca0


	//   ....[171]....
        /*0c44*/ 	.word	0x00026d50


	//   ....[172]....
        /*0c48*/ 	.word	0x00026da0


	//   ....[173]....
        /*0c4c*/ 	.word	0x00026e60


	//   ....[174]....
        /*0c50*/ 	.word	0x00026f90


	//----- nvinfo : EIATTR_REG_RECONFIG
	.align		4
.L_640:
        /*0c54*/ 	.byte	0x01, 0x54
	.zero		2


	//----- nvinfo : EIATTR_SYSCALL_OFFSETS
	.align		4
        /*0c58*/ 	.byte	0x04, 0x46
        /*0c5a*/ 	.short	(.L_642 - .L_641)


	//   ....[0]....
.L_641:
        /*0c5c*/ 	.word	0x000020d0


	//   ....[1]....
        /*0c60*/ 	.word	0x00002220


	//   ....[2]....
        /*0c64*/ 	.word	0x00007440


	//   ....[3]....
        /*0c68*/ 	.word	0x00007760


	//   ....[4]....
        /*0c6c*/ 	.word	0x0001d1d0


	//   ....[5]....
        /*0c70*/ 	.word	0x0001d320


	//   ....[6]....
        /*0c74*/ 	.word	0x0001d420


	//   ....[7]....
        /*0c78*/ 	.word	0x0001dc60


	//   ....[8]....
        /*0c7c*/ 	.word	0x0001e5a0


	//----- nvinfo : EIATTR_MBARRIER_INSTR_OFFSETS
	.align		4
.L_642:
        /*0c80*/ 	.byte	0x04, 0x39
        /*0c82*/ 	.short	(.L_644 - .L_643)


	//   ....[0]....
.L_643:
        /*0c84*/ 	.word	0x000002e0
        /*0c88*/ 	.word	0x000000ff
        /*0c8c*/ 	.word	0x00038800
        /*0c90*/ 	.short	0x0100
        /*0c92*/ 	.byte	0x08
	.zero		1


	//   ....[1]....
        /*0c94*/ 	.word	0x000002f0
        /*0c98*/ 	.word	0x000000ff
        /*0c9c*/ 	.word	0x00038810
        /*0ca0*/ 	.short	0x0100
        /*0ca2*/ 	.byte	0x08
	.zero		1


	//   ....[2]....
        /*0ca4*/ 	.word	0x00000300
        /*0ca8*/ 	.word	0x000000ff
        /*0cac*/ 	.word	0x00038820
        /*0cb0*/ 	.short	0x0100
        /*0cb2*/ 	.byte	0x08
	.zero		1


	//   ....[3]....
        /*0cb4*/ 	.word	0x000003b0
        /*0cb8*/ 	.word	0x000000ff
        /*0cbc*/ 	.word	0x00038830
        /*0cc0*/ 	.short	0x0100
        /*0cc2*/ 	.byte	0x06
	.zero		1


	//   ....[4]....
        /*0cc4*/ 	.word	0x000003c0
        /*0cc8*/ 	.word	0x000000ff
        /*0ccc*/ 	.word	0x00038840
        /*0cd0*/ 	.short	0x0100
        /*0cd2*/ 	.byte	0x06
	.zero		1


	//   ....[5]....
        /*0cd4*/ 	.word	0x000003d0
        /*0cd8*/ 	.word	0x000000ff
        /*0cdc*/ 	.word	0x00038838
        /*0ce0*/ 	.short	0x0100
        /*0ce2*/ 	.byte	0x06
	.zero		1


	//   ....[6]....
        /*0ce4*/ 	.word	0x000003e0
        /*0ce8*/ 	.word	0x000000ff
        /*0cec*/ 	.word	0x00038848
        /*0cf0*/ 	.short	0x0100
        /*0cf2*/ 	.byte	0x06
	.zero		1


	//   ....[7]....
        /*0cf4*/ 	.word	0x00000510
        /*0cf8*/ 	.word	0x000000ff
        /*0cfc*/ 	.word	0x00038850
        /*0d00*/ 	.short	0x0100
        /*0d02*/ 	.byte	0x08
	.zero		1


	//   ....[8]....
        /*0d04*/ 	.word	0x00000520
        /*0d08*/ 	.word	0x000000ff
        /*0d0c*/ 	.word	0x00038860
        /*0d10*/ 	.short	0x0100
        /*0d12*/ 	.byte	0x08
	.zero		1


	//   ....[9]....
        /*0d14*/ 	.word	0x00000530
        /*0d18*/ 	.word	0x000000ff
        /*0d1c*/ 	.word	0x00038858
        /*0d20*/ 	.short	0x0100
        /*0d22*/ 	.byte	0x08
	.zero		1


	//   ....[10]....
        /*0d24*/ 	.word	0x00000540
        /*0d28*/ 	.word	0x000000ff
        /*0d2c*/ 	.word	0x00038868
        /*0d30*/ 	.short	0x0100
        /*0d32*/ 	.byte	0x08
	.zero		1


	//   ....[11]....
        /*0d34*/ 	.word	0x00000630
        /*0d38*/ 	.word	0x000000ff
        /*0d3c*/ 	.word	0x00038870
        /*0d40*/ 	.short	0x0100
        /*0d42*/ 	.byte	0x06
	.zero		1


	//   ....[12]....
        /*0d44*/ 	.word	0x00000640
        /*0d48*/ 	.word	0x000000ff
        /*0d4c*/ 	.word	0x00038880
        /*0d50*/ 	.short	0x0100
        /*0d52*/ 	.byte	0x06
	.zero		1


	//   ....[13]....
        /*0d54*/ 	.word	0x00000650
        /*0d58*/ 	.word	0x000000ff
        /*0d5c*/ 	.word	0x00038878
        /*0d60*/ 	.short	0x0100
        /*0d62*/ 	.byte	0x06
	.zero		1


	//   ....[14]....
        /*0d64*/ 	.word	0x00000660
        /*0d68*/ 	.word	0x000000ff
        /*0d6c*/ 	.word	0x00038888
        /*0d70*/ 	.short	0x0100
        /*0d72*/ 	.byte	0x06
	.zero		1


	//   ....[15]....
        /*0d74*/ 	.word	0x00000790
        /*0d78*/ 	.word	0x000000ff
        /*0d7c*/ 	.word	0x00038890
        /*0d80*/ 	.short	0x0100
        /*0d82*/ 	.byte	0x08
	.zero		1


	//   ....[16]....
        /*0d84*/ 	.word	0x000007a0
        /*0d88*/ 	.word	0x000000ff
        /*0d8c*/ 	.word	0x000388a0
        /*0d90*/ 	.short	0x0100
        /*0d92*/ 	.byte	0x08
	.zero		1


	//   ....[17]....
        /*0d94*/ 	.word	0x000007b0
        /*0d98*/ 	.word	0x000000ff
        /*0d9c*/ 	.word	0x00038898
        /*0da0*/ 	.short	0x0100
        /*0da2*/ 	.byte	0x08
	.zero		1


	//   ....[18]....
        /*0da4*/ 	.word	0x000007c0
        /*0da8*/ 	.word	0x000000ff
        /*0dac*/ 	.word	0x000388a8
        /*0db0*/ 	.short	0x0100
        /*0db2*/ 	.byte	0x08
	.zero		1


	//   ....[19]....
        /*0db4*/ 	.word	0x000008f0
        /*0db8*/ 	.word	0x000000ff
        /*0dbc*/ 	.word	0x000388b0
        /*0dc0*/ 	.short	0x0100
        /*0dc2*/ 	.byte	0x08
	.zero		1


	//   ....[20]....
        /*0dc4*/ 	.word	0x00000900
        /*0dc8*/ 	.word	0x000000ff
        /*0dcc*/ 	.word	0x000388c0
        /*0dd0*/ 	.short	0x0100
        /*0dd2*/ 	.byte	0x08
	.zero		1


	//   ....[21]....
        /*0dd4*/ 	.word	0x00000910
        /*0dd8*/ 	.word	0x000000ff
        /*0ddc*/ 	.word	0x000388b8
        /*0de0*/ 	.short	0x0100
        /*0de2*/ 	.byte	0x08
	.zero		1


	//   ....[22]....
        /*0de4*/ 	.word	0x00000920
        /*0de8*/ 	.word	0x000000ff
        /*0dec*/ 	.word	0x000388c8
        /*0df0*/ 	.short	0x0100
        /*0df2*/ 	.byte	0x08
	.zero		1


	//   ....[23]....
        /*0df4*/ 	.word	0x00002df0
        /*0df8*/ 	.word	0x0000004b
        /*0dfc*/ 	.word	0x00038890
        /*0e00*/ 	.short	0x010a
        /*0e02*/ 	.byte	0x3f
	.zero		1


	//   ....[24]....
        /*0e04*/ 	.word	0x00003840
        /*0e08*/ 	.word	0x0000004b
        /*0e0c*/ 	.word	0x00038890
        /*0e10*/ 	.short	0x010a
        /*0e12*/ 	.byte	0x3f
	.zero		1


	//   ....[25]....
        /*0e14*/ 	.word	0x00004160
        /*0e18*/ 	.word	0x0000004b
        /*0e1c*/ 	.word	0x00038890
        /*0e20*/ 	.short	0x010a
        /*0e22*/ 	.byte	0x3f
	.zero		1


	//   ....[26]....
        /*0e24*/ 	.word	0x00004360
        /*0e28*/ 	.word	0x00000004
        /*0e2c*/ 	.word	0x00000000
        /*0e30*/ 	.short	0x0101
        /*0e32*/ 	.byte	0x3f
	.zero		1


	//   ....[27]....
        /*0e34*/ 	.word	0x000043a0
        /*0e38*/ 	.word	0x0000004b
        /*0e3c*/ 	.word	0x000388b0
        /*0e40*/ 	.short	0x010a
        /*0e42*/ 	.byte	0x3f
	.zero		1


	//   ....[28]....
        /*0e44*/ 	.word	0x000049d0
        /*0e48*/ 	.word	0x0000004b
        /*0e4c*/ 	.word	0x00000000
        /*0e50*/ 	.short	0x0101
        /*0e52*/ 	.byte	0x3f
	.zero		1


	//   ....[29]....
        /*0e54*/ 	.word	0x00005660
        /*0e58*/ 	.word	0x00000005
        /*0e5c*/ 	.word	0x00000000
        /*0e60*/ 	.short	0x0101
        /*0e62*/ 	.byte	0x3f
	.zero		1


	//   ....[30]....
        /*0e64*/ 	.word	0x00006200
        /*0e68*/ 	.word	0x00000004
        /*0e6c*/ 	.word	0x00000000
        /*0e70*/ 	.short	0x0101
        /*0e72*/ 	.byte	0x3f
	.zero		1


	//   ....[31]....
        /*0e74*/ 	.word	0x000074d0
        /*0e78*/ 	.word	0x00000002
        /*0e7c*/ 	.word	0x00038800
        /*0e80*/ 	.short	0x010a
        /*0e82*/ 	.byte	0x3f
	.zero		1


	//   ....[32]....
        /*0e84*/ 	.word	0x00007520
        /*0e88*/ 	.word	0x00000002
        /*0e8c*/ 	.word	0x00038800
        /*0e90*/ 	.short	0x010a
        /*0e92*/ 	.byte	0x3f
	.zero		1


	//   ....[33]....
        /*0e94*/ 	.word	0x00007fa0
        /*0e98*/ 	.word	0x00000002
        /*0e9c*/ 	.word	0x00038800
        /*0ea0*/ 	.short	0x010a
        /*0ea2*/ 	.byte	0x3f
	.zero		1


	//   ....[34]....
        /*0ea4*/ 	.word	0x00009450
        /*0ea8*/ 	.word	0x00000002
        /*0eac*/ 	.word	0x00038800
        /*0eb0*/ 	.short	0x010a
        /*0eb2*/ 	.byte	0x3f
	.zero		1


	//   ....[35]....
        /*0eb4*/ 	.word	0x0000a410
        /*0eb8*/ 	.word	0x000000a9
        /*0ebc*/ 	.word	0x00038830
        /*0ec0*/ 	.short	0x010a
        /*0ec2*/ 	.byte	0x3f
	.zero		1


	//   ....[36]....
        /*0ec4*/ 	.word	0x0000a4c0
        /*0ec8*/ 	.word	0x000000a9
        /*0ecc*/ 	.word	0x00038830
        /*0ed0*/ 	.short	0x010a
        /*0ed2*/ 	.byte	0x3f
	.zero		1


	//   ....[37]....
        /*0ed4*/ 	.word	0x0000a7d0
        /*0ed8*/ 	.word	0x00000002
        /*0edc*/ 	.word	0x00038810
        /*0ee0*/ 	.short	0x010a
        /*0ee2*/ 	.byte	0x3f
	.zero		1


	//   ....[38]....
        /*0ee4*/ 	.word	0x0000a820
        /*0ee8*/ 	.word	0x000000a9
        /*0eec*/ 	.word	0x00038850
        /*0ef0*/ 	.short	0x010a
        /*0ef2*/ 	.byte	0x3f
	.zero		1


	//   ....[39]....
        /*0ef4*/ 	.word	0x0000a8d0
        /*0ef8*/ 	.word	0x000000a9
        /*0efc*/ 	.word	0x00038850
        /*0f00*/ 	.short	0x010a
        /*0f02*/ 	.byte	0x3f
	.zero		1


	//   ....[40]....
        /*0f04*/ 	.word	0x0000cd30
        /*0f08*/ 	.word	0x00000014
        /*0f0c*/ 	.word	0x00000000
        /*0f10*/ 	.short	0x0101
        /*0f12*/ 	.byte	0x3f
	.zero		1


	//   ....[41]....
        /*0f14*/ 	.word	0x0000d470
        /*0f18*/ 	.word	0x000000a9
        /*0f1c*/ 	.word	0x00000000
        /*0f20*/ 	.short	0x0101
        /*0f22*/ 	.byte	0x3f
	.zero		1


	//   ....[42]....
        /*0f24*/ 	.word	0x0000d570
        /*0f28*/ 	.word	0x000000c5
        /*0f2c*/ 	.word	0x00038830
        /*0f30*/ 	.short	0x010a
        /*0f32*/ 	.byte	0x3f
	.zero		1


	//   ....[43]....
        /*0f34*/ 	.word	0x0000d5e0
        /*0f38*/ 	.word	0x000000c5
        /*0f3c*/ 	.word	0x00038830
        /*0f40*/ 	.short	0x010a
        /*0f42*/ 	.byte	0x3f
	.zero		1


	//   ....[44]....
        /*0f44*/ 	.word	0x0000d850
        /*0f48*/ 	.word	0x000000c5
        /*0f4c*/ 	.word	0x00038850
        /*0f50*/ 	.short	0x010a
        /*0f52*/ 	.byte	0x3f
	.zero		1


	//   ....[45]....
        /*0f54*/ 	.word	0x0000d8a0
        /*0f58*/ 	.word	0x000000c5
        /*0f5c*/ 	.word	0x00038850
        /*0f60*/ 	.short	0x010a
        /*0f62*/ 	.byte	0x3f
	.zero		1


	//   ....[46]....
        /*0f64*/ 	.word	0x0000fbe0
        /*0f68*/ 	.word	0x000000a6
        /*0f6c*/ 	.word	0x00000000
        /*0f70*/ 	.short	0x0101
        /*0f72*/ 	.byte	0x3f
	.zero		1


	//   ....[47]....
        /*0f74*/ 	.word	0x00010c30
        /*0f78*/ 	.word	0x000000c5
        /*0f7c*/ 	.word	0x00000000
        /*0f80*/ 	.short	0x0101
        /*0f82*/ 	.byte	0x3f
	.zero		1


	//   ....[48]....
        /*0f84*/ 	.word	0x00010d70
        /*0f88*/ 	.word	0x000000c1
        /*0f8c*/ 	.word	0x00038830
        /*0f90*/ 	.short	0x010a
        /*0f92*/ 	.byte	0x3f
	.zero		1


	//   ....[49]....
        /*0f94*/ 	.word	0x00010de0
        /*0f98*/ 	.word	0x000000c1
        /*0f9c*/ 	.word	0x00038830
        /*0fa0*/ 	.short	0x010a
        /*0fa2*/ 	.byte	0x3f
	.zero		1


	//   ....[50]....
        /*0fa4*/ 	.word	0x00011050
        /*0fa8*/ 	.word	0x000000c1
        /*0fac*/ 	.word	0x00038850
        /*0fb0*/ 	.short	0x010a
        /*0fb2*/ 	.byte	0x3f
	.zero		1


	//   ....[51]....
        /*0fb4*/ 	.word	0x000110a0
        /*0fb8*/ 	.word	0x000000c1
        /*0fbc*/ 	.word	0x00038850
        /*0fc0*/ 	.short	0x010a
        /*0fc2*/ 	.byte	0x3f
	.zero		1


	//   ....[52]....
        /*0fc4*/ 	.word	0x00013050
        /*0fc8*/ 	.word	0x000000a2
        /*0fcc*/ 	.word	0x00000000
        /*0fd0*/ 	.short	0x0101
        /*0fd2*/ 	.byte	0x3f
	.zero		1


	//   ....[53]....
        /*0fd4*/ 	.word	0x00013f00
        /*0fd8*/ 	.word	0x000000c1
        /*0fdc*/ 	.word	0x00000000
        /*0fe0*/ 	.short	0x0101
        /*0fe2*/ 	.byte	0x3f
	.zero		1


	//   ....[54]....
        /*0fe4*/ 	.word	0x00016720
        /*0fe8*/ 	.word	0x00000004
        /*0fec*/ 	.word	0x00000000
        /*0ff0*/ 	.short	0x0101
        /*0ff2*/ 	.byte	0x3f
	.zero		1


	//   ....[55]....
        /*0ff4*/ 	.word	0x000172b0
        /*0ff8*/ 	.word	0x00000008
        /*0ffc*/ 	.word	0x00000000
        /*1000*/ 	.short	0x0101
        /*1002*/ 	.byte	0x3f
	.zero		1


	//   ....[56]....
        /*1004*/ 	.word	0x0001b280
        /*1008*/ 	.word	0x00000012
        /*100c*/ 	.word	0x00038820
        /*1010*/ 	.short	0x010a
        /*1012*/ 	.byte	0x3f
	.zero		1


	//   ....[57]....
        /*1014*/ 	.word	0x0001b350
        /*1018*/ 	.word	0x00000004
        /*101c*/ 	.word	0x000388a0
        /*1020*/ 	.short	0x010a
        /*1022*/ 	.byte	0x3f
	.zero		1


	//   ....[58]....
        /*1024*/ 	.word	0x0001b590
        /*1028*/ 	.word	0x00000004
        /*102c*/ 	.word	0x000388c0
        /*1030*/ 	.short	0x010a
        /*1032*/ 	.byte	0x3f
	.zero		1


	//   ....[59]....
        /*1034*/ 	.word	0x0001bff0
        /*1038*/ 	.word	0x00000004
        /*103c*/ 	.word	0x000388a0
        /*1040*/ 	.short	0x010a
        /*1042*/ 	.byte	0x3f
	.zero		1


	//   ....[60]....
        /*1044*/ 	.word	0x0001c220
        /*1048*/ 	.word	0x00000004
        /*104c*/ 	.word	0x000388c0
        /*1050*/ 	.short	0x010a
        /*1052*/ 	.byte	0x3f
	.zero		1


	//   ....[61]....
        /*1054*/ 	.word	0x0001d810
        /*1058*/ 	.word	0x00000000
        /*105c*/ 	.word	0x00038840
        /*1060*/ 	.short	0x010a
        /*1062*/ 	.byte	0x3f
	.zero		1


	//   ....[62]....
        /*1064*/ 	.word	0x0001e350
        /*1068*/ 	.word	0x00000012
        /*106c*/ 	.word	0x00038800
        /*1070*/ 	.short	0x0107
        /*1072*/ 	.byte	0x3f
	.zero		1


	//   ....[63]....
        /*1074*/ 	.word	0x0001e3f0
        /*1078*/ 	.word	0x00000012
        /*107c*/ 	.word	0x00038800
        /*1080*/ 	.short	0x0101
        /*1082*/ 	.byte	0x3f
	.zero		1


	//   ....[64]....
        /*1084*/ 	.word	0x0001f320
        /*1088*/ 	.word	0x00000012
        /*108c*/ 	.word	0x00038810
        /*1090*/ 	.short	0x0107
        /*1092*/ 	.byte	0x3f
	.zero		1


	//   ....[65]....
        /*1094*/ 	.word	0x0001f420
        /*1098*/ 	.word	0x00000012
        /*109c*/ 	.word	0x00038810
        /*10a0*/ 	.short	0x0101
        /*10a2*/ 	.byte	0x3f
	.zero		1


	//   ....[66]....
        /*10a4*/ 	.word	0x0001f440
        /*10a8*/ 	.word	0x00000012
        /*10ac*/ 	.word	0x00038820
        /*10b0*/ 	.short	0x010a
        /*10b2*/ 	.byte	0x3f
	.zero		1


	//   ....[67]....
        /*10b4*/ 	.word	0x0001f520
        /*10b8*/ 	.word	0x00000000
        /*10bc*/ 	.word	0x00038860
        /*10c0*/ 	.short	0x010a
        /*10c2*/ 	.byte	0x3f
	.zero		1


	//   ....[68]....
        /*10c4*/ 	.word	0x000201b0
        /*10c8*/ 	.word	0x00000002
        /*10cc*/ 	.word	0x00038840
        /*10d0*/ 	.short	0x010a
        /*10d2*/ 	.byte	0x3f
	.zero		1


	//   ....[69]....
        /*10d4*/ 	.word	0x00020410
        /*10d8*/ 	.word	0x00000002
        /*10dc*/ 	.word	0x00038860
        /*10e0*/ 	.short	0x010a
        /*10e2*/ 	.byte	0x3f
	.zero		1


	//   ....[70]....
        /*10e4*/ 	.word	0x00020fd0
        /*10e8*/ 	.word	0x00000003
        /*10ec*/ 	.word	0x00038840
        /*10f0*/ 	.short	0x010a
        /*10f2*/ 	.byte	0x3f
	.zero		1


	//   ....[71]....
        /*10f4*/ 	.word	0x00021220
        /*10f8*/ 	.word	0x00000003
        /*10fc*/ 	.word	0x00038860
        /*1100*/ 	.short	0x010a
        /*1102*/ 	.byte	0x3f
	.zero		1


	//   ....[72]....
        /*1104*/ 	.word	0x00021d60
        /*1108*/ 	.word	0x00000003
        /*110c*/ 	.word	0x00038840
        /*1110*/ 	.short	0x010a
        /*1112*/ 	.byte	0x3f
	.zero		1


	//   ....[73]....
        /*1114*/ 	.word	0x00021fc0
        /*1118*/ 	.word	0x00000003
        /*111c*/ 	.word	0x00038860
        /*1120*/ 	.short	0x010a
        /*1122*/ 	.byte	0x3f
	.zero		1


	//   ....[74]....
        /*1124*/ 	.word	0x00023d50
        /*1128*/ 	.word	0x00000000
        /*112c*/ 	.word	0x00038820
        /*1130*/ 	.short	0x010a
        /*1132*/ 	.byte	0x3f
	.zero		1


	//   ....[75]....
        /*1134*/ 	.word	0x00023f00
        /*1138*/ 	.word	0x00000006
        /*113c*/ 	.word	0x00000000
        /*1140*/ 	.short	0x010a
        /*1142*/ 	.byte	0x3f
	.zero		1


	//   ....[76]....
        /*1144*/ 	.word	0x00023f70
        /*1148*/ 	.word	0x00000007
        /*114c*/ 	.word	0x00000000
        /*1150*/ 	.short	0x010a
        /*1152*/ 	.byte	0x3f
	.zero		1


	//   ....[77]....
        /*1154*/ 	.word	0x00023fe0
        /*1158*/ 	.word	0x00000004
        /*115c*/ 	.word	0x00000000
        /*1160*/ 	.short	0x010a
        /*1162*/ 	.byte	0x3f
	.zero		1


	//   ....[78]....
        /*1164*/ 	.word	0x00024010
        /*1168*/ 	.word	0x00000003
        /*116c*/ 	.word	0x00000000
        /*1170*/ 	.short	0x010a
        /*1172*/ 	.byte	0x3f
	.zero		1


	//   ....[79]....
        /*1174*/ 	.word	0x00024070
        /*1178*/ 	.word	0x0000004b
        /*117c*/ 	.word	0x00038890
        /*1180*/ 	.short	0x010a
        /*1182*/ 	.byte	0x3f
	.zero		1


	//   ....[80]....
        /*1184*/ 	.word	0x000240c0
        /*1188*/ 	.word	0x0000004b
        /*118c*/ 	.word	0x00038890
        /*1190*/ 	.short	0x010a
        /*1192*/ 	.byte	0x3f
	.zero		1


	//   ....[81]....
        /*1194*/ 	.word	0x00024110
        /*1198*/ 	.word	0x0000004b
        /*119c*/ 	.word	0x00038890
        /*11a0*/ 	.short	0x010a
        /*11a2*/ 	.byte	0x3f
	.zero		1


	//   ....[82]....
        /*11a4*/ 	.word	0x00024160
        /*11a8*/ 	.word	0x0000004b
        /*11ac*/ 	.word	0x000388b0
        /*11b0*/ 	.short	0x010a
        /*11b2*/ 	.byte	0x3f
	.zero		1


	//   ....[83]....
        /*11b4*/ 	.word	0x00024550
        /*11b8*/ 	.word	0x00000002
        /*11bc*/ 	.word	0x00038800
        /*11c0*/ 	.short	0x010a
        /*11c2*/ 	.byte	0x3f
	.zero		1


	//   ....[84]....
        /*11c4*/ 	.word	0x00024950
        /*11c8*/ 	.word	0x00000002
        /*11cc*/ 	.word	0x00038800
        /*11d0*/ 	.short	0x010a
        /*11d2*/ 	.byte	0x3f
	.zero		1


	//   ....[85]....
        /*11d4*/ 	.word	0x000249a0
        /*11d8*/ 	.word	0x000000a9
        /*11dc*/ 	.word	0x00038830
        /*11e0*/ 	.short	0x010a
        /*11e2*/ 	.byte	0x3f
	.zero		1


	//   ....[86]....
        /*11e4*/ 	.word	0x000249f0
        /*11e8*/ 	.word	0x00000002
        /*11ec*/ 	.word	0x00038810
        /*11f0*/ 	.short	0x010a
        /*11f2*/ 	.byte	0x3f
	.zero		1


	//   ....[87]....
        /*11f4*/ 	.word	0x00024a40
        /*11f8*/ 	.word	0x000000a9
        /*11fc*/ 	.word	0x00038850
        /*1200*/ 	.short	0x010a
        /*1202*/ 	.byte	0x3f
	.zero		1


	//   ....[88]....
        /*1204*/ 	.word	0x00024a90
        /*1208*/ 	.word	0x000000c5
        /*120c*/ 	.word	0x00038830
        /*1210*/ 	.short	0x010a
        /*1212*/ 	.byte	0x3f
	.zero		1


	//   ....[89]....
        /*1214*/ 	.word	0x00024ae0
        /*1218*/ 	.word	0x000000c5
        /*121c*/ 	.word	0x00038850
        /*1220*/ 	.short	0x010a
        /*1222*/ 	.byte	0x3f
	.zero		1


	//   ....[90]....
        /*1224*/ 	.word	0x00024b30
        /*1228*/ 	.word	0x000000c1
        /*122c*/ 	.word	0x00038830
        /*1230*/ 	.short	0x010a
        /*1232*/ 	.byte	0x3f
	.zero		1


	//   ....[91]....
        /*1234*/ 	.word	0x00024b80
        /*1238*/ 	.word	0x000000c1
        /*123c*/ 	.word	0x00038850
        /*1240*/ 	.short	0x010a
        /*1242*/ 	.byte	0x3f
	.zero		1


	//   ....[92]....
        /*1244*/ 	.word	0x00024d20
        /*1248*/ 	.word	0x00000012
        /*124c*/ 	.word	0x00038820
        /*1250*/ 	.short	0x010a
        /*1252*/ 	.byte	0x3f
	.zero		1


	//   ....[93]....
        /*1254*/ 	.word	0x00024d70
        /*1258*/ 	.word	0x00000004
        /*125c*/ 	.word	0x000388a0
        /*1260*/ 	.short	0x010a
        /*1262*/ 	.byte	0x3f
	.zero		1


	//   ....[94]....
        /*1264*/ 	.word	0x00024dc0
        /*1268*/ 	.word	0x00000004
        /*126c*/ 	.word	0x000388c0
        /*1270*/ 	.short	0x010a
        /*1272*/ 	.byte	0x3f
	.zero		1


	//   ....[95]....
        /*1274*/ 	.word	0x00024e10
        /*1278*/ 	.word	0x00000004
        /*127c*/ 	.word	0x000388a0
        /*1280*/ 	.short	0x010a
        /*1282*/ 	.byte	0x3f
	.zero		1


	//   ....[96]....
        /*1284*/ 	.word	0x00024e60
        /*1288*/ 	.word	0x00000004
        /*128c*/ 	.word	0x000388c0
        /*1290*/ 	.short	0x010a
        /*1292*/ 	.byte	0x3f
	.zero		1


	//   ....[97]....
        /*1294*/ 	.word	0x00025000
        /*1298*/ 	.word	0x00000000
        /*129c*/ 	.word	0x00038840
        /*12a0*/ 	.short	0x010a
        /*12a2*/ 	.byte	0x3f
	.zero		1


	//   ....[98]....
        /*12a4*/ 	.word	0x00026100
        /*12a8*/ 	.word	0x00000012
        /*12ac*/ 	.word	0x00038820
        /*12b0*/ 	.short	0x010a
        /*12b2*/ 	.byte	0x3f
	.zero		1


	//   ....[99]....
        /*12b4*/ 	.word	0x00026150
        /*12b8*/ 	.word	0x00000000
        /*12bc*/ 	.word	0x00038860
        /*12c0*/ 	.short	0x010a
        /*12c2*/ 	.byte	0x3f
	.zero		1


	//   ....[100]....
        /*12c4*/ 	.word	0x000261a0
        /*12c8*/ 	.word	0x00000002
        /*12cc*/ 	.word	0x00038840
        /*12d0*/ 	.short	0x010a
        /*12d2*/ 	.byte	0x3f
	.zero		1


	//   ....[101]....
        /*12d4*/ 	.word	0x000261f0
        /*12d8*/ 	.word	0x00000002
        /*12dc*/ 	.word	0x00038860
        /*12e0*/ 	.short	0x010a
        /*12e2*/ 	.byte	0x3f
	.zero		1


	//   ....[102]....
        /*12e4*/ 	.word	0x00026240
        /*12e8*/ 	.word	0x00000003
        /*12ec*/ 	.word	0x00038840
        /*12f0*/ 	.short	0x010a
        /*12f2*/ 	.byte	0x3f
	.zero		1


	//   ....[103]....
        /*12f4*/ 	.word	0x00026290
        /*12f8*/ 	.word	0x00000003
        /*12fc*/ 	.word	0x00038860
        /*1300*/ 	.short	0x010a
        /*1302*/ 	.byte	0x3f
	.zero		1


	//   ....[104]....
        /*1304*/ 	.word	0x000262e0
        /*1308*/ 	.word	0x00000003
        /*130c*/ 	.word	0x00038840
        /*1310*/ 	.short	0x010a
        /*1312*/ 	.byte	0x3f
	.zero		1


	//   ....[105]....
        /*1314*/ 	.word	0x00026330
        /*1318*/ 	.word	0x00000003
        /*131c*/ 	.word	0x00038860
        /*1320*/ 	.short	0x010a
        /*1322*/ 	.byte	0x3f
	.zero		1


	//   ....[106]....
        /*1324*/ 	.word	0x00026eb0
        /*1328*/ 	.word	0x00000000
        /*132c*/ 	.word	0x00038820
        /*1330*/ 	.short	0x010a
        /*1332*/ 	.byte	0x3f
	.zero		1


	//   ....[107]....
        /*1334*/ 	.word	0x00027050
        /*1338*/ 	.word	0x00000006
        /*133c*/ 	.word	0x00000000
        /*1340*/ 	.short	0x010a
        /*1342*/ 	.byte	0x3f
	.zero		1


	//   ....[108]....
        /*1344*/ 	.word	0x000270a0
        /*1348*/ 	.word	0x00000007
        /*134c*/ 	.word	0x00000000
        /*1350*/ 	.short	0x010a
        /*1352*/ 	.byte	0x3f
	.zero		1


	//   ....[109]....
        /*1354*/ 	.word	0x000270f0
        /*1358*/ 	.word	0x00000004
        /*135c*/ 	.word	0x00000000
        /*1360*/ 	.short	0x010a
        /*1362*/ 	.byte	0x3f
	.zero		1


	//----- nvinfo : EIATTR_NUM_MBARRIERS
	.align		4
.L_644:
        /*1364*/ 	.byte	0x03, 0x38
        /*1366*/ 	.short	0x0017


	//----- nvinfo : EIATTR_EXIT_INSTR_OFFSETS
	.align		4
        /*1368*/ 	.byte	0x04, 0x1c
        /*136a*/ 	.short	(.L_646 - .L_645)


	//   ....[0]....
.L_645:
        /*136c*/ 	.word	0x00024060


	//----- nvinfo : EIATTR_MAX_THREADS
	.align		4
.L_646:
        /*1370*/ 	.byte	0x04, 0x05
        /*1372*/ 	.short	(.L_648 - .L_647)
.L_647:
        /*1374*/ 	.word	0x00000180
        /*1378*/ 	.word	0x00000001
        /*137c*/ 	.word	0x00000001


	//----- nvinfo : EIATTR_CRS_STACK_SIZE
	.align		4
.L_648:
        /*1380*/ 	.byte	0x04, 0x1e
        /*1382*/ 	.short	(.L_650 - .L_649)
.L_649:
        /*1384*/ 	.word	0x00000000


	//----- nvinfo : EIATTR_CBANK_PARAM_SIZE
	.align		4
.L_650:
        /*1388*/ 	.byte	0x03, 0x19
        /*138a*/ 	.short	0x0bf0


	//----- nvinfo : EIATTR_PARAM_CBANK
	.align		4
        /*138c*/ 	.byte	0x04, 0x0a
        /*138e*/ 	.short	(.L_652 - .L_651)
	.align		4
.L_651:
        /*1390*/ 	.word	index@(.nv.constant0._ZN7cutlass13device_kernelIN5flash11enable_sm90INS1_16FlashAttnFwdSm90INS1_25CollectiveMainloopFwdSm90ILi2EN4cute5tupleIJNS5_1CILi1EEES8_S8_EEENS6_IJNS7_ILi64EEESA_SA_EEELi512ENS_10bfloat16_tEfNS_4arch4Sm90ELb1ELb0ELb0ELb1ELb0ELb1ELb1ELb0ELb0ELb1ELb1ELb0EEENS1_21CollectiveEpilogueFwdINS6_IJSA_NS7_ILi512EEESA_EEES9_SC_SE_Li256ELb1ELb1ELb1ELb0EEENS1_36VarlenDynamicPersistentTileSchedulerILi64ELi64ELi256ELi128ELb1ELb1ELb1ELb1ELb1ELb1EEEEEEEEEvNT_6ParamsE)
        /*1394*/ 	.short	0x0210
        /*1396*/ 	.short	0x0bf0


	//----- nvinfo : EIATTR_SW_WAR
	.align		4
.L_652:
        /*1398*/ 	.byte	0x04, 0x36
        /*139a*/ 	.short	(.L_654 - .L_653)
.L_653:
        /*139c*/ 	.word	0x00000008
.L_654:


//--------------------- .nv.callgraph             --------------------------
	.section	.nv.callgraph,"",@"SHT_CUDA_CALLGRAPH"
	.align	4
	.sectionentsize	8
	.align		4
        /*0000*/ 	.word	0x00000000
	.align		4
        /*0004*/ 	.word	0xffffffff
	.align		4
        /*0008*/ 	.word	index@(_ZN7cutlass13device_kernelIN5flash11enable_sm90INS1_16FlashAttnFwdSm90INS1_25CollectiveMainloopFwdSm90ILi2EN4cute5tupleIJNS5_1CILi1EEES8_S8_EEENS6_IJNS7_ILi64EEESA_SA_EEELi512ENS_10bfloat16_tEfNS_4arch4Sm90ELb0ELb0ELb0ELb0ELb0ELb0ELb0ELb0ELb0ELb1ELb1ELb0EEENS1_21CollectiveEpilogueFwdINS6_IJSA_NS7_ILi512EEESA_EEES9_SC_SE_Li256ELb0ELb1ELb1ELb0EEENS1_19SingleTileSchedulerILb0ELb1ELb1ELi64EEEEEEEEEvNT_6ParamsE)
	.align		4
        /*000c*/ 	.word	index@(__assertfail)
	.align		4
        /*0010*/ 	.word	index@(_ZN7cutlass13device_kernelIN5flash11enable_sm90INS1_16FlashAttnFwdSm90INS1_25CollectiveMainloopFwdSm90ILi2EN4cute5tupleIJNS5_1CILi1EEES8_S8_EEENS6_IJNS7_ILi64EEESA_SA_EEELi512ENS_10bfloat16_tEfNS_4arch4Sm90ELb0ELb0ELb0ELb0ELb0ELb0ELb1ELb0ELb0ELb1ELb1ELb0EEENS1_21CollectiveEpilogueFwdINS6_IJSA_NS7_ILi512EEESA_EEES9_SC_SE_Li256ELb0ELb1ELb1ELb0EEENS1_19SingleTileSchedulerILb0ELb1ELb1ELi64EEEEEEEEEvNT_6ParamsE)
	.align		4
        /*0014*/ 	.word	index@(__assertfail)
	.align		4
        /*0018*/ 	.word	index@(_ZN7cutlass13device_kernelIN5flash11enable_sm90INS1_16FlashAttnFwdSm90INS1_25CollectiveMainloopFwdSm90ILi2EN4cute5tupleIJNS5_1CILi1EEES8_S8_EEENS6_IJNS7_ILi64EEESA_SA_EEELi512ENS_10bfloat16_tEfNS_4arch4Sm90ELb0ELb0ELb0ELb1ELb0ELb0ELb0ELb0ELb0ELb1ELb1ELb0EEENS1_21CollectiveEpilogueFwdINS6_IJSA_NS7_ILi512EEESA_EEES9_SC_SE_Li256ELb1ELb1ELb1ELb0EEENS1_36VarlenDynamicPersistentTileSchedulerILi64ELi64ELi256ELi128ELb1ELb1ELb1ELb0ELb1ELb1EEEEEEEEEvNT_6ParamsE)
	.align		4
        /*001c*/ 	.word	index@(__assertfail)
	.align		4
        /*0020*/ 	.word	index@(_ZN7cutlass13device_kernelIN5flash11enable_sm90INS1_16FlashAttnFwdSm90INS1_25CollectiveMainloopFwdSm90ILi2EN4cute5tupleIJNS5_1CILi1EEES8_S8_EEENS6_IJNS7_ILi64EEESA_SA_EEELi512ENS_10bfloat16_tEfNS_4arch4Sm90ELb0ELb0ELb0ELb1ELb0ELb1ELb0ELb0ELb0ELb1ELb1ELb0EEENS1_21CollectiveEpilogueFwdINS6_IJSA_NS7_ILi512EEESA_EEES9_SC_SE_Li256ELb1ELb1ELb1ELb0EEENS1_36VarlenDynamicPersistentTileSchedulerILi64ELi64ELi256ELi128ELb1ELb1ELb1ELb0ELb1ELb1EEEEEEEEEvNT_6ParamsE)
	.align		4
        /*0024*/ 	.word	index@(__assertfail)
	.align		4
        /*0028*/ 	.word	index@(_ZN7cutlass13device_kernelIN5flash11enable_sm90INS1_16FlashAttnFwdSm90INS1_25CollectiveMainloopFwdSm90ILi2EN4cute5tupleIJNS5_1CILi1EEES8_S8_EEENS6_IJNS7_ILi64EEESA_SA_EEELi512ENS_10bfloat16_tEfNS_4arch4Sm90ELb0ELb0ELb0ELb1ELb0ELb0ELb1ELb0ELb0ELb1ELb1ELb0EEENS1_21CollectiveEpilogueFwdINS6_IJSA_NS7_ILi512EEESA_EEES9_SC_SE_Li256ELb1ELb1ELb1ELb0EEENS1_36VarlenDynamicPersistentTileSchedulerILi64ELi64ELi256ELi128ELb1ELb1ELb1ELb0ELb1ELb1EEEEEEEEEvNT_6ParamsE)
	.align		4
        /*002c*/ 	.word	index@(__assertfail)
	.align		4
        /*0030*/ 	.word	index@(_ZN7cutlass13device_kernelIN5flash11enable_sm90INS1_16FlashAttnFwdSm90INS1_25CollectiveMainloopFwdSm90ILi2EN4cute5tupleIJNS5_1CILi1EEES8_S8_EEENS6_IJNS7_ILi64EEESA_SA_EEELi512ENS_10bfloat16_tEfNS_4arch4Sm90ELb0ELb0ELb0ELb1ELb0ELb1ELb1ELb0ELb0ELb1ELb1ELb0EEENS1_21CollectiveEpilogueFwdINS6_IJSA_NS7_ILi512EEESA_EEES9_SC_SE_Li256ELb1ELb1ELb1ELb0EEENS1_36VarlenDynamicPersistentTileSchedulerILi64ELi64ELi256ELi128ELb1ELb1ELb1ELb0ELb1ELb1EEEEEEEEEvNT_6ParamsE)
	.align		4
        /*0034*/ 	.word	index@(__assertfail)
	.align		4
        /*0038*/ 	.word	index@(_ZN7cutlass13device_kernelIN5flash11enable_sm90INS1_16FlashAttnFwdSm90INS1_25CollectiveMainloopFwdSm90ILi2EN4cute5tupleIJNS5_1CILi1EEES8_S8_EEENS6_IJNS7_ILi64EEESA_SA_EEELi512ENS_10bfloat16_tEfNS_4arch4Sm90ELb0ELb1ELb0ELb0ELb0ELb0ELb0ELb0ELb0ELb1ELb1ELb0EEENS1_21CollectiveEpilogueFwdINS6_IJSA_NS7_ILi512EEESA_EEES9_SC_SE_Li256ELb0ELb1ELb1ELb0EEENS1_19SingleTileSchedulerILb0ELb1ELb1ELi64EEEEEEEEEvNT_6ParamsE)
	.align		4
        /*003c*/ 	.word	index@(__assertfail)
	.align		4
        /*0040*/ 	.word	index@(_ZN7cutlass13device_kernelIN5flash11enable_sm90INS1_16FlashAttnFwdSm90INS1_25CollectiveMainloopFwdSm90ILi2EN4cute5tupleIJNS5_1CILi1EEES8_S8_EEENS6_IJNS7_ILi64EEESA_SA_EEELi512ENS_10bfloat16_tEfNS_4arch4Sm90ELb0ELb1ELb0ELb0ELb0ELb0ELb1ELb0ELb0ELb1ELb1ELb0EEENS1_21CollectiveEpilogueFwdINS6_IJSA_NS7_ILi512EEESA_EEES9_SC_SE_Li256ELb0ELb1ELb1ELb0EEENS1_19SingleTileSchedulerILb0ELb1ELb1ELi64EEEEEEEEEvNT_6ParamsE)
	.align		4
        /*0044*/ 	.word	index@(__assertfail)
	.align		4
        /*0048*/ 	.word	index@(_ZN7cutlass13device_kernelIN5flash11enable_sm90INS1_16FlashAttnFwdSm90INS1_25CollectiveMainloopFwdSm90ILi2EN4cute5tupleIJNS5_1CILi1EEES8_S8_EEENS6_IJNS7_ILi64EEESA_SA_EEELi512ENS_10bfloat16_tEfNS_4arch4Sm90ELb0ELb1ELb0ELb1ELb0ELb0ELb0ELb0ELb0ELb1ELb1ELb0EEENS1_21CollectiveEpilogueFwdINS6_IJSA_NS7_ILi512EEESA_EEES9_SC_SE_Li256ELb1ELb1ELb1ELb0EEENS1_36VarlenDynamicPersistentTileSchedulerILi64ELi64ELi256ELi128ELb1ELb1ELb1ELb1ELb0ELb1EEEEEEEEEvNT_6ParamsE)
	.align		4
        /*004c*/ 	.word	index@(__assertfail)
	.align		4
        /*0050*/ 	.word	index@(_ZN7cutlass13device_kernelIN5flash11enable_sm90INS1_16FlashAttnFwdSm90INS1_25CollectiveMainloopFwdSm90ILi2EN4cute5tupleIJNS5_1CILi1EEES8_S8_EEENS6_IJNS7_ILi64EEESA_SA_EEELi512ENS_10bfloat16_tEfNS_4arch4Sm90ELb0ELb1ELb0ELb1ELb0ELb1ELb0ELb0ELb0ELb1ELb1ELb0EEENS1_21CollectiveEpilogueFwdINS6_IJSA_NS7_ILi512EEESA_EEES9_SC_SE_Li256ELb1ELb1ELb1ELb0EEENS1_36VarlenDynamicPersistentTileSchedulerILi64ELi64ELi256ELi128ELb1ELb1ELb1ELb1ELb0ELb1EEEEEEEEEvNT_6ParamsE)
	.align		4
        /*0054*/ 	.word	index@(__assertfail)
	.align		4
        /*0058*/ 	.word	index@(_ZN7cutlass13device_kernelIN5flash11enable_sm90INS1_16FlashAttnFwdSm90INS1_25CollectiveMainloopFwdSm90ILi2EN4cute5tupleIJNS5_1CILi1EEES8_S8_EEENS6_IJNS7_ILi64EEESA_SA_EEELi512ENS_10bfloat16_tEfNS_4arch4Sm90ELb0ELb1ELb0ELb1ELb0ELb0ELb1ELb0ELb0ELb1ELb1ELb0EEENS1_21CollectiveEpilogueFwdINS6_IJSA_NS7_ILi512EEESA_EEES9_SC_SE_Li256ELb1ELb1ELb1ELb0EEENS1_36VarlenDynamicPersistentTileSchedulerILi64ELi64ELi256ELi128ELb1ELb1ELb1ELb1ELb0ELb1EEEEEEEEEvNT_6ParamsE)
	.align		4
        /*005c*/ 	.word	index@(__assertfail)
	.align		4
        /*0060*/ 	.word	index@(_ZN7cutlass13device_kernelIN5flash11enable_sm90INS1_16FlashAttnFwdSm90INS1_25CollectiveMainloopFwdSm90ILi2EN4cute5tupleIJNS5_1CILi1EEES8_S8_EEENS6_IJNS7_ILi64EEESA_SA_EEELi512ENS_10bfloat16_tEfNS_4arch4Sm90ELb0ELb1ELb0ELb1ELb0ELb1ELb1ELb0ELb0ELb1ELb1ELb0EEENS1_21CollectiveEpilogueFwdINS6_IJSA_NS7_ILi512EEESA_EEES9_SC_SE_Li256ELb1ELb1ELb1ELb0EEENS1_36VarlenDynamicPersistentTileSchedulerILi64ELi64ELi256ELi128ELb1ELb1ELb1ELb1ELb0ELb1EEEEEEEEEvNT_6ParamsE)
	.align		4
        /*0064*/ 	.word	index@(__assertfail)
	.align		4
        /*0068*/ 	.word	index@(_ZN7cutlass13device_kernelIN5flash11enable_sm90INS1_16FlashAttnFwdSm90INS1_25CollectiveMainloopFwdSm90ILi2EN4cute5tupleIJNS5_1CILi1EEES8_S8_EEENS6_IJNS7_ILi64EEESA_SA_EEELi512ENS_10bfloat16_tEfNS_4arch4Sm90ELb1ELb0ELb0ELb0ELb0ELb0ELb0ELb0ELb0ELb1ELb1ELb0EEENS1_21CollectiveEpilogueFwdINS6_IJSA_NS7_ILi512EEESA_EEES9_SC_SE_Li256ELb0ELb1ELb1ELb0EEENS1_19SingleTileSchedulerILb0ELb1ELb1ELi64EEEEEEEEEvNT_6ParamsE)
	.align		4
        /*006c*/ 	.word	index@(__assertfail)
	.align		4
        /*0070*/ 	.word	index@(_ZN7cutlass13device_kernelIN5flash11enable_sm90INS1_16FlashAttnFwdSm90INS1_25CollectiveMainloopFwdSm90ILi2EN4cute5tupleIJNS5_1CILi1EEES8_S8_EEENS6_IJNS7_ILi64EEESA_SA_EEELi512ENS_10bfloat16_tEfNS_4arch4Sm90ELb1ELb0ELb0ELb0ELb0ELb0ELb1ELb0ELb0ELb1ELb1ELb0EEENS1_21CollectiveEpilogueFwdINS6_IJSA_NS7_ILi512EEESA_EEES9_SC_SE_Li256ELb0ELb1ELb1ELb0EEENS1_19SingleTileSchedulerILb0ELb1ELb1ELi64EEEEEEEEEvNT_6ParamsE)
	.align		4
        /*0074*/ 	.word	index@(__assertfail)
	.align		4
        /*0078*/ 	.word	index@(_ZN7cutlass13device_kernelIN5flash11enable_sm90INS1_16FlashAttnFwdSm90INS1_25CollectiveMainloopFwdSm90ILi2EN4cute5tupleIJNS5_1CILi1EEES8_S8_EEENS6_IJNS7_ILi64EEESA_SA_EEELi512ENS_10bfloat16_tEfNS_4arch4Sm90ELb1ELb0ELb0ELb1ELb0ELb0ELb0ELb0ELb0ELb1ELb1ELb0EEENS1_21CollectiveEpilogueFwdINS6_IJSA_NS7_ILi512EEESA_EEES9_SC_SE_Li256ELb1ELb1ELb1ELb0EEENS1_36VarlenDynamicPersistentTileSchedulerILi64ELi64ELi256ELi128ELb1ELb1ELb1ELb1ELb1ELb1EEEEEEEEEvNT_6ParamsE)
	.align		4
        /*007c*/ 	.word	index@(__assertfail)
	.align		4
        /*0080*/ 	.word	index@(_ZN7cutlass13device_kernelIN5flash11enable_sm90INS1_16FlashAttnFwdSm90INS1_25CollectiveMainloopFwdSm90ILi2EN4cute5tupleIJNS5_1CILi1EEES8_S8_EEENS6_IJNS7_ILi64EEESA_SA_EEELi512ENS_10bfloat16_tEfNS_4arch4Sm90ELb1ELb0ELb0ELb1ELb0ELb1ELb0ELb0ELb0ELb1ELb1ELb0EEENS1_21CollectiveEpilogueFwdINS6_IJSA_NS7_ILi512EEESA_EEES9_SC_SE_Li256ELb1ELb1ELb1ELb0EEENS1_36VarlenDynamicPersistentTileSchedulerILi64ELi64ELi256ELi128ELb1ELb1ELb1ELb1ELb1ELb1EEEEEEEEEvNT_6ParamsE)
	.align		4
        /*0084*/ 	.word	index@(__assertfail)
	.align		4
        /*0088*/ 	.word	index@(_ZN7cutlass13device_kernelIN5flash11enable_sm90INS1_16FlashAttnFwdSm90INS1_25CollectiveMainloopFwdSm90ILi2EN4cute5tupleIJNS5_1CILi1EEES8_S8_EEENS6_IJNS7_ILi64EEESA_SA_EEELi512ENS_10bfloat16_tEfNS_4arch4Sm90ELb1ELb0ELb0ELb1ELb0ELb0ELb1ELb0ELb0ELb1ELb1ELb0EEENS1_21CollectiveEpilogueFwdINS6_IJSA_NS7_ILi512EEESA_EEES9_SC_SE_Li256ELb1ELb1ELb1ELb0EEENS1_36VarlenDynamicPersistentTileSchedulerILi64ELi64ELi256ELi128ELb1ELb1ELb1ELb1ELb1ELb1EEEEEEEEEvNT_6ParamsE)
	.align		4
        /*008c*/ 	.word	index@(__assertfail)
	.align		4
        /*0090*/ 	.word	index@(_ZN7cutlass13device_kernelIN5flash11enable_sm90INS1_16FlashAttnFwdSm90INS1_25CollectiveMainloopFwdSm90ILi2EN4cute5tupleIJNS5_1CILi1EEES8_S8_EEENS6_IJNS7_ILi64EEESA_SA_EEELi512ENS_10bfloat16_tEfNS_4arch4Sm90ELb1ELb0ELb0ELb1ELb0ELb1ELb1ELb0ELb0ELb1ELb1ELb0EEENS1_21CollectiveEpilogueFwdINS6_IJSA_NS7_ILi512EEESA_EEES9_SC_SE_Li256ELb1ELb1ELb1ELb0EEENS1_36VarlenDynamicPersistentTileSchedulerILi64ELi64ELi256ELi128ELb1ELb1ELb1ELb1ELb1ELb1EEEEEEEEEvNT_6ParamsE)
	.align		4
        /*0094*/ 	.word	index@(__assertfail)
	.align		4
        /*0098*/ 	.word	0x00000000
	.align		4
        /*009c*/ 	.word	0xfffffffe
	.align		4
        /*00a0*/ 	.word	0x00000000
	.align		4
        /*00a4*/ 	.word	0xfffffffd
	.align		4
        /*00a8*/ 	.word	0x00000000
	.align		4
        /*00ac*/ 	.word	0xfffffffc


//--------------------- .nv.constant4             --------------------------
	.section	.nv.constant4,"a",@progbits
	.align	8
	.align		8
.nv.constant4:
        /*0000*/ 	.dword	__assertfail
	.align		8
        /*0008*/ 	.dword	__unnamed_1
	.align		8
        /*0010*/ 	.dword	__unnamed_2
	.align		8
        /*0018*/ 	.dword	__unnamed_3
	.align		8
        /*0020*/ 	.dword	__unnamed_4
	.align		8
        /*0028*/ 	.dword	__unnamed_5
	.align		8
        /*0030*/ 	.dword	__unnamed_6
	.align		8
        /*0038*/ 	.dword	_ZN75_INTERNAL_c460b146_39_flash_fwd_hdim64_512_bf16_split_sm90_cu_744032ad_33624cuda3std3__45__cpo5beginE
	.align		8
        /*0040*/ 	.dword	_ZN75_INTERNAL_c460b146_39_flash_fwd_hdim64_512_bf16_split_sm90_cu_744032ad_33624cuda3std3__45__cpo3endE
	.align		8
        /*0048*/ 	.dword	_ZN75_INTERNAL_c460b146_39_flash_fwd_hdim64_512_bf16_split_sm90_cu_744032ad_33624cuda3std3__45__cpo6cbeginE
	.align		8
        /*0050*/ 	.dword	_ZN75_INTERNAL_c460b146_39_flash_fwd_hdim64_512_bf16_split_sm90_cu_744032ad_33624cuda3std3__45__cpo4cendE
	.align		8
        /*0058*/ 	.dword	_ZN75_INTERNAL_c460b146_39_flash_fwd_hdim64_512_bf16_split_sm90_cu_744032ad_33624cuda3std3__477_GLOBAL__N__c460b146_39_flash_fwd_hdim64_512_bf16_split_sm90_cu_744032ad_33626ignoreE
	.align		8
        /*0060*/ 	.dword	_ZN75_INTERNAL_c460b146_39_flash_fwd_hdim64_512_bf16_split_sm90_cu_744032ad_33624cuda3std3__419piecewise_constructE
	.align		8
        /*0068*/ 	.dword	_ZN75_INTERNAL_c460b146_39_flash_fwd_hdim64_512_bf16_split_sm90_cu_744032ad_33624cuda3std3__48in_placeE
	.align		8
        /*0070*/ 	.dword	_ZN75_INTERNAL_c460b146_39_flash_fwd_hdim64_512_bf16_split_sm90_cu_744032ad_33624cuda3std6ranges3__45__cpo4swapE
	.align		8
        /*0078*/ 	.dword	_ZN75_INTERNAL_c460b146_39_flash_fwd_hdim64_512_bf16_split_sm90_cu_744032ad_33624cuda3std6ranges3__45__cpo9iter_moveE
	.align		8
        /*0080*/ 	.dword	_ZN75_INTERNAL_c460b146_39_flash_fwd_hdim64_512_bf16_split_sm90_cu_744032ad_33624cute7productE
	.align		8
        /*0088*/ 	.dword	_ZN75_INTERNAL_c460b146_39_flash_fwd_hdim64_512_bf16_split_sm90_cu_744032ad_33624cute1_E
	.align		8
        /*0090*/ 	.dword	$str$20
	.align		8
        /*0098*/ 	.dword	$str$21


//--------------------- .text._ZN7cutlass13device_kernelIN5flash11enable_sm90INS1_16FlashAttnFwdSm90INS1_25CollectiveMainloopFwdSm90ILi2EN4cute5tupleIJNS5_1CILi1EEES8_S8_EEENS6_IJNS7_ILi64EEESA_SA_EEELi512ENS_10bfloat16_tEfNS_4arch4Sm90ELb0ELb0ELb0ELb0ELb0ELb0ELb0ELb0ELb0ELb1ELb1ELb0EEENS1_21CollectiveEpilogueFwdINS6_IJSA_NS7_ILi512EEESA_EEES9_SC_SE_Li256ELb0ELb1ELb1ELb0EEENS1_19SingleTileSchedulerILb0ELb1ELb1ELi64EEEEEEEEEvNT_6ParamsE --------------------------
	.section	.text._ZN7cutlass13device_kernelIN5flash11enable_sm90INS1_16FlashAttnFwdSm90INS1_25CollectiveMainloopFwdSm90ILi2EN4cute5tupleIJNS5_1CILi1EEES8_S8_EEENS6_IJNS7_ILi64EEESA_SA_EEELi512ENS_10bfloat16_tEfNS_4arch4Sm90ELb0ELb0ELb0ELb0ELb0ELb0ELb0ELb0ELb0ELb1ELb1ELb0EEENS1_21CollectiveEpilogueFwdINS6_IJSA_NS7_ILi512EEESA_EEES9_SC_SE_Li256ELb0ELb1ELb1ELb0EEENS1_19SingleTileSchedulerILb0ELb1ELb1ELi64EEEEEEEEEvNT_6ParamsE,"ax",@progbits
	.align	128
.text._ZN7cutlass13device_kernelIN5flash11enable_sm90INS1_16FlashAttnFwdSm90INS1_25CollectiveMainloopFwdSm90ILi2EN4cute5tupleIJNS5_1CILi1EEES8_S8_EEENS6_IJNS7_ILi64EEESA_SA_EEELi512ENS_10bfloat16_tEfNS_4arch4Sm90ELb0ELb0ELb0ELb0ELb0ELb0ELb0ELb0ELb0ELb1ELb1ELb0EEENS1_21CollectiveEpilogueFwdINS6_IJSA_NS7_ILi512EEESA_EEES9_SC_SE_Li256ELb0ELb1ELb1ELb0EEENS1_19SingleTileSchedulerILb0ELb1ELb1ELi64EEEEEEEEEvNT_6ParamsE:
        .type           _ZN7cutlass13device_kernelIN5flash11enable_sm90INS1_16FlashAttnFwdSm90INS1_25CollectiveMainloopFwdSm90ILi2EN4cute5tupleIJNS5_1CILi1EEES8_S8_EEENS6_IJNS7_ILi64EEESA_SA_EEELi512ENS_10bfloat16_tEfNS_4arch4Sm90ELb0ELb0ELb0ELb0ELb0ELb0ELb0ELb0ELb0ELb1ELb1ELb0EEENS1_21CollectiveEpilogueFwdINS6_IJSA_NS7_ILi512EEESA_EEES9_SC_SE_Li256ELb0ELb1ELb1ELb0EEENS1_19SingleTileSchedulerILb0ELb1ELb1ELi64EEEEEEEEEvNT_6ParamsE,@function
        .size           _ZN7cutlass13device_kernelIN5flash11enable_sm90INS1_16FlashAttnFwdSm90INS1_25CollectiveMainloopFwdSm90ILi2EN4cute5tupleIJNS5_1CILi1EEES8_S8_EEENS6_IJNS7_ILi64EEESA_SA_EEELi512ENS_10bfloat16_tEfNS_4arch4Sm90ELb0ELb0ELb0ELb0ELb0ELb0ELb0ELb0ELb0ELb1ELb1ELb0EEENS1_21CollectiveEpilogueFwdINS6_IJSA_NS7_ILi512EEESA_EEES9_SC_SE_Li256ELb0ELb1ELb1ELb0EEENS1_19SingleTileSchedulerILb0ELb1ELb1ELi64EEEEEEEEEvNT_6ParamsE,(.L_x_5866 - _ZN7cutlass13device_kernelIN5flash11enable_sm90INS1_16FlashAttnFwdSm90INS1_25CollectiveMainloopFwdSm90ILi2EN4cute5tupleIJNS5_1CILi1EEES8_S8_EEENS6_IJNS7_ILi64EEESA_SA_EEELi512ENS_10bfloat16_tEfNS_4arch4Sm90ELb0ELb0ELb0ELb0ELb0ELb0ELb0ELb0ELb0ELb1ELb1ELb0EEENS1_21CollectiveEpilogueFwdINS6_IJSA_NS7_ILi512EEESA_EEES9_SC_SE_Li256ELb0ELb1ELb1ELb0EEENS1_19SingleTileSchedulerILb0ELb1ELb1ELi64EEEEEEEEEvNT_6ParamsE)
        .other          _ZN7cutlass13device_kernelIN5flash11enable_sm90INS1_16FlashAttnFwdSm90INS1_25CollectiveMainloopFwdSm90ILi2EN4cute5tupleIJNS5_1CILi1EEES8_S8_EEENS6_IJNS7_ILi64EEESA_SA_EEELi512ENS_10bfloat16_tEfNS_4arch4Sm90ELb0ELb0ELb0ELb0ELb0ELb0ELb0ELb0ELb0ELb1ELb1ELb0EEENS1_21CollectiveEpilogueFwdINS6_IJSA_NS7_ILi512EEESA_EEES9_SC_SE_Li256ELb0ELb1ELb1ELb0EEENS1_19SingleTileSchedulerILb0ELb1ELb1ELi64EEEEEEEEEvNT_6ParamsE,@"STO_CUDA_ENTRY STV_DEFAULT"
_ZN7cutlass13device_kernelIN5flash11enable_sm90INS1_16FlashAttnFwdSm90INS1_25CollectiveMainloopFwdSm90ILi2EN4cute5tupleIJNS5_1CILi1EEES8_S8_EEENS6_IJNS7_ILi64EEESA_SA_EEELi512ENS_10bfloat16_tEfNS_4arch4Sm90ELb0ELb0ELb0ELb0ELb0ELb0ELb0ELb0ELb0ELb1ELb1ELb0EEENS1_21CollectiveEpilogueFwdINS6_IJSA_NS7_ILi512EEESA_EEES9_SC_SE_Li256ELb0ELb1ELb1ELb0EEENS1_19SingleTileSchedulerILb0ELb1ELb1ELi64EEEEEEEEEvNT_6ParamsE:
[----:B------:R-:W0:Y:S02]  /*0000*/  LDC R1, c[0x0][0x28] ;  /* 0x00000a00ff017b82 */ /* 0x000e240000000800 */
[----:B0-----:R-:W-:Y:S01]  /*0010*/  VIADD R1, R1, 0xffffffe8 ;  /* 0xffffffe801017836 */ /* 0x001fe20000000000 */
[----:B------:R-:W0:Y:S01]  /*0020*/  S2R R3, SR_TID.X ;  /* 0x0000000000037919 */ /* 0x000e220000002100 */
[----:B------:R-:W-:Y:S01]  /*0030*/  ELECT P0, URZ, PT ;  /* 0x00000000003f782f */ /* 0x000fe20003800000 */
[----:B------:R-:W-:Y:S01]  /*0040*/  BSSY B0, `(.L_x_0) ;  /* 0x000000d000007945 */ /* 0x000fe20003800000 */
[----:B0-----:R-:W-:-:S05]  /*0050*/  SHF.R.U32.HI R0, RZ, 0x5, R3 ;  /* 0x00000005ff007819 */ /* 0x001fca0000011603 */
[----:B------:R-:W0:Y:S02]  /*0060*/  SHFL.IDX PT, R2, R0, RZ, 0x1f ;  /* 0x00001fff00027589 */ /* 0x000e2400000e0000 */
[----:B0-----:R-:W-:-:S13]  /*0070*/  ISETP.EQ.AND P0, PT, R2, RZ, P0 ;  /* 0x000000ff0200720c */ /* 0x001fda0000702270 */
[----:B------:R-:W-:Y:S05]  /*0080*/  @!P0 BRA `(.L_x_1) ;  /* 0x0000000000208947 */ /* 0x000fea0003800000 */
[----:B------:R-:W-:Y:S02]  /*0090*/  ULDC.64 UR4, c[0x0][0x198] ;  /* 0x0000660000047ab9 */ /* 0x000fe40000000a00 */
[----:B------:R-:W-:Y:S02]  /*00a0*/  UIADD3 UR6, UP0, UR4, 0x370, URZ ;  /* 0x0000037004067890 */ /* 0x000fe4000ff1e03f */
[----:B------:R-:W-:Y:S02]  /*00b0*/  UIADD3 UR4, UP1, UR4, 0x470, URZ ;  /* 0x0000047004047890 */ /* 0x000fe4000ff3e03f */
[----:B------:R-:W-:Y:S02]  /*00c0*/  UIADD3.X UR7, URZ, UR5, URZ, UP0, !UPT ;  /* 0x000000053f077290 */ /* 0x000fe400087fe43f */
[----:B------:R-:W-:-:S07]  /*00d0*/  UIADD3.X UR5, URZ, UR5, URZ, UP1, !UPT ;  /* 0x000000053f057290 */ /* 0x000fce0008ffe43f */
[----:B------:R0:W-:Y:S02]  /*00e0*/  UTMACCTL.PF [UR6] ;  /* 0x00000000060079b9 */ /* 0x0001e40008040000 */
[----:B------:R0:W-:Y:S02]  /*00f0*/  UTMACCTL.PF [UR4] ;  /* 0x00000000040079b9 */ /* 0x0001e40008040000 */
[----:B0-----:R-:W-:Y:S01]  /*0100*/  NOP ;  /* 0x0000000000007918 */ /* 0x001fe20000000000 */
.L_x_1:
[----:B------:R-:W-:Y:S05]  /*0110*/  BSYNC B0 ;  /* 0x0000000000007941 */ /* 0x000fea0003800000 */
.L_x_0:
[----:B------:R-:W-:Y:S01]  /*0120*/  VOTEU.ANY UP0, P0 ;  /* 0x00000000003f7886 */ /* 0x000fe20000000100 */
[----:B------:R-:W0:Y:S01]  /*0130*/  SHFL.IDX PT, R2, R0, RZ, 0x1f ;  /* 0x00001fff00027589 */ /* 0x000e2200000e0000 */
[----:B------:R-:W-:Y:S01]  /*0140*/  UMOV UR4, 0x80 ;  /* 0x0000008000047882 */ /* 0x000fe20000000000 */
[----:B------:R-:W-:Y:S01]  /*0150*/  UMOV UR7, 0x100 ;  /* 0x0000010000077882 */ /* 0x000fe20000000000 */
[----:B------:R-:W-:Y:S01]  /*0160*/  VOTEU.ANY UP1, P0 ;  /* 0x00000000003f7886 */ /* 0x000fe20000020100 */
[----:B------:R-:W1:Y:S01]  /*0170*/  @UP0 S2UR UR8, SR_CgaCtaId ;  /* 0x00000000000809c3 */ /* 0x000e620000008800 */
[----:B------:R-:W-:Y:S01]  /*0180*/  @UP0 UMOV UR6, 0x400 ;  /* 0x0000040000060882 */ /* 0x000fe20000000000 */
[----:B------:R-:W-:-:S04]  /*0190*/  @UP0 UIADD3 UR4, -UR4, 0x100000, URZ ;  /* 0x0010000004040890 */ /* 0x000fc8000fffe13f */
[----:B------:R-:W-:Y:S02]  /*01a0*/  @UP0 USHF.L.U32 UR5, UR4, 0xb, URZ ;  /* 0x0000000b04050899 */ /* 0x000fe4000800063f */
[----:B------:R-:W-:Y:S01]  /*01b0*/  @UP0 USHF.L.U32 UR4, UR4, 0x1, URZ ;  /* 0x0000000104040899 */ /* 0x000fe2000800063f */
[----:B0-----:R-:W-:Y:S02]  /*01c0*/  ISETP.NE.AND P1, PT, R2, RZ, PT ;  /* 0x000000ff0200720c */ /* 0x001fe40003f25270 */
[----:B------:R-:W-:Y:S01]  /*01d0*/  SHF.R.U32.HI R2, RZ, 0x7, R3 ;  /* 0x00000007ff027819 */ /* 0x000fe20000011603 */
[----:B-1----:R-:W-:Y:S02]  /*01e0*/  @UP0 ULEA UR8, UR8, UR6, 0x18 ;  /* 0x0000000608080291 */ /* 0x002fe4000f8ec03f */
[----:B------:R-:W-:-:S04]  /*01f0*/  @UP0 UIADD3 UR6, -UR7, 0x100000, URZ ;  /* 0x0010000007060890 */ /* 0x000fc8000fffe13f */
[----:B------:R-:W-:Y:S02]  /*0200*/  @UP0 USHF.L.U32 UR7, UR6, 0xb, URZ ;  /* 0x0000000b06070899 */ /* 0x000fe4000800063f */
[----:B------:R-:W-:Y:S01]  /*0210*/  @UP0 USHF.L.U32 UR6, UR6, 0x1, URZ ;  /* 0x0000000106060899 */ /* 0x000fe2000800063f */
[----:B------:R0:W1:Y:S01]  /*0220*/  SHFL.IDX PT, R3, R2, RZ, 0x1f ;  /* 0x00001fff02037589 */ /* 0x00006200000e0000 */
[----:B------:R-:W-:-:S03]  /*0230*/  VOTEU.ANY UP0, P0 ;  /* 0x00000000003f7886 */ /* 0x000fc60000000100 */
[----:B------:R-:W2:Y:S02]  /*0240*/  FENCE.VIEW.ASYNC.S ;  /* 0x00000000000073c6 */ /* 0x000ea40000000000 */
[----:B--2---:R0:W2:Y:S05]  /*0250*/  @UP0 SYNCS.EXCH.64 URZ, [UR8+0x28c00], UR4 ;  /* 0x028c0004083f05b2 */ /* 0x0040aa0008000100 */
[----:B------:R0:W3:Y:S02]  /*0260*/  @UP1 SYNCS.EXCH.64 URZ, [UR8+0x28c20], UR6 ;  /* 0x028c2006083f15b2 */ /* 0x0000e40008000100 */
[----:B0-----:R-:W-:Y:S05]  /*0270*/  @P1 BRA `(.L_x_2) ;  /* 0x0000000000381947 */ /* 0x001fea0003800000 */
[----:B------:R-:W0:Y:S01]  /*0280*/  S2UR UR5, SR_CgaCtaId ;  /* 0x00000000000579c3 */ /* 0x000e220000008800 */
[----:B------:R-:W-:Y:S01]  /*0290*/  UMOV UR4, 0x400 ;  /* 0x0000040000047882 */ /* 0x000fe20000000000 */
[----:B------:R-:W-:Y:S01]  /*02a0*/  UMOV UR7, 0x1 ;  /* 0x0000000100077882 */ /* 0x000fe20000000000 */
[----:B------:R-:W-:Y:S01]  /*02b0*/  ELECT P0, URZ, PT ;  /* 0x00000000003f782f */ /* 0x000fe20003800000 */
[----:B0-----:R-:W-:Y:S02]  /*02c0*/  ULEA UR6, UR5, UR4, 0x18 ;  /* 0x0000000405067291 */ /* 0x001fe4000f8ec03f */
[----:B------:R-:W-:-:S04]  /*02d0*/  UIADD3 UR4, -UR7, 0x100000, URZ ;  /* 0x0010000007047890 */ /* 0x000fc8000fffe13f */
[----:B------:R-:W-:Y:S02]  /*02e0*/  USHF.L.U32 UR5, UR4, 0xb, URZ ;  /* 0x0000000b04057899 */ /* 0x000fe4000800063f */
[----:B------:R-:W-:Y:S01]  /*02f0*/  USHF.L.U32 UR4, UR4, 0x1, URZ ;  /* 0x0000000104047899 */ /* 0x000fe2000800063f */
[----:B------:R-:W0:Y:S11]  /*0300*/  FENCE.VIEW.ASYNC.S ;  /* 0x00000000000073c6 */ /* 0x000e360000000000 */
[----:B0-----:R0:W4:Y:S01]  /*0310*/  SYNCS.EXCH.64 URZ, [UR6+0x28c30], UR4 ;  /* 0x028c3004063f75b2 */ /* 0x0011220008000100 */
[----:B------:R0:W0:Y:S01]  /*0320*/  SYNCS.EXCH.64 URZ, [UR6+0x28c40], UR4 ;  /* 0x028c4004063f75b2 */ /* 0x0000220008000100 */
[----:B------:R0:W0:Y:S01]  /*0330*/  SYNCS.EXCH.64 URZ, [UR6+0x28c38], UR4 ;  /* 0x028c3804063f75b2 */ /* 0x0000220008000100 */
[----:B------:R0:W0:Y:S01]  /*0340*/  SYNCS.EXCH.64 URZ, [UR6+0x28c48], UR4 ;  /* 0x028c4804063f75b2 */ /* 0x0000220008000100 */
[----:B------:R-:W-:Y:S01]  /*0350*/  NOP ;  /* 0x0000000000007918 */ /* 0x000fe20000000000 */
.L_x_2:
[----:B------:R-:W5:Y:S01]  /*0360*/  SHFL.IDX PT, R2, R0, RZ, 0x1f ;  /* 0x00001fff00027589 */ /* 0x000f6200000e0000 */
[----:B------:R-:W-:Y:S01]  /*0370*/  NOP ;  /* 0x0000000000007918 */ /* 0x000fe20000000000 */
[----:B-----5:R-:W-:-:S13]  /*0380*/  ISETP.NE.AND P0, PT, R2, RZ, PT ;  /* 0x000000ff0200720c */ /* 0x020fda0003f05270 */
[----:B------:R-:W-:Y:S05]  /*0390*/  @P0 BRA `(.L_x_3) ;  /* 0x0000000000480947 */ /* 0x000fea0003800000 */
[----:B0-----:R-:W0:Y:S01]  /*03a0*/  S2UR UR5, SR_CgaCtaId ;  /* 0x00000000000579c3 */ /* 0x001e220000008800 */
[----:B------:R-:W-:Y:S01]  /*03b0*/  UMOV UR4, 0x400 ;  /* 0x0000040000047882 */ /* 0x000fe20000000000 */
[----:B------:R-:W-:Y:S01]  /*03c0*/  UMOV UR6, 0x1 ;  /* 0x0000000100067882 */ /* 0x000fe20000000000 */
[----:B------:R-:W-:Y:S01]  /*03d0*/  UMOV UR9, 0x2 ;  /* 0x0000000200097882 */ /* 0x000fe20000000000 */
[----:B------:R-:W-:-:S04]  /*03e0*/  UIADD3 UR6, -UR6, 0x100000, URZ ;  /* 0x0010000006067890 */ /* 0x000fc8000fffe13f */
[----:B------:R-:W-:Y:S02]  /*03f0*/  USHF.L.U32 UR7, UR6, 0xb, URZ ;  /* 0x0000000b06077899 */ /* 0x000fe4000800063f */
[----:B------:R-:W-:Y:S01]  /*0400*/  USHF.L.U32 UR6, UR6, 0x1, URZ ;  /* 0x0000000106067899 */ /* 0x000fe2000800063f */
[----:B------:R-:W-:Y:S01]  /*0410*/  ELECT P0, URZ, PT ;  /* 0x00000000003f782f */ /* 0x000fe20003800000 */
[----:B0-----:R-:W-:Y:S02]  /*0420*/  ULEA UR8, UR5, UR4, 0x18 ;  /* 0x0000000405087291 */ /* 0x001fe4000f8ec03f */
[----:B------:R-:W-:-:S04]  /*0430*/  UIADD3 UR4, -UR9, 0x100000, URZ ;  /* 0x0010000009047890 */ /* 0x000fc8000fffe13f */
[----:B------:R-:W-:Y:S02]  /*0440*/  USHF.L.U32 UR5, UR4, 0xb, URZ ;  /* 0x0000000b04057899 */ /* 0x000fe4000800063f */
[----:B------:R-:W-:Y:S01]  /*0450*/  USHF.L.U32 UR4, UR4, 0x1, URZ ;  /* 0x0000000104047899 */ /* 0x000fe2000800063f */
[----:B------:R-:W0:Y:S03]  /*0460*/  FENCE.VIEW.ASYNC.S ;  /* 0x00000000000073c6 */ /* 0x000e260000000000 */
[----:B0-----:R0:W0:Y:S08]  /*0470*/  SYNCS.EXCH.64 URZ, [UR8+0x28c50], UR6 ;  /* 0x028c5006083f75b2 */ /* 0x0010300008000100 */
[----:B------:R0:W0:Y:S01]  /*0480*/  SYNCS.EXCH.64 URZ, [UR8+0x28c60], UR4 ;  /* 0x028c6004083f75b2 */ /* 0x0000220008000100 */
[----:B------:R0:W0:Y:S01]  /*0490*/  SYNCS.EXCH.64 URZ, [UR8+0x28c58], UR6 ;  /* 0x028c5806083f75b2 */ /* 0x0000220008000100 */
[----:B------:R0:W0:Y:S01]  /*04a0*/  SYNCS.EXCH.64 URZ, [UR8+0x28c68], UR4 ;  /* 0x028c6804083f75b2 */ /* 0x0000220008000100 */
[----:B------:R-:W-:Y:S01]  /*04b0*/  NOP ;  /* 0x0000000000007918 */ /* 0x000fe20000000000 */
.L_x_3:
[----:B------:R-:W5:Y:S01]  /*04c0*/  SHFL.IDX PT, R2, R0, RZ, 0x1f ;  /* 0x00001fff00027589 */ /* 0x000f6200000e0000 */
[----:B------:R-:W-:Y:S01]  /*04d0*/  NOP ;  /* 0x0000000000007918 */ /* 0x000fe20000000000 */
[----:B-----5:R-:W-:-:S13]  /*04e0*/  ISETP.NE.AND P0, PT, R2, RZ, PT ;  /* 0x000000ff0200720c */ /* 0x020fda0003f05270 */
[----:B------:R-:W-:Y:S05]  /*04f0*/  @P0 BRA `(.L_x_4) ;  /* 0x0000000000380947 */ /* 0x000fea0003800000 */
[----:B0-----:R-:W0:Y:S01]  /*0500*/  S2UR UR5, SR_CgaCtaId ;  /* 0x00000000000579c3 */ /* 0x001e220000008800 */
        /* <DEDUP_REMOVED lines=8> */
[----:B0-----:R0:W0:Y:S01]  /*0590*/  SYNCS.EXCH.64 URZ, [UR6+0x28c70], UR4 ;  /* 0x028c7004063f75b2 */ /* 0x0010220008000100 */
[----:B------:R0:W0:Y:S01]  /*05a0*/  SYNCS.EXCH.64 URZ, [UR6+0x28c80], UR4 ;  /* 0x028c8004063f75b2 */ /* 0x0000220008000100 */
[----:B------:R0:W0:Y:S01]  /*05b0*/  SYNCS.EXCH.64 URZ, [UR6+0x28c78], UR4 ;  /* 0x028c7804063f75b2 */ /* 0x0000220008000100 */
[----:B------:R0:W0:Y:S01]  /*05c0*/  SYNCS.EXCH.64 URZ, [UR6+0x28c88], UR4 ;  /* 0x028c8804063f75b2 */ /* 0x0000220008000100 */
[----:B------:R-:W-:Y:S01]  /*05d0*/  NOP ;  /* 0x0000000000007918 */ /* 0x000fe20000000000 */
.L_x_4:
        /* <DEDUP_REMOVED lines=8> */
[----:B------:R-:W-:Y:S01]  /*0660*/  ELECT P0, URZ, PT ;  /* 0x00000000003f782f */ /* 0x000fe20003800000 */
[----:B0-----:R-:W-:Y:S02]  /*0670*/  ULEA UR8, UR5, UR4, 0x18 ;  /* 0x0000000405087291 */ /* 0x001fe4000f8ec03f */
[----:B------:R-:W-:-:S04]  /*0680*/  UIADD3 UR4, -UR6, 0x100000, URZ ;  /* 0x0010000006047890 */ /* 0x000fc8000fffe13f */
[----:B------:R-:W-:Y:S02]  /*0690*/  USHF.L.U32 UR5, UR4, 0xb, URZ ;  /* 0x0000000b04057899 */ /* 0x000fe4000800063f */
[----:B------:R-:W-:Y:S02]  /*06a0*/  USHF.L.U32 UR4, UR4, 0x1, URZ ;  /* 0x0000000104047899 */ /* 0x000fe4000800063f */
        /* <DEDUP_REMOVED lines=9> */
.L_x_5:
        /* <DEDUP_REMOVED lines=22> */
.L_x_6:
[----:B------:R-:W-:Y:S01]  /*08a0*/  IMAD.MOV.U32 R2, RZ, RZ, 0x1 ;  /* 0x00000001ff027424 */ /* 0x000fe200078e00ff */
[----:B-1----:R-:W-:Y:S01]  /*08b0*/  ISETP.NE.AND P0, PT, R3, RZ, PT ;  /* 0x000000ff0300720c */ /* 0x002fe20003f05270 */
[----:B------:R-:W-:Y:S01]  /*08c0*/  NOP ;  /* 0x0000000000007918 */ /* 0x000fe20000000000 */
[----:B------:R-:W-:Y:S01]  /*08d0*/  ULDC.64 UR42, c[0x0][0x208] ;  /* 0x00008200002a7ab9 */ /* 0x000fe20000000a00 */
[----:B------:R-:W-:Y:S01]  /*08e0*/  BSSY B6, `(.L_x_7) ;  /* 0x0000d17000067945 */ /* 0x000fe20003800000 */
[----:B------:R-:W-:-:S05]  /*08f0*/  SEL R2, R2, 0x2, !P0 ;  /* 0x0000000202027807 */ /* 0x000fca0004000000 */
[----:B------:R1:W-:Y:S01]  /*0900*/  STL [R1+0x14], R2 ;  /* 0x0000140201007387 */ /* 0x0003e20000100800 */
[----:B0-234-:R-:W-:Y:S06]  /*0910*/  BAR.SYNC.DEFER_BLOCKING 0x0 ;  /* 0x0000000000007b1d */ /* 0x01dfec0000010000 */
[----:B------:R-:W-:Y:S05]  /*0920*/  @!P0 BRA `(.L_x_8) ;  /* 0x0000008800cc8947 */ /* 0x000fea0003800000 */
.L_x_9:
[----:B------:R-:W-:-:S08]  /*0930*/  NOP ;  /* 0x0000000000007918 */ /* 0x000fd00000000000 */
[----:B------:R-:W0:Y:S02]  /*0940*/  USETMAXREG.TRY_ALLOC.CTAPOOL UP0, 0xf0 ;  /* 0x000000f0000079c8 */ /* 0x000e240008000600 */
[----:B0-----:R-:W-:-:S13]  /*0950*/  PLOP3.LUT P0, PT, PT, PT, UP0, 0x80, 0x0 ;  /* 0x000000000000781c */ /* 0x001fda0003f0f008 */
[----:B------:R-:W-:Y:S05]  /*0960*/  @!P0 BRA `(.L_x_9) ;  /* 0xfffffffc00f08947 */ /* 0x000fea000383ffff */
[----:B------:R-:W0:Y:S01]  /*0970*/  S2R R6, SR_TID.X ;  /* 0x0000000000067919 */ /* 0x000e220000002100 */
[----:B------:R-:W2:Y:S08]  /*0980*/  LDC R4, c[0x0][0xc50] ;  /* 0x00031400ff047b82 */ /* 0x000eb00000000800 */
[----:B------:R-:W1:Y:S08]  /*0990*/  S2UR UR4, SR_CTAID.Y ;  /* 0x00000000000479c3 */ /* 0x000e700000002600 */
[----:B------:R-:W3:Y:S01]  /*09a0*/  S2UR UR5, SR_CTAID.Z ;  /* 0x00000000000579c3 */ /* 0x000ee20000002700 */
[----:B--2---:R-:W-:-:S02]  /*09b0*/  ISETP.NE.AND P1, PT, R4, 0x1, PT ;  /* 0x000000010400780c */ /* 0x004fc40003f25270 */
[----:B0-----:R-:W-:Y:S01]  /*09c0*/  LOP3.LUT R0, R6, 0xffffff80, RZ, 0xc0, !PT ;  /* 0xffffff8006007812 */ /* 0x001fe200078ec0ff */
[----:B-1----:R-:W-:-:S03]  /*09d0*/  IMAD.U32 R2, RZ, RZ, UR4 ;  /* 0x00000004ff027e24 */ /* 0x002fc6000f8e00ff */
[----:B------:R-:W-:-:S07]  /*09e0*/  ISETP.NE.AND P0, PT, R0, 0x80, PT ;  /* 0x000000800000780c */ /* 0x000fce0003f05270 */
[----:B------:R-:W0:Y:S08]  /*09f0*/  @P1 LDC R0, c[0x0][0xc54] ;  /* 0x00031500ff001b82 */ /* 0x000e300000000800 */
[----:B------:R-:W1:Y:S08]  /*0a00*/  @P1 LDC R5, c[0x0][0xc58] ;  /* 0x00031600ff051b82 */ /* 0x000e700000000800 */
[----:B------:R-:W-:Y:S06]  /*0a10*/  @!P0 BAR.ARV 0x8, 0x100 ;  /* 0x0204000000008b1d */ /* 0x000fec0000002000 */
[----:B------:R-:W-:Y:S01]  /*0a20*/  ISETP.GE.U32.AND P0, PT, R6, 0x100, PT ;  /* 0x000001000600780c */ /* 0x000fe20003f06070 */
[----:B0-----:R-:W-:-:S12]  /*0a30*/  @P1 IMAD.HI.U32 R0, R0, UR4, RZ ;  /* 0x0000000400001c27 */ /* 0x001fd8000f8e00ff */
[----:B------:R-:W-:Y:S06]  /*0a40*/  @P0 BAR.ARV 0xf, 0x100 ;  /* 0x03c4000000000b1d */ /* 0x000fec0000002000 */
[----:B---3--:R-:W-:Y:S02]  /*0a50*/  ISETP.LE.AND P0, PT, RZ, UR5, PT ;  /* 0x00000005ff007c0c */ /* 0x008fe4000bf03270 */
[----:B-1----:R-:W-:-:S05]  /*0a60*/  @P1 SHF.R.U32.HI R2, RZ, R5, R0 ;  /* 0x00000005ff021219 */ /* 0x002fca0000011600 */
[----:B------:R-:W-:-:S04]  /*0a70*/  IMAD.MOV R5, RZ, RZ, -R2 ;  /* 0x000000ffff057224 */ /* 0x000fc800078e0a02 */
[----:B------:R-:W-:Y:S02]  /*0a80*/  IMAD R4, R4, R5, UR4 ;  /* 0x0000000404047e24 */ /* 0x000fe4000f8e0205 */
[----:B------:R-:W-:Y:S05]  /*0a90*/  @!P0 BRA `(.L_x_10) ;  /* 0x000000cc00ec8947 */ /* 0x000fea0003800000 */
[----:B------:R-:W0:Y:S01]  /*0aa0*/  LDC.64 R8, c[0x0][0x418] ;  /* 0x00010600ff087b82 */ /* 0x000e220000000a00 */
[----:B------:R-:W-:Y:S01]  /*0ab0*/  SHF.R.U32.HI R7, RZ, 0x10, R4 ;  /* 0x00000010ff077819 */ /* 0x000fe20000011604 */
[----:B------:R-:W-:Y:S01]  /*0ac0*/  VIADD R18, R6, 0xffffff80 ;  /* 0xffffff8006127836 */ /* 0x000fe20000000000 */
[----:B------:R-:W-:Y:S02]  /*0ad0*/  LOP3.LUT R16, R4, 0xffff, RZ, 0xc0, !PT ;  /* 0x0000ffff04107812 */ /* 0x000fe400078ec0ff */
[----:B------:R-:W-:-:S03]  /*0ae0*/  ISETP.NE.AND P1, PT, R7, RZ, PT ;  /* 0x000000ff0700720c */ /* 0x000fc60003f25270 */
[----:B------:R-:W1:Y:S08]  /*0af0*/  LDC R22, c[0x0][0x424] ;  /* 0x00010900ff167b82 */ /* 0x000e700000000800 */
[----:B------:R-:W2:Y:S01]  /*0b00*/  LDC R5, c[0x0][0x2f0] ;  /* 0x0000bc00ff057b82 */ /* 0x000ea20000000800 */
[----:B0-----:R-:W-:-:S07]  /*0b10*/  ISETP.NE.U32.AND P0, PT, R8, RZ, PT ;  /* 0x000000ff0800720c */ /* 0x001fce0003f05070 */
[----:B------:R-:W0:Y:S01]  /*0b20*/  @!P1 LDC R7, c[0x0][0x9f0] ;  /* 0x00027c00ff079b82 */ /* 0x000e220000000800 */
[----:B------:R-:W-:-:S04]  /*0b30*/  ISETP.NE.AND.EX P0, PT, R9, RZ, PT, P0 ;  /* 0x000000ff0900720c */ /* 0x000fc80003f05300 */
[----:B-1----:R-:W-:Y:S02]  /*0b40*/  SEL R22, R22, 0x1, P0 ;  /* 0x0000000116167807 */ /* 0x002fe40000000000 */
[----:B------:R-:W-:-:S03]  /*0b50*/  ISETP.NE.AND P0, PT, R3, 0x1, PT ;  /* 0x000000010300780c */ /* 0x000fc60003f05270 */
[----:B--2---:R-:W-:-:S04]  /*0b60*/  IMAD R22, R22, R5, RZ ;  /* 0x0000000516167224 */ /* 0x004fc800078e02ff */
[----:B------:R-:W-:-:S05]  /*0b70*/  VIADD R0, R22, 0x3f ;  /* 0x0000003f16007836 */ /* 0x000fca0000000000 */
[----:B------:R-:W-:-:S04]  /*0b80*/  SHF.R.S32.HI R5, RZ, 0x1f, R0 ;  /* 0x0000001fff057819 */ /* 0x000fc80000011400 */
[----:B------:R-:W-:-:S04]  /*0b90*/  LEA.HI R5, R5, R0, RZ, 0x6 ;  /* 0x0000000005057211 */ /* 0x000fc800078f30ff */
[----:B------:R-:W-:Y:S01]  /*0ba0*/  SHF.R.S32.HI R0, RZ, 0x6, R5 ;  /* 0x00000006ff007819 */ /* 0x000fe20000011405 */
[----:B------:R-:W-:Y:S06]  /*0bb0*/  @!P0 BRA `(.L_x_11) ;  /* 0x0000001c00d88947 */ /* 0x000fec0003800000 */
[----:B------:R-:W-:Y:S01]  /*0bc0*/  ISETP.GE.AND P0, PT, R22, 0x1, PT ;  /* 0x000000011600780c */ /* 0x000fe20003f06270 */
[----:B------:R-:W-:-:S12]  /*0bd0*/  IMAD.MOV.U32 R4, RZ, RZ, RZ ;  /* 0x000000ffff047224 */ /* 0x000fd800078e00ff */
[----:B------:R-:W-:Y:S05]  /*0be0*/  @!P0 BRA `(.L_x_12) ;  /* 0x0000000000688947 */ /* 0x000fea0003800000 */
[-C--:B0-----:R-:W-:Y:S02]  /*0bf0*/  IABS R8, R7.reuse ;  /* 0x0000000700087213 */ /* 0x081fe40000000000 */
[----:B------:R-:W-:Y:S02]  /*0c00*/  IADD3 R6, R0, -0x1, R7 ;  /* 0xffffffff00067810 */ /* 0x000fe40007ffe007 */
[----:B------:R-:W0:Y:S01]  /*0c10*/  I2F.RP R3, R8 ;  /* 0x0000000800037306 */ /* 0x000e220000209400 */
[-C--:B------:R-:W-:Y:S02]  /*0c20*/  IABS R11, R7.reuse ;  /* 0x00000007000b7213 */ /* 0x080fe40000000000 */
[----:B------:R-:W-:Y:S02]  /*0c30*/  IABS R10, R6 ;  /* 0x00000006000a7213 */ /* 0x000fe40000000000 */
[----:B------:R-:W-:-:S04]  /*0c40*/  LOP3.LUT R6, R6, R7, RZ, 0x3c, !PT ;  /* 0x0000000706067212 */ /* 0x000fc800078e3cff */
[----:B------:R-:W-:Y:S01]  /*0c50*/  ISETP.GE.AND P2, PT, R6, RZ, PT ;  /* 0x000000ff0600720c */ /* 0x000fe20003f46270 */
[----:B0-----:R-:W0:Y:S02]  /*0c60*/  MUFU.RCP R3, R3 ;  /* 0x0000000300037308 */ /* 0x001e240000001000 */
[----:B0-----:R-:W-:Y:S01]  /*0c70*/  VIADD R4, R3, 0xffffffe ;  /* 0x0ffffffe03047836 */ /* 0x001fe20000000000 */
[----:B------:R-:W-:-:S05]  /*0c80*/  IADD3 R3, RZ, -R11, RZ ;  /* 0x8000000bff037210 */ /* 0x000fca0007ffe0ff */
[----:B------:R0:W1:Y:S02]  /*0c90*/  F2I.FTZ.U32.TRUNC.NTZ R5, R4 ;  /* 0x0000000400057305 */ /* 0x000064000021f000 */
[----:B0-----:R-:W-:Y:S02]  /*0ca0*/  IMAD.MOV.U32 R4, RZ, RZ, RZ ;  /* 0x000000ffff047224 */ /* 0x001fe400078e00ff */
[----:B-1----:R-:W-:-:S04]  /*0cb0*/  IMAD.MOV R9, RZ, RZ, -R5 ;  /* 0x000000ffff097224 */ /* 0x002fc800078e0a05 */
[----:B------:R-:W-:-:S04]  /*0cc0*/  IMAD R9, R9, R8, RZ ;  /* 0x0000000809097224 */ /* 0x000fc800078e02ff */
[----:B------:R-:W-:-:S06]  /*0cd0*/  IMAD.HI.U32 R5, R5, R9, R4 ;  /* 0x0000000905057227 */ /* 0x000fcc00078e0004 */
[----:B------:R-:W-:-:S04]  /*0ce0*/  IMAD.HI.U32 R5, R5, R10, RZ ;  /* 0x0000000a05057227 */ /* 0x000fc800078e00ff */
[----:B------:R-:W-:-:S05]  /*0cf0*/  IMAD R3, R5, R3, R10 ;  /* 0x0000000305037224 */ /* 0x000fca00078e020a */
[----:B------:R-:W-:-:S13]  /*0d00*/  ISETP.GT.U32.AND P1, PT, R8, R3, PT ;  /* 0x000000030800720c */ /* 0x000fda0003f24070 */
[----:B------:R-:W-:Y:S02]  /*0d10*/  @!P1 IMAD.IADD R3, R3, 0x1, -R8 ;  /* 0x0000000103039824 */ /* 0x000fe400078e0a08 */
[----:B------:R-:W-:Y:S01]  /*0d20*/  @!P1 VIADD R5, R5, 0x1 ;  /* 0x0000000105059836 */ /* 0x000fe20000000000 */
[----:B------:R-:W-:Y:S02]  /*0d30*/  ISETP.NE.AND P1, PT, R7, RZ, PT ;  /* 0x000000ff0700720c */ /* 0x000fe40003f25270 */
[----:B------:R-:W-:-:S13]  /*0d40*/  ISETP.GE.U32.AND P0, PT, R3, R8, PT ;  /* 0x000000080300720c */ /* 0x000fda0003f06070 */
[----:B------:R-:W-:-:S04]  /*0d50*/  @P0 VIADD R5, R5, 0x1 ;  /* 0x0000000105050836 */ /* 0x000fc80000000000 */
[----:B------:R-:W-:-:S04]  /*0d60*/  IMAD.MOV.U32 R4, RZ, RZ, R5 ;  /* 0x000000ffff047224 */ /* 0x000fc800078e0005 */
[----:B------:R-:W-:Y:S01]  /*0d70*/  @!P2 IMAD.MOV R4, RZ, RZ, -R4 ;  /* 0x000000ffff04a224 */ /* 0x000fe200078e0a04 */
[----:B------:R-:W-:-:S07]  /*0d80*/  @!P1 LOP3.LUT R4, RZ, R7, RZ, 0x33, !PT ;  /* 0x00000007ff049212 */ /* 0x000fce00078e33ff */
.L_x_12:
[-C--:B------:R-:W-:Y:S01]  /*0d90*/  IMAD R3, R16, R4.reuse, RZ ;  /* 0x0000000410037224 */ /* 0x080fe200078e02ff */
[----:B------:R-:W-:Y:S02]  /*0da0*/  PLOP3.LUT P0, PT, PT, PT, PT, 0x80, 0x0 ;  /* 0x000000000000781c */ /* 0x000fe40003f0f070 */
[----:B0-----:R-:W-:Y:S02]  /*0db0*/  CS2R R6, SRZ ;  /* 0x0000000000067805 */ /* 0x001fe4000001ff00 */
[----:B------:R-:W-:Y:S02]  /*0dc0*/  CS2R R150, SRZ ;  /* 0x0000000000967805 */ /* 0x000fe4000001ff00 */
[----:B------:R-:W-:Y:S02]  /*0dd0*/  CS2R R148, SRZ ;  /* 0x0000000000947805 */ /* 0x000fe4000001ff00 */
[----:B------:R-:W-:Y:S02]  /*0de0*/  VIADDMNMX R0, R3, R4, R0, PT ;  /* 0x0000000403007246 */ /* 0x000fe40003800100 */
[----:B------:R-:W-:-:S02]  /*0df0*/  CS2R R146, SRZ ;  /* 0x0000000000927805 */ /* 0x000fc4000001ff00 */
[----:B------:R-:W-:Y:S02]  /*0e00*/  CS2R R144, SRZ ;  /* 0x0000000000907805 */ /* 0x000fe4000001ff00 */
[----:B------:R-:W-:Y:S02]  /*0e10*/  CS2R R142, SRZ ;  /* 0x00000000008e7805 */ /* 0x000fe4000001ff00 */
[----:B------:R-:W-:Y:S02]  /*0e20*/  ISETP.GT.AND P1, PT, R0, R3, PT ;  /* 0x000000030000720c */ /* 0x000fe40003f24270 */
[----:B------:R-:W-:Y:S02]  /*0e30*/  CS2R R140, SRZ ;  /* 0x00000000008c7805 */ /* 0x000fe4000001ff00 */
[----:B------:R-:W-:Y:S02]  /*0e40*/  CS2R R138, SRZ ;  /* 0x00000000008a7805 */ /* 0x000fe4000001ff00 */
[----:B------:R-:W-:-:S02]  /*0e50*/  CS2R R136, SRZ ;  /* 0x0000000000887805 */ /* 0x000fc4000001ff00 */
[----:B------:R-:W-:Y:S02]  /*0e60*/  CS2R R134, SRZ ;  /* 0x0000000000867805 */ /* 0x000fe4000001ff00 */
[----:B------:R-:W-:Y:S02]  /*0e70*/  CS2R R132, SRZ ;  /* 0x0000000000847805 */ /* 0x000fe4000001ff00 */
[----:B------:R-:W-:Y:S02]  /*0e80*/  CS2R R130, SRZ ;  /* 0x0000000000827805 */ /* 0x000fe4000001ff00 */
        /* <DEDUP_REMOVED lines=52> */
[----:B------:R-:W-:Y:S01]  /*11d0*/  CS2R R24, SRZ ;  /* 0x0000000000187805 */ /* 0x000fe2000001ff00 */
[----:B------:R-:W-:Y:S06]  /*11e0*/  @!P1 BRA `(.L_x_13) ;  /* 0x0000005800d09947 */ /* 0x000fec0003800000 */
[----:B------:R-:W2:Y:S01]  /*11f0*/  LDL.LU R8, [R1+0x14] ;  /* 0x0000140001087983 */ /* 0x000ea20000300800 */
[----:B------:R-:W-:Y:S01]  /*1200*/  SHF.R.S32.HI R5, RZ, 0x1f, R18 ;  /* 0x0000001fff057819 */ /* 0x000fe20000011412 */
[----:B------:R-:W0:Y:S01]  /*1210*/  S2UR UR8, SR_CgaCtaId ;  /* 0x00000000000879c3 */ /* 0x000e220000008800 */
[----:B------:R-:W-:Y:S02]  /*1220*/  UMOV UR7, 0x400 ;  /* 0x0000040000077882 */ /* 0x000fe40000000000 */
[----:B------:R-:W-:-:S04]  /*1230*/  LEA.HI R5, R5, R18, RZ, 0x7 ;  /* 0x0000001205057211 */ /* 0x000fc800078f38ff */
[----:B------:R-:W-:Y:S02]  /*1240*/  SHF.R.S32.HI R4, RZ, 0x7, R5 ;  /* 0x00000007ff047819 */ /* 0x000fe40000011405 */
[----:B------:R-:W-:-:S04]  /*1250*/  LOP3.LUT R5, R5, 0xffffff80, RZ, 0xc0, !PT ;  /* 0xffffff8005057812 */ /* 0x000fc800078ec0ff */
[----:B------:R-:W1:Y:S01]  /*1260*/  SHFL.IDX PT, R4, R4, RZ, 0x1f ;  /* 0x00001fff04047589 */ /* 0x000e6200000e0000 */
[----:B------:R-:W-:-:S05]  /*1270*/  IMAD.IADD R5, R18, 0x1, -R5 ;  /* 0x0000000112057824 */ /* 0x000fca00078e0a05 */
[----:B------:R-:W-:Y:S02]  /*1280*/  SHF.R.S32.HI R6, RZ, 0x1f, R5 ;  /* 0x0000001fff067819 */ /* 0x000fe40000011405 */
[----:B-1----:R-:W-:Y:S02]  /*1290*/  R2UR UR4, R4 ;  /* 0x00000000040472ca */ /* 0x002fe400000e0000 */
[CC--:B------:R-:W-:Y:S02]  /*12a0*/  LEA.HI R4, R6.reuse, R5.reuse, RZ, 0x2 ;  /* 0x0000000506047211 */ /* 0x0c0fe400078f10ff */
[----:B------:R-:W-:Y:S02]  /*12b0*/  LEA.HI R5, R6, R5, RZ, 0x5 ;  /* 0x0000000506057211 */ /* 0x000fe400078f28ff */
[--C-:B------:R-:W-:Y:S02]  /*12c0*/  SHF.R.S32.HI R7, RZ, 0x2, R4.reuse ;  /* 0x00000002ff077819 */ /* 0x100fe40000011404 */
[----:B------:R-:W-:-:S02]  /*12d0*/  SHF.R.S32.HI R4, RZ, 0x1f, R4 ;  /* 0x0000001fff047819 */ /* 0x000fc40000011404 */
[----:B------:R-:W-:Y:S02]  /*12e0*/  SHF.R.S32.HI R5, RZ, 0x5, R5 ;  /* 0x00000005ff057819 */ /* 0x000fe40000011405 */
[----:B------:R-:W-:Y:S01]  /*12f0*/  LEA.HI R4, R4, R7, RZ, 0x3 ;  /* 0x0000000704047211 */ /* 0x000fe200078f18ff */
[----:B------:R-:W-:-:S03]  /*1300*/  ULEA.HI UR5, UR4, UR4, URZ, 0x1 ;  /* 0x0000000404057291 */ /* 0x000fc6000f8f083f */
[----:B------:R-:W-:Y:S01]  /*1310*/  LOP3.LUT R4, R4, 0xfffffff8, RZ, 0xc0, !PT ;  /* 0xfffffff804047812 */ /* 0x000fe200078ec0ff */
[----:B------:R-:W-:Y:S02]  /*1320*/  ULOP3.LUT UR6, UR5, 0x1fffe, URZ, 0xc0, !UPT ;  /* 0x0001fffe05067892 */ /* 0x000fe4000f8ec03f */
[----:B0-----:R-:W-:Y:S02]  /*1330*/  ULEA UR5, UR8, UR7, 0x18 ;  /* 0x0000000708057291 */ /* 0x001fe4000f8ec03f */
[----:B------:R-:W-:Y:S01]  /*1340*/  UIADD3 UR6, UR4, -UR6, URZ ;  /* 0x8000000604067290 */ /* 0x000fe2000fffe03f */
[----:B------:R-:W-:-:S03]  /*1350*/  IMAD.IADD R4, R7, 0x1, -R4 ;  /* 0x0000000107047824 */ /* 0x000fc600078e0a04 */
[----:B------:R-:W-:Y:S01]  /*1360*/  ULEA UR6, UR6, UR5, 0xf ;  /* 0x0000000506067291 */ /* 0x000fe2000f8e783f */
[----:B------:R-:W-:-:S03]  /*1370*/  IMAD R4, R5, 0x10, R4 ;  /* 0x0000001005047824 */ /* 0x000fc600078e0204 */
[----:B------:R-:W-:-:S04]  /*1380*/  UIADD3 UR6, UR6, 0x400, URZ ;  /* 0x0000040006067890 */ /* 0x000fc8000fffe03f */
[----:B------:R-:W-:-:S04]  /*1390*/  USHF.R.U32.HI UR6, URZ, 0x4, UR6 ;  /* 0x000000043f067899 */ /* 0x000fc80008011606 */
[----:B------:R-:W-:-:S04]  /*13a0*/  ULOP3.LUT UR6, UR6, 0x3fff, URZ, 0xc0, !UPT ;  /* 0x00003fff06067892 */ /* 0x000fc8000f8ec03f */
[----:B------:R-:W-:Y:S01]  /*13b0*/  ULOP3.LUT UR6, UR6, 0x2000000, URZ, 0xfc, !UPT ;  /* 0x0200000006067892 */ /* 0x000fe2000f8efc3f */
[----:B--2---:R-:W-:-:S04]  /*13c0*/  LOP3.LUT R8, R8, 0x1, RZ, 0xfc, !PT ;  /* 0x0000000108087812 */ /* 0x004fc800078efcff */
[----:B------:R-:W-:-:S13]  /*13d0*/  ISETP.NE.AND P0, PT, R8, 0x3, PT ;  /* 0x000000030800780c */ /* 0x000fda0003f05270 */
[----:B------:R-:W-:Y:S05]  /*13e0*/  @!P0 BRA `(.L_x_14) ;  /* 0x0000000000048947 */ /* 0x000fea0003800000 */
[----:B------:R-:W-:Y:S01]  /*13f0*/  BPT.TRAP 0x1 ;  /* 0x000000040000795c */ /* 0x000fe20000300000 */
.L_x_14:
[----:B------:R-:W-:-:S04]  /*1400*/  SHF.L.U32 R5, RZ, 0x1f, RZ ;  /* 0x0000001fff057819 */ /* 0x000fc800000006ff */
[----:B------:R-:W0:Y:S02]  /*1410*/  SYNCS.PHASECHK.TRANS64.TRYWAIT P1, [UR5+0x28c50], R5 ;  /* 0x028c5005ff0075a7 */ /* 0x000e240008020145 */
[----:B0-----:R-:W-:Y:S05]  /*1420*/  @!P1 BRA `(.L_x_15) ;  /* 0x000000c400909947 */ /* 0x001fea0003800000 */
.L_x_147:
[----:B------:R-:W-:Y:S01]  /*1430*/  BAR.SYNC.DEFER_BLOCKING 0xe, 0x100 ;  /* 0x0384000000007b1d */ /* 0x000fe20000010000 */
[----:B------:R-:W-:Y:S01]  /*1440*/  UIADD3 UR4, UR5, 0x26800, URZ ;  /* 0x0002680005047890 */ /* 0x000fe2000fffe03f */
[----:B------:R-:W-:Y:S01]  /*1450*/  VIADD R0, R0, 0xfffffffe ;  /* 0xfffffffe00007836 */ /* 0x000fe20000000000 */
[----:B------:R-:W-:Y:S01]  /*1460*/  UIADD3 UR14, UR6, 0x80, URZ ;  /* 0x00000080060e7890 */ /* 0x000fe2000fffe03f */
[----:B0-----:R-:W-:Y:S01]  /*1470*/  MOV R5, UR5 ;  /* 0x0000000500057c02 */ /* 0x001fe20008000f00 */
[----:B------:R-:W-:Y:S01]  /*1480*/  USHF.R.U32.HI UR4, URZ, 0x4, UR4 ;  /* 0x000000043f047899 */ /* 0x000fe20008011604 */
[----:B------:R-:W-:Y:S01]  /*1490*/  UMOV UR9, 0x40000040 ;  /* 0x4000004000097882 */ /* 0x000fe20000000000 */
[----:B------:R-:W-:Y:S02]  /*14a0*/  UMOV UR10, UR6 ;  /* 0x00000006000a7c82 */ /* 0x000fe40008000000 */
[----:B------:R-:W-:Y:S01]  /*14b0*/  ULOP3.LUT UR4, UR4, 0x3fff, URZ, 0xc0, !UPT ;  /* 0x00003fff04047892 */ /* 0x000fe2000f8ec03f */
[----:B------:R-:W0:Y:S01]  /*14c0*/  S2R R6, SR_TID.X ;  /* 0x0000000000067919 */ /* 0x000e220000002100 */
[----:B------:R-:W-:Y:S01]  /*14d0*/  UMOV UR11, 0x40000040 ;  /* 0x40000040000b7882 */ /* 0x000fe20000000000 */
[----:B------:R-:W-:Y:S01]  /*14e0*/  UMOV UR13, 0x40000040 ;  /* 0x40000040000d7882 */ /* 0x000fe20000000000 */
[----:B------:R-:W-:Y:S01]  /*14f0*/  ULOP3.LUT UR4, UR4, 0x10000, URZ, 0xfc, !UPT ;  /* 0x0001000004047892 */ /* 0x000fe2000f8efc3f */
[----:B------:R-:W-:Y:S01]  /*1500*/  ISETP.GE.AND P1, PT, R0, R3, PT ;  /* 0x000000030000720c */ /* 0x000fe20003f26270 */
[----:B------:R-:W-:Y:S01]  /*1510*/  UMOV UR15, 0x40000040 ;  /* 0x40000040000f7882 */ /* 0x000fe20000000000 */
[----:B------:R-:W-:-:S02]  /*1520*/  UIADD3 UR18, UR6, 0x100, URZ ;  /* 0x0000010006127890 */ /* 0x000fc4000fffe03f */
[----:B------:R-:W-:Y:S02]  /*1530*/  UIADD3 UR12, UR4, 0x2, URZ ;  /* 0x00000002040c7890 */ /* 0x000fe4000fffe03f */
[----:B------:R-:W-:Y:S01]  /*1540*/  UMOV UR8, UR4 ;  /* 0x0000000400087c82 */ /* 0x000fe20008000000 */
[----:B------:R-:W-:Y:S01]  /*1550*/  UIADD3 UR16, UR4, 0x4, URZ ;  /* 0x0000000404107890 */ /* 0x000fe2000fffe03f */
[----:B------:R-:W-:Y:S01]  /*1560*/  UMOV UR17, 0x40000040 ;  /* 0x4000004000117882 */ /* 0x000fe20000000000 */
[----:B------:R-:W-:Y:S01]  /*1570*/  WARPGROUP.ARRIVE ;  /* 0x00000000000079c5 */ /* 0x000fe20000000000 */
[----:B------:R-:W-:Y:S01]  /*1580*/  UMOV UR19, 0x40000040 ;  /* 0x4000004000137882 */ /* 0x000fe20000000000 */
[----:B------:R-:W-:Y:S02]  /*1590*/  UIADD3 UR20, UR4, 0x6, URZ ;  /* 0x0000000604147890 */ /* 0x000fe4000fffe03f */
[----:B------:R-:W-:Y:S02]  /*15a0*/  UIADD3 UR22, UR6, 0x180, URZ ;  /* 0x0000018006167890 */ /* 0x000fe4000fffe03f */
[----:B------:R-:W-:Y:S01]  /*15b0*/  HGMMA.64x256x16.F32.BF16 R24, gdesc[UR8].tnspB, RZ, !UPT, gsb0 ;  /* 0x43e00000081879f0 */ /* 0x000fe2000c0018ff */
[----:B------:R-:W-:Y:S01]  /*15c0*/  UMOV UR21, 0x40000040 ;  /* 0x4000004000157882 */ /* 0x000fe20000000000 */
[----:B------:R-:W-:Y:S01]  /*15d0*/  UMOV UR23, 0x40000040 ;  /* 0x4000004000177882 */ /* 0x000fe20000000000 */
[----:B------:R-:W-:Y:S01]  /*15e0*/  UMOV UR4, URZ ;  /* 0x0000003f00047c82 */ /* 0x000fe20008000000 */
[----:B0-----:R-:W-:-:S04]  /*15f0*/  LOP3.LUT R6, R6, 0x7f, RZ, 0xc0, !PT ;  /* 0x0000007f06067812 */ /* 0x001fc800078ec0ff */
[----:B------:R-:W-:-:S13]  /*1600*/  ISETP.NE.AND P2, PT, R6, RZ, PT ;  /* 0x000000ff0600720c */ /* 0x000fda0003f45270 */
[----:B------:R-:W-:-:S05]  /*1610*/  @!P2 VIADD R5, R5, 0x28c60 ;  /* 0x00028c600505a836 */ /* 0x000fca0000000000 */
[----:B------:R-:W-:Y:S01]  /*1620*/  @!P2 PRMT R5, RZ, 0x654, R5 ;  /* 0x00000654ff05a816 */ /* 0x000fe20000000005 */
[----:B------:R-:W-:Y:S02]  /*1630*/  WARPGROUP.DEPBAR.LE gsb0, 0x0 ;  /* 0x00008000000079c5 */ /* 0x000fe40000010000 */
[----:B------:R-:W-:-:S06]  /*1640*/  WARPGROUP.ARRIVE ;  /* 0x00000000000079c5 */ /* 0x000fcc0000000000 */
[----:B------:R-:W-:Y:S03]  /*1650*/  HGMMA.64x256x16.F32.BF16 R24, gdesc[UR12].tnspB, R24, gsb0 ;  /* 0x43e000000c1879f0 */ /* 0x000fe60008001818 */
[----:B------:R-:W-:Y:S02]  /*1660*/  WARPGROUP.DEPBAR.LE gsb0, 0x0 ;  /* 0x00008000000079c5 */ /* 0x000fe40000010000 */
[----:B------:R-:W-:-:S15]  /*1670*/  WARPGROUP.ARRIVE ;  /* 0x00000000000079c5 */ /* 0x000fde0000000000 */
[----:B------:R-:W-:-:S08]  /*1680*/  NOP ;  /* 0x0000000000007918 */ /* 0x000fd00000000000 */
[----:B------:R-:W-:Y:S03]  /*1690*/  HGMMA.64x256x16.F32.BF16 R24, gdesc[UR16].tnspB, R24, gsb0 ;  /* 0x43e00000101879f0 */ /* 0x000fe60008001818 */
[----:B------:R-:W-:Y:S02]  /*16a0*/  WARPGROUP.DEPBAR.LE gsb0, 0x0 ;  /* 0x00008000000079c5 */ /* 0x000fe40000010000 */
[----:B------:R-:W-:-:S15]  /*16b0*/  WARPGROUP.ARRIVE ;  /* 0x00000000000079c5 */ /* 0x000fde0000000000 */
[----:B------:R-:W-:-:S08]  /*16c0*/  NOP ;  /* 0x0000000000007918 */ /* 0x000fd00000000000 */
[----:B------:R-:W-:Y:S03]  /*16d0*/  HGMMA.64x256x16.F32.BF16 R24, gdesc[UR20].tnspB, R24, gsb0 ;  /* 0x43e00000141879f0 */ /* 0x000fe60008001818 */
[----:B------:R-:W-:Y:S02]  /*16e0*/  WARPGROUP.DEPBAR.LE gsb0, 0x0 ;  /* 0x00008000000079c5 */ /* 0x000fe40000010000 */
[----:B------:R-:W-:Y:S06]  /*16f0*/  BAR.ARV 0xf, 0x100 ;  /* 0x03c4000000007b1d */ /* 0x000fec0000002000 */
[----:B------:R0:W-:Y:S01]  /*1700*/  @!P2 SYNCS.ARRIVE.TRANS64.RED.A1T0 RZ, [R5+URZ], RZ ;  /* 0x000000ff05ffa9a7 */ /* 0x0001e2000810043f */
[----:B------:R-:W-:Y:S05]  /*1710*/  @!P1 BRA `(.L_x_16) ;  /* 0x0000000800dc9947 */ /* 0x000fea0003800000 */
[----:B------:R-:W-:Y:S01]  /*1720*/  IMAD.MOV.U32 R8, RZ, RZ, RZ ;  /* 0x000000ffff087224 */ /* 0x000fe200078e00ff */
[----:B------:R-:W-:-:S06]  /*1730*/  UMOV UR4, URZ ;  /* 0x0000003f00047c82 */ /* 0x000fcc0008000000 */
.L_x_21:
[----:B------:R-:W-:Y:S01]  /*1740*/  BAR.SYNC.DEFER_BLOCKING 0xe, 0x100 ;  /* 0x0384000000007b1d */ /* 0x000fe20000010000 */
[----:B01----:R-:W-:Y:S01]  /*1750*/  IMAD.U32 R5, RZ, RZ, UR4 ;  /* 0x00000004ff057e24 */ /* 0x003fe2000f8e00ff */
[----:B------:R-:W-:Y:S01]  /*1760*/  UIADD3 UR4, UR4, 0x1, URZ ;  /* 0x0000000104047890 */ /* 0x000fe2000fffe03f */
[C---:B------:R-:W-:Y:S01]  /*1770*/  ISETP.GT.AND P3, PT, R0.reuse, R3, PT ;  /* 0x000000030000720c */ /* 0x040fe20003f64270 */
[----:B------:R-:W-:Y:S02]  /*1780*/  VIADD R0, R0, 0xffffffff ;  /* 0xffffffff00007836 */ /* 0x000fe40000000000 */
[----:B------:R-:W-:Y:S01]  /*1790*/  IMAD R5, R5, 0x40, R4 ;  /* 0x0000004005057824 */ /* 0x000fe200078e0204 */
[----:B------:R-:W-:-:S04]  /*17a0*/  UISETP.NE.AND UP0, UPT, UR4, 0x2, UPT ;  /* 0x000000020400788c */ /* 0x000fc8000bf05270 */
[----:B------:R-:W-:Y:S01]  /*17b0*/  LEA R5, R5, UR5, 0x2 ;  /* 0x0000000505057c11 */ /* 0x000fe2000f8e10ff */
[----:B------:R-:W-:Y:S02]  /*17c0*/  USEL UR7, URZ, 0x1, UP0 ;  /* 0x000000013f077887 */ /* 0x000fe40008000000 */
[----:B------:R-:W-:-:S04]  /*17d0*/  USEL UR4, UR4, URZ, UP0 ;  /* 0x0000003f04047287 */ /* 0x000fc80008000000 */
[----:B------:R-:W-:Y:S01]  /*17e0*/  LOP3.LUT R8, R8, UR7, RZ, 0x3c, !PT ;  /* 0x0000000708087c12 */ /* 0x000fe2000f8e3cff */
[----:B------:R-:W0:Y:S04]  /*17f0*/  LDS R6, [R5+0x28800] ;  /* 0x0288000005067984 */ /* 0x000e280000000800 */
[----:B------:R-:W1:Y:S01]  /*1800*/  LDS R7, [R5+0x28820] ;  /* 0x0288200005077984 */ /* 0x000e620000000800 */
[-C--:B0-----:R-:W-:Y:S01]  /*1810*/  FMUL.FTZ R24, R24, R6.reuse ;  /* 0x0000000618187220 */ /* 0x081fe20000410000 */
[-C--:B------:R-:W-:Y:S01]  /*1820*/  FMUL.FTZ R25, R25, R6.reuse ;  /* 0x0000000619197220 */ /* 0x080fe20000410000 */
        /* <DEDUP_REMOVED lines=61> */
[----:B------:R-:W-:Y:S01]  /*1c00*/  FMUL.FTZ R149, R149, R6 ;  /* 0x0000000695957220 */ /* 0x000fe20000410000 */
[-C--:B-1----:R-:W-:Y:S01]  /*1c10*/  FMUL.FTZ R26, R26, R7.reuse ;  /* 0x000000071a1a7220 */ /* 0x082fe20000410000 */
        /* <DEDUP_REMOVED lines=63> */
[----:B------:R-:W-:Y:S06]  /*2010*/  @!P0 BRA `(.L_x_17) ;  /* 0x0000000000048947 */ /* 0x000fec0003800000 */
[----:B------:R-:W-:Y:S01]  /*2020*/  BPT.TRAP 0x1 ;  /* 0x000000040000795c */ /* 0x000fe20000300000 */
.L_x_17:
[----:B------:R-:W-:Y:S01]  /*2030*/  ULEA UR7, UR4, UR5, 0x3 ;  /* 0x0000000504077291 */ /* 0x000fe2000f8e183f */
[----:B------:R-:W-:-:S08]  /*2040*/  SHF.L.U32 R5, R8, 0x1f, RZ ;  /* 0x0000001f08057819 */ /* 0x000fd000000006ff */
[----:B------:R0:W1:Y:S01]  /*2050*/  SYNCS.PHASECHK.TRANS64.TRYWAIT P1, [UR7+0x28c50], R5 ;  /* 0x028c5005ff0075a7 */ /* 0x0000620008020147 */
[----:B------:R-:W-:Y:S05]  /*2060*/  @!P0 BRA `(.L_x_18) ;  /* 0x0000000000048947 */ /* 0x000fea0003800000 */
[----:B------:R-:W-:Y:S01]  /*2070*/  BPT.TRAP 0x1 ;  /* 0x000000040000795c */ /* 0x000fe20000300000 */
.L_x_18:
[----:B-1----:R-:W-:Y:S05]  /*2080*/  @P1 BRA `(.L_x_19) ;  /* 0x0000000000081947 */ /* 0x002fea0003800000 */
[----:B------:R-:W1:Y:S02]  /*2090*/  SYNCS.PHASECHK.TRANS64.TRYWAIT P1, [UR7+0x28c50], R5 ;  /* 0x028c5005ff0075a7 */ /* 0x000e640008020147 */
[----:B-1----:R-:W-:Y:S05]  /*20a0*/  @!P1 BRA `(.L_x_20) ;  /* 0x000000b800889947 */ /* 0x002fea0003800000 */
.L_x_19:
[----:B------:R-:W-:Y:S01]  /*20b0*/  ULEA UR10, UR4, UR6, 0xc ;  /* 0x00000006040a7291 */ /* 0x000fe2000f8e603f */
[----:B------:R-:W-:Y:S01]  /*20c0*/  WARPGROUP.ARRIVE ;  /* 0x00000000000079c5 */ /* 0x000fe20000000000 */
[----:B------:R-:W-:Y:S01]  /*20d0*/  UMOV UR11, 0x40000040 ;  /* 0x40000040000b7882 */ /* 0x000fe20000000000 */
[----:B------:R-:W-:Y:S01]  /*20e0*/  UMOV UR15, 0x40000040 ;  /* 0x40000040000f7882 */ /* 0x000fe20000000000 */
[----:B------:R-:W-:Y:S01]  /*20f0*/  UIADD3 UR14, UR10, 0x80, URZ ;  /* 0x000000800a0e7890 */ /* 0x000fe2000fffe03f */
[----:B01----:R-:W-:Y:S01]  /*2100*/  IMAD.U32 R5, RZ, RZ, UR7 ;  /* 0x00000007ff057e24 */ /* 0x003fe2000f8e00ff */
[----:B------:R-:W-:Y:S01]  /*2110*/  UIADD3 UR18, UR10, 0x100, URZ ;  /* 0x000001000a127890 */ /* 0x000fe2000fffe03f */
[----:B------:R-:W-:Y:S02]  /*2120*/  UMOV UR19, 0x40000040 ;  /* 0x4000004000137882 */ /* 0x000fe40000000000 */
[----:B------:R-:W-:Y:S01]  /*2130*/  HGMMA.64x256x16.F32.BF16 R24, gdesc[UR8].tnspB, R24, gsb0 ;  /* 0x43e00000081879f0 */ /* 0x000fe20008001818 */
[----:B------:R-:W-:Y:S01]  /*2140*/  UIADD3 UR22, UR10, 0x180, URZ ;  /* 0x000001800a167890 */ /* 0x000fe2000fffe03f */
[----:B------:R-:W-:Y:S01]  /*2150*/  @!P2 VIADD R5, R5, 0x28c60 ;  /* 0x00028c600505a836 */ /* 0x000fe20000000000 */
[----:B------:R-:W-:-:S04]  /*2160*/  UMOV UR23, 0x40000040 ;  /* 0x4000004000177882 */ /* 0x000fc80000000000 */
[----:B------:R-:W-:Y:S01]  /*2170*/  @!P2 PRMT R5, RZ, 0x654, R5 ;  /* 0x00000654ff05a816 */ /* 0x000fe20000000005 */
[----:B------:R-:W-:Y:S02]  /*2180*/  WARPGROUP.DEPBAR.LE gsb0, 0x0 ;  /* 0x00008000000079c5 */ /* 0x000fe40000010000 */
[----:B------:R-:W-:-:S15]  /*2190*/  WARPGROUP.ARRIVE ;  /* 0x00000000000079c5 */ /* 0x000fde0000000000 */
[----:B------:R-:W-:-:S03]  /*21a0*/  NOP ;  /* 0x0000000000007918 */ /* 0x000fc60000000000 */
        /* <DEDUP_REMOVED lines=12> */
[----:B------:R-:W-:Y:S05]  /*2270*/  @P3 BRA `(.L_x_21) ;  /* 0xfffffff400303947 */ /* 0x000fea000383ffff */
[----:B------:R-:W-:-:S12]  /*2280*/  USHF.L.U32 UR4, UR4, 0x6, URZ ;  /* 0x0000000604047899 */ /* 0x000fd8000800063f */
.L_x_16:
[----:B------:R-:W-:Y:S01]  /*2290*/  BAR.SYNC.DEFER_BLOCKING 0xe, 0x100 ;  /* 0x0384000000007b1d */ /* 0x000fe20000010000 */
[----:B------:R-:W-:Y:S01]  /*22a0*/  VIADD R4, R4, UR4 ;  /* 0x0000000404047c36 */ /* 0x000fe20008000000 */
[----:B------:R-:W-:Y:S02]  /*22b0*/  PLOP3.LUT P0, PT, PT, PT, PT, 0x8, 0x0 ;  /* 0x000000000000781c */ /* 0x000fe40003f0e170 */
[----:B------:R-:W-:Y:S02]  /*22c0*/  CS2R R6, SRZ ;  /* 0x0000000000067805 */ /* 0x000fe4000001ff00 */
[----:B------:R-:W-:-:S05]  /*22d0*/  LEA R4, R4, UR5, 0x2 ;  /* 0x0000000504047c11 */ /* 0x000fca000f8e10ff */
[----:B------:R-:W2:Y:S04]  /*22e0*/  LDS R3, [R4+0x28800] ;  /* 0x0288000004037984 */ /* 0x000ea80000000800 */
[----:B------:R-:W3:Y:S01]  /*22f0*/  LDS R0, [R4+0x28820] ;  /* 0x0288200004007984 */ /* 0x000ee20000000800 */
[-C--:B--2---:R-:W-:Y:S01]  /*2300*/  FMUL.FTZ R24, R24, R3.reuse ;  /* 0x0000000318187220 */ /* 0x084fe20000410000 */
        /* <DEDUP_REMOVED lines=63> */
[-C--:B---3--:R-:W-:Y:S01]  /*2700*/  FMUL.FTZ R26, R26, R0.reuse ;  /* 0x000000001a1a7220 */ /* 0x088fe20000410000 */
        /* <DEDUP_REMOVED lines=63> */
[----:B------:R-:W-:Y:S06]  /*2b00*/  BAR.ARV 0xf, 0x100 ;  /* 0x03c4000000007b1d */ /* 0x000fec0000002000 */
[----:B------:R-:W-:Y:S05]  /*2b10*/  BRA `(.L_x_13) ;  /* 0x0000004000847947 */ /* 0x000fea0003800000 */
.L_x_11:
[----:B------:R-:W-:Y:S02]  /*2b20*/  ISETP.GE.AND P0, PT, R22, 0x1, PT ;  /* 0x000000011600780c */ /* 0x000fe40003f06270 */
[----:B------:R-:W-:-:S11]  /*2b30*/  MOV R17, RZ ;  /* 0x000000ff00117202 */ /* 0x000fd60000000f00 */
[----:B------:R-:W-:Y:S05]  /*2b40*/  @!P0 BRA `(.L_x_22) ;  /* 0x0000000000688947 */ /* 0x000fea0003800000 */
[-C--:B0-----:R-:W-:Y:S02]  /*2b50*/  IABS R3, R7.reuse ;  /* 0x0000000700037213 */ /* 0x081fe40000000000 */
[----:B------:R-:W-:Y:S02]  /*2b60*/  IADD3 R6, R0, -0x1, R7 ;  /* 0xffffffff00067810 */ /* 0x000fe40007ffe007 */
[----:B------:R-:W0:Y:S01]  /*2b70*/  I2F.RP R8, R3 ;  /* 0x0000000300087306 */ /* 0x000e220000209400 */
[----:B------:R-:W-:-:S05]  /*2b80*/  IABS R11, R7 ;  /* 0x00000007000b7213 */ /* 0x000fca0000000000 */
[----:B------:R-:W-:Y:S02]  /*2b90*/  IMAD.MOV R11, RZ, RZ, -R11 ;  /* 0x000000ffff0b7224 */ /* 0x000fe400078e0a0b */
[----:B0-----:R-:W0:Y:S02]  /*2ba0*/  MUFU.RCP R8, R8 ;  /* 0x0000000800087308 */ /* 0x001e240000001000 */
[----:B0-----:R-:W-:Y:S01]  /*2bb0*/  VIADD R4, R8, 0xffffffe ;  /* 0x0ffffffe08047836 */ /* 0x001fe20000000000 */
[----:B------:R-:W-:Y:S02]  /*2bc0*/  IABS R8, R6 ;  /* 0x0000000600087213 */ /* 0x000fe40000000000 */
[----:B------:R-:W-:-:S03]  /*2bd0*/  LOP3.LUT R6, R6, R7, RZ, 0x3c, !PT ;  /* 0x0000000706067212 */ /* 0x000fc600078e3cff */
[----:B------:R0:W1:Y:S01]  /*2be0*/  F2I.FTZ.U32.TRUNC.NTZ R5, R4 ;  /* 0x0000000400057305 */ /* 0x000062000021f000 */
[----:B------:R-:W-:Y:S01]  /*2bf0*/  ISETP.GE.AND P2, PT, R6, RZ, PT ;  /* 0x000000ff0600720c */ /* 0x000fe20003f46270 */
[----:B0-----:R-:W-:Y:S02]  /*2c00*/  IMAD.MOV.U32 R4, RZ, RZ, RZ ;  /* 0x000000ffff047224 */ /* 0x001fe400078e00ff */
[----:B-1----:R-:W-:-:S04]  /*2c10*/  IMAD.MOV R10, RZ, RZ, -R5 ;  /* 0x000000ffff0a7224 */ /* 0x002fc800078e0a05 */
[----:B------:R-:W-:-:S04]  /*2c20*/  IMAD R9, R10, R3, RZ ;  /* 0x000000030a097224 */ /* 0x000fc800078e02ff */
[----:B------:R-:W-:-:S04]  /*2c30*/  IMAD.HI.U32 R9, R5, R9, R4 ;  /* 0x0000000905097227 */ /* 0x000fc800078e0004 */
[----:B------:R-:W-:Y:S02]  /*2c40*/  IMAD.MOV.U32 R4, RZ, RZ, R11 ;  /* 0x000000ffff047224 */ /* 0x000fe400078e000b */
        /* <DEDUP_REMOVED lines=8> */
[----:B------:R-:W-:Y:S01]  /*2cd0*/  @!P2 IMAD.MOV R17, RZ, RZ, -R17 ;  /* 0x000000ffff11a224 */ /* 0x000fe200078e0a11 */
[----:B------:R-:W-:-:S07]  /*2ce0*/  @!P0 LOP3.LUT R17, RZ, R7, RZ, 0x33, !PT ;  /* 0x00000007ff118212 */ /* 0x000fce00078e33ff */
.L_x_22:
        /* <DEDUP_REMOVED lines=70> */
[----:B------:R-:W-:Y:S01]  /*3150*/  SHF.R.S32.HI R73, RZ, 0x1f, R18 ;  /* 0x0000001fff497819 */ /* 0x000fe20000011412 */
[----:B------:R-:W0:Y:S01]  /*3160*/  S2UR UR6, SR_CgaCtaId ;  /* 0x00000000000679c3 */ /* 0x000e220000008800 */
[----:B------:R-:W-:Y:S02]  /*3170*/  UMOV UR36, 0x400 ;  /* 0x0000040000247882 */ /* 0x000fe40000000000 */
[----:B------:R-:W-:-:S04]  /*3180*/  LEA.HI R19, R73, R18, RZ, 0x7 ;  /* 0x0000001249137211 */ /* 0x000fc800078f38ff */
[----:B------:R-:W-:-:S05]  /*3190*/  SHF.R.S32.HI R24, RZ, 0x7, R19 ;  /* 0x00000007ff187819 */ /* 0x000fca0000011413 */
[----:B------:R-:W1:Y:S01]  /*31a0*/  SHFL.IDX PT, R0, R24, RZ, 0x1f ;  /* 0x00001fff18007589 */ /* 0x000e6200000e0000 */
[----:B0-----:R-:W-:Y:S01]  /*31b0*/  ULEA UR36, UR6, UR36, 0x18 ;  /* 0x0000002406247291 */ /* 0x001fe2000f8ec03f */
[----:B-1----:R-:W-:-:S13]  /*31c0*/  R2UR UR4, R0 ;  /* 0x00000000000472ca */ /* 0x002fda00000e0000 */
[----:B------:R-:W-:-:S04]  /*31d0*/  ULEA.HI UR5, UR4, UR4, URZ, 0x1 ;  /* 0x0000000404057291 */ /* 0x000fc8000f8f083f */
[----:B------:R-:W-:-:S04]  /*31e0*/  ULOP3.LUT UR5, UR5, 0x1fffe, URZ, 0xc0, !UPT ;  /* 0x0001fffe05057892 */ /* 0x000fc8000f8ec03f */
[----:B------:R-:W-:Y:S02]  /*31f0*/  UIADD3 UR5, UR4, -UR5, URZ ;  /* 0x8000000504057290 */ /* 0x000fe4000fffe03f */
[----:B------:R-:W-:Y:S02]  /*3200*/  UIADD3 UR4, UR36, 0x26800, URZ ;  /* 0x0002680024047890 */ /* 0x000fe4000fffe03f */
[----:B------:R-:W-:Y:S02]  /*3210*/  ULEA UR5, UR5, UR36, 0xf ;  /* 0x0000002405057291 */ /* 0x000fe4000f8e783f */
[----:B------:R-:W-:Y:S02]  /*3220*/  ULOP3.LUT UP0, URZ, UR4, 0x3ff, URZ, 0xc0, !UPT ;  /* 0x000003ff043f7892 */ /* 0x000fe4000f80c03f */
[----:B------:R-:W-:-:S04]  /*3230*/  UIADD3 UR5, UR5, 0x400, URZ ;  /* 0x0000040005057890 */ /* 0x000fc8000fffe03f */
[----:B------:R-:W-:Y:S01]  /*3240*/  PLOP3.LUT P0, PT, PT, PT, UP0, 0x80, 0x0 ;  /* 0x000000000000781c */ /* 0x000fe20003f0f008 */
[----:B------:R-:W-:-:S04]  /*3250*/  USHF.R.U32.HI UR5, URZ, 0x4, UR5 ;  /* 0x000000043f057899 */ /* 0x000fc80008011605 */
[----:B------:R-:W-:-:S08]  /*3260*/  ULOP3.LUT UR37, UR5, 0x3fff, URZ, 0xc0, !UPT ;  /* 0x00003fff05257892 */ /* 0x000fd0000f8ec03f */
[----:B------:R-:W-:Y:S05]  /*3270*/  @!P0 BRA `(.L_x_23) ;  /* 0x0000000000408947 */ /* 0x000fea0003800000 */
[----:B------:R-:W-:Y:S01]  /*3280*/  MOV R0, 0x0 ;  /* 0x0000000000007802 */ /* 0x000fe20000000f00 */
[----:B------:R-:W-:Y:S01]  /*3290*/  ULDC.64 UR4, c[0x4][0x90] ;  /* 0x0100240000047ab9 */ /* 0x000fe20000000a00 */
[----:B------:R-:W-:Y:S01]  /*32a0*/  ULDC.64 UR6, c[0x4][0x20] ;  /* 0x0100080000067ab9 */ /* 0x000fe20000000a00 */
[----:B------:R-:W-:Y:S01]  /*32b0*/  MOV R4, UR4 ;  /* 0x0000000400047c02 */ /* 0x000fe20008000f00 */
[----:B------:R0:W1:Y:S01]  /*32c0*/  LDC.64 R14, c[0x4][R0] ;  /* 0x01000000000e7b82 */ /* 0x0000620000000a00 */
[----:B------:R-:W-:Y:S01]  /*32d0*/  IMAD.U32 R5, RZ, RZ, UR5 ;  /* 0x00000005ff057e24 */ /* 0x000fe2000f8e00ff */
[----:B------:R-:W-:Y:S01]  /*32e0*/  ULDC.64 UR4, c[0x4][0x98] ;  /* 0x0100260000047ab9 */ /* 0x000fe20000000a00 */
[----:B------:R-:W-:Y:S02]  /*32f0*/  IMAD.U32 R10, RZ, RZ, UR6 ;  /* 0x00000006ff0a7e24 */ /* 0x000fe4000f8e00ff */
[----:B------:R-:W-:Y:S02]  /*3300*/  IMAD.U32 R6, RZ, RZ, UR4 ;  /* 0x00000004ff067e24 */ /* 0x000fe4000f8e00ff */
[----:B------:R-:W-:-:S02]  /*3310*/  IMAD.U32 R7, RZ, RZ, UR5 ;  /* 0x00000005ff077e24 */ /* 0x000fc4000f8e00ff */
[----:B------:R-:W-:Y:S02]  /*3320*/  IMAD.U32 R11, RZ, RZ, UR7 ;  /* 0x00000007ff0b7e24 */ /* 0x000fe4000f8e00ff */
[----:B------:R-:W-:Y:S02]  /*3330*/  IMAD.MOV.U32 R8, RZ, RZ, 0x70 ;  /* 0x00000070ff087424 */ /* 0x000fe400078e00ff */
[----:B------:R-:W-:Y:S02]  /*3340*/  IMAD.MOV.U32 R12, RZ, RZ, 0x1 ;  /* 0x00000001ff0c7424 */ /* 0x000fe400078e00ff */
[----:B0-----:R-:W-:-:S07]  /*3350*/  IMAD.MOV.U32 R13, RZ, RZ, RZ ;  /* 0x000000ffff0d7224 */ /* 0x001fce00078e00ff */
[----:B------:R-:W-:-:S07]  /*3360*/  LEPC R20, `(.L_x_23) ;  /* 0x000000001014794e */ /* 0x000fce0000000000 */
[----:B-1----:R-:W-:Y:S05]  /*3370*/  CALL.ABS.NOINC R14 ;  /* 0x000000000e007343 */ /* 0x002fea0003c00000 */
.L_x_23:
[----:B------:R-:W2:Y:S01]  /*3380*/  LDL.LU R20, [R1+0x14] ;  /* 0x0000140001147983 */ /* 0x000ea20000300800 */
[----:B------:R-:W-:Y:S02]  /*3390*/  SHF.L.U32 R13, RZ, 0x1f, RZ ;  /* 0x0000001fff0d7819 */ /* 0x000fe400000006ff */
[----:B------:R-:W-:Y:S02]  /*33a0*/  LOP3.LUT R19, R19, 0xffffff80, RZ, 0xc0, !PT ;  /* 0xffffff8013137812 */ /* 0x000fe400078ec0ff */
[----:B------:R-:W0:Y:S01]  /*33b0*/  SYNCS.PHASECHK.TRANS64.TRYWAIT P1, [UR36+0x28c00], R13 ;  /* 0x028c000dff0075a7 */ /* 0x000e220008020164 */
[----:B------:R-:W-:Y:S02]  /*33c0*/  LEA.HI R3, R24, R24, RZ, 0x1 ;  /* 0x0000001818037211 */ /* 0x000fe400078f08ff */
[----:B------:R-:W-:Y:S02]  /*33d0*/  IMAD.IADD R19, R18, 0x1, -R19 ;  /* 0x0000000112137824 */ /* 0x000fe400078e0a13 */
[----:B------:R-:W-:-:S03]  /*33e0*/  LOP3.LUT R3, R3, 0xfffffe, RZ, 0xc0, !PT ;  /* 0x00fffffe03037812 */ /* 0x000fc600078ec0ff */
[----:B------:R-:W-:Y:S02]  /*33f0*/  SHF.R.S32.HI R4, RZ, 0x1f, R19 ;  /* 0x0000001fff047819 */ /* 0x000fe40000011413 */
[----:B------:R-:W-:Y:S02]  /*3400*/  IMAD.IADD R3, R24, 0x1, -R3 ;  /* 0x0000000118037824 */ /* 0x000fe400078e0a03 */
[CC--:B------:R-:W-:Y:S02]  /*3410*/  LEA.HI R0, R4.reuse, R19.reuse, RZ, 0x2 ;  /* 0x0000001304007211 */ /* 0x0c0fe400078f10ff */
[----:B------:R-:W-:Y:S02]  /*3420*/  LEA.HI R4, R4, R19, RZ, 0x5 ;  /* 0x0000001304047211 */ /* 0x000fe400078f28ff */
[--C-:B------:R-:W-:Y:S02]  /*3430*/  SHF.R.S32.HI R5, RZ, 0x2, R0.reuse ;  /* 0x00000002ff057819 */ /* 0x100fe40000011400 */
[----:B------:R-:W-:-:S02]  /*3440*/  SHF.R.S32.HI R6, RZ, 0x1f, R0 ;  /* 0x0000001fff067819 */ /* 0x000fc40000011400 */
[----:B------:R-:W-:Y:S02]  /*3450*/  LOP3.LUT R0, R0, 0x7ffffffc, RZ, 0xc0, !PT ;  /* 0x7ffffffc00007812 */ /* 0x000fe400078ec0ff */
[----:B------:R-:W-:Y:S02]  /*3460*/  LEA.HI R6, R6, R5, RZ, 0x3 ;  /* 0x0000000506067211 */ /* 0x000fe400078f18ff */
[----:B------:R-:W-:Y:S02]  /*3470*/  IADD3 R0, -R0, R19, RZ ;  /* 0x0000001300007210 */ /* 0x000fe40007ffe1ff */
[----:B------:R-:W-:Y:S02]  /*3480*/  LOP3.LUT R6, R6, 0xfffffff8, RZ, 0xc0, !PT ;  /* 0xfffffff806067812 */ /* 0x000fe400078ec0ff */
[----:B------:R-:W-:Y:S01]  /*3490*/  SHF.R.S32.HI R4, RZ, 0x5, R4 ;  /* 0x00000005ff047819 */ /* 0x000fe20000011404 */
[----:B------:R-:W-:Y:S02]  /*34a0*/  IMAD.SHL.U32 R0, R0, 0x2, RZ ;  /* 0x0000000200007824 */ /* 0x000fe400078e00ff */
[----:B------:R-:W-:Y:S01]  /*34b0*/  IMAD.IADD R5, R5, 0x1, -R6 ;  /* 0x0000000105057824 */ /* 0x000fe200078e0a06 */
[----:B--2---:R-:W-:-:S04]  /*34c0*/  LOP3.LUT R7, R20, 0x1, RZ, 0xfc, !PT ;  /* 0x0000000114077812 */ /* 0x004fc800078efcff */
[----:B------:R-:W-:Y:S01]  /*34d0*/  ISETP.NE.AND P0, PT, R7, 0x3, PT ;  /* 0x000000030700780c */ /* 0x000fe20003f05270 */
[----:B0-----:R-:W-:-:S12]  /*34e0*/  @!P1 BRA `(.L_x_24) ;  /* 0x000000a400909947 */ /* 0x001fd80003800000 */
.L_x_148:
[----:B0-----:R-:W-:Y:S02]  /*34f0*/  IMAD R6, R4, 0x10, R5 ;  /* 0x0000001004067824 */ /* 0x001fe400078e0205 */
[----:B------:R-:W-:Y:S01]  /*3500*/  IMAD R4, R3, 0x100, R0 ;  /* 0x0000010003047824 */ /* 0x000fe200078e0200 */
[----:B------:R-:W-:Y:S06]  /*3510*/  @!P0 BRA `(.L_x_25) ;  /* 0x0000000000048947 */ /* 0x000fec0003800000 */
[----:B------:R-:W-:Y:S01]  /*3520*/  BPT.TRAP 0x1 ;  /* 0x000000040000795c */ /* 0x000fe20000300000 */
.L_x_25:
[----:B------:R0:W1:Y:S01]  /*3530*/  SYNCS.PHASECHK.TRANS64.TRYWAIT P2, [UR36+0x28c30], R13 ;  /* 0x028c300dff0075a7 */ /* 0x0000620008040164 */
[----:B------:R-:W-:Y:S05]  /*3540*/  @!P0 BRA `(.L_x_26) ;  /* 0x0000000000048947 */ /* 0x000fea0003800000 */
[----:B------:R-:W-:Y:S01]  /*3550*/  BPT.TRAP 0x1 ;  /* 0x000000040000795c */ /* 0x000fe20000300000 */
.L_x_26:
[----:B------:R-:W2:Y:S02]  /*3560*/  S2R R3, SR_TID.X ;  /* 0x0000000000037919 */ /* 0x000ea40000002100 */
[----:B--2---:R-:W-:-:S04]  /*3570*/  LOP3.LUT R3, R3, 0x7f, RZ, 0xc0, !PT ;  /* 0x0000007f03037812 */ /* 0x004fc800078ec0ff */
[----:B------:R-:W-:Y:S01]  /*3580*/  ISETP.NE.AND P1, PT, R3, RZ, PT ;  /* 0x000000ff0300720c */ /* 0x000fe20003f25270 */
[----:B-1----:R-:W-:-:S12]  /*3590*/  @P2 BRA `(.L_x_27) ;  /* 0x0000000000082947 */ /* 0x002fd80003800000 */
[----:B------:R-:W1:Y:S02]  /*35a0*/  SYNCS.PHASECHK.TRANS64.TRYWAIT P2, [UR36+0x28c30], R13 ;  /* 0x028c300dff0075a7 */ /* 0x000e640008040164 */
[----:B-1----:R-:W-:Y:S05]  /*35b0*/  @!P2 BRA `(.L_x_28) ;  /* 0x000000a40074a947 */ /* 0x002fea0003800000 */
.L_x_27:
[----:B------:R-:W-:Y:S05]  /*35c0*/  WARPSYNC.ALL ;  /* 0x0000000000007948 */ /* 0x000fea0003800000 */
[----:B------:R-:W-:Y:S01]  /*35d0*/  UIADD3 UR4, UR36, 0x20400, URZ ;  /* 0x0002040024047890 */ /* 0x000fe2000fffe03f */
[----:B------:R-:W-:Y:S01]  /*35e0*/  WARPGROUP.ARRIVE ;  /* 0x00000000000079c5 */ /* 0x000fe20000000000 */
[----:B------:R-:W-:Y:S01]  /*35f0*/  UIADD3 UR5, UR36, 0x22400, URZ ;  /* 0x0002240024057890 */ /* 0x000fe2000fffe03f */
[----:B------:R-:W-:Y:S01]  /*3600*/  IMAD R3, R17, -0x40, R22 ;  /* 0xffffffc011037824 */ /* 0x000fe200078e0216 */
[----:B------:R-:W-:Y:S02]  /*3610*/  USHF.R.U32.HI UR4, URZ, 0x4, UR4 ;  /* 0x000000043f047899 */ /* 0x000fe40008011604 */
[----:B------:R-:W-:-:S02]  /*3620*/  USHF.R.U32.HI UR5, URZ, 0x4, UR5 ;  /* 0x000000043f057899 */ /* 0x000fc40008011605 */
[----:B------:R-:W-:Y:S01]  /*3630*/  ULOP3.LUT UR4, UR4, 0x3fff, URZ, 0xc0, !UPT ;  /* 0x00003fff04047892 */ /* 0x000fe2000f8ec03f */
[----:B------:R-:W-:Y:S01]  /*3640*/  IADD3 R3, -R0, 0x40, R3 ;  /* 0x0000004000037810 */ /* 0x000fe20007ffe103 */
[----:B------:R-:W-:Y:S02]  /*3650*/  ULOP3.LUT UR5, UR5, 0x3fff, URZ, 0xc0, !UPT ;  /* 0x00003fff05057892 */ /* 0x000fe4000f8ec03f */
[----:B------:R-:W-:Y:S01]  /*3660*/  ULOP3.LUT UR8, UR4, 0x10000, URZ, 0xfc, !UPT ;  /* 0x0001000004087892 */ /* 0x000fe2000f8efc3f */
[C---:B------:R-:W-:Y:S01]  /*3670*/  ISETP.GT.AND P6, PT, R3.reuse, RZ, PT ;  /* 0x000000ff0300720c */ /* 0x040fe20003fc4270 */
[----:B------:R-:W-:Y:S01]  /*3680*/  ULOP3.LUT UR6, UR5, 0x10000, URZ, 0xfc, !UPT ;  /* 0x0001000005067892 */ /* 0x000fe2000f8efc3f */
[C---:B------:R-:W-:Y:S01]  /*3690*/  ISETP.GT.AND P2, PT, R3.reuse, 0x1, PT ;  /* 0x000000010300780c */ /* 0x040fe20003f44270 */
[----:B------:R-:W-:Y:S01]  /*36a0*/  UMOV UR9, 0x40000040 ;  /* 0x4000004000097882 */ /* 0x000fe20000000000 */
[----:B------:R-:W-:Y:S01]  /*36b0*/  UMOV UR7, 0x40000040 ;  /* 0x4000004000077882 */ /* 0x000fe20000000000 */
[----:B------:R-:W-:Y:S01]  /*36c0*/  UMOV UR5, UR9 ;  /* 0x0000000900057c82 */ /* 0x000fe20008000000 */
[----:B------:R-:W-:Y:S01]  /*36d0*/  UMOV UR4, UR8 ;  /* 0x0000000800047c82 */ /* 0x000fe20008000000 */
[----:B------:R-:W-:Y:S01]  /*36e0*/  UIADD3 UR12, UR8, 0x2, URZ ;  /* 0x00000002080c7890 */ /* 0x000fe2000fffe03f */
[----:B------:R-:W-:Y:S01]  /*36f0*/  ISETP.GT.AND P3, PT, R3, 0x8, PT ;  /* 0x000000080300780c */ /* 0x000fe20003f64270 */
[----:B------:R-:W-:-:S02]  /*3700*/  UIADD3 UR14, UR6, 0x2, URZ ;  /* 0x00000002060e7890 */ /* 0x000fc4000fffe03f */
[----:B------:R-:W-:Y:S01]  /*3710*/  HGMMA.64x64x16.F32.BF16 R24, gdesc[UR4], RZ, !UPT, gsb0 ;  /* 0x00e00000041879f0 */ /* 0x000fe2000c0018ff */
[----:B------:R-:W-:Y:S01]  /*3720*/  UMOV UR13, 0x40000040 ;  /* 0x40000040000d7882 */ /* 0x000fe20000000000 */
[----:B------:R-:W-:Y:S01]  /*3730*/  UMOV UR15, 0x40000040 ;  /* 0x40000040000f7882 */ /* 0x000fe20000000000 */
[----:B------:R-:W-:Y:S01]  /*3740*/  UIADD3 UR16, UR8, 0x4, URZ ;  /* 0x0000000408107890 */ /* 0x000fe2000fffe03f */
[C---:B------:R-:W-:Y:S01]  /*3750*/  ISETP.GT.AND P4, PT, R3.reuse, 0x9, PT ;  /* 0x000000090300780c */ /* 0x040fe20003f84270 */
[----:B------:R-:W-:Y:S01]  /*3760*/  UIADD3 UR18, UR6, 0x4, URZ ;  /* 0x0000000406127890 */ /* 0x000fe2000fffe03f */
[----:B------:R-:W-:Y:S01]  /*3770*/  ISETP.GT.AND P5, PT, R3, 0x10, PT ;  /* 0x000000100300780c */ /* 0x000fe20003fa4270 */
[----:B------:R-:W-:Y:S01]  /*3780*/  UMOV UR17, 0x40000040 ;  /* 0x4000004000117882 */ /* 0x000fe20000000000 */
[----:B------:R-:W-:Y:S01]  /*3790*/  UMOV UR19, 0x40000040 ;  /* 0x4000004000137882 */ /* 0x000fe20000000000 */
[----:B------:R-:W-:Y:S02]  /*37a0*/  UIADD3 UR20, UR8, 0x6, URZ ;  /* 0x0000000608147890 */ /* 0x000fe4000fffe03f */
[----:B------:R-:W-:Y:S01]  /*37b0*/  UIADD3 UR22, UR6, 0x6, URZ ;  /* 0x0000000606167890 */ /* 0x000fe2000fffe03f */
[----:B------:R-:W-:Y:S01]  /*37c0*/  UMOV UR21, 0x40000040 ;  /* 0x4000004000157882 */ /* 0x000fe20000000000 */
[----:B------:R-:W-:Y:S01]  /*37d0*/  UMOV UR23, 0x40000040 ;  /* 0x4000004000177882 */ /* 0x000fe20000000000 */
[----:B------:R-:W-:Y:S01]  /*37e0*/  ULDC UR4, c[0x0][0x988] ;  /* 0x0002620000047ab9 */ /* 0x000fe20000000800 */
[----:B------:R-:W-:-:S02]  /*37f0*/  WARPGROUP.DEPBAR.LE gsb0, 0x0 ;  /* 0x00008000000079c5 */ /* 0x000fc40000010000 */
[----:B------:R-:W-:-:S06]  /*3800*/  WARPGROUP.ARRIVE ;  /* 0x00000000000079c5 */ /* 0x000fcc0000000000 */
[----:B------:R-:W-:Y:S03]  /*3810*/  HGMMA.64x64x16.F32.BF16 R24, gdesc[UR12], R24, gsb0 ;  /* 0x00e000000c1879f0 */ /* 0x000fe60008001818 */
[----:B------:R-:W-:Y:S02]  /*3820*/  WARPGROUP.DEPBAR.LE gsb0, 0x0 ;  /* 0x00008000000079c5 */ /* 0x000fe40000010000 */
[----:B------:R-:W-:-:S06]  /*3830*/  WARPGROUP.ARRIVE ;  /* 0x00000000000079c5 */ /* 0x000fcc0000000000 */
[----:B------:R-:W-:Y:S03]  /*3840*/  HGMMA.64x64x16.F32.BF16 R24, gdesc[UR16], R24, gsb0 ;  /* 0x00e00000101879f0 */ /* 0x000fe60008001818 */
[----:B------:R-:W-:Y:S02]  /*3850*/  WARPGROUP.DEPBAR.LE gsb0, 0x0 ;  /* 0x00008000000079c5 */ /* 0x000fe40000010000 */
[----:B------:R-:W-:-:S06]  /*3860*/  WARPGROUP.ARRIVE ;  /* 0x00000000000079c5 */ /* 0x000fcc0000000000 */
[----:B------:R-:W-:Y:S03]  /*3870*/  HGMMA.64x64x16.F32.BF16 R24, gdesc[UR20], R24, gsb0 ;  /* 0x00e00000141879f0 */ /* 0x000fe60008001818 */
[----:B------:R-:W-:Y:S02]  /*3880*/  WARPGROUP.DEPBAR.LE gsb0, 0x0 ;  /* 0x00008000000079c5 */ /* 0x000fe40000010000 */
[----:B------:R-:W-:Y:S02]  /*3890*/  FSEL R5, R24, -INF , P6 ;  /* 0xff80000018057808 */ /* 0x000fe40003000000 */
[----:B------:R-:W-:Y:S02]  /*38a0*/  FSEL R25, R25, -INF , P2 ;  /* 0xff80000019197808 */ /* 0x000fe40001000000 */
[----:B------:R-:W-:Y:S02]  /*38b0*/  FSEL R11, R28, -INF , P3 ;  /* 0xff8000001c0b7808 */ /* 0x000fe40001800000 */
[----:B------:R-:W-:-:S02]  /*38c0*/  FMNMX.FTZ R0, R5, R25, !PT ;  /* 0x0000001905007209 */ /* 0x000fc40007810000 */
[----:B------:R-:W-:Y:S02]  /*38d0*/  FSEL R29, R29, -INF , P4 ;  /* 0xff8000001d1d7808 */ /* 0x000fe40002000000 */
[----:B------:R-:W-:Y:S02]  /*38e0*/  FMNMX.FTZ R0, R11, R0, !PT ;  /* 0x000000000b007209 */ /* 0x000fe40007810000 */
[----:B------:R-:W-:Y:S02]  /*38f0*/  FSEL R7, R26, -INF , P6 ;  /* 0xff8000001a077808 */ /* 0x000fe40003000000 */
[----:B------:R-:W-:Y:S02]  /*3900*/  ISETP.GT.AND P6, PT, R3, 0x11, PT ;  /* 0x000000110300780c */ /* 0x000fe40003fc4270 */
[----:B------:R-:W-:Y:S02]  /*3910*/  FSEL R19, R32, -INF , P5 ;  /* 0xff80000020137808 */ /* 0x000fe40002800000 */
[----:B------:R-:W-:-:S02]  /*3920*/  FMNMX.FTZ R0, R29, R0, !PT ;  /* 0x000000001d007209 */ /* 0x000fc40007810000 */
[----:B------:R-:W-:Y:S02]  /*3930*/  FSEL R27, R27, -INF , P2 ;  /* 0xff8000001b1b7808 */ /* 0x000fe40001000000 */
[----:B------:R-:W-:Y:S02]  /*3940*/  ISETP.GT.AND P2, PT, R3, 0x18, PT ;  /* 0x000000180300780c */ /* 0x000fe40003f44270 */
[----:B------:R-:W-:Y:S02]  /*3950*/  FSEL R33, R33, -INF , P6 ;  /* 0xff80000021217808 */ /* 0x000fe40003000000 */
[----:B------:R-:W-:Y:S02]  /*3960*/  FMNMX.FTZ R0, R19, R0, !PT ;  /* 0x0000000013007209 */ /* 0x000fe40007810000 */
[----:B------:R-:W-:Y:S02]  /*3970*/  FSEL R9, R30, -INF , P3 ;  /* 0xff8000001e097808 */ /* 0x000fe40001800000 */
[----:B------:R-:W-:-:S02]  /*3980*/  ISETP.GT.AND P3, PT, R3, 0x19, PT ;  /* 0x000000190300780c */ /* 0x000fc40003f64270 */
        /* <DEDUP_REMOVED lines=35> */
[----:B------:R-:W-:-:S02]  /*3bc0*/  FMNMX.FTZ R0, R69, R0, !PT ;  /* 0x0000000045007209 */ /* 0x000fc40007810000 */
[----:B------:R-:W-:Y:S02]  /*3bd0*/  FSEL R47, R47, -INF , P2 ;  /* 0xff8000002f2f7808 */ /* 0x000fe40001000000 */
[----:B------:R-:W-:Y:S02]  /*3be0*/  FMNMX.FTZ R10, R71, R0, !PT ;  /* 0x00000000470a7209 */ /* 0x000fe40007810000 */
[----:B------:R-:W-:Y:S02]  /*3bf0*/  FMNMX.FTZ R0, R7, R27, !PT ;  /* 0x0000001b07007209 */ /* 0x000fe40007810000 */
[----:B------:R-:W-:Y:S01]  /*3c00*/  FSEL R49, R50, -INF , P3 ;  /* 0xff80000032317808 */ /* 0x000fe20001800000 */
[----:B------:R-:W2:Y:S01]  /*3c10*/  SHFL.BFLY PT, R3, R10, 0x2, 0x1f ;  /* 0x0c401f000a037f89 */ /* 0x000ea200000e0000 */
[----:B------:R-:W-:Y:S02]  /*3c20*/  FMNMX.FTZ R0, R9, R0, !PT ;  /* 0x0000000009007209 */ /* 0x000fe40007810000 */
[----:B------:R-:W-:-:S02]  /*3c30*/  FSEL R51, R51, -INF , P4 ;  /* 0xff80000033337808 */ /* 0x000fc40002000000 */
[----:B------:R-:W-:Y:S02]  /*3c40*/  FMNMX.FTZ R0, R31, R0, !PT ;  /* 0x000000001f007209 */ /* 0x000fe40007810000 */
[----:B------:R-:W-:Y:S02]  /*3c50*/  FSEL R53, R54, -INF , P5 ;  /* 0xff80000036357808 */ /* 0x000fe40002800000 */
[----:B------:R-:W-:Y:S02]  /*3c60*/  FMNMX.FTZ R0, R15, R0, !PT ;  /* 0x000000000f007209 */ /* 0x000fe40007810000 */
[----:B------:R-:W-:Y:S02]  /*3c70*/  FSEL R55, R55, -INF , P6 ;  /* 0xff80000037377808 */ /* 0x000fe40003000000 */
[----:B------:R-:W-:-:S04]  /*3c80*/  FMNMX.FTZ R0, R35, R0, !PT ;  /* 0x0000000023007209 */ /* 0x000fc80007810000 */
[----:B-1----:R-:W-:Y:S01]  /*3c90*/  FMNMX.FTZ R8, R21, R0, !PT ;  /* 0x0000000015087209 */ /* 0x002fe20007810000 */
[----:B------:R-:W-:-:S03]  /*3ca0*/  IMAD.U32 R0, RZ, RZ, UR4 ;  /* 0x00000004ff007e24 */ /* 0x000fc6000f8e00ff */
[----:B------:R-:W-:Y:S02]  /*3cb0*/  FMNMX.FTZ R8, R39, R8, !PT ;  /* 0x0000000827087209 */ /* 0x000fe40007810000 */
[----:B--2---:R-:W-:Y:S02]  /*3cc0*/  FMNMX.FTZ R12, R10, R3, !PT ;  /* 0x000000030a0c7209 */ /* 0x004fe40007810000 */
[----:B------:R-:W-:-:S03]  /*3cd0*/  FMNMX.FTZ R8, R41, R8, !PT ;  /* 0x0000000829087209 */ /* 0x000fc60007810000 */
[----:B------:R-:W1:Y:S01]  /*3ce0*/  SHFL.BFLY PT, R3, R12, 0x1, 0x1f ;  /* 0x0c201f000c037f89 */ /* 0x000e6200000e0000 */
[----:B------:R-:W-:-:S04]  /*3cf0*/  FMNMX.FTZ R8, R43, R8, !PT ;  /* 0x000000082b087209 */ /* 0x000fc80007810000 */
[----:B------:R-:W-:-:S04]  /*3d00*/  FMNMX.FTZ R8, R45, R8, !PT ;  /* 0x000000082d087209 */ /* 0x000fc80007810000 */
[----:B------:R-:W-:-:S04]  /*3d10*/  FMNMX.FTZ R8, R47, R8, !PT ;  /* 0x000000082f087209 */ /* 0x000fc80007810000 */
[----:B------:R-:W-:-:S04]  /*3d20*/  FMNMX.FTZ R8, R49, R8, !PT ;  /* 0x0000000831087209 */ /* 0x000fc80007810000 */
[----:B------:R-:W-:-:S04]  /*3d30*/  FMNMX.FTZ R8, R51, R8, !PT ;  /* 0x0000000833087209 */ /* 0x000fc80007810000 */
[----:B------:R-:W-:Y:S02]  /*3d40*/  FMNMX.FTZ R8, R53, R8, !PT ;  /* 0x0000000835087209 */ /* 0x000fe40007810000 */
[----:B-1----:R-:W-:Y:S02]  /*3d50*/  FMNMX.FTZ R3, R12, R3, !PT ;  /* 0x000000030c037209 */ /* 0x002fe40007810000 */
[----:B------:R-:W-:Y:S02]  /*3d60*/  FMNMX.FTZ R8, R55, R8, !PT ;  /* 0x0000000837087209 */ /* 0x000fe40007810000 */
[C---:B------:R-:W-:Y:S01]  /*3d70*/  FSETP.NEU.FTZ.AND P2, PT, R3.reuse, -INF , PT ;  /* 0xff8000000300780b */ /* 0x040fe20003f5d000 */
[----:B------:R-:W-:-:S05]  /*3d80*/  FMUL.FTZ R10, R3, R0 ;  /* 0x00000000030a7220 */ /* 0x000fca0000410000 */
[----:B------:R-:W-:-:S05]  /*3d90*/  FSEL R12, R10, RZ, P2 ;  /* 0x000000ff0a0c7208 */ /* 0x000fca0001000000 */
[-CC-:B------:R-:W-:Y:S01]  /*3da0*/  FFMA.FTZ R5, R5, R0.reuse, -R12.reuse ;  /* 0x0000000005057223 */ /* 0x180fe2000001080c */
[-CC-:B------:R-:W-:Y:S01]  /*3db0*/  FFMA.FTZ R25, R25, R0.reuse, -R12.reuse ;  /* 0x0000000019197223 */ /* 0x180fe2000001080c */
[-CC-:B------:R-:W-:Y:S01]  /*3dc0*/  FFMA.FTZ R11, R11, R0.reuse, -R12.reuse ;  /* 0x000000000b0b7223 */ /* 0x180fe2000001080c */
[-CC-:B------:R-:W-:Y:S01]  /*3dd0*/  FFMA.FTZ R29, R29, R0.reuse, -R12.reuse ;  /* 0x000000001d1d7223 */ /* 0x180fe2000001080c */
[----:B------:R1:W-:Y:S01]  /*3de0*/  MUFU.EX2 R152, R5 ;  /* 0x0000000500987308 */ /* 0x0003e20000000800 */
[-CC-:B------:R-:W-:Y:S01]  /*3df0*/  FFMA.FTZ R19, R19, R0.reuse, -R12.reuse ;  /* 0x0000000013137223 */ /* 0x180fe2000001080c */
[-CC-:B------:R-:W-:Y:S01]  /*3e00*/  FFMA.FTZ R33, R33, R0.reuse, -R12.reuse ;  /* 0x0000000021217223 */ /* 0x180fe2000001080c */
[-CC-:B------:R-:W-:Y:S01]  /*3e10*/  FFMA.FTZ R23, R23, R0.reuse, -R12.reuse ;  /* 0x0000000017177223 */ /* 0x180fe2000001080c */
[-CC-:B------:R-:W-:Y:S01]  /*3e20*/  FFMA.FTZ R37, R37, R0.reuse, -R12.reuse ;  /* 0x0000000025257223 */ /* 0x180fe2000001080c */
[-CC-:B------:R-:W-:Y:S01]  /*3e30*/  FFMA.FTZ R57, R57, R0.reuse, -R12.reuse ;  /* 0x0000000039397223 */ /* 0x180fe2000001080c */
[-CC-:B------:R-:W-:Y:S01]  /*3e40*/  FFMA.FTZ R59, R59, R0.reuse, -R12.reuse ;  /* 0x000000003b3b7223 */ /* 0x180fe2000001080c */
[-CC-:B------:R-:W-:Y:S01]  /*3e50*/  FFMA.FTZ R61, R61, R0.reuse, -R12.reuse ;  /* 0x000000003d3d7223 */ /* 0x180fe2000001080c */
[----:B------:R-:W2:Y:S01]  /*3e60*/  MUFU.EX2 R25, R25 ;  /* 0x0000001900197308 */ /* 0x000ea20000000800 */
[----:B-1----:R-:W1:Y:S01]  /*3e70*/  SHFL.BFLY PT, R5, R8, 0x2, 0x1f ;  /* 0x0c401f0008057f89 */ /* 0x002e6200000e0000 */
[-CC-:B------:R-:W-:Y:S01]  /*3e80*/  FFMA.FTZ R63, R63, R0.reuse, -R12.reuse ;  /* 0x000000003f3f7223 */ /* 0x180fe2000001080c */
[-CC-:B------:R-:W-:Y:S01]  /*3e90*/  FFMA.FTZ R65, R65, R0.reuse, -R12.reuse ;  /* 0x0000000041417223 */ /* 0x180fe2000001080c */
[-CC-:B------:R-:W-:Y:S01]  /*3ea0*/  FFMA.FTZ R67, R67, R0.reuse, -R12.reuse ;  /* 0x0000000043437223 */ /* 0x180fe2000001080c */
[-CC-:B------:R-:W-:Y:S01]  /*3eb0*/  FFMA.FTZ R69, R69, R0.reuse, -R12.reuse ;  /* 0x0000000045457223 */ /* 0x180fe2000001080c */
[----:B------:R-:W-:-:S02]  /*3ec0*/  FFMA.FTZ R12, R71, R0, -R12 ;  /* 0x00000000470c7223 */ /* 0x000fc4000001080c */
[----:B------:R-:W3:Y:S08]  /*3ed0*/  MUFU.EX2 R11, R11 ;  /* 0x0000000b000b7308 */ /* 0x000ef00000000800 */
[----:B------:R-:W4:Y:S08]  /*3ee0*/  MUFU.EX2 R154, R29 ;  /* 0x0000001d009a7308 */ /* 0x000f300000000800 */
[----:B------:R-:W-:Y:S01]  /*3ef0*/  MUFU.EX2 R19, R19 ;  /* 0x0000001300137308 */ /* 0x000fe20000000800 */
[----:B-1----:R-:W-:-:S05]  /*3f00*/  FMNMX.FTZ R10, R8, R5, !PT ;  /* 0x00000005080a7209 */ /* 0x002fca0007810000 */
[----:B------:R-:W1:Y:S02]  /*3f10*/  SHFL.BFLY PT, R5, R10, 0x1, 0x1f ;  /* 0x0c201f000a057f89 */ /* 0x000e6400000e0000 */
[----:B------:R-:W-:Y:S08]  /*3f20*/  MUFU.EX2 R156, R33 ;  /* 0x00000021009c7308 */ /* 0x000ff00000000800 */
[----:B------:R-:W-:Y:S08]  /*3f30*/  MUFU.EX2 R23, R23 ;  /* 0x0000001700177308 */ /* 0x000ff00000000800 */
[----:B------:R-:W-:Y:S01]  /*3f40*/  MUFU.EX2 R158, R37 ;  /* 0x00000025009e7308 */ /* 0x000fe20000000800 */
[----:B-1----:R-:W-:-:S07]  /*3f50*/  FMNMX.FTZ R5, R10, R5, !PT ;  /* 0x000000050a057209 */ /* 0x002fce0007810000 */
[----:B------:R-:W-:Y:S01]  /*3f60*/  MUFU.EX2 R57, R57 ;  /* 0x0000003900397308 */ /* 0x000fe20000000800 */
[C---:B------:R-:W-:Y:S01]  /*3f70*/  FSETP.NEU.FTZ.AND P2, PT, R5.reuse, -INF , PT ;  /* 0xff8000000500780b */ /* 0x040fe20003f5d000 */
[----:B------:R-:W-:-:S05]  /*3f80*/  FMUL.FTZ R8, R5, R0 ;  /* 0x0000000005087220 */ /* 0x000fca0000410000 */
[----:B------:R-:W-:Y:S01]  /*3f90*/  FSEL R24, R8, RZ, P2 ;  /* 0x000000ff08187208 */ /* 0x000fe20001000000 */
[----:B------:R-:W-:Y:S04]  /*3fa0*/  MUFU.EX2 R160, R59 ;  /* 0x0000003b00a07308 */ /* 0x000fe80000000800 */
[--C-:B------:R-:W-:Y:S01]  /*3fb0*/  FFMA.FTZ R8, R7, R0, -R24.reuse ;  /* 0x0000000007087223 */ /* 0x100fe20000010818 */
[----:B------:R-:W-:Y:S01]  /*3fc0*/  LEA.HI R7, R73, R18, RZ, 0x4 ;  /* 0x0000001249077211 */ /* 0x000fe200078f20ff */
[-CC-:B------:R-:W-:Y:S01]  /*3fd0*/  FFMA.FTZ R10, R9, R0.reuse, -R24.reuse ;  /* 0x00000000090a7223 */ /* 0x180fe20000010818 */
[-CC-:B------:R-:W-:Y:S01]  /*3fe0*/  FFMA.FTZ R27, R27, R0.reuse, -R24.reuse ;  /* 0x000000001b1b7223 */ /* 0x180fe20000010818 */
[----:B------:R1:W-:Y:S01]  /*3ff0*/  MUFU.EX2 R153, R8 ;  /* 0x0000000800997308 */ /* 0x0003e20000000800 */
[----:B------:R-:W-:Y:S01]  /*4000*/  LOP3.LUT R9, R7, 0xfffffff0, RZ, 0xc0, !PT ;  /* 0xfffffff007097812 */ /* 0x000fe200078ec0ff */
[-CC-:B------:R-:W-:Y:S01]  /*4010*/  FFMA.FTZ R31, R31, R0.reuse, -R24.reuse ;  /* 0x000000001f1f7223 */ /* 0x180fe20000010818 */
[-CC-:B------:R-:W-:Y:S01]  /*4020*/  FFMA.FTZ R15, R15, R0.reuse, -R24.reuse ;  /* 0x000000000f0f7223 */ /* 0x180fe20000010818 */
[-CC-:B------:R-:W-:Y:S01]  /*4030*/  FFMA.FTZ R35, R35, R0.reuse, -R24.reuse ;  /* 0x0000000023237223 */ /* 0x180fe20000010818 */
[--C-:B------:R-:W-:Y:S01]  /*4040*/  FFMA.FTZ R21, R21, R0, -R24.reuse ;  /* 0x0000000015157223 */ /* 0x100fe20000010818 */
[----:B------:R-:W-:Y:S01]  /*4050*/  IMAD.IADD R9, R18, 0x1, -R9 ;  /* 0x0000000112097824 */ /* 0x000fe200078e0a09 */
[----:B------:R-:W-:Y:S01]  /*4060*/  LEA.HI R18, R73, R18, RZ, 0x5 ;  /* 0x0000001249127211 */ /* 0x000fe200078f28ff */
[----:B------:R5:W-:Y:S01]  /*4070*/  MUFU.EX2 R155, R10 ;  /* 0x0000000a009b7308 */ /* 0x000be20000000800 */
[-CC-:B------:R-:W-:Y:S01]  /*4080*/  FFMA.FTZ R39, R39, R0.reuse, -R24.reuse ;  /* 0x0000000027277223 */ /* 0x180fe20000010818 */
[-CC-:B------:R-:W-:Y:S01]  /*4090*/  FFMA.FTZ R41, R41, R0.reuse, -R24.reuse ;  /* 0x0000000029297223 */ /* 0x180fe20000010818 */
[----:B-1----:R-:W-:Y:S01]  /*40a0*/  SHF.R.S32.HI R8, RZ, 0x1f, R9 ;  /* 0x0000001fff087819 */ /* 0x002fe20000011409 */
[-CC-:B------:R-:W-:Y:S01]  /*40b0*/  FFMA.FTZ R43, R43, R0.reuse, -R24.reuse ;  /* 0x000000002b2b7223 */ /* 0x180fe20000010818 */
[-CC-:B------:R-:W-:Y:S01]  /*40c0*/  FFMA.FTZ R45, R45, R0.reuse, -R24.reuse ;  /* 0x000000002d2d7223 */ /* 0x180fe20000010818 */
[-CC-:B------:R-:W-:Y:S01]  /*40d0*/  FFMA.FTZ R47, R47, R0.reuse, -R24.reuse ;  /* 0x000000002f2f7223 */ /* 0x180fe20000010818 */
[----:B------:R-:W-:Y:S01]  /*40e0*/  LEA.HI R8, R8, R9, RZ, 0x3 ;  /* 0x0000000908087211 */ /* 0x000fe200078f18ff */
[----:B------:R1:W-:Y:S01]  /*40f0*/  MUFU.EX2 R26, R27 ;  /* 0x0000001b001a7308 */ /* 0x0003e20000000800 */
[-CC-:B------:R-:W-:Y:S01]  /*4100*/  FFMA.FTZ R49, R49, R0.reuse, -R24.reuse ;  /* 0x0000000031317223 */ /* 0x180fe20000010818 */
[-CC-:B------:R-:W-:Y:S01]  /*4110*/  FFMA.FTZ R51, R51, R0.reuse, -R24.reuse ;  /* 0x0000000033337223 */ /* 0x180fe20000010818 */
[----:B-----5:R-:W-:Y:S01]  /*4120*/  LOP3.LUT R10, R8, 0xfffffff8, RZ, 0xc0, !PT ;  /* 0xfffffff8080a7812 */ /* 0x020fe200078ec0ff */
[-CC-:B------:R-:W-:Y:S01]  /*4130*/  FFMA.FTZ R53, R53, R0.reuse, -R24.reuse ;  /* 0x0000000035357223 */ /* 0x180fe20000010818 */
[----:B------:R-:W-:-:S03]  /*4140*/  FFMA.FTZ R55, R55, R0, -R24 ;  /* 0x0000000037377223 */ /* 0x000fc60000010818 */
[----:B------:R-:W-:Y:S01]  /*4150*/  IMAD.IADD R10, R9, 0x1, -R10 ;  /* 0x00000001090a7824 */ /* 0x000fe200078e0a0a */
[----:B------:R-:W-:Y:S01]  /*4160*/  SHF.R.S32.HI R9, RZ, 0x4, R7 ;  /* 0x00000004ff097819 */ /* 0x000fe20000011407 */
[----:B------:R-:W-:Y:S02]  /*4170*/  MUFU.EX2 R28, R31 ;  /* 0x0000001f001c7308 */ /* 0x000fe40000000800 */
[----:B------:R-:W-:Y:S01]  /*4180*/  IMAD.SHL.U32 R7, R10, 0x40, RZ ;  /* 0x000000400a077824 */ /* 0x000fe200078e00ff */
[----:B------:R-:W-:Y:S01]  /*4190*/  SHF.L.U32 R14, R9, 0x3, RZ ;  /* 0x00000003090e7819 */ /* 0x000fe200000006ff */
[----:B------:R-:W-:Y:S02]  /*41a0*/  IMAD.SHL.U32 R9, R18, 0x20, RZ ;  /* 0x0000002012097824 */ /* 0x000fe400078e00ff */
[----:B--2---:R-:W-:Y:S01]  /*41b0*/  FADD.FTZ R18, R152, R25 ;  /* 0x0000001998127221 */ /* 0x004fe20000010000 */
[----:B------:R-:W-:Y:S02]  /*41c0*/  LOP3.LUT P2, RZ, R10, 0x4, RZ, 0xc0, !PT ;  /* 0x000000040aff7812 */ /* 0x000fe4000784c0ff */
[----:B------:R-:W-:Y:S01]  /*41d0*/  LOP3.LUT R7, R7, 0x1c0, RZ, 0xc0, !PT ;  /* 0x000001c007077812 */ /* 0x000fe200078ec0ff */
[----:B------:R-:W-:Y:S01]  /*41e0*/  MUFU.EX2 R15, R15 ;  /* 0x0000000f000f7308 */ /* 0x000fe20000000800 */
[----:B------:R-:W-:Y:S01]  /*41f0*/  LOP3.LUT R34, R9, 0x7ffffc00, RZ, 0xc0, !PT ;  /* 0x7ffffc0009227812 */ /* 0x000fe200078ec0ff */
[----:B---3--:R-:W-:Y:S01]  /*4200*/  FADD.FTZ R9, R11, R18 ;  /* 0x000000120b097221 */ /* 0x008fe20000010000 */
[----:B------:R-:W-:Y:S01]  /*4210*/  LOP3.LUT R14, R7, 0x8, R14, 0xf8, !PT ;  /* 0x00000008070e7812 */ /* 0x000fe200078ef80e */
[----:B------:R-:W-:Y:S01]  /*4220*/  IMAD.SHL.U32 R18, R8, 0x40, RZ ;  /* 0x0000004008127824 */ /* 0x000fe200078e00ff */
[----:B------:R-:W-:Y:S01]  /*4230*/  SHF.R.U32.HI R7, RZ, 0x3, R7 ;  /* 0x00000003ff077819 */ /* 0x000fe20000011607 */
[----:B----4-:R-:W-:Y:S01]  /*4240*/  FADD.FTZ R8, R154, R9 ;  /* 0x000000099a087221 */ /* 0x010fe20000010000 */
[----:B------:R-:W-:Y:S01]  /*4250*/  LOP3.LUT P3, RZ, R10, 0x2, RZ, 0xc0, !PT ;  /* 0x000000020aff7812 */ /* 0x000fe2000786c0ff */
[----:B------:R-:W2:Y:S01]  /*4260*/  MUFU.EX2 R30, R35 ;  /* 0x00000023001e7308 */ /* 0x000ea20000000800 */
[----:B-1----:R-:W-:Y:S01]  /*4270*/  LOP3.LUT R27, R14, R7, RZ, 0x3c, !PT ;  /* 0x000000070e1b7212 */ /* 0x002fe200078e3cff */
[----:B------:R-:W-:Y:S01]  /*4280*/  IMAD.U32 R14, RZ, RZ, UR36 ;  /* 0x00000024ff0e7e24 */ /* 0x000fe2000f8e00ff */
[----:B------:R-:W-:-:S02]  /*4290*/  LOP3.LUT R9, R18, 0x7ffffe00, RZ, 0xc0, !PT ;  /* 0x7ffffe0012097812 */ /* 0x000fc400078ec0ff */
[----:B------:R-:W-:Y:S01]  /*42a0*/  F2FP.BF16.F32.PACK_AB R154, R154, R11 ;  /* 0x0000000b9a9a723e */ /* 0x000fe200000010ff */
[----:B------:R-:W-:Y:S01]  /*42b0*/  @!P1 VIADD R7, R14, 0x28c40 ;  /* 0x00028c400e079836 */ /* 0x000fe20000000000 */
[----:B------:R-:W-:Y:S01]  /*42c0*/  IADD3 R27, R27, R9, R34 ;  /* 0x000000091b1b7210 */ /* 0x000fe20007ffe022 */
[----:B------:R-:W1:Y:S01]  /*42d0*/  MUFU.EX2 R21, R21 ;  /* 0x0000001500157308 */ /* 0x000e620000000800 */
[----:B------:R-:W-:Y:S02]  /*42e0*/  F2FP.BF16.F32.PACK_AB R152, R25, R152 ;  /* 0x000000981998723e */ /* 0x000fe400000010ff */
[----:B------:R-:W-:-:S04]  /*42f0*/  @!P1 PRMT R7, RZ, 0x654, R7 ;  /* 0x00000654ff079816 */ /* 0x000fc80000000007 */
[----:B------:R3:W-:Y:S01]  /*4300*/  @!P1 SYNCS.ARRIVE.TRANS64.RED.A1T0 RZ, [R7+URZ], RZ ;  /* 0x000000ff07ff99a7 */ /* 0x0007e2000810043f */
[----:B------:R-:W4:Y:S01]  /*4310*/  MUFU.EX2 R32, R39 ;  /* 0x0000002700207308 */ /* 0x000f220000000800 */
[----:B--2---:R-:W-:Y:S01]  /*4320*/  F2FP.BF16.F32.PACK_AB R157, R30, R15 ;  /* 0x0000000f1e9d723e */ /* 0x004fe200000010ff */
[----:B---3--:R-:W-:Y:S01]  /*4330*/  FADD.FTZ R7, R19, R8 ;  /* 0x0000000813077221 */ /* 0x008fe20000010000 */
[----:B------:R-:W-:-:S05]  /*4340*/  FADD.FTZ R8, R153, R26 ;  /* 0x0000001a99087221 */ /* 0x000fca0000010000 */
[----:B------:R-:W-:Y:S01]  /*4350*/  MUFU.EX2 R41, R41 ;  /* 0x0000002900297308 */ /* 0x000fe20000000800 */
[----:B------:R-:W-:Y:S01]  /*4360*/  F2FP.BF16.F32.PACK_AB R153, R26, R153 ;  /* 0x000000991a99723e */ /* 0x000fe200000010ff */
[----:B------:R-:W-:Y:S01]  /*4370*/  FADD.FTZ R34, R156, R7 ;  /* 0x000000079c227221 */ /* 0x000fe20000010000 */
[----:B------:R-:W-:Y:S01]  /*4380*/  FADD.FTZ R7, R155, R8 ;  /* 0x000000089b077221 */ /* 0x000fe20000010000 */
[C---:B------:R-:W-:Y:S02]  /*4390*/  F2FP.BF16.F32.PACK_AB R155, R28.reuse, R155 ;  /* 0x0000009b1c9b723e */ /* 0x040fe400000010ff */
[----:B------:R-:W-:Y:S01]  /*43a0*/  FADD.FTZ R9, R23, R34 ;  /* 0x0000002217097221 */ /* 0x000fe20000010000 */
[----:B------:R-:W-:Y:S01]  /*43b0*/  FADD.FTZ R8, R28, R7 ;  /* 0x000000071c087221 */ /* 0x000fe20000010000 */
[----:B------:R-:W2:Y:S01]  /*43c0*/  MUFU.EX2 R10, R43 ;  /* 0x0000002b000a7308 */ /* 0x000ea20000000800 */
[----:B------:R-:W-:Y:S01]  /*43d0*/  F2FP.BF16.F32.PACK_AB R156, R156, R19 ;  /* 0x000000139c9c723e */ /* 0x000fe200000010ff */
[C---:B------:R-:W-:Y:S01]  /*43e0*/  FADD.FTZ R34, R158.reuse, R9 ;  /* 0x000000099e227221 */ /* 0x040fe20000010000 */
[----:B------:R-:W-:Y:S01]  /*43f0*/  FADD.FTZ R7, R15, R8 ;  /* 0x000000080f077221 */ /* 0x000fe20000010000 */
[----:B------:R-:W-:-:S02]  /*4400*/  F2FP.BF16.F32.PACK_AB R158, R158, R23 ;  /* 0x000000179e9e723e */ /* 0x000fc400000010ff */
[----:B------:R-:W-:Y:S01]  /*4410*/  FADD.FTZ R9, R57, R34 ;  /* 0x0000002239097221 */ /* 0x000fe20000010000 */
[----:B------:R-:W-:Y:S01]  /*4420*/  FADD.FTZ R8, R30, R7 ;  /* 0x000000071e087221 */ /* 0x000fe20000010000 */
[----:B------:R-:W3:Y:S01]  /*4430*/  MUFU.EX2 R61, R61 ;  /* 0x0000003d003d7308 */ /* 0x000ee20000000800 */
[----:B------:R-:W-:Y:S02]  /*4440*/  IMAD.MOV.U32 R30, RZ, RZ, 0x40 ;  /* 0x00000040ff1e7424 */ /* 0x000fe400078e00ff */
[----:B------:R-:W-:Y:S01]  /*4450*/  FADD.FTZ R34, R160, R9 ;  /* 0x00000009a0227221 */ /* 0x000fe20000010000 */
[----:B-1----:R-:W-:Y:S01]  /*4460*/  FADD.FTZ R7, R21, R8 ;  /* 0x0000000815077221 */ /* 0x002fe20000010000 */
[----:B------:R-:W-:Y:S01]  /*4470*/  LEA R8, R27, UR36, 0x1 ;  /* 0x000000241b087c11 */ /* 0x000fe2000f8e08ff */
[----:B------:R-:W-:Y:S01]  /*4480*/  BAR.SYNC.DEFER_BLOCKING 0xf, 0x100 ;  /* 0x03c4000000007b1d */ /* 0x000fe20000010000 */
[----:B------:R-:W-:Y:S01]  /*4490*/  SEL R30, R30, 0xffffffc0, !P2 ;  /* 0xffffffc01e1e7807 */ /* 0x000fe20005000000 */
[C---:B----4-:R-:W-:Y:S01]  /*44a0*/  FADD.FTZ R28, R32.reuse, R7 ;  /* 0x00000007201c7221 */ /* 0x050fe20000010000 */
[----:B------:R-:W-:Y:S01]  /*44b0*/  F2FP.BF16.F32.PACK_AB R159, R32, R21 ;  /* 0x00000015209f723e */ /* 0x000fe200000010ff */
[----:B------:R-:W-:Y:S01]  /*44c0*/  VIADD R11, R8, 0x26800 ;  /* 0x00026800080b7836 */ /* 0x000fe20000000000 */
[----:B--2---:R-:W-:Y:S01]  /*44d0*/  F2FP.BF16.F32.PACK_AB R161, R10, R41 ;  /* 0x000000290aa1723e */ /* 0x004fe200000010ff */
[----:B------:R-:W1:Y:S01]  /*44e0*/  MUFU.EX2 R45, R45 ;  /* 0x0000002d002d7308 */ /* 0x000e620000000800 */
[----:B------:R-:W-:Y:S01]  /*44f0*/  FADD.FTZ R7, R41, R28 ;  /* 0x0000001c29077221 */ /* 0x000fe20000010000 */
[----:B------:R-:W-:Y:S01]  /*4500*/  VIADD R9, R8, 0x26820 ;  /* 0x0002682008097836 */ /* 0x000fe20000000000 */
[----:B------:R-:W-:Y:S01]  /*4510*/  F2FP.BF16.F32.PACK_AB R160, R160, R57 ;  /* 0x00000039a0a0723e */ /* 0x000fe200000010ff */
[----:B------:R-:W-:-:S02]  /*4520*/  @P3 VIADD R9, R11, 0xffffffe0 ;  /* 0xffffffe00b093836 */ /* 0x000fc40000000000 */
[----:B------:R-:W-:Y:S01]  /*4530*/  FADD.FTZ R28, R10, R7 ;  /* 0x000000070a1c7221 */ /* 0x000fe20000010000 */
[----:B---3--:R-:W-:Y:S01]  /*4540*/  FADD.FTZ R7, R61, R34 ;  /* 0x000000223d077221 */ /* 0x008fe20000010000 */
[----:B------:R-:W-:Y:S01]  /*4550*/  IMAD.IADD R10, R11, 0x1, R30 ;  /* 0x000000010b0a7824 */ /* 0x000fe200078e021e */
[----:B------:R-:W2:Y:S01]  /*4560*/  MUFU.EX2 R20, R63 ;  /* 0x0000003f00147308 */ /* 0x000ea20000000800 */
[----:B------:R-:W-:-:S07]  /*4570*/  IADD3 R11, R30, R9, RZ ;  /* 0x000000091e0b7210 */ /* 0x000fce0007ffe0ff */
[----:B------:R-:W3:Y:S01]  /*4580*/  MUFU.EX2 R18, R47 ;  /* 0x0000002f00127308 */ /* 0x000ee20000000800 */
[----:B-1----:R-:W-:Y:S01]  /*4590*/  FADD.FTZ R15, R45, R28 ;  /* 0x0000001c2d0f7221 */ /* 0x002fe20000010000 */
[----:B------:R1:W-:Y:S04]  /*45a0*/  STSM.16.M88.4 [R8+0x26800], R152 ;  /* 0x0268009808007844 */ /* 0x0003e80000000200 */
[----:B------:R1:W-:Y:S02]  /*45b0*/  STSM.16.M88.4 [R9], R156 ;  /* 0x0000009c09007844 */ /* 0x0003e40000000200 */
[----:B------:R-:W-:Y:S01]  /*45c0*/  MUFU.EX2 R65, R65 ;  /* 0x0000004100417308 */ /* 0x000fe20000000800 */
[C---:B--2---:R-:W-:Y:S01]  /*45d0*/  F2FP.BF16.F32.PACK_AB R162, R20.reuse, R61 ;  /* 0x0000003d14a2723e */ /* 0x044fe200000010ff */
[----:B------:R-:W-:-:S06]  /*45e0*/  FADD.FTZ R20, R20, R7 ;  /* 0x0000000714147221 */ /* 0x000fcc0000010000 */
[----:B------:R-:W2:Y:S01]  /*45f0*/  MUFU.EX2 R22, R67 ;  /* 0x0000004300167308 */ /* 0x000ea20000000800 */
[C---:B---3--:R-:W-:Y:S01]  /*4600*/  F2FP.BF16.F32.PACK_AB R163, R18.reuse, R45 ;  /* 0x0000002d12a3723e */ /* 0x048fe200000010ff */
[----:B------:R-:W-:-:S04]  /*4610*/  FADD.FTZ R18, R18, R15 ;  /* 0x0000000f12127221 */ /* 0x000fc80000010000 */
[----:B------:R1:W-:Y:S02]  /*4620*/  STSM.16.M88.4 [R10], R160 ;  /* 0x000000a00a007844 */ /* 0x0003e40000000200 */
[----:B------:R-:W-:Y:S08]  /*4630*/  MUFU.EX2 R49, R49 ;  /* 0x0000003100317308 */ /* 0x000ff00000000800 */
[----:B------:R-:W3:Y:S01]  /*4640*/  MUFU.EX2 R24, R51 ;  /* 0x0000003300187308 */ /* 0x000ee20000000800 */
[----:B--2---:R-:W-:Y:S01]  /*4650*/  F2FP.BF16.F32.PACK_AB R164, R22, R65 ;  /* 0x0000004116a4723e */ /* 0x004fe200000010ff */
[----:B------:R-:W-:-:S04]  /*4660*/  FADD.FTZ R65, R65, R20 ;  /* 0x0000001441417221 */ /* 0x000fc80000010000 */
[----:B------:R-:W-:Y:S02]  /*4670*/  FADD.FTZ R22, R22, R65 ;  /* 0x0000004116167221 */ /* 0x000fe40000010000 */
[----:B------:R-:W2:Y:S08]  /*4680*/  MUFU.EX2 R69, R69 ;  /* 0x0000004500457308 */ /* 0x000eb00000000800 */
[----:B------:R-:W4:Y:S01]  /*4690*/  MUFU.EX2 R12, R12 ;  /* 0x0000000c000c7308 */ /* 0x000f220000000800 */
[----:B---3--:R-:W-:Y:S01]  /*46a0*/  F2FP.BF16.F32.PACK_AB R165, R24, R49 ;  /* 0x0000003118a5723e */ /* 0x008fe200000010ff */
[----:B------:R-:W-:-:S04]  /*46b0*/  FADD.FTZ R49, R49, R18 ;  /* 0x0000001231317221 */ /* 0x000fc80000010000 */
[----:B------:R-:W-:Y:S02]  /*46c0*/  FADD.FTZ R24, R24, R49 ;  /* 0x0000003118187221 */ /* 0x000fe40000010000 */
[----:B------:R-:W-:Y:S01]  /*46d0*/  MUFU.EX2 R53, R53 ;  /* 0x0000003500357308 */ /* 0x000fe20000000800 */
[----:B--2---:R-:W-:-:S07]  /*46e0*/  FADD.FTZ R7, R69, R22 ;  /* 0x0000001645077221 */ /* 0x004fce0000010000 */
[----:B------:R-:W2:Y:S01]  /*46f0*/  MUFU.EX2 R26, R55 ;  /* 0x00000037001a7308 */ /* 0x000ea20000000800 */
[C---:B----4-:R-:W-:Y:S01]  /*4700*/  F2FP.BF16.F32.PACK_AB R166, R12.reuse, R69 ;  /* 0x000000450ca6723e */ /* 0x050fe200000010ff */
[----:B------:R-:W-:Y:S01]  /*4710*/  FADD.FTZ R7, R12, R7 ;  /* 0x000000070c077221 */ /* 0x000fe20000010000 */
[----:B--2---:R-:W-:Y:S01]  /*4720*/  F2FP.BF16.F32.PACK_AB R167, R26, R53 ;  /* 0x000000351aa7723e */ /* 0x004fe200000010ff */
[----:B------:R-:W-:-:S04]  /*4730*/  FADD.FTZ R53, R53, R24 ;  /* 0x0000001835357221 */ /* 0x000fc80000010000 */
[----:B------:R1:W-:Y:S01]  /*4740*/  STSM.16.M88.4 [R11], R164 ;  /* 0x000000a40b007844 */ /* 0x0003e20000000200 */
[----:B------:R-:W-:Y:S01]  /*4750*/  FADD.FTZ R12, R26, R53 ;  /* 0x000000351a0c7221 */ /* 0x000fe20000010000 */
[----:B------:R-:W-:Y:S06]  /*4760*/  @!P0 BRA `(.L_x_29) ;  /* 0x0000000000048947 */ /* 0x000fec0003800000 */
[----:B------:R-:W-:Y:S01]  /*4770*/  BPT.TRAP 0x1 ;  /* 0x000000040000795c */ /* 0x000fe20000300000 */
.L_x_29:
[----:B------:R2:W3:Y:S01]  /*4780*/  SYNCS.PHASECHK.TRANS64.TRYWAIT P2, [UR36+0x28c50], R13 ;  /* 0x028c500dff0075a7 */ /* 0x0004e20008040164 */
[----:B------:R-:W-:Y:S05]  /*4790*/  @!P0 BRA `(.L_x_30) ;  /* 0x0000000000048947 */ /* 0x000fea0003800000 */
[----:B------:R-:W-:Y:S01]  /*47a0*/  BPT.TRAP 0x1 ;  /* 0x000000040000795c */ /* 0x000fe20000300000 */
.L_x_30:
[----:B------:R-:W-:Y:S01]  /*47b0*/  ULOP3.LUT UR24, UR37, 0x2000000, URZ, 0xfc, !UPT ;  /* 0x0200000025187892 */ /* 0x000fe2000f8efc3f */
[----:B---3--:R-:W-:Y:S11]  /*47c0*/  @P2 BRA `(.L_x_31) ;  /* 0x0000000000082947 */ /* 0x008ff60003800000 */
[----:B------:R-:W3:Y:S02]  /*47d0*/  SYNCS.PHASECHK.TRANS64.TRYWAIT P2, [UR36+0x28c50], R13 ;  /* 0x028c500dff0075a7 */ /* 0x000ee40008040164 */
[----:B---3--:R-:W-:Y:S05]  /*47e0*/  @!P2 BRA `(.L_x_32) ;  /* 0x000000940000a947 */ /* 0x008fea0003800000 */
.L_x_31:
[----:B------:R-:W-:Y:S01]  /*47f0*/  WARPGROUP.ARRIVE ;  /* 0x00000000000079c5 */ /* 0x000fe20000000000 */
[----:B------:R-:W-:Y:S01]  /*4800*/  UMOV UR10, UR24 ;  /* 0x00000018000a7c82 */ /* 0x000fe20008000000 */
[----:B------:R-:W-:Y:S01]  /*4810*/  UMOV UR11, 0x40000040 ;  /* 0x40000040000b7882 */ /* 0x000fe20000000000 */
[----:B------:R-:W-:Y:S01]  /*4820*/  UIADD3 UR4, UR24, 0x80, URZ ;  /* 0x0000008018047890 */ /* 0x000fe2000fffe03f */
[----:B0-23--:R-:W-:Y:S02]  /*4830*/  VIADD R13, R17, 0xfffffffe ;  /* 0xfffffffe110d7836 */ /* 0x00dfe40000000000 */
[----:B------:R-:W-:Y:S01]  /*4840*/  HGMMA.64x256x16.F32.BF16 R24, R152, gdesc[UR8].tnspB, RZ, !UPT, gsb0 ;  /* 0x43e0000898187df0 */ /* 0x000fe2000c0018ff */
[----:B------:R-:W-:Y:S01]  /*4850*/  UMOV UR11, 0x40000040 ;  /* 0x40000040000b7882 */ /* 0x000fe20000000000 */
[----:B------:R-:W-:Y:S01]  /*4860*/  @!P1 VIADD R14, R14, 0x28c60 ;  /* 0x00028c600e0e9836 */ /* 0x000fe20000000000 */
[----:B------:R-:W-:Y:S01]  /*4870*/  ISETP.GE.AND P2, PT, R13, R16, PT ;  /* 0x000000100d00720c */ /* 0x000fe20003f46270 */
[----:B------:R-:W-:Y:S01]  /*4880*/  UMOV UR10, UR4 ;  /* 0x00000004000a7c82 */ /* 0x000fe20008000000 */
[----:B------:R-:W-:-:S02]  /*4890*/  UIADD3 UR4, UR24, 0x100, URZ ;  /* 0x0000010018047890 */ /* 0x000fc4000fffe03f */
[----:B------:R-:W-:Y:S01]  /*48a0*/  @!P1 PRMT R14, RZ, 0x654, R14 ;  /* 0x00000654ff0e9816 */ /* 0x000fe2000000000e */
[----:B------:R-:W-:Y:S02]  /*48b0*/  WARPGROUP.DEPBAR.LE gsb0, 0x0 ;  /* 0x00008000000079c5 */ /* 0x000fe40000010000 */
[----:B------:R-:W-:-:S15]  /*48c0*/  WARPGROUP.ARRIVE ;  /* 0x00000000000079c5 */ /* 0x000fde0000000000 */
[----:B------:R-:W-:-:S03]  /*48d0*/  NOP ;  /* 0x0000000000007918 */ /* 0x000fc60000000000 */
[----:B------:R-:W-:Y:S01]  /*48e0*/  HGMMA.64x256x16.F32.BF16 R24, R156, gdesc[UR8].tnspB, R24, gsb0 ;  /* 0x43e000089c187df0 */ /* 0x000fe20008001818 */
[----:B------:R-:W-:Y:S01]  /*48f0*/  UMOV UR10, UR4 ;  /* 0x00000004000a7c82 */ /* 0x000fe20008000000 */
[----:B------:R-:W-:Y:S01]  /*4900*/  UMOV UR11, 0x40000040 ;  /* 0x40000040000b7882 */ /* 0x000fe20000000000 */
[----:B------:R-:W-:Y:S01]  /*4910*/  UIADD3 UR4, UR24, 0x180, URZ ;  /* 0x0000018018047890 */ /* 0x000fe2000fffe03f */
[----:B------:R-:W-:Y:S02]  /*4920*/  WARPGROUP.DEPBAR.LE gsb0, 0x0 ;  /* 0x00008000000079c5 */ /* 0x000fe40000010000 */
[----:B------:R-:W-:-:S15]  /*4930*/  WARPGROUP.ARRIVE ;  /* 0x00000000000079c5 */ /* 0x000fde0000000000 */
[----:B------:R-:W-:-:S07]  /*4940*/  NOP ;  /* 0x0000000000007918 */ /* 0x000fce0000000000 */
[----:B------:R-:W-:Y:S01]  /*4950*/  HGMMA.64x256x16.F32.BF16 R24, R160, gdesc[UR8].tnspB, R24, gsb0 ;  /* 0x43e00008a0187df0 */ /* 0x000fe20008001818 */
[----:B------:R-:W-:Y:S01]  /*4960*/  UMOV UR10, UR4 ;  /* 0x00000004000a7c82 */ /* 0x000fe20008000000 */
[----:B------:R-:W-:Y:S01]  /*4970*/  UMOV UR11, 0x40000040 ;  /* 0x40000040000b7882 */ /* 0x000fe20000000000 */
[----:B------:R-:W-:Y:S01]  /*4980*/  UMOV UR4, URZ ;  /* 0x0000003f00047c82 */ /* 0x000fe20008000000 */
[----:B------:R-:W-:Y:S02]  /*4990*/  WARPGROUP.DEPBAR.LE gsb0, 0x0 ;  /* 0x00008000000079c5 */ /* 0x000fe40000010000 */
[----:B------:R-:W-:-:S15]  /*49a0*/  WARPGROUP.ARRIVE ;  /* 0x00000000000079c5 */ /* 0x000fde0000000000 */
[----:B------:R-:W-:-:S07]  /*49b0*/  NOP ;  /* 0x0000000000007918 */ /* 0x000fce0000000000 */
[----:B------:R-:W-:Y:S03]  /*49c0*/  HGMMA.64x256x16.F32.BF16 R24, R164, gdesc[UR8].tnspB, R24, gsb0 ;  /* 0x43e00008a4187df0 */ /* 0x000fe60008001818 */
[----:B------:R-:W-:Y:S02]  /*49d0*/  WARPGROUP.DEPBAR.LE gsb0, 0x0 ;  /* 0x00008000000079c5 */ /* 0x000fe40000010000 */
[----:B------:R-:W-:Y:S01]  /*49e0*/  @!PT LDS RZ, [RZ] ;  /* 0x00000000fffff984 */ /* 0x000fe20000000800 */
[----:B------:R-:W-:Y:S01]  /*49f0*/  @!PT LDS RZ, [RZ] ;  /* 0x00000000fffff984 */ /* 0x000fe20000000800 */
[----:B------:R-:W-:Y:S01]  /*4a00*/  @!PT LDS RZ, [RZ] ;  /* 0x00000000fffff984 */ /* 0x000fe20000000800 */
[----:B------:R-:W-:Y:S01]  /*4a10*/  @!PT LDS RZ, [RZ] ;  /* 0x00000000fffff984 */ /* 0x000fe20000000800 */
[----:B------:R0:W-:Y:S06]  /*4a20*/  MEMBAR.ALL.CTA ;  /* 0x0000000000007992 */ /* 0x0001ec0000008000 */
[----:B0-----:R-:W0:Y:S02]  /*4a30*/  FENCE.VIEW.ASYNC.S ;  /* 0x00000000000073c6 */ /* 0x001e240000000000 */
[----:B0-----:R-:W-:Y:S01]  /*4a40*/  NOP ;  /* 0x0000000000007918 */ /* 0x001fe20000000000 */
[----:B------:R-:W-:Y:S06]  /*4a50*/  BAR.ARV 0xe, 0x100 ;  /* 0x0384000000007b1d */ /* 0x000fec0000002000 */
[----:B------:R0:W-:Y:S01]  /*4a60*/  @!P1 SYNCS.ARRIVE.TRANS64.RED.A1T0 RZ, [R14+URZ], RZ ;  /* 0x000000ff0eff99a7 */ /* 0x0001e2000810043f */
[----:B------:R-:W-:Y:S05]  /*4a70*/  @!P2 BRA `(.L_x_33) ;  /* 0x000000180028a947 */ /* 0x000fea0003800000 */
[----:B------:R-:W-:Y:S01]  /*4a80*/  IMAD.MOV.U32 R185, RZ, RZ, RZ ;  /* 0x000000ffffb97224 */ /* 0x000fe200078e00ff */
[----:B------:R-:W-:-:S06]  /*4a90*/  UMOV UR4, URZ ;  /* 0x0000003f00047c82 */ /* 0x000fcc0008000000 */
.L_x_42:
[----:B------:R-:W-:Y:S01]  /*4aa0*/  UIADD3 UR5, UR4, 0x1, URZ ;  /* 0x0000000104057890 */ /* 0x000fe2000fffe03f */
[C---:B------:R-:W-:Y:S01]  /*4ab0*/  ISETP.GT.AND P2, PT, R13.reuse, R16, PT ;  /* 0x000000100d00720c */ /* 0x040fe20003f44270 */
[----:B------:R-:W-:Y:S02]  /*4ac0*/  VIADD R13, R13, 0xffffffff ;  /* 0xffffffff0d0d7836 */ /* 0x000fe40000000000 */
[----:B------:R-:W-:-:S04]  /*4ad0*/  UISETP.NE.AND UP0, UPT, UR5, 0x2, UPT ;  /* 0x000000020500788c */ /* 0x000fc8000bf05270 */
[----:B------:R-:W-:Y:S02]  /*4ae0*/  USEL UR7, URZ, 0x1, UP0 ;  /* 0x000000013f077887 */ /* 0x000fe40008000000 */
[----:B------:R-:W-:-:S04]  /*4af0*/  USEL UR5, UR5, URZ, UP0 ;  /* 0x0000003f05057287 */ /* 0x000fc80008000000 */
[----:B------:R-:W-:Y:S01]  /*4b00*/  LOP3.LUT R185, R185, UR7, RZ, 0x3c, !PT ;  /* 0x00000007b9b97c12 */ /* 0x000fe2000f8e3cff */
[----:B--23--:R-:W-:Y:S07]  /*4b10*/  @!P0 BRA `(.L_x_34) ;  /* 0x0000000000048947 */ /* 0x00cfee0003800000 */
[----:B------:R-:W-:Y:S01]  /*4b20*/  BPT.TRAP 0x1 ;  /* 0x000000040000795c */ /* 0x000fe20000300000 */
.L_x_34:
[----:B------:R-:W-:Y:S01]  /*4b30*/  ULEA UR7, UR5, UR36, 0x3 ;  /* 0x0000002405077291 */ /* 0x000fe2000f8e183f */
[----:B0-----:R-:W-:-:S08]  /*4b40*/  SHF.L.U32 R14, R185, 0x1f, RZ ;  /* 0x0000001fb90e7819 */ /* 0x001fd000000006ff */
[----:B------:R0:W2:Y:S01]  /*4b50*/  SYNCS.PHASECHK.TRANS64.TRYWAIT P3, [UR7+0x28c30], R14 ;  /* 0x028c300eff0075a7 */ /* 0x0000a20008060147 */
[----:B------:R-:W-:Y:S05]  /*4b60*/  @!P0 BRA `(.L_x_35) ;  /* 0x0000000000048947 */ /* 0x000fea0003800000 */
[----:B------:R-:W-:Y:S01]  /*4b70*/  BPT.TRAP 0x1 ;  /* 0x000000040000795c */ /* 0x000fe20000300000 */
.L_x_35:
[----:B--2---:R-:W-:Y:S05]  /*4b80*/  @P3 BRA `(.L_x_36) ;  /* 0x0000000000083947 */ /* 0x004fea0003800000 */
[----:B------:R-:W2:Y:S02]  /*4b90*/  SYNCS.PHASECHK.TRANS64.TRYWAIT P3, [UR7+0x28c30], R14 ;  /* 0x028c300eff0075a7 */ /* 0x000ea40008060147 */
[----:B--2---:R-:W-:Y:S05]  /*4ba0*/  @!P3 BRA `(.L_x_37) ;  /* 0x000000900024b947 */ /* 0x004fea0003800000 */
.L_x_36:
[----:B------:R-:W-:Y:S01]  /*4bb0*/  ULEA UR10, UR5, UR6, 0x9 ;  /* 0x00000006050a7291 */ /* 0x000fe2000f8e483f */
[----:B-1----:R-:W-:Y:S01]  /*4bc0*/  WARPGROUP.ARRIVE ;  /* 0x00000000000079c5 */ /* 0x002fe20000000000 */
[----:B------:R-:W-:Y:S01]  /*4bd0*/  UMOV UR11, 0x40000040 ;  /* 0x40000040000b7882 */ /* 0x000fe20000000000 */
[----:B------:R-:W-:Y:S01]  /*4be0*/  UMOV UR15, 0x40000040 ;  /* 0x40000040000f7882 */ /* 0x000fe20000000000 */
[----:B------:R-:W-:Y:S01]  /*4bf0*/  UIADD3 UR14, UR10, 0x2, URZ ;  /* 0x000000020a0e7890 */ /* 0x000fe2000fffe03f */
[----:B------:R-:W-:Y:S01]  /*4c00*/  ISETP.NE.AND P3, PT, R4, RZ, PT ;  /* 0x000000ff0400720c */ /* 0x000fe20003f65270 */
[----:B------:R-:W-:Y:S01]  /*4c10*/  UIADD3 UR18, UR10, 0x4, URZ ;  /* 0x000000040a127890 */ /* 0x000fe2000fffe03f */
[----:B------:R-:W-:Y:S02]  /*4c20*/  UMOV UR19, 0x40000040 ;  /* 0x4000004000137882 */ /* 0x000fe40000000000 */
[----:B------:R-:W-:Y:S01]  /*4c30*/  HGMMA.64x64x16.F32.BF16 R152, gdesc[UR8], RZ, !UPT, gsb0 ;  /* 0x00e00000089879f0 */ /* 0x000fe2000c0018ff */
[----:B------:R-:W-:Y:S01]  /*4c40*/  UIADD3 UR22, UR10, 0x6, URZ ;  /* 0x000000060a167890 */ /* 0x000fe2000fffe03f */
[----:B------:R-:W-:Y:S01]  /*4c50*/  UMOV UR23, 0x40000040 ;  /* 0x4000004000177882 */ /* 0x000fe20000000000 */
        /* <DEDUP_REMOVED lines=10> */
[----:B------:R-:W-:Y:S02]  /*4d00*/  FMNMX.FTZ R0, R152, R3, !PT ;  /* 0x0000000398007209 */ /* 0x000fe40007810000 */
[----:B------:R-:W-:Y:S02]  /*4d10*/  FMNMX.FTZ R18, R154, R5, !PT ;  /* 0x000000059a127209 */ /* 0x000fe40007810000 */
[----:B--2---:R-:W-:-:S04]  /*4d20*/  FMNMX.FTZ R15, R153, R0, !PT ;  /* 0x00000000990f7209 */ /* 0x004fc80007810000 */
[----:B------:R-:W-:-:S04]  /*4d30*/  FMNMX.FTZ R0, R156, R15, !PT ;  /* 0x0000000f9c007209 */ /* 0x000fc80007810000 */
        /* <DEDUP_REMOVED lines=11> */
[----:B------:R-:W-:Y:S02]  /*4df0*/  FMNMX.FTZ R0, R180, R15, !PT ;  /* 0x0000000fb4007209 */ /* 0x000fe40007810000 */
[----:B------:R-:W-:Y:S02]  /*4e00*/  FMNMX.FTZ R15, R155, R18, !PT ;  /* 0x000000129b0f7209 */ /* 0x000fe40007810000 */
[----:B------:R-:W-:Y:S02]  /*4e10*/  FMNMX.FTZ R19, R181, R0, !PT ;  /* 0x00000000b5137209 */ /* 0x000fe40007810000 */
[----:B------:R-:W-:-:S03]  /*4e20*/  FMNMX.FTZ R18, R158, R15, !PT ;  /* 0x0000000f9e127209 */ /* 0x000fc60007810000 */
[----:B------:R-:W1:Y:S01]  /*4e30*/  SHFL.BFLY PT, R0, R19, 0x2, 0x1f ;  /* 0x0c401f0013007f89 */ /* 0x000e6200000e0000 */
[----:B------:R-:W-:-:S04]  /*4e40*/  FMNMX.FTZ R15, R159, R18, !PT ;  /* 0x000000129f0f7209 */ /* 0x000fc80007810000 */
[----:B------:R-:W-:Y:S02]  /*4e50*/  FMNMX.FTZ R18, R162, R15, !PT ;  /* 0x0000000fa2127209 */ /* 0x000fe40007810000 */
[----:B-1----:R-:W-:Y:S02]  /*4e60*/  FMNMX.FTZ R20, R19, R0, !PT ;  /* 0x0000000013147209 */ /* 0x002fe40007810000 */
[----:B------:R-:W1:Y:S03]  /*4e70*/  LDC R0, c[0x0][0x988] ;  /* 0x00026200ff007b82 */ /* 0x000e660000000800 */
[----:B------:R-:W2:Y:S02]  /*4e80*/  SHFL.BFLY PT, R17, R20, 0x1, 0x1f ;  /* 0x0c201f0014117f89 */ /* 0x000ea400000e0000 */
[----:B--2---:R-:W-:Y:S02]  /*4e90*/  FMNMX.FTZ R15, R20, R17, !PT ;  /* 0x00000011140f7209 */ /* 0x004fe40007810000 */
[----:B------:R-:W-:-:S03]  /*4ea0*/  FMNMX.FTZ R17, R163, R18, !PT ;  /* 0x00000012a3117209 */ /* 0x000fc60007810000 */
[C---:B------:R-:W-:Y:S01]  /*4eb0*/  FADD.FTZ R3, -R15.reuse, R3 ;  /* 0x000000030f037221 */ /* 0x040fe20000010100 */
[----:B------:R-:W-:Y:S01]  /*4ec0*/  FMNMX.FTZ R18, R166, R17, !PT ;  /* 0x00000011a6127209 */ /* 0x000fe20007810000 */
[-C--:B-1----:R-:W-:Y:S02]  /*4ed0*/  FMUL.FTZ R187, R15, R0.reuse ;  /* 0x000000000fbb7220 */ /* 0x082fe40000410000 */
[----:B------:R-:W-:Y:S01]  /*4ee0*/  FMUL.FTZ R19, R3, R0 ;  /* 0x0000000003137220 */ /* 0x000fe20000410000 */
[----:B------:R-:W-:Y:S01]  /*4ef0*/  FMNMX.FTZ R3, R167, R18, !PT ;  /* 0x00000012a7037209 */ /* 0x000fe20007810000 */
[-CC-:B------:R-:W-:Y:S01]  /*4f00*/  FFMA.FTZ R157, R157, R0.reuse, -R187.reuse ;  /* 0x000000009d9d7223 */ /* 0x180fe200000108bb */
[-CC-:B------:R-:W-:Y:S01]  /*4f10*/  FFMA.FTZ R22, R165, R0.reuse, -R187.reuse ;  /* 0x00000000a5167223 */ /* 0x180fe200000108bb */
[----:B------:R1:W2:Y:S01]  /*4f20*/  MUFU.EX2 R18, R19 ;  /* 0x0000001300127308 */ /* 0x0002a20000000800 */
[----:B------:R-:W-:Y:S01]  /*4f30*/  FMNMX.FTZ R20, R170, R3, !PT ;  /* 0x00000003aa147209 */ /* 0x000fe20007810000 */
[-CC-:B------:R-:W-:Y:S01]  /*4f40*/  FFMA.FTZ R3, R152, R0.reuse, -R187.reuse ;  /* 0x0000000098037223 */ /* 0x180fe200000108bb */
[-CC-:B------:R-:W-:Y:S01]  /*4f50*/  FFMA.FTZ R152, R153, R0.reuse, -R187.reuse ;  /* 0x0000000099987223 */ /* 0x180fe200000108bb */
[--C-:B------:R-:W-:Y:S01]  /*4f60*/  FFMA.FTZ R153, R169, R0, -R187.reuse ;  /* 0x00000000a9997223 */ /* 0x100fe200000108bb */
[----:B------:R-:W-:Y:S01]  /*4f70*/  FMNMX.FTZ R17, R171, R20, !PT ;  /* 0x00000014ab117209 */ /* 0x000fe20007810000 */
[-CC-:B------:R-:W-:Y:S01]  /*4f80*/  FFMA.FTZ R165, R180, R0.reuse, -R187.reuse ;  /* 0x00000000b4a57223 */ /* 0x180fe200000108bb */
[-CC-:B------:R-:W-:Y:S01]  /*4f90*/  FFMA.FTZ R21, R164, R0.reuse, -R187.reuse ;  /* 0x00000000a4157223 */ /* 0x180fe200000108bb */
[----:B------:R-:W3:Y:S01]  /*4fa0*/  MUFU.EX2 R3, R3 ;  /* 0x0000000300037308 */ /* 0x000ee20000000800 */
[----:B------:R-:W-:Y:S01]  /*4fb0*/  FMNMX.FTZ R20, R174, R17, !PT ;  /* 0x00000011ae147209 */ /* 0x000fe20007810000 */
[----:B------:R-:W-:-:S03]  /*4fc0*/  FFMA.FTZ R164, R173, R0, -R187 ;  /* 0x00000000ada47223 */ /* 0x000fc600000108bb */
[----:B------:R-:W-:-:S03]  /*4fd0*/  FMNMX.FTZ R17, R175, R20, !PT ;  /* 0x00000014af117209 */ /* 0x000fc60007810000 */
[----:B------:R-:W4:Y:S01]  /*4fe0*/  MUFU.EX2 R152, R152 ;  /* 0x0000009800987308 */ /* 0x000f220000000800 */
[----:B------:R-:W-:Y:S01]  /*4ff0*/  FMNMX.FTZ R20, R178, R17, !PT ;  /* 0x00000011b2147209 */ /* 0x000fe20007810000 */
[-CC-:B------:R-:W-:Y:S01]  /*5000*/  FFMA.FTZ R17, R156, R0.reuse, -R187.reuse ;  /* 0x000000009c117223 */ /* 0x180fe200000108bb */
[-CC-:B------:R-:W-:Y:S01]  /*5010*/  FFMA.FTZ R156, R160, R0.reuse, -R187.reuse ;  /* 0x00000000a09c7223 */ /* 0x180fe200000108bb */
[--C-:B------:R-:W-:Y:S01]  /*5020*/  FFMA.FTZ R160, R168, R0, -R187.reuse ;  /* 0x00000000a8a07223 */ /* 0x100fe200000108bb */
[----:B-1----:R-:W-:Y:S01]  /*5030*/  FMNMX.FTZ R19, R179, R20, !PT ;  /* 0x00000014b3137209 */ /* 0x002fe20007810000 */
[--C-:B------:R-:W-:Y:S01]  /*5040*/  FFMA.FTZ R168, R177, R0, -R187.reuse ;  /* 0x00000000b1a87223 */ /* 0x100fe200000108bb */
[----:B--2---:R-:W-:Y:S01]  /*5050*/  FMUL.FTZ R24, R24, R18 ;  /* 0x0000001218187220 */ /* 0x004fe20000410000 */
[----:B------:R-:W1:Y:S01]  /*5060*/  MUFU.EX2 R17, R17 ;  /* 0x0000001100117308 */ /* 0x000e620000000800 */
[----:B------:R-:W-:Y:S01]  /*5070*/  FMNMX.FTZ R20, R182, R19, !PT ;  /* 0x00000013b6147209 */ /* 0x000fe20007810000 */
[-CC-:B------:R-:W-:Y:S01]  /*5080*/  FFMA.FTZ R19, R161, R0.reuse, -R187.reuse ;  /* 0x00000000a1137223 */ /* 0x180fe200000108bb */
[----:B------:R-:W-:Y:S01]  /*5090*/  FFMA.FTZ R161, R176, R0, -R187 ;  /* 0x00000000b0a17223 */ /* 0x000fe200000108bb */
[----:B---3--:R-:W-:Y:S01]  /*50a0*/  FFMA.FTZ R7, R18, R7, R3 ;  /* 0x0000000712077223 */ /* 0x008fe20000010003 */
[----:B------:R-:W-:Y:S01]  /*50b0*/  FMNMX.FTZ R23, R183, R20, !PT ;  /* 0x00000014b7177209 */ /* 0x000fe20007810000 */
[-C--:B------:R-:W-:Y:S01]  /*50c0*/  FMUL.FTZ R25, R25, R18.reuse ;  /* 0x0000001219197220 */ /* 0x080fe20000410000 */
[-C--:B------:R-:W-:Y:S01]  /*50d0*/  FMUL.FTZ R28, R28, R18.reuse ;  /* 0x000000121c1c7220 */ /* 0x080fe20000410000 */
[----:B------:R2:W-:Y:S01]  /*50e0*/  MUFU.EX2 R20, R157 ;  /* 0x0000009d00147308 */ /* 0x0005e20000000800 */
[-C--:B------:R-:W-:Y:S01]  /*50f0*/  FMUL.FTZ R29, R29, R18.reuse ;  /* 0x000000121d1d7220 */ /* 0x080fe20000410000 */
[----:B------:R-:W3:Y:S01]  /*5100*/  SHFL.BFLY PT, R184, R23, 0x2, 0x1f ;  /* 0x0c401f0017b87f89 */ /* 0x000ee200000e0000 */
[-C--:B------:R-:W-:Y:S01]  /*5110*/  FMUL.FTZ R32, R32, R18.reuse ;  /* 0x0000001220207220 */ /* 0x080fe20000410000 */
[-C--:B------:R-:W-:Y:S01]  /*5120*/  FMUL.FTZ R33, R33, R18.reuse ;  /* 0x0000001221217220 */ /* 0x080fe20000410000 */
[-C--:B------:R-:W-:Y:S01]  /*5130*/  FMUL.FTZ R36, R36, R18.reuse ;  /* 0x0000001224247220 */ /* 0x080fe20000410000 */
[-C--:B------:R-:W-:Y:S01]  /*5140*/  FMUL.FTZ R37, R37, R18.reuse ;  /* 0x0000001225257220 */ /* 0x080fe20000410000 */
[----:B------:R-:W-:Y:S01]  /*5150*/  FMUL.FTZ R40, R40, R18 ;  /* 0x0000001228287220 */ /* 0x000fe20000410000 */
[----:B------:R-:W-:Y:S01]  /*5160*/  MUFU.EX2 R156, R156 ;  /* 0x0000009c009c7308 */ /* 0x000fe20000000800 */
[-CC-:B--2---:R-:W-:Y:S01]  /*5170*/  FFMA.FTZ R157, R172, R0.reuse, -R187.reuse ;  /* 0x00000000ac9d7223 */ /* 0x184fe200000108bb */
[----:B------:R-:W-:Y:S01]  /*5180*/  FFMA.FTZ R172, R181, R0, -R187 ;  /* 0x00000000b5ac7223 */ /* 0x000fe200000108bb */
[----:B------:R-:W-:-:S02]  /*5190*/  IMAD.U32 R181, RZ, RZ, UR4 ;  /* 0x00000004ffb57e24 */ /* 0x000fc4000f8e00ff */
[-C--:B------:R-:W-:Y:S01]  /*51a0*/  FMUL.FTZ R41, R41, R18.reuse ;  /* 0x0000001229297220 */ /* 0x080fe20000410000 */
[-C--:B------:R-:W-:Y:S01]  /*51b0*/  FMUL.FTZ R44, R44, R18.reuse ;  /* 0x000000122c2c7220 */ /* 0x080fe20000410000 */
[-C--:B------:R-:W-:Y:S01]  /*51c0*/  FMUL.FTZ R45, R45, R18.reuse ;  /* 0x000000122d2d7220 */ /* 0x080fe20000410000 */
[-C--:B------:R-:W-:Y:S01]  /*51d0*/  FMUL.FTZ R48, R48, R18.reuse ;  /* 0x0000001230307220 */ /* 0x080fe20000410000 */
[----:B------:R-:W-:Y:S01]  /*51e0*/  MUFU.EX2 R19, R19 ;  /* 0x0000001300137308 */ /* 0x000fe20000000800 */
[-C--:B------:R-:W-:Y:S01]  /*51f0*/  FMUL.FTZ R49, R49, R18.reuse ;  /* 0x0000001231317220 */ /* 0x080fe20000410000 */
[-C--:B------:R-:W-:Y:S01]  /*5200*/  FMUL.FTZ R52, R52, R18.reuse ;  /* 0x0000001234347220 */ /* 0x080fe20000410000 */
[-C--:B------:R-:W-:Y:S01]  /*5210*/  FMUL.FTZ R53, R53, R18.reuse ;  /* 0x0000001235357220 */ /* 0x080fe20000410000 */
[-C--:B------:R-:W-:Y:S01]  /*5220*/  FMUL.FTZ R56, R56, R18.reuse ;  /* 0x0000001238387220 */ /* 0x080fe20000410000 */
[-C--:B------:R-:W-:Y:S01]  /*5230*/  FMUL.FTZ R57, R57, R18.reuse ;  /* 0x0000001239397220 */ /* 0x080fe20000410000 */
[-C--:B------:R-:W-:Y:S01]  /*5240*/  FMUL.FTZ R60, R60, R18.reuse ;  /* 0x000000123c3c7220 */ /* 0x080fe20000410000 */
[-C--:B------:R-:W-:Y:S01]  /*5250*/  FMUL.FTZ R61, R61, R18.reuse ;  /* 0x000000123d3d7220 */ /* 0x080fe20000410000 */
[----:B------:R-:W-:Y:S01]  /*5260*/  MUFU.EX2 R21, R21 ;  /* 0x0000001500157308 */ /* 0x000fe20000000800 */
[----:B------:R-:W-:Y:S01]  /*5270*/  FMUL.FTZ R64, R64, R18 ;  /* 0x0000001240407220 */ /* 0x000fe20000410000 */
[----:B---3--:R-:W-:Y:S01]  /*5280*/  FMNMX.FTZ R184, R23, R184, !PT ;  /* 0x000000b817b87209 */ /* 0x008fe20007810000 */
[-C--:B------:R-:W-:Y:S01]  /*5290*/  FMUL.FTZ R65, R65, R18.reuse ;  /* 0x0000001241417220 */ /* 0x080fe20000410000 */
[-C--:B------:R-:W-:Y:S01]  /*52a0*/  FMUL.FTZ R68, R68, R18.reuse ;  /* 0x0000001244447220 */ /* 0x080fe20000410000 */
[-C--:B------:R-:W-:Y:S01]  /*52b0*/  FMUL.FTZ R69, R69, R18.reuse ;  /* 0x0000001245457220 */ /* 0x080fe20000410000 */
[-C--:B------:R-:W-:Y:S01]  /*52c0*/  FMUL.FTZ R72, R72, R18.reuse ;  /* 0x0000001248487220 */ /* 0x080fe20000410000 */
[----:B------:R-:W2:Y:S01]  /*52d0*/  SHFL.BFLY PT, R23, R184, 0x1, 0x1f ;  /* 0x0c201f00b8177f89 */ /* 0x000ea200000e0000 */
        /* <DEDUP_REMOVED lines=23> */
[----:B--2---:R-:W-:Y:S01]  /*5450*/  FMNMX.FTZ R23, R184, R23, !PT ;  /* 0x00000017b8177209 */ /* 0x004fe20007810000 */
[----:B------:R-:W-:Y:S01]  /*5460*/  MUFU.EX2 R157, R157 ;  /* 0x0000009d009d7308 */ /* 0x000fe20000000800 */
[-C--:B------:R-:W-:Y:S01]  /*5470*/  FMUL.FTZ R113, R113, R18.reuse ;  /* 0x0000001271717220 */ /* 0x080fe20000410000 */
[-C--:B------:R-:W-:Y:S01]  /*5480*/  FMUL.FTZ R116, R116, R18.reuse ;  /* 0x0000001274747220 */ /* 0x080fe20000410000 */
[----:B------:R-:W-:Y:S01]  /*5490*/  FMUL.FTZ R117, R117, R18 ;  /* 0x0000001275757220 */ /* 0x000fe20000410000 */
[C---:B------:R-:W-:Y:S01]  /*54a0*/  FADD.FTZ R5, -R23.reuse, R5 ;  /* 0x0000000517057221 */ /* 0x040fe20000010100 */
[----:B------:R-:W-:Y:S01]  /*54b0*/  FMUL.FTZ R177, R23, R0 ;  /* 0x0000000017b17220 */ /* 0x000fe20000410000 */
[-C--:B------:R-:W-:Y:S01]  /*54c0*/  FMUL.FTZ R120, R120, R18.reuse ;  /* 0x0000001278787220 */ /* 0x080fe20000410000 */
[----:B------:R-:W-:Y:S01]  /*54d0*/  FMUL.FTZ R121, R121, R18 ;  /* 0x0000001279797220 */ /* 0x000fe20000410000 */
[-C--:B------:R-:W-:Y:S01]  /*54e0*/  FMUL.FTZ R5, R5, R0.reuse ;  /* 0x0000000005057220 */ /* 0x080fe20000410000 */
[-CC-:B------:R-:W-:Y:S01]  /*54f0*/  FFMA.FTZ R176, R154, R0.reuse, -R177.reuse ;  /* 0x000000009ab07223 */ /* 0x180fe200000108b1 */
[-CC-:B------:R-:W-:Y:S01]  /*5500*/  FFMA.FTZ R186, R167, R0.reuse, -R177.reuse ;  /* 0x00000000a7ba7223 */ /* 0x180fe200000108b1 */
[-CC-:B------:R-:W-:Y:S01]  /*5510*/  FFMA.FTZ R167, R170, R0.reuse, -R177.reuse ;  /* 0x00000000aaa77223 */ /* 0x180fe200000108b1 */
[-CC-:B------:R-:W-:Y:S01]  /*5520*/  FFMA.FTZ R170, R171, R0.reuse, -R177.reuse ;  /* 0x00000000abaa7223 */ /* 0x180fe200000108b1 */
[-CC-:B------:R-:W-:Y:S01]  /*5530*/  FFMA.FTZ R155, R155, R0.reuse, -R177.reuse ;  /* 0x000000009b9b7223 */ /* 0x180fe200000108b1 */
[----:B------:R-:W-:Y:S01]  /*5540*/  IMAD.U32 R171, RZ, RZ, UR7 ;  /* 0x00000007ffab7e24 */ /* 0x000fe2000f8e00ff */
[----:B------:R-:W-:Y:S01]  /*5550*/  MUFU.EX2 R5, R5 ;  /* 0x0000000500057308 */ /* 0x000fe20000000800 */
[-CC-:B------:R-:W-:Y:S01]  /*5560*/  FFMA.FTZ R169, R158, R0.reuse, -R177.reuse ;  /* 0x000000009ea97223 */ /* 0x180fe200000108b1 */
[----:B------:R-:W-:Y:S01]  /*5570*/  FFMA.FTZ R180, R159, R0, -R177 ;  /* 0x000000009fb47223 */ /* 0x000fe200000108b1 */
[----:B------:R-:W-:-:S02]  /*5580*/  @!P1 VIADD R154, R171, 0x28c40 ;  /* 0x00028c40ab9a9836 */ /* 0x000fc40000000000 */
[-CC-:B------:R-:W-:Y:S01]  /*5590*/  FFMA.FTZ R159, R162, R0.reuse, -R177.reuse ;  /* 0x00000000a29f7223 */ /* 0x180fe200000108b1 */
[-CC-:B------:R-:W-:Y:S01]  /*55a0*/  FFMA.FTZ R184, R163, R0.reuse, -R177.reuse ;  /* 0x00000000a3b87223 */ /* 0x180fe200000108b1 */
[-CC-:B------:R-:W-:Y:S01]  /*55b0*/  FFMA.FTZ R163, R166, R0.reuse, -R177.reuse ;  /* 0x00000000a6a37223 */ /* 0x180fe200000108b1 */
[-CC-:B------:R-:W-:Y:S01]  /*55c0*/  FFMA.FTZ R175, R175, R0.reuse, -R177.reuse ;  /* 0x00000000afaf7223 */ /* 0x180fe200000108b1 */
[----:B------:R-:W2:Y:S01]  /*55d0*/  MUFU.EX2 R176, R176 ;  /* 0x000000b000b07308 */ /* 0x000ea20000000800 */
[----:B------:R-:W-:Y:S01]  /*55e0*/  @!P1 PRMT R154, RZ, 0x654, R154 ;  /* 0x00000654ff9a9816 */ /* 0x000fe2000000009a */
[-CC-:B------:R-:W-:Y:S01]  /*55f0*/  FFMA.FTZ R173, R174, R0.reuse, -R177.reuse ;  /* 0x00000000aead7223 */ /* 0x180fe200000108b1 */
[----:B------:R-:W-:Y:S02]  /*5600*/  @!P3 IMAD R158, R181, 0x40, R6 ;  /* 0x00000040b59eb824 */ /* 0x000fe400078e0206 */
[-CC-:B------:R-:W-:Y:S01]  /*5610*/  FFMA.FTZ R178, R178, R0.reuse, -R177.reuse ;  /* 0x00000000b2b27223 */ /* 0x180fe200000108b1 */
[----:B------:R4:W-:Y:S01]  /*5620*/  @!P1 SYNCS.ARRIVE.TRANS64.RED.A1T0 RZ, [R154+URZ], RZ ;  /* 0x000000ff9aff99a7 */ /* 0x0009e2000810043f */
[-CC-:B------:R-:W-:Y:S01]  /*5630*/  FFMA.FTZ R179, R179, R0.reuse, -R177.reuse ;  /* 0x00000000b3b37223 */ /* 0x180fe200000108b1 */
[-CC-:B------:R-:W-:Y:S01]  /*5640*/  FFMA.FTZ R182, R182, R0.reuse, -R177.reuse ;  /* 0x00000000b6b67223 */ /* 0x180fe200000108b1 */
[----:B------:R-:W3:Y:S01]  /*5650*/  MUFU.EX2 R155, R155 ;  /* 0x0000009b009b7308 */ /* 0x000ee20000000800 */
[----:B------:R-:W-:Y:S01]  /*5660*/  @!P3 LEA R158, R158, UR36, 0x2 ;  /* 0x000000249e9ebc11 */ /* 0x000fe2000f8e10ff */
[----:B------:R-:W-:Y:S01]  /*5670*/  FFMA.FTZ R177, R183, R0, -R177 ;  /* 0x00000000b7b17223 */ /* 0x000fe200000108b1 */
[-C--:B------:R-:W-:Y:S01]  /*5680*/  FMUL.FTZ R124, R124, R18.reuse ;  /* 0x000000127c7c7220 */ /* 0x080fe20000410000 */
[----:B------:R-:W-:Y:S01]  /*5690*/  FMUL.FTZ R125, R125, R18 ;  /* 0x000000127d7d7220 */ /* 0x000fe20000410000 */
[C---:B----4-:R-:W-:Y:S01]  /*56a0*/  FADD.FTZ R154, R152.reuse, R7 ;  /* 0x00000007989a7221 */ /* 0x050fe20000010000 */
[----:B------:R-:W-:Y:S01]  /*56b0*/  @!P3 STS [R158+0x28800], R18 ;  /* 0x028800129e00b388 */ /* 0x000fe20000000800 */
[----:B------:R-:W-:Y:S01]  /*56c0*/  F2FP.BF16.F32.PACK_AB R152, R152, R3 ;  /* 0x000000039898723e */ /* 0x000fe200000010ff */
[----:B------:R-:W4:Y:S01]  /*56d0*/  MUFU.EX2 R169, R169 ;  /* 0x000000a900a97308 */ /* 0x000f220000000800 */
[----:B-1----:R-:W-:Y:S01]  /*56e0*/  FADD.FTZ R7, R17, R154 ;  /* 0x0000009a11077221 */ /* 0x002fe20000010000 */
[----:B--2---:R-:W-:Y:S01]  /*56f0*/  FFMA.FTZ R12, R5, R12, R176 ;  /* 0x0000000c050c7223 */ /* 0x004fe200000100b0 */
[----:B------:R1:W-:Y:S01]  /*5700*/  @!P3 STS [R158+0x28820], R5 ;  /* 0x028820059e00b388 */ /* 0x0003e20000000800 */
[-C--:B------:R-:W-:Y:S01]  /*5710*/  FMUL.FTZ R128, R128, R18.reuse ;  /* 0x0000001280807220 */ /* 0x080fe20000410000 */
[----:B------:R-:W-:Y:S01]  /*5720*/  FADD.FTZ R7, R20, R7 ;  /* 0x0000000714077221 */ /* 0x000fe20000010000 */
[-C--:B------:R-:W-:Y:S01]  /*5730*/  FMUL.FTZ R129, R129, R18.reuse ;  /* 0x0000001281817220 */ /* 0x080fe20000410000 */
[-C--:B------:R-:W-:Y:S01]  /*5740*/  FMUL.FTZ R132, R132, R18.reuse ;  /* 0x0000001284847220 */ /* 0x080fe20000410000 */
[----:B------:R-:W2:Y:S01]  /*5750*/  MUFU.EX2 R180, R180 ;  /* 0x000000b400b47308 */ /* 0x000ea20000000800 */
[----:B---3--:R-:W-:Y:S01]  /*5760*/  FADD.FTZ R12, R155, R12 ;  /* 0x0000000c9b0c7221 */ /* 0x008fe20000010000 */
[----:B------:R-:W-:Y:S01]  /*5770*/  FADD.FTZ R154, R156, R7 ;  /* 0x000000079c9a7221 */ /* 0x000fe20000010000 */
[-C--:B------:R-:W-:Y:S01]  /*5780*/  FMUL.FTZ R133, R133, R18.reuse ;  /* 0x0000001285857220 */ /* 0x080fe20000410000 */
[-C--:B------:R-:W-:Y:S01]  /*5790*/  FMUL.FTZ R136, R136, R18.reuse ;  /* 0x0000001288887220 */ /* 0x080fe20000410000 */
[-C--:B------:R-:W-:Y:S01]  /*57a0*/  FMUL.FTZ R137, R137, R18.reuse ;  /* 0x0000001289897220 */ /* 0x080fe20000410000 */
[----:B------:R-:W-:Y:S01]  /*57b0*/  FADD.FTZ R154, R19, R154 ;  /* 0x0000009a139a7221 */ /* 0x000fe20000010000 */
[-C--:B------:R-:W-:Y:S01]  /*57c0*/  FMUL.FTZ R140, R140, R18.reuse ;  /* 0x000000128c8c7220 */ /* 0x080fe20000410000 */
[----:B------:R-:W3:Y:S01]  /*57d0*/  MUFU.EX2 R159, R159 ;  /* 0x0000009f009f7308 */ /* 0x000ee20000000800 */
[----:B----4-:R-:W-:Y:S01]  /*57e0*/  FADD.FTZ R7, R169, R12 ;  /* 0x0000000ca9077221 */ /* 0x010fe20000010000 */
[-C--:B------:R-:W-:Y:S01]  /*57f0*/  FMUL.FTZ R141, R141, R18.reuse ;  /* 0x000000128d8d7220 */ /* 0x080fe20000410000 */
[-C--:B------:R-:W-:Y:S01]  /*5800*/  FMUL.FTZ R144, R144, R18.reuse ;  /* 0x0000001290907220 */ /* 0x080fe20000410000 */
[-C--:B------:R-:W-:Y:S01]  /*5810*/  FMUL.FTZ R145, R145, R18.reuse ;  /* 0x0000001291917220 */ /* 0x080fe20000410000 */
[-C--:B------:R-:W-:Y:S01]  /*5820*/  FMUL.FTZ R148, R148, R18.reuse ;  /* 0x0000001294947220 */ /* 0x080fe20000410000 */
[----:B------:R-:W-:Y:S01]  /*5830*/  FMUL.FTZ R149, R149, R18 ;  /* 0x0000001295957220 */ /* 0x000fe20000410000 */
[----:B------:R-:W-:Y:S01]  /*5840*/  F2FP.BF16.F32.PACK_AB R156, R19, R156 ;  /* 0x0000009c139c723e */ /* 0x000fe200000010ff */
[----:B------:R-:W4:Y:S01]  /*5850*/  MUFU.EX2 R184, R184 ;  /* 0x000000b800b87308 */ /* 0x000f220000000800 */
[----:B--2---:R-:W-:Y:S01]  /*5860*/  FADD.FTZ R12, R180, R7 ;  /* 0x00000007b40c7221 */ /* 0x004fe20000010000 */
[----:B-1----:R-:W-:Y:S01]  /*5870*/  F2FP.BF16.F32.PACK_AB R158, R22, R21 ;  /* 0x00000015169e723e */ /* 0x002fe200000010ff */
[-C--:B------:R-:W-:Y:S01]  /*5880*/  FMUL.FTZ R26, R26, R5.reuse ;  /* 0x000000051a1a7220 */ /* 0x080fe20000410000 */
[-C--:B------:R-:W-:Y:S01]  /*5890*/  FMUL.FTZ R27, R27, R5.reuse ;  /* 0x000000051b1b7220 */ /* 0x080fe20000410000 */
[-C--:B------:R-:W-:Y:S01]  /*58a0*/  FMUL.FTZ R30, R30, R5.reuse ;  /* 0x000000051e1e7220 */ /* 0x080fe20000410000 */
[-C--:B------:R-:W-:Y:S01]  /*58b0*/  FMUL.FTZ R31, R31, R5.reuse ;  /* 0x000000051f1f7220 */ /* 0x080fe20000410000 */
[-C--:B------:R-:W-:Y:S01]  /*58c0*/  FMUL.FTZ R34, R34, R5.reuse ;  /* 0x0000000522227220 */ /* 0x080fe20000410000 */
[----:B------:R-:W1:Y:S01]  /*58d0*/  MUFU.EX2 R163, R163 ;  /* 0x000000a300a37308 */ /* 0x000e620000000800 */
[----:B---3--:R-:W-:Y:S01]  /*58e0*/  FADD.FTZ R7, R159, R12 ;  /* 0x0000000c9f077221 */ /* 0x008fe20000010000 */
[-C--:B------:R-:W-:Y:S01]  /*58f0*/  FMUL.FTZ R35, R35, R5.reuse ;  /* 0x0000000523237220 */ /* 0x080fe20000410000 */
[-C--:B------:R-:W-:Y:S01]  /*5900*/  FMUL.FTZ R38, R38, R5.reuse ;  /* 0x0000000526267220 */ /* 0x080fe20000410000 */
[-C--:B------:R-:W-:Y:S01]  /*5910*/  FMUL.FTZ R39, R39, R5.reuse ;  /* 0x0000000527277220 */ /* 0x080fe20000410000 */
[-C--:B------:R-:W-:Y:S01]  /*5920*/  FMUL.FTZ R42, R42, R5.reuse ;  /* 0x000000052a2a7220 */ /* 0x080fe20000410000 */
[-C--:B------:R-:W-:Y:S01]  /*5930*/  FMUL.FTZ R43, R43, R5.reuse ;  /* 0x000000052b2b7220 */ /* 0x080fe20000410000 */
[-C--:B------:R-:W-:Y:S01]  /*5940*/  FMUL.FTZ R46, R46, R5.reuse ;  /* 0x000000052e2e7220 */ /* 0x080fe20000410000 */
[----:B------:R-:W2:Y:S01]  /*5950*/  MUFU.EX2 R186, R186 ;  /* 0x000000ba00ba7308 */ /* 0x000ea20000000800 */
[----:B----4-:R-:W-:Y:S01]  /*5960*/  FADD.FTZ R12, R184, R7 ;  /* 0x00000007b80c7221 */ /* 0x010fe20000010000 */
[-C--:B------:R-:W-:Y:S01]  /*5970*/  FMUL.FTZ R47, R47, R5.reuse ;  /* 0x000000052f2f7220 */ /* 0x080fe20000410000 */
[-C--:B------:R-:W-:Y:S01]  /*5980*/  FMUL.FTZ R50, R50, R5.reuse ;  /* 0x0000000532327220 */ /* 0x080fe20000410000 */
[-C--:B------:R-:W-:Y:S01]  /*5990*/  FMUL.FTZ R51, R51, R5.reuse ;  /* 0x0000000533337220 */ /* 0x080fe20000410000 */
[-C--:B------:R-:W-:Y:S01]  /*59a0*/  FMUL.FTZ R54, R54, R5.reuse ;  /* 0x0000000536367220 */ /* 0x080fe20000410000 */
[-C--:B------:R-:W-:Y:S01]  /*59b0*/  FMUL.FTZ R55, R55, R5.reuse ;  /* 0x0000000537377220 */ /* 0x080fe20000410000 */
[-C--:B------:R-:W-:Y:S01]  /*59c0*/  FMUL.FTZ R58, R58, R5.reuse ;  /* 0x000000053a3a7220 */ /* 0x080fe20000410000 */
[----:B------:R3:W-:Y:S01]  /*59d0*/  MUFU.EX2 R174, R175 ;  /* 0x000000af00ae7308 */ /* 0x0007e20000000800 */
[----:B-1----:R-:W-:Y:S01]  /*59e0*/  FADD.FTZ R7, R163, R12 ;  /* 0x0000000ca3077221 */ /* 0x002fe20000010000 */
[-C--:B------:R-:W-:Y:S01]  /*59f0*/  FMUL.FTZ R59, R59, R5.reuse ;  /* 0x000000053b3b7220 */ /* 0x080fe20000410000 */
[-C--:B------:R-:W-:Y:S01]  /*5a00*/  FMUL.FTZ R62, R62, R5.reuse ;  /* 0x000000053e3e7220 */ /* 0x080fe20000410000 */
[-C--:B------:R-:W-:Y:S01]  /*5a10*/  FMUL.FTZ R63, R63, R5.reuse ;  /* 0x000000053f3f7220 */ /* 0x080fe20000410000 */
[-C--:B------:R-:W-:Y:S01]  /*5a20*/  FMUL.FTZ R66, R66, R5.reuse ;  /* 0x0000000542427220 */ /* 0x080fe20000410000 */
[-C--:B------:R-:W-:Y:S01]  /*5a30*/  FMUL.FTZ R67, R67, R5.reuse ;  /* 0x0000000543437220 */ /* 0x080fe20000410000 */
[-C--:B------:R-:W-:Y:S01]  /*5a40*/  FMUL.FTZ R70, R70, R5.reuse ;  /* 0x0000000546467220 */ /* 0x080fe20000410000 */
[----:B------:R-:W1:Y:S01]  /*5a50*/  MUFU.EX2 R167, R167 ;  /* 0x000000a700a77308 */ /* 0x000e620000000800 */
[----:B---3--:R-:W-:Y:S01]  /*5a60*/  FADD.FTZ R175, R21, R154 ;  /* 0x0000009a15af7221 */ /* 0x008fe20000010000 */
[----:B--2---:R-:W-:Y:S01]  /*5a70*/  FADD.FTZ R12, R186, R7 ;  /* 0x00000007ba0c7221 */ /* 0x004fe20000010000 */
[-C--:B------:R-:W-:Y:S01]  /*5a80*/  FMUL.FTZ R71, R71, R5.reuse ;  /* 0x0000000547477220 */ /* 0x080fe20000410000 */
[-C--:B------:R-:W-:Y:S01]  /*5a90*/  FMUL.FTZ R74, R74, R5.reuse ;  /* 0x000000054a4a7220 */ /* 0x080fe20000410000 */
[----:B------:R-:W-:Y:S01]  /*5aa0*/  FADD.FTZ R175, R22, R175 ;  /* 0x000000af16af7221 */ /* 0x000fe20000010000 */
[-C--:B------:R-:W-:Y:S01]  /*5ab0*/  FMUL.FTZ R75, R75, R5.reuse ;  /* 0x000000054b4b7220 */ /* 0x080fe20000410000 */
[-C--:B------:R-:W-:Y:S01]  /*5ac0*/  FMUL.FTZ R78, R78, R5.reuse ;  /* 0x000000054e4e7220 */ /* 0x080fe20000410000 */
[----:B------:R-:W2:Y:S01]  /*5ad0*/  MUFU.EX2 R164, R164 ;  /* 0x000000a400a47308 */ /* 0x000ea20000000800 */
[----:B------:R-:W-:Y:S01]  /*5ae0*/  FADD.FTZ R154, R160, R175 ;  /* 0x000000afa09a7221 */ /* 0x000fe20000010000 */
[----:B------:R-:W-:Y:S01]  /*5af0*/  F2FP.BF16.F32.PACK_AB R160, R153, R160 ;  /* 0x000000a099a0723e */ /* 0x000fe200000010ff */
[-C--:B------:R-:W-:Y:S01]  /*5b00*/  FMUL.FTZ R79, R79, R5.reuse ;  /* 0x000000054f4f7220 */ /* 0x080fe20000410000 */
[-C--:B------:R-:W-:Y:S01]  /*5b10*/  FMUL.FTZ R82, R82, R5.reuse ;  /* 0x0000000552527220 */ /* 0x080fe20000410000 */
[----:B------:R-:W-:Y:S01]  /*5b20*/  FADD.FTZ R154, R153, R154 ;  /* 0x0000009a999a7221 */ /* 0x000fe20000010000 */
[----:B------:R-:W-:Y:S01]  /*5b30*/  F2FP.BF16.F32.PACK_AB R153, R155, R176 ;  /* 0x000000b09b99723e */ /* 0x000fe200000010ff */
[----:B------:R-:W-:Y:S01]  /*5b40*/  FMUL.FTZ R83, R83, R5 ;  /* 0x0000000553537220 */ /* 0x000fe20000410000 */
[----:B------:R-:W3:Y:S01]  /*5b50*/  MUFU.EX2 R170, R170 ;  /* 0x000000aa00aa7308 */ /* 0x000ee20000000800 */
[----:B------:R-:W-:Y:S01]  /*5b60*/  FADD.FTZ R7, R157, R154 ;  /* 0x0000009a9d077221 */ /* 0x000fe20000010000 */
[----:B-1----:R-:W-:Y:S01]  /*5b70*/  FADD.FTZ R3, R167, R12 ;  /* 0x0000000ca7037221 */ /* 0x002fe20000010000 */
[----:B------:R-:W-:Y:S01]  /*5b80*/  F2FP.BF16.F32.PACK_AB R154, R20, R17 ;  /* 0x00000011149a723e */ /* 0x000fe200000010ff */
[----:B------:R-:W-:Y:S01]  /*5b90*/  FMUL.FTZ R86, R86, R5 ;  /* 0x0000000556567220 */ /* 0x000fe20000410000 */
[----:B------:R-:W-:Y:S01]  /*5ba0*/  F2FP.BF16.F32.PACK_AB R155, R180, R169 ;  /* 0x000000a9b49b723e */ /* 0x000fe200000010ff */
[----:B------:R-:W-:Y:S01]  /*5bb0*/  BAR.SYNC.DEFER_BLOCKING 0xf, 0x100 ;  /* 0x03c4000000007b1d */ /* 0x000fe20000010000 */
[-C--:B------:R-:W-:Y:S01]  /*5bc0*/  FMUL.FTZ R87, R87, R5.reuse ;  /* 0x0000000557577220 */ /* 0x080fe20000410000 */
[----:B------:R-:W-:Y:S01]  /*5bd0*/  FMUL.FTZ R90, R90, R5 ;  /* 0x000000055a5a7220 */ /* 0x000fe20000410000 */
[C---:B--2---:R-:W-:Y:S01]  /*5be0*/  FADD.FTZ R18, R164.reuse, R7 ;  /* 0x00000007a4127221 */ /* 0x044fe20000010000 */
[----:B------:R-:W-:Y:S01]  /*5bf0*/  F2FP.BF16.F32.PACK_AB R162, R164, R157 ;  /* 0x0000009da4a2723e */ /* 0x000fe200000010ff */
[----:B------:R-:W-:Y:S01]  /*5c00*/  FMUL.FTZ R91, R91, R5 ;  /* 0x000000055b5b7220 */ /* 0x000fe20000410000 */
[----:B------:R-:W1:Y:S01]  /*5c10*/  MUFU.EX2 R161, R161 ;  /* 0x000000a100a17308 */ /* 0x000e620000000800 */
[----:B------:R-:W-:Y:S01]  /*5c20*/  F2FP.BF16.F32.PACK_AB R157, R184, R159 ;  /* 0x0000009fb89d723e */ /* 0x000fe200000010ff */
[----:B------:R-:W-:Y:S01]  /*5c30*/  FMUL.FTZ R94, R94, R5 ;  /* 0x000000055e5e7220 */ /* 0x000fe20000410000 */
[----:B------:R-:W-:Y:S01]  /*5c40*/  F2FP.BF16.F32.PACK_AB R159, R186, R163 ;  /* 0x000000a3ba9f723e */ /* 0x000fe200000010ff */
[-C--:B------:R-:W-:Y:S01]  /*5c50*/  FMUL.FTZ R95, R95, R5.reuse ;  /* 0x000000055f5f7220 */ /* 0x080fe20000410000 */
[----:B---3--:R-:W-:Y:S01]  /*5c60*/  FADD.FTZ R12, R170, R3 ;  /* 0x00000003aa0c7221 */ /* 0x008fe20000010000 */
[-C--:B------:R-:W-:Y:S01]  /*5c70*/  FMUL.FTZ R98, R98, R5.reuse ;  /* 0x0000000562627220 */ /* 0x080fe20000410000 */
[-C--:B------:R-:W-:Y:S01]  /*5c80*/  FMUL.FTZ R99, R99, R5.reuse ;  /* 0x0000000563637220 */ /* 0x080fe20000410000 */
[----:B------:R-:W2:Y:S01]  /*5c90*/  MUFU.EX2 R173, R173 ;  /* 0x000000ad00ad7308 */ /* 0x000ea20000000800 */
[-C--:B------:R-:W-:Y:S01]  /*5ca0*/  FMUL.FTZ R102, R102, R5.reuse ;  /* 0x0000000566667220 */ /* 0x080fe20000410000 */
[-C--:B------:R-:W-:Y:S01]  /*5cb0*/  FMUL.FTZ R103, R103, R5.reuse ;  /* 0x0000000567677220 */ /* 0x080fe20000410000 */
[-C--:B------:R-:W-:Y:S01]  /*5cc0*/  FMUL.FTZ R106, R106, R5.reuse ;  /* 0x000000056a6a7220 */ /* 0x080fe20000410000 */
[-C--:B------:R-:W-:Y:S01]  /*5cd0*/  FMUL.FTZ R107, R107, R5.reuse ;  /* 0x000000056b6b7220 */ /* 0x080fe20000410000 */
[-C--:B------:R-:W-:Y:S01]  /*5ce0*/  FMUL.FTZ R110, R110, R5.reuse ;  /* 0x000000056e6e7220 */ /* 0x080fe20000410000 */
[-C--:B------:R-:W-:Y:S01]  /*5cf0*/  FMUL.FTZ R111, R111, R5.reuse ;  /* 0x000000056f6f7220 */ /* 0x080fe20000410000 */
[-C--:B------:R-:W-:Y:S01]  /*5d00*/  FMUL.FTZ R114, R114, R5.reuse ;  /* 0x0000000572727220 */ /* 0x080fe20000410000 */
[----:B------:R-:W3:Y:S01]  /*5d10*/  MUFU.EX2 R168, R168 ;  /* 0x000000a800a87308 */ /* 0x000ee20000000800 */
[----:B-1----:R-:W-:Y:S01]  /*5d20*/  FADD.FTZ R7, R161, R18 ;  /* 0x00000012a1077221 */ /* 0x002fe20000010000 */
[----:B------:R1:W-:Y:S01]  /*5d30*/  STSM.16.M88.4 [R8+0x26800], R152 ;  /* 0x0268009808007844 */ /* 0x0003e20000000200 */
[-C--:B------:R-:W-:Y:S01]  /*5d40*/  FMUL.FTZ R115, R115, R5.reuse ;  /* 0x0000000573737220 */ /* 0x080fe20000410000 */
[-C--:B------:R-:W-:Y:S01]  /*5d50*/  FMUL.FTZ R118, R118, R5.reuse ;  /* 0x0000000576767220 */ /* 0x080fe20000410000 */
[-C--:B------:R-:W-:Y:S01]  /*5d60*/  FMUL.FTZ R119, R119, R5.reuse ;  /* 0x0000000577777220 */ /* 0x080fe20000410000 */
[----:B------:R1:W-:Y:S01]  /*5d70*/  STSM.16.M88.4 [R9], R156 ;  /* 0x0000009c09007844 */ /* 0x0003e20000000200 */
[----:B------:R-:W-:Y:S01]  /*5d80*/  FMUL.FTZ R122, R122, R5 ;  /* 0x000000057a7a7220 */ /* 0x000fe20000410000 */
[----:B------:R-:W4:Y:S01]  /*5d90*/  MUFU.EX2 R165, R165 ;  /* 0x000000a500a57308 */ /* 0x000f220000000800 */
[----:B--2---:R-:W-:Y:S01]  /*5da0*/  FADD.FTZ R3, R173, R12 ;  /* 0x0000000cad037221 */ /* 0x004fe20000010000 */
[----:B------:R-:W-:Y:S01]  /*5db0*/  F2FP.BF16.F32.PACK_AB R163, R174, R173 ;  /* 0x000000adaea3723e */ /* 0x000fe200000010ff */
[-C--:B------:R-:W-:Y:S01]  /*5dc0*/  FMUL.FTZ R123, R123, R5.reuse ;  /* 0x000000057b7b7220 */ /* 0x080fe20000410000 */
[-C--:B------:R-:W-:Y:S01]  /*5dd0*/  FMUL.FTZ R126, R126, R5.reuse ;  /* 0x000000057e7e7220 */ /* 0x080fe20000410000 */
[----:B------:R-:W-:Y:S01]  /*5de0*/  FADD.FTZ R3, R174, R3 ;  /* 0x00000003ae037221 */ /* 0x000fe20000010000 */
[-C--:B------:R-:W-:Y:S01]  /*5df0*/  FMUL.FTZ R127, R127, R5.reuse ;  /* 0x000000057f7f7220 */ /* 0x080fe20000410000 */
[----:B------:R-:W-:Y:S01]  /*5e00*/  FMUL.FTZ R130, R130, R5 ;  /* 0x0000000582827220 */ /* 0x000fe20000410000 */
[----:B------:R-:W2:Y:S01]  /*5e10*/  MUFU.EX2 R178, R178 ;  /* 0x000000b200b27308 */ /* 0x000ea20000000800 */
[C---:B---3--:R-:W-:Y:S01]  /*5e20*/  FADD.FTZ R12, R168.reuse, R7 ;  /* 0x00000007a80c7221 */ /* 0x048fe20000010000 */
[----:B------:R-:W-:Y:S01]  /*5e30*/  F2FP.BF16.F32.PACK_AB R164, R168, R161 ;  /* 0x000000a1a8a4723e */ /* 0x000fe200000010ff */
[----:B------:R-:W-:Y:S01]  /*5e40*/  FMUL.FTZ R131, R131, R5 ;  /* 0x0000000583837220 */ /* 0x000fe20000410000 */
[----:B------:R-:W-:Y:S01]  /*5e50*/  F2FP.BF16.F32.PACK_AB R161, R170, R167 ;  /* 0x000000a7aaa1723e */ /* 0x000fe200000010ff */
[-C--:B------:R-:W-:Y:S01]  /*5e60*/  FMUL.FTZ R134, R134, R5.reuse ;  /* 0x0000000586867220 */ /* 0x080fe20000410000 */
[-C--:B------:R-:W-:Y:S01]  /*5e70*/  FMUL.FTZ R135, R135, R5.reuse ;  /* 0x0000000587877220 */ /* 0x080fe20000410000 */
[-C--:B------:R-:W-:Y:S01]  /*5e80*/  FMUL.FTZ R138, R138, R5.reuse ;  /* 0x000000058a8a7220 */ /* 0x080fe20000410000 */
[----:B------:R-:W3:Y:S01]  /*5e90*/  MUFU.EX2 R172, R172 ;  /* 0x000000ac00ac7308 */ /* 0x000ee20000000800 */
[----:B----4-:R-:W-:Y:S01]  /*5ea0*/  FADD.FTZ R7, R165, R12 ;  /* 0x0000000ca5077221 */ /* 0x010fe20000010000 */
[----:B------:R1:W-:Y:S01]  /*5eb0*/  STSM.16.M88.4 [R10], R160 ;  /* 0x000000a00a007844 */ /* 0x0003e20000000200 */
[-C--:B------:R-:W-:Y:S01]  /*5ec0*/  FMUL.FTZ R139, R139, R5.reuse ;  /* 0x000000058b8b7220 */ /* 0x080fe20000410000 */
[-C--:B------:R-:W-:Y:S01]  /*5ed0*/  FMUL.FTZ R142, R142, R5.reuse ;  /* 0x000000058e8e7220 */ /* 0x080fe20000410000 */
[-C--:B------:R-:W-:Y:S01]  /*5ee0*/  FMUL.FTZ R143, R143, R5.reuse ;  /* 0x000000058f8f7220 */ /* 0x080fe20000410000 */
[-C--:B------:R-:W-:Y:S01]  /*5ef0*/  FMUL.FTZ R146, R146, R5.reuse ;  /* 0x0000000592927220 */ /* 0x080fe20000410000 */
[-C--:B------:R-:W-:Y:S01]  /*5f00*/  FMUL.FTZ R147, R147, R5.reuse ;  /* 0x0000000593937220 */ /* 0x080fe20000410000 */
[----:B------:R-:W4:Y:S01]  /*5f10*/  MUFU.EX2 R179, R179 ;  /* 0x000000b300b37308 */ /* 0x000f220000000800 */
[----:B--2---:R-:W-:Y:S01]  /*5f20*/  FADD.FTZ R12, R178, R3 ;  /* 0x00000003b20c7221 */ /* 0x004fe20000010000 */
[-C--:B------:R-:W-:Y:S01]  /*5f30*/  FMUL.FTZ R150, R150, R5.reuse ;  /* 0x0000000596967220 */ /* 0x080fe20000410000 */
[----:B------:R-:W-:-:S05]  /*5f40*/  FMUL.FTZ R151, R151, R5 ;  /* 0x0000000597977220 */ /* 0x000fca0000410000 */
[----:B------:R-:W2:Y:S01]  /*5f50*/  MUFU.EX2 R182, R182 ;  /* 0x000000b600b67308 */ /* 0x000ea20000000800 */
[C---:B---3--:R-:W-:Y:S01]  /*5f60*/  F2FP.BF16.F32.PACK_AB R166, R172.reuse, R165 ;  /* 0x000000a5aca6723e */ /* 0x048fe200000010ff */
[----:B------:R-:W-:-:S06]  /*5f70*/  FADD.FTZ R7, R172, R7 ;  /* 0x00000007ac077221 */ /* 0x000fcc0000010000 */
[----:B------:R-:W3:Y:S01]  /*5f80*/  MUFU.EX2 R177, R177 ;  /* 0x000000b100b17308 */ /* 0x000ee20000000800 */
[C---:B----4-:R-:W-:Y:S01]  /*5f90*/  FADD.FTZ R3, R179.reuse, R12 ;  /* 0x0000000cb3037221 */ /* 0x050fe20000010000 */
[----:B------:R-:W-:-:S03]  /*5fa0*/  F2FP.BF16.F32.PACK_AB R165, R179, R178 ;  /* 0x000000b2b3a5723e */ /* 0x000fc600000010ff */
[----:B--2---:R-:W-:Y:S01]  /*5fb0*/  FADD.FTZ R12, R182, R3 ;  /* 0x00000003b60c7221 */ /* 0x004fe20000010000 */
[----:B---3--:R-:W-:-:S03]  /*5fc0*/  F2FP.BF16.F32.PACK_AB R167, R177, R182 ;  /* 0x000000b6b1a7723e */ /* 0x008fc600000010ff */
[----:B------:R-:W-:Y:S02]  /*5fd0*/  FADD.FTZ R12, R177, R12 ;  /* 0x0000000cb10c7221 */ /* 0x000fe40000010000 */
[----:B------:R1:W-:Y:S01]  /*5fe0*/  STSM.16.M88.4 [R11], R164 ;  /* 0x000000a40b007844 */ /* 0x0003e20000000200 */
[----:B------:R-:W-:Y:S05]  /*5ff0*/  @!P0 BRA `(.L_x_38) ;  /* 0x0000000000048947 */ /* 0x000fea0003800000 */
[----:B------:R-:W-:Y:S01]  /*6000*/  BPT.TRAP 0x1 ;  /* 0x000000040000795c */ /* 0x000fe20000300000 */
.L_x_38:
[----:B------:R2:W3:Y:S01]  /*6010*/  SYNCS.PHASECHK.TRANS64.TRYWAIT P3, [UR7+0x28c50], R14 ;  /* 0x028c500eff0075a7 */ /* 0x0004e20008060147 */
[----:B------:R-:W-:Y:S05]  /*6020*/  @!P0 BRA `(.L_x_39) ;  /* 0x0000000000048947 */ /* 0x000fea0003800000 */
[----:B------:R-:W-:Y:S01]  /*6030*/  BPT.TRAP 0x1 ;  /* 0x000000040000795c */ /* 0x000fe20000300000 */
.L_x_39:
[----:B---3--:R-:W-:Y:S05]  /*6040*/  @P3 BRA `(.L_x_40) ;  /* 0x0000000000083947 */ /* 0x008fea0003800000 */
[----:B------:R-:W3:Y:S02]  /*6050*/  SYNCS.PHASECHK.TRANS64.TRYWAIT P3, [UR7+0x28c50], R14 ;  /* 0x028c500eff0075a7 */ /* 0x000ee40008060147 */
[----:B---3--:R-:W-:Y:S05]  /*6060*/  @!P3 BRA `(.L_x_41) ;  /* 0x0000007c000cb947 */ /* 0x008fea0003800000 */
.L_x_40:
[----:B------:R-:W-:Y:S01]  /*6070*/  ULEA UR4, UR5, UR24, 0xc ;  /* 0x0000001805047291 */ /* 0x000fe2000f8e603f */
[----:B------:R-:W-:Y:S01]  /*6080*/  WARPGROUP.ARRIVE ;  /* 0x00000000000079c5 */ /* 0x000fe20000000000 */
[----:B------:R-:W-:Y:S01]  /*6090*/  UMOV UR11, 0x40000040 ;  /* 0x40000040000b7882 */ /* 0x000fe20000000000 */
[----:B---3--:R-:W-:Y:S01]  /*60a0*/  @!P1 VIADD R171, R171, 0x28c60 ;  /* 0x00028c60abab9836 */ /* 0x008fe20000000000 */
[----:B------:R-:W-:Y:S01]  /*60b0*/  MOV R5, R23 ;  /* 0x0000001700057202 */ /* 0x000fe20000000f00 */
[----:B------:R-:W-:Y:S02]  /*60c0*/  IMAD.MOV.U32 R3, RZ, RZ, R15 ;  /* 0x000000ffff037224 */ /* 0x000fe400078e000f */
[----:B------:R-:W-:Y:S01]  /*60d0*/  UMOV UR10, UR4 ;  /* 0x00000004000a7c82 */ /* 0x000fe20008000000 */
[----:B------:R-:W-:Y:S01]  /*60e0*/  @!P1 PRMT R171, RZ, 0x654, R171 ;  /* 0x00000654ffab9816 */ /* 0x000fe200000000ab */
[----:B------:R-:W-:Y:S01]  /*60f0*/  HGMMA.64x256x16.F32.BF16 R24, R152, gdesc[UR8].tnspB, R24, gsb0 ;  /* 0x43e0000898187df0 */ /* 0x000fe20008001818 */
[----:B------:R-:W-:Y:S01]  /*6100*/  UIADD3 UR10, UR4, 0x80, URZ ;  /* 0x00000080040a7890 */ /* 0x000fe2000fffe03f */
[----:B------:R-:W-:Y:S01]  /*6110*/  UMOV UR11, 0x40000040 ;  /* 0x40000040000b7882 */ /* 0x000fe20000000000 */
[----:B------:R-:W-:-:S02]  /*6120*/  WARPGROUP.DEPBAR.LE gsb0, 0x0 ;  /* 0x00008000000079c5 */ /* 0x000fc40000010000 */
[----:B------:R-:W-:-:S15]  /*6130*/  WARPGROUP.ARRIVE ;  /* 0x00000000000079c5 */ /* 0x000fde0000000000 */
[----:B------:R-:W-:-:S08]  /*6140*/  NOP ;  /* 0x0000000000007918 */ /* 0x000fd00000000000 */
[----:B------:R-:W-:Y:S01]  /*6150*/  HGMMA.64x256x16.F32.BF16 R24, R156, gdesc[UR8].tnspB, R24, gsb0 ;  /* 0x43e000089c187df0 */ /* 0x000fe20008001818 */
[----:B------:R-:W-:Y:S01]  /*6160*/  UIADD3 UR10, UR4, 0x100, URZ ;  /* 0x00000100040a7890 */ /* 0x000fe2000fffe03f */
        /* <DEDUP_REMOVED lines=8> */
[----:B------:R-:W-:Y:S01]  /*61f0*/  UMOV UR4, UR5 ;  /* 0x0000000500047c82 */ /* 0x000fe20008000000 */
        /* <DEDUP_REMOVED lines=10> */
[----:B---3--:R-:W3:Y:S02]  /*62a0*/  FENCE.VIEW.ASYNC.S ;  /* 0x00000000000073c6 */ /* 0x008ee40000000000 */
[----:B---3--:R-:W-:Y:S01]  /*62b0*/  NOP ;  /* 0x0000000000007918 */ /* 0x008fe20000000000 */
[----:B------:R-:W-:Y:S06]  /*62c0*/  BAR.ARV 0xe, 0x100 ;  /* 0x0384000000007b1d */ /* 0x000fec0000002000 */
[----:B------:R3:W-:Y:S01]  /*62d0*/  @!P1 SYNCS.ARRIVE.TRANS64.RED.A1T0 RZ, [R171+URZ], RZ ;  /* 0x000000ffabff99a7 */ /* 0x0007e2000810043f */
[----:B------:R-:W-:Y:S05]  /*62e0*/  @P2 BRA `(.L_x_42) ;  /* 0xffffffe400ec2947 */ /* 0x000fea000383ffff */
[----:B------:R-:W-:Y:S01]  /*62f0*/  IMAD.MOV.U32 R5, RZ, RZ, R23 ;  /* 0x000000ffff057224 */ /* 0x000fe200078e0017 */
[----:B------:R-:W-:Y:S01]  /*6300*/  USHF.L.U32 UR4, UR5, 0x6, URZ ;  /* 0x0000000605047899 */ /* 0x000fe2000800063f */
[----:B------:R-:W-:-:S11]  /*6310*/  IMAD.MOV.U32 R3, RZ, RZ, R15 ;  /* 0x000000ffff037224 */ /* 0x000fd600078e000f */
.L_x_33:
[----:B-1----:R-:W1:Y:S01]  /*6320*/  SHFL.BFLY PT, R8, R7, 0x2, 0x1f ;  /* 0x0c401f0007087f89 */ /* 0x002e6200000e0000 */
[----:B------:R-:W-:Y:S08]  /*6330*/  BAR.ARV 0x8, 0x100 ;  /* 0x0204000000007b1d */ /* 0x000ff00000002000 */
[----:B------:R-:W-:Y:S01]  /*6340*/  BAR.SYNC.DEFER_BLOCKING 0xf, 0x100 ;  /* 0x03c4000000007b1d */ /* 0x000fe20000010000 */
[----:B------:R-:W-:Y:S01]  /*6350*/  ISETP.NE.AND P0, PT, R4, RZ, PT ;  /* 0x000000ff0400720c */ /* 0x000fe20003f05270 */
[----:B------:R-:W-:-:S02]  /*6360*/  IMAD.MOV.U32 R4, RZ, RZ, RZ ;  /* 0x000000ffff047224 */ /* 0x000fc400078e00ff */
[----:B------:R-:W-:Y:S02]  /*6370*/  VIADD R6, R6, UR4 ;  /* 0x0000000406067c36 */ /* 0x000fe40008000000 */
[----:B------:R-:W4:Y:S01]  /*6380*/  SHFL.BFLY PT, R11, R12, 0x2, 0x1f ;  /* 0x0c401f000c0b7f89 */ /* 0x000f2200000e0000 */
[----:B-1----:R-:W-:Y:S01]  /*6390*/  FADD.FTZ R8, R8, R7 ;  /* 0x0000000708087221 */ /* 0x002fe20000010000 */
[----:B------:R-:W-:-:S06]  /*63a0*/  IMAD.MOV.U32 R7, RZ, RZ, -0x800000 ;  /* 0xff800000ff077424 */ /* 0x000fcc00078e00ff */
[----:B------:R-:W-:Y:S01]  /*63b0*/  @!P0 LEA R6, R6, UR36, 0x2 ;  /* 0x0000002406068c11 */ /* 0x000fe2000f8e10ff */
[----:B------:R-:W1:Y:S01]  /*63c0*/  SHFL.BFLY PT, R9, R8, 0x1, 0x1f ;  /* 0x0c201f0008097f89 */ /* 0x000e6200000e0000 */
[----:B----4-:R-:W-:-:S05]  /*63d0*/  FADD.FTZ R11, R11, R12 ;  /* 0x0000000c0b0b7221 */ /* 0x010fca0000010000 */
[----:B------:R-:W0:Y:S01]  /*63e0*/  SHFL.BFLY PT, R10, R11, 0x1, 0x1f ;  /* 0x0c201f000b0a7f89 */ /* 0x000e2200000e0000 */
[----:B-1----:R-:W-:Y:S01]  /*63f0*/  FADD.FTZ R13, R8, R9 ;  /* 0x00000009080d7221 */ /* 0x002fe20000010000 */
[----:B------:R-:W-:-:S04]  /*6400*/  IMAD.MOV.U32 R9, RZ, RZ, RZ ;  /* 0x000000ffff097224 */ /* 0x000fc800078e00ff */
[----:B------:R-:W-:-:S13]  /*6410*/  FSETP.NE.FTZ.AND P1, PT, R13, RZ, PT ;  /* 0x000000ff0d00720b */ /* 0x000fda0003f35000 */
[----:B------:R-:W1:Y:S01]  /*6420*/  @P1 MUFU.RCP R9, R13 ;  /* 0x0000000d00091308 */ /* 0x000e620000001000 */
[----:B------:R-:W-:Y:S01]  /*6430*/  @P1 FMUL.FTZ R8, R0, 0.69314718246459960938 ;  /* 0x3f31721800081820 */ /* 0x000fe20000410000 */
[----:B0-2---:R-:W-:-:S05]  /*6440*/  FADD.FTZ R14, R11, R10 ;  /* 0x0000000a0b0e7221 */ /* 0x005fca0000010000 */
[----:B------:R-:W-:Y:S01]  /*6450*/  FSETP.NE.FTZ.AND P2, PT, R14, RZ, PT ;  /* 0x000000ff0e00720b */ /* 0x000fe20003f55000 */
[----:B------:R-:W-:Y:S01]  /*6460*/  @P1 MUFU.LG2 R10, R13 ;  /* 0x0000000d000a1308 */ /* 0x000fe20000000c00 */
[----:B-1----:R0:W-:Y:S01]  /*6470*/  @!P0 STS [R6+0x28800], R9 ;  /* 0x0288000906008388 */ /* 0x0021e20000000800 */
[-C--:B------:R-:W-:Y:S01]  /*6480*/  FMUL.FTZ R24, R24, R9.reuse ;  /* 0x0000000918187220 */ /* 0x080fe20000410000 */
[----:B------:R-:W-:-:S09]  /*6490*/  FMUL.FTZ R25, R25, R9 ;  /* 0x0000000919197220 */ /* 0x000fd20000410000 */
[----:B------:R-:W1:Y:S01]  /*64a0*/  @P2 MUFU.RCP R4, R14 ;  /* 0x0000000e00042308 */ /* 0x000e620000001000 */
[-C--:B------:R-:W-:Y:S01]  /*64b0*/  FMUL.FTZ R28, R28, R9.reuse ;  /* 0x000000091c1c7220 */ /* 0x080fe20000410000 */
[-C--:B------:R-:W-:Y:S01]  /*64c0*/  FMUL.FTZ R29, R29, R9.reuse ;  /* 0x000000091d1d7220 */ /* 0x080fe20000410000 */
[-C--:B------:R-:W-:Y:S01]  /*64d0*/  FMUL.FTZ R32, R32, R9.reuse ;  /* 0x0000000920207220 */ /* 0x080fe20000410000 */
[-C--:B------:R-:W-:Y:S01]  /*64e0*/  FMUL.FTZ R33, R33, R9.reuse ;  /* 0x0000000921217220 */ /* 0x080fe20000410000 */
[-C--:B------:R-:W-:Y:S01]  /*64f0*/  FMUL.FTZ R36, R36, R9.reuse ;  /* 0x0000000924247220 */ /* 0x080fe20000410000 */
[-C--:B------:R-:W-:Y:S01]  /*6500*/  FMUL.FTZ R37, R37, R9.reuse ;  /* 0x0000000925257220 */ /* 0x080fe20000410000 */
[-C--:B------:R-:W-:Y:S01]  /*6510*/  FMUL.FTZ R40, R40, R9.reuse ;  /* 0x0000000928287220 */ /* 0x080fe20000410000 */
[----:B------:R-:W2:Y:S01]  /*6520*/  @P2 MUFU.LG2 R11, R14 ;  /* 0x0000000e000b2308 */ /* 0x000ea20000000c00 */
        /* <DEDUP_REMOVED lines=8> */
[----:B-1----:R1:W-:Y:S01]  /*65b0*/  @!P0 STS [R6+0x28820], R4 ;  /* 0x0288200406008388 */ /* 0x0023e20000000800 */
        /* <DEDUP_REMOVED lines=47> */
[----:B------:R-:W-:Y:S01]  /*68b0*/  @P2 FMUL.FTZ R13, R0, 0.69314718246459960938 ;  /* 0x3f317218000d2820 */ /* 0x000fe20000410000 */
[----:B0-----:R-:W-:Y:S01]  /*68c0*/  @P1 FMUL.FTZ R9, R10, 0.69314718246459960938 ;  /* 0x3f3172180a091820 */ /* 0x001fe20000410000 */
[----:B--2---:R-:W-:Y:S01]  /*68d0*/  @P2 FMUL.FTZ R0, R11, 0.69314718246459960938 ;  /* 0x3f3172180b002820 */ /* 0x004fe20000410000 */
[----:B-1----:R-:W-:Y:S01]  /*68e0*/  IMAD.MOV.U32 R6, RZ, RZ, -0x800000 ;  /* 0xff800000ff067424 */ /* 0x002fe200078e00ff */
[----:B------:R-:W-:Y:S01]  /*68f0*/  PLOP3.LUT P0, PT, PT, PT, PT, 0x8, 0x0 ;  /* 0x000000000000781c */ /* 0x000fe20003f0e170 */
        /* <DEDUP_REMOVED lines=64> */
[----:B------:R-:W-:Y:S01]  /*6d00*/  @P1 FFMA.FTZ R6, R8, R3, R9 ;  /* 0x0000000308061223 */ /* 0x000fe20000010009 */
[----:B------:R-:W-:Y:S01]  /*6d10*/  @P2 FFMA.FTZ R7, R13, R5, R0 ;  /* 0x000000050d072223 */ /* 0x000fe20000010000 */
[----:B------:R-:W-:Y:S06]  /*6d20*/  BAR.ARV 0xe, 0x100 ;  /* 0x0384000000007b1d */ /* 0x000fec0000002000 */
.L_x_13:
[----:B------:R-:W-:Y:S05]  /*6d30*/  @P0 BRA `(.L_x_43) ;  /* 0x0000002000e00947 */ /* 0x000fea0003800000 */
[----:B------:R-:W2:Y:S01]  /*6d40*/  S2R R0, SR_TID.X ;  /* 0x0000000000007919 */ /* 0x000ea20000002100 */
[----:B------:R-:W4:Y:S01]  /*6d50*/  S2UR UR5, SR_CgaCtaId ;  /* 0x00000000000579c3 */ /* 0x000f220000008800 */
[----:B------:R-:W-:Y:S01]  /*6d60*/  UMOV UR4, 0x400 ;  /* 0x0000040000047882 */ /* 0x000fe20000000000 */
[----:B------:R-:W-:-:S06]  /*6d70*/  IADD3 R3, -R2, RZ, RZ ;  /* 0x000000ff02037210 */ /* 0x000fcc0007ffe1ff */
[----:B------:R-:W-:Y:S01]  /*6d80*/  BAR.SYNC.DEFER_BLOCKING 0x1, 0x100 ;  /* 0x0044000000007b1d */ /* 0x000fe20000010000 */
[----:B------:R-:W-:-:S07]  /*6d90*/  SHF.R.S32.HI R19, RZ, 0x1f, R2 ;  /* 0x0000001fff137819 */ /* 0x000fce0000011402 */
[----:B------:R-:W5:Y:S08]  /*6da0*/  S2UR UR6, SR_CTAID.Y ;  /* 0x00000000000679c3 */ /* 0x000f700000002600 */
[----:B------:R-:W5:Y:S01]  /*6db0*/  LDC R4, c[0x0][0xc50] ;  /* 0x00031400ff047b82 */ /* 0x000f620000000800 */
[----:B----4-:R-:W-:-:S07]  /*6dc0*/  ULEA UR4, UR5, UR4, 0x18 ;  /* 0x0000000405047291 */ /* 0x010fce000f8ec03f */
[----:B------:R-:W4:Y:S01]  /*6dd0*/  LDC R9, c[0x0][0xbe8] ;  /* 0x0002fa00ff097b82 */ /* 0x000f220000000800 */
[----:B------:R-:W-:Y:S01]  /*6de0*/  UIADD3 UR4, UR4, 0x28c20, URZ ;  /* 0x00028c2004047890 */ /* 0x000fe2000fffe03f */
[----:B--2---:R-:W-:-:S03]  /*6df0*/  VIADD R152, R0, 0xffffff80 ;  /* 0xffffff8000987836 */ /* 0x004fc60000000000 */
[----:B------:R-:W-:Y:S02]  /*6e00*/  UPRMT UR4, URZ, 0x654, UR4 ;  /* 0x000006543f047896 */ /* 0x000fe40008000004 */
[----:B------:R-:W-:-:S04]  /*6e10*/  SHF.R.S32.HI R21, RZ, 0x1f, R152 ;  /* 0x0000001fff157819 */ /* 0x000fc80000011498 */
[----:B01----:R-:W-:Y:S01]  /*6e20*/  LEA.HI R5, R21, R152, RZ, 0x7 ;  /* 0x0000009815057211 */ /* 0x003fe200078f38ff */
[----:B-----5:R-:W-:Y:S02]  /*6e30*/  IMAD R3, R4, R3, UR6 ;  /* 0x0000000604037e24 */ /* 0x020fe4000f8e0203 */
[----:B------:R-:W-:Y:S01]  /*6e40*/  SYNCS.ARRIVE.TRANS64.RED.A1T0 RZ, [UR4], RZ ;  /* 0x000000ffffff79a7 */ /* 0x000fe20008100404 */
[----:B------:R-:W-:Y:S02]  /*6e50*/  SHF.R.S32.HI R8, RZ, 0x7, R5 ;  /* 0x00000007ff087819 */ /* 0x000fe40000011405 */
[----:B------:R-:W-:Y:S02]  /*6e60*/  LOP3.LUT R11, R5, 0xffffff80, RZ, 0xc0, !PT ;  /* 0xffffff80050b7812 */ /* 0x000fe400078ec0ff */
[----:B------:R-:W-:Y:S01]  /*6e70*/  SHF.R.S32.HI R4, RZ, 0x1f, R3 ;  /* 0x0000001fff047819 */ /* 0x000fe20000011403 */
[----:B------:R-:W0:Y:S02]  /*6e80*/  SHFL.IDX PT, R10, R8, RZ, 0x1f ;  /* 0x00001fff080a7589 */ /* 0x000e2400000e0000 */
[----:B------:R-:W-:-:S05]  /*6e90*/  IMAD.IADD R0, R152, 0x1, -R11 ;  /* 0x0000000198007824 */ /* 0x000fca00078e0a0b */
[----:B------:R-:W-:Y:S02]  /*6ea0*/  SHF.R.S32.HI R157, RZ, 0x1f, R0 ;  /* 0x0000001fff9d7819 */ /* 0x000fe40000011400 */
[----:B0-----:R-:W-:Y:S02]  /*6eb0*/  ISETP.NE.AND P0, PT, R10, RZ, PT ;  /* 0x000000ff0a00720c */ /* 0x001fe40003f05270 */
[----:B------:R-:W-:-:S11]  /*6ec0*/  LEA.HI R10, R157, R0, RZ, 0x2 ;  /* 0x000000009d0a7211 */ /* 0x000fd600078f10ff */
[----:B----4-:R-:W-:Y:S05]  /*6ed0*/  @P0 BRA `(.L_x_44) ;  /* 0x0000000400380947 */ /* 0x010fea0003800000 */
[----:B------:R-:W0:Y:S01]  /*6ee0*/  LDC R18, c[0x0][0xbe8] ;  /* 0x0002fa00ff127b82 */ /* 0x000e220000000800 */
[----:B------:R-:W-:Y:S01]  /*6ef0*/  LOP3.LUT R5, R5, 0xffffff80, RZ, 0xc0, !PT ;  /* 0xffffff8005057812 */ /* 0x000fe200078ec0ff */
[----:B------:R-:W1:Y:S01]  /*6f00*/  S2R R16, SR_CTAID.X ;  /* 0x0000000000107919 */ /* 0x000e620000002500 */
[----:B------:R-:W-:-:S03]  /*6f10*/  ULDC.64 UR4, c[0x0][0xbd0] ;  /* 0x0002f40000047ab9 */ /* 0x000fc60000000a00 */
[----:B------:R-:W-:Y:S01]  /*6f20*/  IMAD.IADD R153, R152, 0x1, -R5 ;  /* 0x0000000198997824 */ /* 0x000fe200078e0a05 */
[----:B------:R-:W-:Y:S01]  /*6f30*/  LEA.HI R5, R21, R152, RZ, 0x2 ;  /* 0x0000009815057211 */ /* 0x000fe200078f10ff */
[----:B------:R-:W2:Y:S03]  /*6f40*/  S2UR UR6, SR_CTAID.Z ;  /* 0x00000000000679c3 */ /* 0x000ea60000002700 */
[----:B------:R-:W-:Y:S02]  /*6f50*/  SHF.R.S32.HI R12, RZ, 0x1f, R153 ;  /* 0x0000001fff0c7819 */ /* 0x000fe40000011499 */
[----:B------:R-:W-:Y:S02]  /*6f60*/  LOP3.LUT R5, R5, 0xfffffffc, RZ, 0xc0, !PT ;  /* 0xfffffffc05057812 */ /* 0x000fe400078ec0ff */
[CC--:B------:R-:W-:Y:S01]  /*6f70*/  LEA.HI R154, R12.reuse, R153.reuse, RZ, 0x2 ;  /* 0x000000990c9a7211 */ /* 0x0c0fe200078f10ff */
[----:B------:R-:W4:Y:S01]  /*6f80*/  LDC.64 R22, c[0x0][0xbd8] ;  /* 0x0002f600ff167b82 */ /* 0x000f220000000a00 */
[----:B------:R-:W-:Y:S01]  /*6f90*/  LEA.HI R13, R12, R153, RZ, 0x5 ;  /* 0x000000990c0d7211 */ /* 0x000fe200078f28ff */
[----:B------:R-:W-:Y:S01]  /*6fa0*/  IMAD.IADD R5, R152, 0x1, -R5 ;  /* 0x0000000198057824 */ /* 0x000fe200078e0a05 */
[----:B------:R-:W-:-:S02]  /*6fb0*/  SHF.R.S32.HI R11, RZ, 0x2, R154 ;  /* 0x00000002ff0b7819 */ /* 0x000fc4000001149a */
[----:B------:R-:W-:Y:S02]  /*6fc0*/  SHF.R.S32.HI R14, RZ, 0x1f, R154 ;  /* 0x0000001fff0e7819 */ /* 0x000fe4000001149a */
[----:B------:R-:W-:Y:S02]  /*6fd0*/  SHF.R.S32.HI R13, RZ, 0x5, R13 ;  /* 0x00000005ff0d7819 */ /* 0x000fe4000001140d */
[----:B0-----:R-:W-:Y:S02]  /*6fe0*/  ISETP.NE.AND P0, PT, R18, 0x1, PT ;  /* 0x000000011200780c */ /* 0x001fe40003f05270 */
[----:B------:R-:W-:Y:S02]  /*6ff0*/  LEA.HI R14, R14, R11, RZ, 0x3 ;  /* 0x0000000b0e0e7211 */ /* 0x000fe400078f18ff */
[----:B------:R-:W-:Y:S02]  /*7000*/  LOP3.LUT R154, R154, 0x7ffffffc, RZ, 0xc0, !PT ;  /* 0x7ffffffc9a9a7812 */ /* 0x000fe400078ec0ff */
[----:B------:R-:W-:-:S03]  /*7010*/  LOP3.LUT R14, R14, 0xfffffff8, RZ, 0xc0, !PT ;  /* 0xfffffff80e0e7812 */ /* 0x000fc600078ec0ff */
[----:B------:R-:W-:Y:S02]  /*7020*/  IMAD.IADD R154, R153, 0x1, -R154 ;  /* 0x00000001999a7824 */ /* 0x000fe400078e0a9a */
[----:B------:R-:W-:Y:S01]  /*7030*/  IMAD.IADD R14, R11, 0x1, -R14 ;  /* 0x000000010b0e7824 */ /* 0x000fe200078e0a0e */
[----:B------:R-:W-:Y:S01]  /*7040*/  LEA.HI R11, R5, R5, RZ, 0x1 ;  /* 0x00000005050b7211 */ /* 0x000fe200078f08ff */
[----:B------:R-:W0:Y:S01]  /*7050*/  @P0 LDC R20, c[0x0][0xbec] ;  /* 0x0002fb00ff140b82 */ /* 0x000e220000000800 */
[----:B------:R-:W-:Y:S02]  /*7060*/  IMAD.SHL.U32 R154, R154, 0x2, RZ ;  /* 0x000000029a9a7824 */ /* 0x000fe400078e00ff */
[----:B------:R-:W-:Y:S01]  /*7070*/  LOP3.LUT R12, R11, 0x1ffffffe, RZ, 0xc0, !PT ;  /* 0x1ffffffe0b0c7812 */ /* 0x000fe200078ec0ff */
[----:B------:R-:W-:Y:S02]  /*7080*/  IMAD R155, R13, 0x10, R14 ;  /* 0x000000100d9b7824 */ /* 0x000fe400078e020e */
[----:B------:R-:W-:-:S02]  /*7090*/  IMAD R11, R19, UR4, RZ ;  /* 0x00000004130b7c24 */ /* 0x000fc4000f8e02ff */
[----:B------:R-:W5:Y:S01]  /*70a0*/  @P0 LDC R17, c[0x0][0xbf0] ;  /* 0x0002fc00ff110b82 */ /* 0x000f620000000800 */
[----:B------:R-:W-:Y:S02]  /*70b0*/  IMAD.IADD R5, R5, 0x1, -R12 ;  /* 0x0000000105057824 */ /* 0x000fe400078e0a0c */
[----:B------:R-:W-:Y:S01]  /*70c0*/  IMAD.WIDE.U32 R12, R2, UR4, RZ ;  /* 0x00000004020c7c25 */ /* 0x000fe2000f8e00ff */
[----:B--2---:R-:W-:-:S03]  /*70d0*/  USHF.R.S32.HI UR4, URZ, 0x1f, UR6 ;  /* 0x0000001f3f047899 */ /* 0x004fc60008011406 */
[----:B------:R-:W-:Y:S02]  /*70e0*/  IMAD R5, R5, 0x8, R155 ;  /* 0x0000000805057824 */ /* 0x000fe400078e029b */
[----:B------:R-:W-:Y:S02]  /*70f0*/  IMAD R11, R2, UR5, R11 ;  /* 0x00000005020b7c24 */ /* 0x000fe4000f8e020b */
[----:B----4-:R-:W-:Y:S01]  /*7100*/  IMAD R14, R22, UR4, RZ ;  /* 0x00000004160e7c24 */ /* 0x010fe2000f8e02ff */
[----:B------:R-:W-:Y:S01]  /*7110*/  ULDC.64 UR4, c[0x0][0xbe0] ;  /* 0x0002f80000047ab9 */ /* 0x000fe20000000a00 */
[----:B-1----:R-:W-:Y:S02]  /*7120*/  IMAD R5, R16, 0x40, R5 ;  /* 0x0000004010057824 */ /* 0x002fe400078e0205 */
[----:B------:R-:W-:Y:S02]  /*7130*/  IMAD R15, R23, UR6, R14 ;  /* 0x00000006170f7c24 */ /* 0x000fe4000f8e020e */
[----:B0-----:R-:W-:-:S04]  /*7140*/  @P0 IMAD.HI.U32 R14, R5, R20, RZ ;  /* 0x00000014050e0227 */ /* 0x001fc800078e00ff */
[----:B------:R-:W-:Y:S01]  /*7150*/  IMAD.IADD R13, R13, 0x1, R11 ;  /* 0x000000010d0d7824 */ /* 0x000fe200078e020b */
[----:B------:R-:W-:Y:S02]  /*7160*/  MOV R11, R5 ;  /* 0x00000005000b7202 */ /* 0x000fe40000000f00 */
[----:B-----5:R-:W-:Y:S01]  /*7170*/  @P0 SHF.R.U32.HI R11, RZ, R17, R14 ;  /* 0x00000011ff0b0219 */ /* 0x020fe2000001160e */
[----:B------:R-:W-:-:S04]  /*7180*/  IMAD.WIDE.U32 R12, R22, UR6, R12 ;  /* 0x00000006160c7c25 */ /* 0x000fc8000f8e000c */
[----:B------:R-:W-:Y:S02]  /*7190*/  IMAD.IADD R13, R13, 0x1, R15 ;  /* 0x000000010d0d7824 */ /* 0x000fe400078e020f */
[----:B------:R-:W-:Y:S02]  /*71a0*/  IMAD.MOV R15, RZ, RZ, -R11 ;  /* 0x000000ffff0f7224 */ /* 0x000fe400078e0a0b */
[----:B------:R-:W-:Y:S02]  /*71b0*/  IMAD R14, R4, UR4, RZ ;  /* 0x00000004040e7c24 */ /* 0x000fe4000f8e02ff */
[----:B------:R-:W-:-:S04]  /*71c0*/  IMAD.WIDE.U32 R12, R3, UR4, R12 ;  /* 0x00000004030c7c25 */ /* 0x000fc8000f8e000c */
[----:B------:R-:W-:Y:S01]  /*71d0*/  IMAD R5, R18, R15, R5 ;  /* 0x0000000f12057224 */ /* 0x000fe200078e0205 */
[----:B------:R-:W-:Y:S01]  /*71e0*/  SHF.R.S32.HI R15, RZ, 0x1f, R11 ;  /* 0x0000001fff0f7819 */ /* 0x000fe2000001140b */
[----:B------:R-:W-:Y:S01]  /*71f0*/  IMAD R14, R3, UR5, R14 ;  /* 0x00000005030e7c24 */ /* 0x000fe2000f8e020e */
[----:B------:R-:W-:Y:S01]  /*7200*/  IADD3 R12, P0, R11, R12, RZ ;  /* 0x0000000c0b0c7210 */ /* 0x000fe20007f1e0ff */
[----:B------:R-:W-:Y:S01]  /*7210*/  ULDC.64 UR4, c[0x0][0xbc8] ;  /* 0x0002f20000047ab9 */ /* 0x000fe20000000a00 */
[----:B------:R-:W-:Y:S02]  /*7220*/  SHF.R.S32.HI R11, RZ, 0x1f, R5 ;  /* 0x0000001fff0b7819 */ /* 0x000fe40000011405 */
[----:B------:R-:W-:-:S03]  /*7230*/  IADD3.X R13, R15, R13, R14, P0, !PT ;  /* 0x0000000d0f0d7210 */ /* 0x000fc600007fe40e */
[----:B------:R-:W-:Y:S01]  /*7240*/  IMAD R14, R11, UR4, RZ ;  /* 0x000000040b0e7c24 */ /* 0x000fe2000f8e02ff */
[----:B------:R-:W-:Y:S01]  /*7250*/  LEA.HI R11, R8, R8, RZ, 0x1 ;  /* 0x00000008080b7211 */ /* 0x000fe200078f08ff */
[----:B------:R-:W-:-:S03]  /*7260*/  IMAD.WIDE.U32 R12, R5, UR4, R12 ;  /* 0x00000004050c7c25 */ /* 0x000fc6000f8e000c */
[----:B------:R-:W-:Y:S01]  /*7270*/  LOP3.LUT R11, R11, 0xfffffe, RZ, 0xc0, !PT ;  /* 0x00fffffe0b0b7812 */ /* 0x000fe200078ec0ff */
[----:B------:R-:W-:Y:S01]  /*7280*/  IMAD R5, R5, UR5, R14 ;  /* 0x0000000505057c24 */ /* 0x000fe2000f8e020e */
[----:B------:R-:W-:Y:S02]  /*7290*/  ULDC.64 UR4, c[0x0][0xba8] ;  /* 0x0002ea0000047ab9 */ /* 0x000fe40000000a00 */
[----:B------:R-:W-:Y:S01]  /*72a0*/  LEA R17, P0, R12, UR4, 0x2 ;  /* 0x000000040c117c11 */ /* 0x000fe2000f8010ff */
[----:B------:R-:W-:Y:S01]  /*72b0*/  IMAD.IADD R5, R13, 0x1, R5 ;  /* 0x000000010d057824 */ /* 0x000fe200078e0205 */
[----:B------:R-:W-:Y:S01]  /*72c0*/  ULDC UR4, c[0x0][0xa88] ;  /* 0x0002a20000047ab9 */ /* 0x000fe20000000800 */
[----:B------:R-:W-:Y:S02]  /*72d0*/  IMAD.IADD R11, R8, 0x1, -R11 ;  /* 0x00000001080b7824 */ /* 0x000fe400078e0a0b */
[----:B------:R-:W-:Y:S01]  /*72e0*/  SHFL.IDX PT, R14, R17, 0x1, 0x1c1f ;  /* 0x003c1f00110e7f89 */ /* 0x000fe200000e0000 */
[----:B------:R-:W-:Y:S01]  /*72f0*/  LEA.HI.X R20, R12, UR5, R5, 0x2, P0 ;  /* 0x000000050c147c11 */ /* 0x000fe200080f1405 */
[----:B------:R-:W-:-:S02]  /*7300*/  IMAD.U32 R11, R11, -0x100, RZ ;  /* 0xffffff000b0b7824 */ /* 0x000fc400078e00ff */
[----:B------:R-:W-:Y:S01]  /*7310*/  SHFL.IDX PT, R12, R17, RZ, 0x1c1f ;  /* 0x001c1fff110c7589 */ /* 0x000fe200000e0000 */
[----:B------:R-:W-:Y:S02]  /*7320*/  IMAD R5, R16, 0x40, R155 ;  /* 0x0000004010057824 */ /* 0x000fe400078e029b */
[----:B------:R-:W-:Y:S01]  /*7330*/  IMAD R16, R18, UR4, RZ ;  /* 0x0000000412107c24 */ /* 0x000fe2000f8e02ff */
[----:B------:R-:W0:Y:S01]  /*7340*/  SHFL.IDX PT, R13, R20, RZ, 0x1c1f ;  /* 0x001c1fff140d7589 */ /* 0x000e2200000e0000 */
[----:B------:R-:W-:Y:S01]  /*7350*/  ISETP.NE.AND P0, PT, R154, R11, PT ;  /* 0x0000000b9a00720c */ /* 0x000fe20003f05270 */
[C---:B------:R-:W-:Y:S02]  /*7360*/  VIADD R11, R5.reuse, 0x8 ;  /* 0x00000008050b7836 */ /* 0x040fe40000000000 */
[----:B------:R-:W1:Y:S01]  /*7370*/  SHFL.IDX PT, R15, R20, 0x1, 0x1c1f ;  /* 0x003c1f00140f7f89 */ /* 0x000e6200000e0000 */
[-C--:B------:R-:W-:Y:S02]  /*7380*/  ISETP.GE.OR P1, PT, R5, R16.reuse, P0 ;  /* 0x000000100500720c */ /* 0x080fe40000726670 */
[----:B------:R-:W-:-:S11]  /*7390*/  ISETP.GE.OR P0, PT, R11, R16, P0 ;  /* 0x000000100b00720c */ /* 0x000fd60000706670 */
[----:B0-----:R0:W-:Y:S04]  /*73a0*/  @!P1 ST.E desc[UR42][R12.64], R6 ;  /* 0x000000060c009985 */ /* 0x0011e8000c10192a */
[----:B-1----:R0:W-:Y:S02]  /*73b0*/  @!P0 ST.E desc[UR42][R14.64], R7 ;  /* 0x000000070e008985 */ /* 0x0021e4000c10192a */
.L_x_44:
[----:B------:R-:W-:Y:S01]  /*73c0*/  ISETP.NE.AND P0, PT, R9, 0x1, PT ;  /* 0x000000010900780c */ /* 0x000fe20003f05270 */
[----:B0-----:R-:W0:Y:S01]  /*73d0*/  S2R R15, SR_CTAID.X ;  /* 0x00000000000f7919 */ /* 0x001e220000002500 */
[--C-:B------:R-:W-:Y:S01]  /*73e0*/  SHF.R.S32.HI R5, RZ, 0x2, R10.reuse ;  /* 0x00000002ff057819 */ /* 0x100fe2000001140a */
[----:B------:R-:W1:Y:S01]  /*73f0*/  S2UR UR6, SR_CTAID.Z ;  /* 0x00000000000679c3 */ /* 0x000e620000002700 */
[----:B------:R-:W-:Y:S01]  /*7400*/  SHF.R.S32.HI R6, RZ, 0x1f, R10 ;  /* 0x0000001fff067819 */ /* 0x000fe2000001140a */
[----:B------:R-:W-:Y:S01]  /*7410*/  ULDC.64 UR4, c[0x0][0xb38] ;  /* 0x0002ce0000047ab9 */ /* 0x000fe20000000a00 */
[----:B------:R-:W-:Y:S01]  /*7420*/  LEA.HI R21, R21, R152, RZ, 0x2 ;  /* 0x0000009815157211 */ /* 0x000fe200078f10ff */
[----:B------:R-:W-:Y:S01]  /*7430*/  BSSY B0, `(.L_x_45) ;  /* 0x0000101000007945 */ /* 0x000fe20003800000 */
[----:B------:R-:W-:Y:S02]  /*7440*/  LEA.HI R6, R6, R5, RZ, 0x3 ;  /* 0x0000000506067211 */ /* 0x000fe400078f18ff */
[----:B------:R-:W-:Y:S01]  /*7450*/  LOP3.LUT R21, R21, 0xfffffffc, RZ, 0xc0, !PT ;  /* 0xfffffffc15157812 */ /* 0x000fe200078ec0ff */
[----:B------:R-:W2:Y:S01]  /*7460*/  LDC.64 R12, c[0x0][0xb40] ;  /* 0x0002d000ff0c7b82 */ /* 0x000ea20000000a00 */
[----:B------:R-:W-:-:S02]  /*7470*/  LOP3.LUT R6, R6, 0xfffffff8, RZ, 0xc0, !PT ;  /* 0xfffffff806067812 */ /* 0x000fc400078ec0ff */
[----:B------:R-:W-:Y:S02]  /*7480*/  IADD3 R21, R152, -R21, RZ ;  /* 0x8000001598157210 */ /* 0x000fe40007ffe0ff */
[----:B------:R-:W-:Y:S01]  /*7490*/  LEA.HI R157, R157, R0, RZ, 0x5 ;  /* 0x000000009d9d7211 */ /* 0x000fe200078f28ff */
[----:B------:R-:W-:Y:S01]  /*74a0*/  IMAD.IADD R14, R5, 0x1, -R6 ;  /* 0x00000001050e7824 */ /* 0x000fe200078e0a06 */
[----:B------:R-:W-:Y:S01]  /*74b0*/  LEA.HI R5, R21, R21, RZ, 0x1 ;  /* 0x0000001515057211 */ /* 0x000fe200078f08ff */
[----:B------:R-:W4:Y:S01]  /*74c0*/  @P0 LDC R16, c[0x0][0xbec] ;  /* 0x0002fb00ff100b82 */ /* 0x000f220000000800 */
[----:B------:R-:W-:Y:S02]  /*74d0*/  SHF.R.S32.HI R157, RZ, 0x5, R157 ;  /* 0x00000005ff9d7819 */ /* 0x000fe4000001149d */
[----:B------:R-:W-:Y:S01]  /*74e0*/  LOP3.LUT R6, R5, 0x1ffffffe, RZ, 0xc0, !PT ;  /* 0x1ffffffe05067812 */ /* 0x000fe200078ec0ff */
[----:B------:R-:W-:Y:S02]  /*74f0*/  IMAD R5, R19, UR4, RZ ;  /* 0x0000000413057c24 */ /* 0x000fe4000f8e02ff */
[----:B------:R-:W-:-:S02]  /*7500*/  IMAD R14, R157, 0x10, R14 ;  /* 0x000000109d0e7824 */ /* 0x000fc400078e020e */
[----:B------:R-:W5:Y:S01]  /*7510*/  @P0 LDC R17, c[0x0][0xbf0] ;  /* 0x0002fc00ff110b82 */ /* 0x000f620000000800 */
[----:B------:R-:W-:Y:S02]  /*7520*/  IMAD.IADD R21, R21, 0x1, -R6 ;  /* 0x0000000115157824 */ /* 0x000fe400078e0a06 */
[----:B------:R-:W-:Y:S01]  /*7530*/  IMAD.WIDE.U32 R6, R2, UR4, RZ ;  /* 0x0000000402067c25 */ /* 0x000fe2000f8e00ff */
[----:B-1----:R-:W-:-:S03]  /*7540*/  USHF.R.S32.HI UR4, URZ, 0x1f, UR6 ;  /* 0x0000001f3f047899 */ /* 0x002fc60008011406 */
[----:B------:R-:W-:Y:S02]  /*7550*/  IMAD R5, R2, UR5, R5 ;  /* 0x0000000502057c24 */ /* 0x000fe4000f8e0205 */
[----:B------:R-:W-:Y:S02]  /*7560*/  IMAD R21, R21, 0x8, R14 ;  /* 0x0000000815157824 */ /* 0x000fe400078e020e */
[----:B------:R-:W-:Y:S02]  /*7570*/  IMAD.IADD R7, R7, 0x1, R5 ;  /* 0x0000000107077824 */ /* 0x000fe400078e0205 */
[----:B--2---:R-:W-:Y:S01]  /*7580*/  IMAD R2, R12, UR4, RZ ;  /* 0x000000040c027c24 */ /* 0x004fe2000f8e02ff */
[----:B------:R-:W-:Y:S01]  /*7590*/  ULDC.64 UR4, c[0x0][0xb48] ;  /* 0x0002d20000047ab9 */ /* 0x000fe20000000a00 */
[----:B0-----:R-:W-:Y:S02]  /*75a0*/  IMAD R21, R15, 0x40, R21 ;  /* 0x000000400f157824 */ /* 0x001fe400078e0215 */
[----:B------:R-:W-:-:S02]  /*75b0*/  IMAD R11, R13, UR6, R2 ;  /* 0x000000060d0b7c24 */ /* 0x000fc4000f8e0202 */
[----:B------:R-:W-:-:S04]  /*75c0*/  IMAD.WIDE.U32 R6, R12, UR6, R6 ;  /* 0x000000060c067c25 */ /* 0x000fc8000f8e0006 */
[----:B----4-:R-:W-:-:S04]  /*75d0*/  @P0 IMAD.HI.U32 R16, R21, R16, RZ ;  /* 0x0000001015100227 */ /* 0x010fc800078e00ff */
[----:B------:R-:W-:Y:S02]  /*75e0*/  IMAD R4, R4, UR4, RZ ;  /* 0x0000000404047c24 */ /* 0x000fe4000f8e02ff */
[----:B------:R-:W-:Y:S01]  /*75f0*/  IMAD.MOV.U32 R5, RZ, RZ, R21 ;  /* 0x000000ffff057224 */ /* 0x000fe200078e0015 */
[----:B-----5:R-:W-:Y:S01]  /*7600*/  @P0 SHF.R.U32.HI R5, RZ, R17, R16 ;  /* 0x00000011ff050219 */ /* 0x020fe20000011610 */
[----:B------:R-:W-:Y:S02]  /*7610*/  IMAD.IADD R7, R7, 0x1, R11 ;  /* 0x0000000107077824 */ /* 0x000fe400078e020b */
[C---:B------:R-:W-:Y:S01]  /*7620*/  IMAD R11, R3.reuse, UR5, R4 ;  /* 0x00000005030b7c24 */ /* 0x040fe2000f8e0204 */
[----:B------:R-:W-:Y:S01]  /*7630*/  SHF.R.S32.HI R4, RZ, 0x1f, R5 ;  /* 0x0000001fff047819 */ /* 0x000fe20000011405 */
[----:B------:R-:W-:Y:S01]  /*7640*/  IMAD.WIDE.U32 R2, R3, UR4, R6 ;  /* 0x0000000403027c25 */ /* 0x000fe2000f8e0006 */
[----:B------:R-:W-:Y:S01]  /*7650*/  ULDC.64 UR4, c[0x0][0xb30] ;  /* 0x0002cc0000047ab9 */ /* 0x000fe20000000a00 */
[----:B------:R-:W-:-:S02]  /*7660*/  LEA.HI R6, R8, R8, RZ, 0x1 ;  /* 0x0000000808067211 */ /* 0x000fc400078f08ff */
[----:B------:R-:W-:Y:S01]  /*7670*/  IMAD.MOV R12, RZ, RZ, -R5 ;  /* 0x000000ffff0c7224 */ /* 0x000fe200078e0a05 */
[----:B------:R-:W-:Y:S01]  /*7680*/  IADD3 R3, R3, R11, RZ ;  /* 0x0000000b03037210 */ /* 0x000fe20007ffe0ff */
[----:B------:R-:W-:Y:S01]  /*7690*/  IMAD R4, R4, UR4, RZ ;  /* 0x0000000404047c24 */ /* 0x000fe2000f8e02ff */
[----:B------:R-:W-:Y:S01]  /*76a0*/  LOP3.LUT R13, R6, 0xfffffe, RZ, 0xc0, !PT ;  /* 0x00fffffe060d7812 */ /* 0x000fe200078ec0ff */
[----:B------:R-:W-:Y:S02]  /*76b0*/  IMAD R7, R9, R12, R21 ;  /* 0x0000000c09077224 */ /* 0x000fe400078e0215 */
[C---:B------:R-:W-:Y:S02]  /*76c0*/  IMAD R11, R5.reuse, UR5, R4 ;  /* 0x00000005050b7c24 */ /* 0x040fe4000f8e0204 */
[----:B------:R-:W-:Y:S01]  /*76d0*/  IMAD.WIDE.U32 R2, R5, UR4, R2 ;  /* 0x0000000405027c25 */ /* 0x000fe2000f8e0002 */
[----:B------:R-:W-:Y:S01]  /*76e0*/  SHF.R.S32.HI R4, RZ, 0x1f, R7 ;  /* 0x0000001fff047819 */ /* 0x000fe20000011407 */
[----:B------:R-:W-:-:S02]  /*76f0*/  ULDC.64 UR4, c[0x0][0xb28] ;  /* 0x0002ca0000047ab9 */ /* 0x000fc40000000a00 */
[----:B------:R-:W-:Y:S01]  /*7700*/  IMAD.IADD R3, R3, 0x1, R11 ;  /* 0x0000000103037824 */ /* 0x000fe200078e020b */
[----:B------:R-:W-:Y:S01]  /*7710*/  LOP3.LUT R11, R10, 0x7ffffffc, RZ, 0xc0, !PT ;  /* 0x7ffffffc0a0b7812 */ /* 0x000fe200078ec0ff */
[----:B------:R-:W-:Y:S02]  /*7720*/  IMAD R4, R4, UR4, RZ ;  /* 0x0000000404047c24 */ /* 0x000fe4000f8e02ff */
[----:B------:R-:W-:-:S04]  /*7730*/  IMAD.WIDE.U32 R2, R7, UR4, R2 ;  /* 0x0000000407027c25 */ /* 0x000fc8000f8e0002 */
[----:B------:R-:W-:Y:S01]  /*7740*/  IMAD R5, R7, UR5, R4 ;  /* 0x0000000507057c24 */ /* 0x000fe2000f8e0204 */
[----:B------:R-:W-:Y:S01]  /*7750*/  ULDC.64 UR4, c[0x0][0xb00] ;  /* 0x0002c00000047ab9 */ /* 0x000fe20000000a00 */
[----:B------:R-:W-:Y:S01]  /*7760*/  IMAD R7, R15, 0x40, R14 ;  /* 0x000000400f077824 */ /* 0x000fe200078e020e */
[----:B------:R-:W-:Y:S01]  /*7770*/  LEA R4, P0, R2, UR4, 0x2 ;  /* 0x0000000402047c11 */ /* 0x000fe2000f8010ff */
[----:B------:R-:W-:Y:S01]  /*7780*/  ULDC UR4, c[0x0][0xa88] ;  /* 0x0002a20000047ab9 */ /* 0x000fe20000000800 */
[----:B------:R-:W-:Y:S02]  /*7790*/  IMAD.IADD R5, R3, 0x1, R5 ;  /* 0x0000000103057824 */ /* 0x000fe400078e0205 */
[----:B------:R-:W-:Y:S02]  /*77a0*/  IMAD R6, R9, UR4, RZ ;  /* 0x0000000409067c24 */ /* 0x000fe4000f8e02ff */
[----:B------:R-:W-:Y:S01]  /*77b0*/  IMAD.IADD R13, R8, 0x1, -R13 ;  /* 0x00000001080d7824 */ /* 0x000fe200078e0a0d */
[----:B------:R-:W-:Y:S01]  /*77c0*/  LEA.HI.X R5, R2, UR5, R5, 0x2, P0 ;  /* 0x0000000502057c11 */ /* 0x000fe200080f1405 */
[----:B------:R-:W-:Y:S01]  /*77d0*/  IMAD.IADD R0, R0, 0x1, -R11 ;  /* 0x0000000100007824 */ /* 0x000fe200078e0a0b */
[----:B------:R-:W-:Y:S01]  /*77e0*/  ISETP.GE.AND P0, PT, R7, R6, PT ;  /* 0x000000060700720c */ /* 0x000fe20003f06270 */
[----:B------:R0:W1:Y:S02]  /*77f0*/  SHFL.IDX PT, R2, R4, RZ, 0x1c1f ;  /* 0x001c1fff04027589 */ /* 0x00006400000e0000 */
[----:B------:R-:W-:-:S02]  /*7800*/  IMAD R0, R13, 0x80, R0 ;  /* 0x000000800d007824 */ /* 0x000fc400078e0200 */
[----:B------:R0:W2:Y:S02]  /*7810*/  SHFL.IDX PT, R3, R5, RZ, 0x1c1f ;  /* 0x001c1fff05037589 */ /* 0x0000a400000e0000 */
[----:B------:R-:W-:-:S06]  /*7820*/  IMAD.SHL.U32 R0, R0, 0x2, RZ ;  /* 0x0000000200007824 */ /* 0x000fcc00078e00ff */
[----:B0-----:R-:W-:Y:S05]  /*7830*/  @P0 BRA `(.L_x_46) ;  /* 0x0000000c00000947 */ /* 0x001fea0003800000 */
[C---:B------:R-:W-:Y:S01]  /*7840*/  VIADD R9, R0.reuse, 0x8 ;  /* 0x0000000800097836 */ /* 0x040fe20000000000 */
[----:B------:R-:W-:Y:S01]  /*7850*/  ULDC UR4, c[0x0][0xac8] ;  /* 0x0002b20000047ab9 */ /* 0x000fe20000000800 */
[C---:B------:R-:W-:Y:S01]  /*7860*/  VIADD R11, R0.reuse, 0x10 ;  /* 0x00000010000b7836 */ /* 0x040fe20000000000 */
[C---:B------:R-:W-:Y:S01]  /*7870*/  IADD3 R13, R0.reuse, 0x18, RZ ;  /* 0x00000018000d7810 */ /* 0x040fe20007ffe0ff */
[C---:B------:R-:W-:Y:S01]  /*7880*/  VIADD R16, R0.reuse, 0x20 ;  /* 0x0000002000107836 */ /* 0x040fe20000000000 */
[C---:B------:R-:W-:Y:S01]  /*7890*/  ISETP.GE.AND P2, PT, R0.reuse, UR4, PT ;  /* 0x0000000400007c0c */ /* 0x040fe2000bf46270 */
[C---:B------:R-:W-:Y:S01]  /*78a0*/  VIADD R17, R0.reuse, 0x28 ;  /* 0x0000002800117836 */ /* 0x040fe20000000000 */
[----:B------:R-:W-:Y:S01]  /*78b0*/  ISETP.GE.AND P3, PT, R9, UR4, PT ;  /* 0x0000000409007c0c */ /* 0x000fe2000bf66270 */
[C---:B------:R-:W-:Y:S01]  /*78c0*/  VIADD R18, R0.reuse, 0x30 ;  /* 0x0000003000127836 */ /* 0x040fe20000000000 */
[----:B------:R-:W-:Y:S01]  /*78d0*/  ISETP.GE.AND P4, PT, R11, UR4, PT ;  /* 0x000000040b007c0c */ /* 0x000fe2000bf86270 */
[C---:B------:R-:W-:Y:S01]  /*78e0*/  VIADD R19, R0.reuse, 0x38 ;  /* 0x0000003800137836 */ /* 0x040fe20000000000 */
[----:B------:R-:W-:Y:S01]  /*78f0*/  ISETP.GE.AND P5, PT, R13, UR4, PT ;  /* 0x000000040d007c0c */ /* 0x000fe2000bfa6270 */
[----:B------:R-:W-:Y:S01]  /*7900*/  VIADD R20, R0, 0x40 ;  /* 0x0000004000147836 */ /* 0x000fe20000000000 */
[----:B------:R-:W-:Y:S01]  /*7910*/  ISETP.GE.AND P0, PT, R16, UR4, PT ;  /* 0x0000000410007c0c */ /* 0x000fe2000bf06270 */
[C---:B------:R-:W-:Y:S01]  /*7920*/  VIADD R21, R0.reuse, 0x48 ;  /* 0x0000004800157836 */ /* 0x040fe20000000000 */
[----:B------:R-:W-:Y:S01]  /*7930*/  ISETP.GE.AND P1, PT, R17, UR4, PT ;  /* 0x0000000411007c0c */ /* 0x000fe2000bf26270 */
[----:B------:R-:W-:-:S02]  /*7940*/  VIADD R22, R0, 0x50 ;  /* 0x0000005000167836 */ /* 0x000fc40000000000 */
[C---:B------:R-:W-:Y:S01]  /*7950*/  @!P2 LEA.HI R8, R0.reuse, R0, RZ, 0x1 ;  /* 0x000000000008a211 */ /* 0x040fe200078f08ff */
[----:B------:R-:W-:Y:S01]  /*7960*/  VIADD R23, R0, 0x58 ;  /* 0x0000005800177836 */ /* 0x000fe20000000000 */
[----:B------:R-:W-:Y:S02]  /*7970*/  @!P3 LEA.HI R10, R9, R9, RZ, 0x1 ;  /* 0x00000009090ab211 */ /* 0x000fe400078f08ff */
[----:B------:R-:W-:Y:S02]  /*7980*/  @!P4 LEA.HI R12, R11, R11, RZ, 0x1 ;  /* 0x0000000b0b0cc211 */ /* 0x000fe400078f08ff */
[----:B------:R-:W-:Y:S02]  /*7990*/  @!P5 LEA.HI R14, R13, R13, RZ, 0x1 ;  /* 0x0000000d0d0ed211 */ /* 0x000fe400078f08ff */
[----:B------:R-:W-:Y:S02]  /*79a0*/  @!P2 LOP3.LUT R9, R8, 0xfffffffe, RZ, 0xc0, !PT ;  /* 0xfffffffe0809a812 */ /* 0x000fe400078ec0ff */
[----:B------:R-:W-:-:S02]  /*79b0*/  @!P3 LOP3.LUT R11, R10, 0xfffffffe, RZ, 0xc0, !PT ;  /* 0xfffffffe0a0bb812 */ /* 0x000fc400078ec0ff */
[----:B------:R-:W-:Y:S01]  /*79c0*/  @!P4 LOP3.LUT R13, R12, 0xfffffffe, RZ, 0xc0, !PT ;  /* 0xfffffffe0c0dc812 */ /* 0x000fe200078ec0ff */
[--C-:B-12---:R-:W-:Y:S01]  /*79d0*/  @!P2 IMAD.WIDE R8, R9, 0x4, R2.reuse ;  /* 0x000000040908a825 */ /* 0x106fe200078e0202 */
[----:B------:R-:W-:Y:S02]  /*79e0*/  @!P5 LOP3.LUT R15, R14, 0xfffffffe, RZ, 0xc0, !PT ;  /* 0xfffffffe0e0fd812 */ /* 0x000fe400078ec0ff */
[----:B------:R-:W-:Y:S01]  /*79f0*/  ISETP.GE.AND P6, PT, R22, UR4, PT ;  /* 0x0000000416007c0c */ /* 0x000fe2000bfc6270 */
[--C-:B------:R-:W-:Y:S01]  /*7a00*/  @!P3 IMAD.WIDE R10, R11, 0x4, R2.reuse ;  /* 0x000000040b0ab825 */ /* 0x100fe200078e0202 */
[----:B------:R0:W-:Y:S01]  /*7a10*/  @!P2 ST.E.64 desc[UR42][R8.64], R24 ;  /* 0x000000180800a985 */ /* 0x0001e2000c101b2a */
[----:B------:R-:W-:Y:S02]  /*7a20*/  ISETP.GE.AND P2, PT, R18, UR4, PT ;  /* 0x0000000412007c0c */ /* 0x000fe4000bf46270 */
[----:B------:R-:W-:Y:S01]  /*7a30*/  @!P4 IMAD.WIDE R12, R13, 0x4, R2 ;  /* 0x000000040d0cc825 */ /* 0x000fe200078e0202 */
[----:B------:R1:W-:Y:S01]  /*7a40*/  @!P3 ST.E.64 desc[UR42][R10.64], R28 ;  /* 0x0000001c0a00b985 */ /* 0x0003e2000c101b2a */
[----:B------:R-:W-:-:S02]  /*7a50*/  ISETP.GE.AND P3, PT, R19, UR4, PT ;  /* 0x0000000413007c0c */ /* 0x000fc4000bf66270 */
[----:B------:R-:W-:Y:S01]  /*7a60*/  @!P5 IMAD.WIDE R14, R15, 0x4, R2 ;  /* 0x000000040f0ed825 */ /* 0x000fe200078e0202 */
[----:B------:R2:W-:Y:S01]  /*7a70*/  @!P4 ST.E.64 desc[UR42][R12.64], R32 ;  /* 0x000000200c00c985 */ /* 0x0005e2000c101b2a */
[----:B------:R-:W-:Y:S02]  /*7a80*/  ISETP.GE.AND P4, PT, R20, UR4, PT ;  /* 0x0000000414007c0c */ /* 0x000fe4000bf86270 */
[----:B------:R-:W-:Y:S01]  /*7a90*/  @!P0 LEA.HI R16, R16, R16, RZ, 0x1 ;  /* 0x0000001010108211 */ /* 0x000fe200078f08ff */
[----:B------:R4:W-:Y:S01]  /*7aa0*/  @!P5 ST.E.64 desc[UR42][R14.64], R36 ;  /* 0x000000240e00d985 */ /* 0x0009e2000c101b2a */
[----:B------:R-:W-:Y:S01]  /*7ab0*/  ISETP.GE.AND P5, PT, R21, UR4, PT ;  /* 0x0000000415007c0c */ /* 0x000fe2000bfa6270 */
[----:B0-----:R-:W-:Y:S01]  /*7ac0*/  VIADD R24, R0, 0x60 ;  /* 0x0000006000187836 */ /* 0x001fe20000000000 */
[----:B------:R-:W-:Y:S02]  /*7ad0*/  @!P1 LEA.HI R17, R17, R17, RZ, 0x1 ;  /* 0x0000001111119211 */ /* 0x000fe400078f08ff */
[----:B------:R-:W-:-:S02]  /*7ae0*/  @!P0 LOP3.LUT R9, R16, 0xfffffffe, RZ, 0xc0, !PT ;  /* 0xfffffffe10098812 */ /* 0x000fc400078ec0ff */
[----:B-1----:R-:W-:Y:S02]  /*7af0*/  @!P1 LOP3.LUT R11, R17, 0xfffffffe, RZ, 0xc0, !PT ;  /* 0xfffffffe110b9812 */ /* 0x002fe400078ec0ff */
[----:B------:R-:W-:Y:S01]  /*7b00*/  @!P2 LEA.HI R18, R18, R18, RZ, 0x1 ;  /* 0x000000121212a211 */ /* 0x000fe200078f08ff */
[--C-:B------:R-:W-:Y:S01]  /*7b10*/  @!P0 IMAD.WIDE R8, R9, 0x4, R2.reuse ;  /* 0x0000000409088825 */ /* 0x100fe200078e0202 */
[----:B------:R-:W-:Y:S02]  /*7b20*/  @!P3 LEA.HI R19, R19, R19, RZ, 0x1 ;  /* 0x000000131313b211 */ /* 0x000fe400078f08ff */
[----:B------:R-:W-:Y:S01]  /*7b30*/  @!P4 LEA.HI R20, R20, R20, RZ, 0x1 ;  /* 0x000000141414c211 */ /* 0x000fe200078f08ff */
[----:B------:R-:W-:Y:S01]  /*7b40*/  @!P1 IMAD.WIDE R10, R11, 0x4, R2 ;  /* 0x000000040b0a9825 */ /* 0x000fe200078e0202 */
[----:B------:R-:W-:Y:S01]  /*7b50*/  @!P5 LEA.HI R21, R21, R21, RZ, 0x1 ;  /* 0x000000151515d211 */ /* 0x000fe200078f08ff */
[----:B------:R0:W-:Y:S01]  /*7b60*/  @!P0 ST.E.64 desc[UR42][R8.64], R40 ;  /* 0x0000002808008985 */ /* 0x0001e2000c101b2a */
[----:B------:R-:W-:-:S02]  /*7b70*/  @!P6 LEA.HI R22, R22, R22, RZ, 0x1 ;  /* 0x000000161616e211 */ /* 0x000fc400078f08ff */
[----:B--2---:R-:W-:Y:S01]  /*7b80*/  @!P2 LOP3.LUT R13, R18, 0xfffffffe, RZ, 0xc0, !PT ;  /* 0xfffffffe120da812 */ /* 0x004fe200078ec0ff */
[----:B------:R1:W-:Y:S01]  /*7b90*/  @!P1 ST.E.64 desc[UR42][R10.64], R44 ;  /* 0x0000002c0a009985 */ /* 0x0003e2000c101b2a */
[----:B------:R-:W-:Y:S02]  /*7ba0*/  @!P3 LOP3.LUT R19, R19, 0xfffffffe, RZ, 0xc0, !PT ;  /* 0xfffffffe1313b812 */ /* 0x000fe400078ec0ff */
[----:B----4-:R-:W-:Y:S01]  /*7bb0*/  @!P4 LOP3.LUT R15, R20, 0xfffffffe, RZ, 0xc0, !PT ;  /* 0xfffffffe140fc812 */ /* 0x010fe200078ec0ff */
[----:B------:R-:W-:Y:S01]  /*7bc0*/  VIADD R20, R0, 0x78 ;  /* 0x0000007800147836 */ /* 0x000fe20000000000 */
[----:B------:R-:W-:Y:S02]  /*7bd0*/  @!P5 LOP3.LUT R21, R21, 0xfffffffe, RZ, 0xc0, !PT ;  /* 0xfffffffe1515d812 */ /* 0x000fe400078ec0ff */
[----:B------:R-:W-:Y:S01]  /*7be0*/  @!P6 LOP3.LUT R17, R22, 0xfffffffe, RZ, 0xc0, !PT ;  /* 0xfffffffe1611e812 */ /* 0x000fe200078ec0ff */
[----:B------:R-:W-:Y:S01]  /*7bf0*/  VIADD R22, R0, 0x88 ;  /* 0x0000008800167836 */ /* 0x000fe20000000000 */
[----:B------:R-:W-:Y:S01]  /*7c00*/  ISETP.GE.AND P1, PT, R23, UR4, PT ;  /* 0x0000000417007c0c */ /* 0x000fe2000bf26270 */
[----:B0-----:R-:W-:Y:S01]  /*7c10*/  @!P2 IMAD.WIDE R8, R13, 0x4, R2 ;  /* 0x000000040d08a825 */ /* 0x001fe200078e0202 */
[----:B------:R-:W-:-:S02]  /*7c20*/  ISETP.GE.AND P0, PT, R24, UR4, PT ;  /* 0x0000000418007c0c */ /* 0x000fc4000bf06270 */
[----:B------:R-:W-:Y:S01]  /*7c30*/  IADD3 R18, R0, 0x68, RZ ;  /* 0x0000006800127810 */ /* 0x000fe20007ffe0ff */
[--C-:B-1----:R-:W-:Y:S01]  /*7c40*/  @!P3 IMAD.WIDE R10, R19, 0x4, R2.reuse ;  /* 0x00000004130ab825 */ /* 0x102fe200078e0202 */
[----:B------:R0:W-:Y:S02]  /*7c50*/  @!P2 ST.E.64 desc[UR42][R8.64], R48 ;  /* 0x000000300800a985 */ /* 0x0001e4000c101b2a */
[----:B------:R-:W-:Y:S01]  /*7c60*/  ISETP.GE.AND P2, PT, R18, UR4, PT ;  /* 0x0000000412007c0c */ /* 0x000fe2000bf46270 */
[--C-:B------:R-:W-:Y:S01]  /*7c70*/  @!P4 IMAD.WIDE R12, R15, 0x4, R2.reuse ;  /* 0x000000040f0cc825 */ /* 0x100fe200078e0202 */
[----:B------:R1:W-:Y:S01]  /*7c80*/  @!P3 ST.E.64 desc[UR42][R10.64], R52 ;  /* 0x000000340a00b985 */ /* 0x0003e2000c101b2a */
[----:B------:R-:W-:Y:S02]  /*7c90*/  ISETP.GE.AND P3, PT, R22, UR4, PT ;  /* 0x0000000416007c0c */ /* 0x000fe4000bf66270 */
[----:B------:R-:W-:Y:S01]  /*7ca0*/  @!P5 IMAD.WIDE R14, R21, 0x4, R2 ;  /* 0x00000004150ed825 */ /* 0x000fe200078e0202 */
[----:B------:R2:W-:Y:S01]  /*7cb0*/  @!P4 ST.E.64 desc[UR42][R12.64], R56 ;  /* 0x000000380c00c985 */ /* 0x0005e2000c101b2a */
[----:B------:R-:W-:-:S02]  /*7cc0*/  @!P1 LEA.HI R23, R23, R23, RZ, 0x1 ;  /* 0x0000001717179211 */ /* 0x000fc400078f08ff */
[----:B------:R-:W-:Y:S01]  /*7cd0*/  @!P6 IMAD.WIDE R16, R17, 0x4, R2 ;  /* 0x000000041110e825 */ /* 0x000fe200078e0202 */
[----:B------:R4:W-:Y:S01]  /*7ce0*/  @!P5 ST.E.64 desc[UR42][R14.64], R60 ;  /* 0x0000003c0e00d985 */ /* 0x0009e2000c101b2a */
[----:B------:R-:W-:Y:S02]  /*7cf0*/  ISETP.GE.AND P5, PT, R20, UR4, PT ;  /* 0x0000000414007c0c */ /* 0x000fe4000bfa6270 */
[C---:B------:R-:W-:Y:S01]  /*7d00*/  VIADD R19, R0.reuse, 0x70 ;  /* 0x0000007000137836 */ /* 0x040fe20000000000 */
[----:B------:R5:W-:Y:S01]  /*7d10*/  @!P6 ST.E.64 desc[UR42][R16.64], R64 ;  /* 0x000000401000e985 */ /* 0x000be2000c101b2a */
[----:B------:R-:W-:Y:S01]  /*7d20*/  VIADD R21, R0, 0x80 ;  /* 0x0000008000157836 */ /* 0x000fe20000000000 */
[----:B------:R-:W-:Y:S02]  /*7d30*/  @!P0 LEA.HI R24, R24, R24, RZ, 0x1 ;  /* 0x0000001818188211 */ /* 0x000fe400078f08ff */
[----:B------:R-:W-:Y:S02]  /*7d40*/  ISETP.GE.AND P6, PT, R19, UR4, PT ;  /* 0x0000000413007c0c */ /* 0x000fe4000bfc6270 */
[----:B------:R-:W-:-:S02]  /*7d50*/  ISETP.GE.AND P4, PT, R21, UR4, PT ;  /* 0x0000000415007c0c */ /* 0x000fc4000bf86270 */
[----:B0-----:R-:W-:Y:S01]  /*7d60*/  @!P1 LOP3.LUT R9, R23, 0xfffffffe, RZ, 0xc0, !PT ;  /* 0xfffffffe17099812 */ /* 0x001fe200078ec0ff */
[----:B------:R-:W-:Y:S01]  /*7d70*/  VIADD R23, R0, 0x90 ;  /* 0x0000009000177836 */ /* 0x000fe20000000000 */
[----:B-1----:R-:W-:Y:S01]  /*7d80*/  @!P0 LOP3.LUT R11, R24, 0xfffffffe, RZ, 0xc0, !PT ;  /* 0xfffffffe180b8812 */ /* 0x002fe200078ec0ff */
[----:B------:R-:W-:Y:S01]  /*7d90*/  VIADD R24, R0, 0x98 ;  /* 0x0000009800187836 */ /* 0x000fe20000000000 */
        /* <DEDUP_REMOVED lines=10> */
[----:B------:R-:W-:Y:S01]  /*7e40*/  @!P6 LOP3.LUT R19, R19, 0xfffffffe, RZ, 0xc0, !PT ;  /* 0xfffffffe1313e812 */ /* 0x000fe200078ec0ff */
[----:B------:R-:W-:Y:S01]  /*7e50*/  VIADD R18, R0, 0xa0 ;  /* 0x000000a000127836 */ /* 0x000fe20000000000 */
[----:B----4-:R-:W-:Y:S01]  /*7e60*/  @!P5 LOP3.LUT R15, R20, 0xfffffffe, RZ, 0xc0, !PT ;  /* 0xfffffffe140fd812 */ /* 0x010fe200078ec0ff */
[----:B------:R-:W-:Y:S01]  /*7e70*/  VIADD R20, R0, 0xb0 ;  /* 0x000000b000147836 */ /* 0x000fe20000000000 */
[----:B------:R-:W-:Y:S02]  /*7e80*/  @!P4 LOP3.LUT R21, R21, 0xfffffffe, RZ, 0xc0, !PT ;  /* 0xfffffffe1515c812 */ /* 0x000fe400078ec0ff */
[----:B-----5:R-:W-:Y:S01]  /*7e90*/  @!P3 LOP3.LUT R17, R22, 0xfffffffe, RZ, 0xc0, !PT ;  /* 0xfffffffe1611b812 */ /* 0x020fe200078ec0ff */
[----:B------:R-:W-:Y:S01]  /*7ea0*/  VIADD R22, R0, 0xc0 ;  /* 0x000000c000167836 */ /* 0x000fe20000000000 */
[----:B------:R-:W-:Y:S01]  /*7eb0*/  ISETP.GE.AND P0, PT, R23, UR4, PT ;  /* 0x0000000417007c0c */ /* 0x000fe2000bf06270 */
[----:B0-----:R-:W-:Y:S01]  /*7ec0*/  @!P2 IMAD.WIDE R8, R13, 0x4, R2 ;  /* 0x000000040d08a825 */ /* 0x001fe200078e0202 */
[----:B------:R-:W-:-:S03]  /*7ed0*/  ISETP.GE.AND P1, PT, R24, UR4, PT ;  /* 0x0000000418007c0c */ /* 0x000fc6000bf26270 */
[--C-:B-1----:R-:W-:Y:S01]  /*7ee0*/  @!P6 IMAD.WIDE R10, R19, 0x4, R2.reuse ;  /* 0x00000004130ae825 */ /* 0x102fe200078e0202 */
[----:B------:R0:W-:Y:S01]  /*7ef0*/  @!P2 ST.E.64 desc[UR42][R8.64], R76 ;  /* 0x0000004c0800a985 */ /* 0x0001e2000c101b2a */
[----:B------:R-:W-:Y:S02]  /*7f00*/  ISETP.GE.AND P2, PT, R18, UR4, PT ;  /* 0x0000000412007c0c */ /* 0x000fe4000bf46270 */
[--C-:B------:R-:W-:Y:S01]  /*7f10*/  @!P5 IMAD.WIDE R12, R15, 0x4, R2.reuse ;  /* 0x000000040f0cd825 */ /* 0x100fe200078e0202 */
[----:B------:R1:W-:Y:S01]  /*7f20*/  @!P6 ST.E.64 desc[UR42][R10.64], R80 ;  /* 0x000000500a00e985 */ /* 0x0003e2000c101b2a */
[----:B------:R-:W-:Y:S02]  /*7f30*/  ISETP.GE.AND P6, PT, R22, UR4, PT ;  /* 0x0000000416007c0c */ /* 0x000fe4000bfc6270 */
[----:B------:R-:W-:Y:S01]  /*7f40*/  @!P4 IMAD.WIDE R14, R21, 0x4, R2 ;  /* 0x00000004150ec825 */ /* 0x000fe200078e0202 */
[----:B------:R2:W-:Y:S01]  /*7f50*/  @!P5 ST.E.64 desc[UR42][R12.64], R84 ;  /* 0x000000540c00d985 */ /* 0x0005e2000c101b2a */
[----:B------:R-:W-:-:S02]  /*7f60*/  IADD3 R21, R0, 0xb8, RZ ;  /* 0x000000b800157810 */ /* 0x000fc40007ffe0ff */
[----:B------:R-:W-:Y:S01]  /*7f70*/  @!P3 IMAD.WIDE R16, R17, 0x4, R2 ;  /* 0x000000041110b825 */ /* 0x000fe200078e0202 */
[----:B------:R4:W-:Y:S01]  /*7f80*/  @!P4 ST.E.64 desc[UR42][R14.64], R88 ;  /* 0x000000580e00c985 */ /* 0x0009e2000c101b2a */
[----:B------:R-:W-:Y:S02]  /*7f90*/  ISETP.GE.AND P4, PT, R20, UR4, PT ;  /* 0x0000000414007c0c */ /* 0x000fe4000bf86270 */
[----:B------:R-:W-:Y:S01]  /*7fa0*/  VIADD R19, R0, 0xa8 ;  /* 0x000000a800137836 */ /* 0x000fe20000000000 */
[----:B------:R5:W-:Y:S01]  /*7fb0*/  @!P3 ST.E.64 desc[UR42][R16.64], R92 ;  /* 0x0000005c1000b985 */ /* 0x000be2000c101b2a */
[----:B------:R-:W-:Y:S02]  /*7fc0*/  ISETP.GE.AND P5, PT, R21, UR4, PT ;  /* 0x0000000415007c0c */ /* 0x000fe4000bfa6270 */
[----:B------:R-:W-:Y:S02]  /*7fd0*/  @!P0 LEA.HI R23, R23, R23, RZ, 0x1 ;  /* 0x0000001717178211 */ /* 0x000fe400078f08ff */
[----:B------:R-:W-:-:S02]  /*7fe0*/  ISETP.GE.AND P3, PT, R19, UR4, PT ;  /* 0x0000000413007c0c */ /* 0x000fc4000bf66270 */
[----:B------:R-:W-:Y:S02]  /*7ff0*/  @!P1 LEA.HI R24, R24, R24, RZ, 0x1 ;  /* 0x0000001818189211 */ /* 0x000fe400078f08ff */
[----:B0-----:R-:W-:Y:S02]  /*8000*/  @!P0 LOP3.LUT R9, R23, 0xfffffffe, RZ, 0xc0, !PT ;  /* 0xfffffffe17098812 */ /* 0x001fe400078ec0ff */
[----:B------:R-:W-:Y:S02]  /*8010*/  @!P2 LEA.HI R18, R18, R18, RZ, 0x1 ;  /* 0x000000121212a211 */ /* 0x000fe400078f08ff */
[----:B-1----:R-:W-:Y:S01]  /*8020*/  @!P1 LOP3.LUT R11, R24, 0xfffffffe, RZ, 0xc0, !PT ;  /* 0xfffffffe180b9812 */ /* 0x002fe200078ec0ff */
[--C-:B------:R-:W-:Y:S01]  /*8030*/  @!P0 IMAD.WIDE R8, R9, 0x4, R2.reuse ;  /* 0x0000000409088825 */ /* 0x100fe200078e0202 */
[----:B------:R-:W-:Y:S02]  /*8040*/  @!P4 LEA.HI R20, R20, R20, RZ, 0x1 ;  /* 0x000000141414c211 */ /* 0x000fe400078f08ff */
[----:B--2---:R-:W-:Y:S01]  /*8050*/  @!P2 LOP3.LUT R13, R18, 0xfffffffe, RZ, 0xc0, !PT ;  /* 0xfffffffe120da812 */ /* 0x004fe200078ec0ff */
[--C-:B------:R-:W-:Y:S01]  /*8060*/  @!P1 IMAD.WIDE R10, R11, 0x4, R2.reuse ;  /* 0x000000040b0a9825 */ /* 0x100fe200078e0202 */
[----:B------:R-:W-:Y:S01]  /*8070*/  @!P3 LEA.HI R19, R19, R19, RZ, 0x1 ;  /* 0x000000131313b211 */ /* 0x000fe200078f08ff */
[----:B------:R0:W-:Y:S01]  /*8080*/  @!P0 ST.E.64 desc[UR42][R8.64], R96 ;  /* 0x0000006008008985 */ /* 0x0001e2000c101b2a */
[----:B------:R-:W-:Y:S01]  /*8090*/  @!P5 LEA.HI R21, R21, R21, RZ, 0x1 ;  /* 0x000000151515d211 */ /* 0x000fe200078f08ff */
[----:B------:R-:W-:Y:S01]  /*80a0*/  @!P2 IMAD.WIDE R12, R13, 0x4, R2 ;  /* 0x000000040d0ca825 */ /* 0x000fe200078e0202 */
[----:B------:R-:W-:Y:S01]  /*80b0*/  @!P3 LOP3.LUT R19, R19, 0xfffffffe, RZ, 0xc0, !PT ;  /* 0xfffffffe1313b812 */ /* 0x000fe200078ec0ff */
[----:B------:R1:W-:Y:S01]  /*80c0*/  @!P1 ST.E.64 desc[UR42][R10.64], R100 ;  /* 0x000000640a009985 */ /* 0x0003e2000c101b2a */
[----:B------:R-:W-:Y:S01]  /*80d0*/  @!P6 LEA.HI R22, R22, R22, RZ, 0x1 ;  /* 0x000000161616e211 */ /* 0x000fe200078f08ff */
[----:B------:R-:W-:Y:S01]  /*80e0*/  VIADD R18, R0, 0xc8 ;  /* 0x000000c800127836 */ /* 0x000fe20000000000 */
[----:B----4-:R-:W-:Y:S01]  /*80f0*/  @!P4 LOP3.LUT R15, R20, 0xfffffffe, RZ, 0xc0, !PT ;  /* 0xfffffffe140fc812 */ /* 0x010fe200078ec0ff */
[----:B------:R-:W-:Y:S01]  /*8100*/  @!P2 ST.E.64 desc[UR42][R12.64], R104 ;  /* 0x000000680c00a985 */ /* 0x000fe2000c101b2a */
[----:B------:R-:W-:Y:S01]  /*8110*/  @!P5 LOP3.LUT R21, R21, 0xfffffffe, RZ, 0xc0, !PT ;  /* 0xfffffffe1515d812 */ /* 0x000fe200078ec0ff */
[----:B------:R-:W-:Y:S01]  /*8120*/  VIADD R20, R0, 0xd8 ;  /* 0x000000d800147836 */ /* 0x000fe20000000000 */
[----:B-----5:R-:W-:-:S02]  /*8130*/  @!P6 LOP3.LUT R17, R22, 0xfffffffe, RZ, 0xc0, !PT ;  /* 0xfffffffe1611e812 */ /* 0x020fc400078ec0ff */
[----:B------:R-:W-:Y:S01]  /*8140*/  ISETP.GE.AND P0, PT, R18, UR4, PT ;  /* 0x0000000412007c0c */ /* 0x000fe2000bf06270 */
[----:B0-----:R-:W-:Y:S01]  /*8150*/  @!P3 IMAD.WIDE R8, R19, 0x4, R2 ;  /* 0x000000041308b825 */ /* 0x001fe200078e0202 */
[----:B------:R-:W-:-:S03]  /*8160*/  ISETP.GE.AND P2, PT, R20, UR4, PT ;  /* 0x0000000414007c0c */ /* 0x000fc6000bf46270 */
[--C-:B-1----:R-:W-:Y:S01]  /*8170*/  @!P4 IMAD.WIDE R10, R15, 0x4, R2.reuse ;  /* 0x000000040f0ac825 */ /* 0x102fe200078e0202 */
[----:B------:R0:W-:Y:S03]  /*8180*/  @!P3 ST.E.64 desc[UR42][R8.64], R108 ;  /* 0x0000006c0800b985 */ /* 0x0001e6000c101b2a */
[--C-:B------:R-:W-:Y:S01]  /*8190*/  @!P5 IMAD.WIDE R14, R21, 0x4, R2.reuse ;  /* 0x00000004150ed825 */ /* 0x100fe200078e0202 */
[----:B------:R1:W-:Y:S03]  /*81a0*/  @!P4 ST.E.64 desc[UR42][R10.64], R112 ;  /* 0x000000700a00c985 */ /* 0x0003e6000c101b2a */
[----:B------:R-:W-:Y:S01]  /*81b0*/  VIADD R19, R0, 0xd0 ;  /* 0x000000d000137836 */ /* 0x000fe20000000000 */
[----:B------:R2:W-:Y:S01]  /*81c0*/  @!P5 ST.E.64 desc[UR42][R14.64], R116 ;  /* 0x000000740e00d985 */ /* 0x0005e2000c101b2a */
[----:B------:R-:W-:Y:S01]  /*81d0*/  @!P6 IMAD.WIDE R16, R17, 0x4, R2 ;  /* 0x000000041110e825 */ /* 0x000fe200078e0202 */
[----:B------:R-:W-:-:S02]  /*81e0*/  @!P0 LEA.HI R18, R18, R18, RZ, 0x1 ;  /* 0x0000001212128211 */ /* 0x000fc400078f08ff */
[----:B------:R-:W-:Y:S01]  /*81f0*/  ISETP.GE.AND P1, PT, R19, UR4, PT ;  /* 0x0000000413007c0c */ /* 0x000fe2000bf26270 */
[C---:B------:R-:W-:Y:S01]  /*8200*/  VIADD R21, R0.reuse, 0xe0 ;  /* 0x000000e000157836 */ /* 0x040fe20000000000 */
[----:B------:R4:W-:Y:S01]  /*8210*/  @!P6 ST.E.64 desc[UR42][R16.64], R120 ;  /* 0x000000781000e985 */ /* 0x0009e2000c101b2a */
[----:B0-----:R-:W-:Y:S01]  /*8220*/  VIADD R9, R0, 0xf8 ;  /* 0x000000f800097836 */ /* 0x001fe20000000000 */
[----:B------:R-:W-:Y:S01]  /*8230*/  @!P2 LEA.HI R20, R20, R20, RZ, 0x1 ;  /* 0x000000141414a211 */ /* 0x000fe200078f08ff */
[C---:B------:R-:W-:Y:S01]  /*8240*/  VIADD R12, R0.reuse, 0xe8 ;  /* 0x000000e8000c7836 */ /* 0x040fe20000000000 */
[----:B------:R-:W-:Y:S01]  /*8250*/  ISETP.GE.AND P3, PT, R21, UR4, PT ;  /* 0x0000000415007c0c */ /* 0x000fe2000bf66270 */
[----:B------:R-:W-:Y:S01]  /*8260*/  VIADD R13, R0, 0xf0 ;  /* 0x000000f0000d7836 */ /* 0x000fe20000000000 */
[----:B------:R-:W-:Y:S02]  /*8270*/  ISETP.GE.AND P6, PT, R9, UR4, PT ;  /* 0x0000000409007c0c */ /* 0x000fe4000bfc6270 */
[----:B------:R-:W-:-:S02]  /*8280*/  ISETP.GE.AND P4, PT, R12, UR4, PT ;  /* 0x000000040c007c0c */ /* 0x000fc4000bf86270 */
[----:B------:R-:W-:Y:S02]  /*8290*/  ISETP.GE.AND P5, PT, R13, UR4, PT ;  /* 0x000000040d007c0c */ /* 0x000fe4000bfa6270 */
[----:B------:R-:W-:-:S04]  /*82a0*/  @!P1 LEA.HI R19, R19, R19, RZ, 0x1 ;  /* 0x0000001313139211 */ /* 0x000fc800078f08ff */
[----:B-1----:R-:W-:Y:S02]  /*82b0*/  @!P1 LOP3.LUT R11, R19, 0xfffffffe, RZ, 0xc0, !PT ;  /* 0xfffffffe130b9812 */ /* 0x002fe400078ec0ff */
[----:B------:R-:W-:Y:S02]  /*82c0*/  @!P3 LEA.HI R21, R21, R21, RZ, 0x1 ;  /* 0x000000151515b211 */ /* 0x000fe400078f08ff */
[----:B------:R-:W-:Y:S02]  /*82d0*/  @!P6 LEA.HI R10, R9, R9, RZ, 0x1 ;  /* 0x00000009090ae211 */ /* 0x000fe400078f08ff */
[----:B------:R-:W-:Y:S02]  /*82e0*/  @!P4 LEA.HI R12, R12, R12, RZ, 0x1 ;  /* 0x0000000c0c0cc211 */ /* 0x000fe400078f08ff */
[----:B------:R-:W-:Y:S02]  /*82f0*/  @!P5 LEA.HI R8, R13, R13, RZ, 0x1 ;  /* 0x0000000d0d08d211 */ /* 0x000fe400078f08ff */
[----:B------:R-:W-:-:S02]  /*8300*/  @!P0 LOP3.LUT R9, R18, 0xfffffffe, RZ, 0xc0, !PT ;  /* 0xfffffffe12098812 */ /* 0x000fc400078ec0ff */
[----:B------:R-:W-:Y:S02]  /*8310*/  @!P2 LOP3.LUT R13, R20, 0xfffffffe, RZ, 0xc0, !PT ;  /* 0xfffffffe140da812 */ /* 0x000fe400078ec0ff */
[----:B--2---:R-:W-:Y:S02]  /*8320*/  @!P3 LOP3.LUT R15, R21, 0xfffffffe, RZ, 0xc0, !PT ;  /* 0xfffffffe150fb812 */ /* 0x004fe400078ec0ff */
[----:B----4-:R-:W-:Y:S01]  /*8330*/  @!P4 LOP3.LUT R17, R12, 0xfffffffe, RZ, 0xc0, !PT ;  /* 0xfffffffe0c11c812 */ /* 0x010fe200078ec0ff */
[--C-:B------:R-:W-:Y:S01]  /*8340*/  @!P2 IMAD.WIDE R12, R13, 0x4, R2.reuse ;  /* 0x000000040d0ca825 */ /* 0x100fe200078e0202 */
[----:B------:R-:W-:Y:S02]  /*8350*/  @!P5 LOP3.LUT R19, R8, 0xfffffffe, RZ, 0xc0, !PT ;  /* 0xfffffffe0813d812 */ /* 0x000fe400078ec0ff */
[----:B------:R-:W-:Y:S01]  /*8360*/  @!P6 LOP3.LUT R21, R10, 0xfffffffe, RZ, 0xc0, !PT ;  /* 0xfffffffe0a15e812 */ /* 0x000fe200078ec0ff */
[----:B------:R-:W-:-:S04]  /*8370*/  @!P0 IMAD.WIDE R8, R9, 0x4, R2 ;  /* 0x0000000409088825 */ /* 0x000fc800078e0202 */
[--C-:B------:R-:W-:Y:S01]  /*8380*/  @!P1 IMAD.WIDE R10, R11, 0x4, R2.reuse ;  /* 0x000000040b0a9825 */ /* 0x100fe200078e0202 */
[----:B------:R0:W-:Y:S03]  /*8390*/  @!P0 ST.E.64 desc[UR42][R8.64], R124 ;  /* 0x0000007c08008985 */ /* 0x0001e6000c101b2a */
[--C-:B------:R-:W-:Y:S01]  /*83a0*/  @!P3 IMAD.WIDE R14, R15, 0x4, R2.reuse ;  /* 0x000000040f0eb825 */ /* 0x100fe200078e0202 */
[----:B------:R0:W-:Y:S03]  /*83b0*/  @!P1 ST.E.64 desc[UR42][R10.64], R128 ;  /* 0x000000800a009985 */ /* 0x0001e6000c101b2a */
[--C-:B------:R-:W-:Y:S01]  /*83c0*/  @!P4 IMAD.WIDE R16, R17, 0x4, R2.reuse ;  /* 0x000000041110c825 */ /* 0x100fe200078e0202 */
[----:B------:R0:W-:Y:S03]  /*83d0*/  @!P2 ST.E.64 desc[UR42][R12.64], R132 ;  /* 0x000000840c00a985 */ /* 0x0001e6000c101b2a */
[--C-:B------:R-:W-:Y:S01]  /*83e0*/  @!P5 IMAD.WIDE R18, R19, 0x4, R2.reuse ;  /* 0x000000041312d825 */ /* 0x100fe200078e0202 */
[----:B------:R0:W-:Y:S03]  /*83f0*/  @!P3 ST.E.64 desc[UR42][R14.64], R136 ;  /* 0x000000880e00b985 */ /* 0x0001e6000c101b2a */
[----:B------:R-:W-:Y:S01]  /*8400*/  @!P6 IMAD.WIDE R2, R21, 0x4, R2 ;  /* 0x000000041502e825 */ /* 0x000fe200078e0202 */
[----:B------:R0:W-:Y:S04]  /*8410*/  @!P4 ST.E.64 desc[UR42][R16.64], R140 ;  /* 0x0000008c1000c985 */ /* 0x0001e8000c101b2a */
[----:B------:R0:W-:Y:S04]  /*8420*/  @!P5 ST.E.64 desc[UR42][R18.64], R144 ;  /* 0x000000901200d985 */ /* 0x0001e8000c101b2a */
[----:B------:R0:W-:Y:S02]  /*8430*/  @!P6 ST.E.64 desc[UR42][R2.64], R148 ;  /* 0x000000940200e985 */ /* 0x0001e4000c101b2a */
.L_x_46:
[----:B------:R-:W-:Y:S05]  /*8440*/  BSYNC B0 ;  /* 0x0000000000007941 */ /* 0x000fea0003800000 */
.L_x_45:
[----:B------:R-:W-:Y:S01]  /*8450*/  VIADD R7, R7, 0x8 ;  /* 0x0000000807077836 */ /* 0x000fe20000000000 */
[----:B0-2---:R0:W2:Y:S04]  /*8460*/  SHFL.IDX PT, R3, R5, 0x1, 0x1c1f ;  /* 0x003c1f0005037f89 */ /* 0x0050a800000e0000 */
[----:B------:R-:W-:Y:S01]  /*8470*/  ISETP.GE.AND P0, PT, R7, R6, PT ;  /* 0x000000060700720c */ /* 0x000fe20003f06270 */
[----:B-1----:R0:W1:-:S12]  /*8480*/  SHFL.IDX PT, R2, R4, 0x1, 0x1c1f ;  /* 0x003c1f0004027f89 */ /* 0x00205800000e0000 */
[----:B0-----:R-:W-:Y:S05]  /*8490*/  @P0 BRA `(.L_x_10) ;  /* 0x00000054006c0947 */ /* 0x001fea0003800000 */
[C---:B------:R-:W-:Y:S01]  /*84a0*/  IADD3 R5, R0.reuse, 0x8, RZ ;  /* 0x0000000800057810 */ /* 0x040fe20007ffe0ff */
[C---:B------:R-:W-:Y:S01]  /*84b0*/  VIADD R7, R0.reuse, 0x10 ;  /* 0x0000001000077836 */ /* 0x040fe20000000000 */
[----:B------:R-:W-:Y:S01]  /*84c0*/  ULDC UR4, c[0x0][0xac8] ;  /* 0x0002b20000047ab9 */ /* 0x000fe20000000800 */
[C---:B------:R-:W-:Y:S01]  /*84d0*/  VIADD R10, R0.reuse, 0x18 ;  /* 0x00000018000a7836 */ /* 0x040fe20000000000 */
[C---:B------:R-:W-:Y:S01]  /*84e0*/  ISETP.GE.AND P0, PT, R0.reuse, UR4, PT ;  /* 0x0000000400007c0c */ /* 0x040fe2000bf06270 */
        /* <DEDUP_REMOVED lines=8> */
[C---:B------:R-:W-:Y:S01]  /*8570*/  VIADD R15, R0.reuse, 0x40 ;  /* 0x00000040000f7836 */ /* 0x040fe20000000000 */
[C---:B------:R-:W-:Y:S01]  /*8580*/  IADD3 R19, R0.reuse, 0x58, RZ ;  /* 0x0000005800137810 */ /* 0x040fe20007ffe0ff */
[----:B------:R-:W-:-:S02]  /*8590*/  VIADD R16, R0, 0x48 ;  /* 0x0000004800107836 */ /* 0x000fc40000000000 */
[C---:B------:R-:W-:Y:S01]  /*85a0*/  @!P0 LEA.HI R4, R0.reuse, R0, RZ, 0x1 ;  /* 0x0000000000048211 */ /* 0x040fe200078f08ff */
[C---:B------:R-:W-:Y:S01]  /*85b0*/  VIADD R18, R0.reuse, 0x50 ;  /* 0x0000005000127836 */ /* 0x040fe20000000000 */
[----:B------:R-:W-:Y:S01]  /*85c0*/  @!P1 LEA.HI R6, R5, R5, RZ, 0x1 ;  /* 0x0000000505069211 */ /* 0x000fe200078f08ff */
[----:B------:R-:W-:Y:S01]  /*85d0*/  VIADD R20, R0, 0x80 ;  /* 0x0000008000147836 */ /* 0x000fe20000000000 */
[----:B------:R-:W-:Y:S02]  /*85e0*/  @!P2 LEA.HI R8, R7, R7, RZ, 0x1 ;  /* 0x000000070708a211 */ /* 0x000fe400078f08ff */
[----:B------:R-:W-:Y:S02]  /*85f0*/  @!P0 LOP3.LUT R5, R4, 0xfffffffe, RZ, 0xc0, !PT ;  /* 0xfffffffe04058812 */ /* 0x000fe400078ec0ff */
[----:B------:R-:W-:Y:S02]  /*8600*/  @!P1 LOP3.LUT R7, R6, 0xfffffffe, RZ, 0xc0, !PT ;  /* 0xfffffffe06079812 */ /* 0x000fe400078ec0ff */
[----:B------:R-:W-:Y:S01]  /*8610*/  @!P2 LOP3.LUT R9, R8, 0xfffffffe, RZ, 0xc0, !PT ;  /* 0xfffffffe0809a812 */ /* 0x000fe200078ec0ff */
[----:B-12---:R-:W-:Y:S01]  /*8620*/  @!P0 IMAD.WIDE R4, R5, 0x4, R2 ;  /* 0x0000000405048825 */ /* 0x006fe200078e0202 */
[----:B------:R-:W-:-:S02]  /*8630*/  ISETP.GE.AND P3, PT, R15, UR4, PT ;  /* 0x000000040f007c0c */ /* 0x000fc4000bf66270 */
[----:B------:R-:W-:Y:S01]  /*8640*/  ISETP.GE.AND P4, PT, R16, UR4, PT ;  /* 0x0000000410007c0c */ /* 0x000fe2000bf86270 */
[--C-:B------:R-:W-:Y:S01]  /*8650*/  @!P1 IMAD.WIDE R6, R7, 0x4, R2.reuse ;  /* 0x0000000407069825 */ /* 0x100fe200078e0202 */
[----:B------:R0:W-:Y:S01]  /*8660*/  @!P0 ST.E.64 desc[UR42][R4.64], R26 ;  /* 0x0000001a04008985 */ /* 0x0001e2000c101b2a */
[----:B------:R-:W-:Y:S02]  /*8670*/  ISETP.GE.AND P0, PT, R12, UR4, PT ;  /* 0x000000040c007c0c */ /* 0x000fe4000bf06270 */
[----:B------:R-:W-:Y:S01]  /*8680*/  @!P2 IMAD.WIDE R8, R9, 0x4, R2 ;  /* 0x000000040908a825 */ /* 0x000fe200078e0202 */
[----:B------:R1:W-:Y:S01]  /*8690*/  @!P1 ST.E.64 desc[UR42][R6.64], R30 ;  /* 0x0000001e06009985 */ /* 0x0003e2000c101b2a */
[----:B------:R-:W-:Y:S02]  /*86a0*/  ISETP.GE.AND P1, PT, R13, UR4, PT ;  /* 0x000000040d007c0c */ /* 0x000fe4000bf26270 */
[----:B------:R-:W-:Y:S01]  /*86b0*/  @!P5 LEA.HI R10, R10, R10, RZ, 0x1 ;  /* 0x0000000a0a0ad211 */ /* 0x000fe200078f08ff */
[----:B------:R2:W-:Y:S01]  /*86c0*/  @!P2 ST.E.64 desc[UR42][R8.64], R34 ;  /* 0x000000220800a985 */ /* 0x0005e2000c101b2a */
[----:B------:R-:W-:-:S02]  /*86d0*/  ISETP.GE.AND P2, PT, R14, UR4, PT ;  /* 0x000000040e007c0c */ /* 0x000fc4000bf46270 */
[----:B------:R-:W-:Y:S02]  /*86e0*/  @!P6 LEA.HI R11, R11, R11, RZ, 0x1 ;  /* 0x0000000b0b0be211 */ /* 0x000fe400078f08ff */
[----:B------:R-:W-:Y:S02]  /*86f0*/  @!P3 LEA.HI R15, R15, R15, RZ, 0x1 ;  /* 0x0000000f0f0fb211 */ /* 0x000fe400078f08ff */
[----:B0-----:R-:W-:Y:S02]  /*8700*/  @!P5 LOP3.LUT R5, R10, 0xfffffffe, RZ, 0xc0, !PT ;  /* 0xfffffffe0a05d812 */ /* 0x001fe400078ec0ff */
[----:B------:R-:W-:Y:S02]  /*8710*/  @!P0 LEA.HI R12, R12, R12, RZ, 0x1 ;  /* 0x0000000c0c0c8211 */ /* 0x000fe400078f08ff */
[----:B-1----:R-:W-:Y:S01]  /*8720*/  @!P6 LOP3.LUT R7, R11, 0xfffffffe, RZ, 0xc0, !PT ;  /* 0xfffffffe0b07e812 */ /* 0x002fe200078ec0ff */
[----:B------:R-:W-:Y:S01]  /*8730*/  @!P5 IMAD.WIDE R4, R5, 0x4, R2 ;  /* 0x000000040504d825 */ /* 0x000fe200078e0202 */
[----:B------:R-:W-:-:S02]  /*8740*/  @!P1 LEA.HI R13, R13, R13, RZ, 0x1 ;  /* 0x0000000d0d0d9211 */ /* 0x000fc400078f08ff */
[----:B------:R-:W-:Y:S01]  /*8750*/  @!P2 LEA.HI R14, R14, R14, RZ, 0x1 ;  /* 0x0000000e0e0ea211 */ /* 0x000fe200078f08ff */
[----:B------:R-:W-:Y:S01]  /*8760*/  @!P6 IMAD.WIDE R6, R7, 0x4, R2 ;  /* 0x000000040706e825 */ /* 0x000fe200078e0202 */
[----:B------:R-:W-:Y:S01]  /*8770*/  @!P4 LEA.HI R16, R16, R16, RZ, 0x1 ;  /* 0x000000101010c211 */ /* 0x000fe200078f08ff */
[----:B------:R0:W-:Y:S01]  /*8780*/  @!P5 ST.E.64 desc[UR42][R4.64], R38 ;  /* 0x000000260400d985 */ /* 0x0001e2000c101b2a */
[----:B--2---:R-:W-:Y:S02]  /*8790*/  @!P0 LOP3.LUT R9, R12, 0xfffffffe, RZ, 0xc0, !PT ;  /* 0xfffffffe0c098812 */ /* 0x004fe400078ec0ff */
[----:B------:R-:W-:Y:S01]  /*87a0*/  @!P1 LOP3.LUT R13, R13, 0xfffffffe, RZ, 0xc0, !PT ;  /* 0xfffffffe0d0d9812 */ /* 0x000fe200078ec0ff */
[----:B------:R1:W-:Y:S01]  /*87b0*/  @!P6 ST.E.64 desc[UR42][R6.64], R42 ;  /* 0x0000002a0600e985 */ /* 0x0003e2000c101b2a */
[----:B------:R-:W-:Y:S01]  /*87c0*/  @!P2 LOP3.LUT R11, R14, 0xfffffffe, RZ, 0xc0, !PT ;  /* 0xfffffffe0e0ba812 */ /* 0x000fe200078ec0ff */
[----:B------:R-:W-:Y:S01]  /*87d0*/  VIADD R14, R0, 0x60 ;  /* 0x00000060000e7836 */ /* 0x000fe20000000000 */
[----:B------:R-:W-:-:S02]  /*87e0*/  @!P3 LOP3.LUT R15, R15, 0xfffffffe, RZ, 0xc0, !PT ;  /* 0xfffffffe0f0fb812 */ /* 0x000fc400078ec0ff */
[----:B------:R-:W-:Y:S01]  /*87f0*/  @!P4 LOP3.LUT R17, R16, 0xfffffffe, RZ, 0xc0, !PT ;  /* 0xfffffffe1011c812 */ /* 0x000fe200078ec0ff */
[----:B------:R-:W-:Y:S01]  /*8800*/  VIADD R16, R0, 0x70 ;  /* 0x0000007000107836 */ /* 0x000fe20000000000 */
[----:B------:R-:W-:Y:S02]  /*8810*/  ISETP.GE.AND P5, PT, R18, UR4, PT ;  /* 0x0000000412007c0c */ /* 0x000fe4000bfa6270 */
[----:B------:R-:W-:Y:S01]  /*8820*/  ISETP.GE.AND P6, PT, R19, UR4, PT ;  /* 0x0000000413007c0c */ /* 0x000fe2000bfc6270 */
[----:B0-----:R-:W-:-:S04]  /*8830*/  @!P0 IMAD.WIDE R4, R9, 0x4, R2 ;  /* 0x0000000409048825 */ /* 0x001fc800078e0202 */
[--C-:B-1----:R-:W-:Y:S01]  /*8840*/  @!P1 IMAD.WIDE R6, R13, 0x4, R2.reuse ;  /* 0x000000040d069825 */ /* 0x102fe200078e0202 */
[----:B------:R0:W-:Y:S01]  /*8850*/  @!P0 ST.E.64 desc[UR42][R4.64], R46 ;  /* 0x0000002e04008985 */ /* 0x0001e2000c101b2a */
[----:B------:R-:W-:Y:S02]  /*8860*/  ISETP.GE.AND P0, PT, R20, UR4, PT ;  /* 0x0000000414007c0c */ /* 0x000fe4000bf06270 */
[--C-:B------:R-:W-:Y:S01]  /*8870*/  @!P2 IMAD.WIDE R8, R11, 0x4, R2.reuse ;  /* 0x000000040b08a825 */ /* 0x100fe200078e0202 */
[----:B------:R1:W-:Y:S01]  /*8880*/  @!P1 ST.E.64 desc[UR42][R6.64], R50 ;  /* 0x0000003206009985 */ /* 0x0003e2000c101b2a */
[----:B------:R-:W-:Y:S02]  /*8890*/  @!P5 LEA.HI R18, R18, R18, RZ, 0x1 ;  /* 0x000000121212d211 */ /* 0x000fe400078f08ff */
[----:B------:R-:W-:Y:S01]  /*88a0*/  @!P3 IMAD.WIDE R10, R15, 0x4, R2 ;  /* 0x000000040f0ab825 */ /* 0x000fe200078e0202 */
[----:B------:R2:W-:Y:S01]  /*88b0*/  @!P2 ST.E.64 desc[UR42][R8.64], R54 ;  /* 0x000000360800a985 */ /* 0x0005e2000c101b2a */
[----:B------:R-:W-:-:S02]  /*88c0*/  ISETP.GE.AND P2, PT, R16, UR4, PT ;  /* 0x0000000410007c0c */ /* 0x000fc4000bf46270 */
[----:B------:R-:W-:Y:S01]  /*88d0*/  @!P4 IMAD.WIDE R12, R17, 0x4, R2 ;  /* 0x00000004110cc825 */ /* 0x000fe200078e0202 */
[----:B------:R4:W-:Y:S01]  /*88e0*/  @!P3 ST.E.64 desc[UR42][R10.64], R58 ;  /* 0x0000003a0a00b985 */ /* 0x0009e2000c101b2a */
[----:B------:R-:W-:Y:S02]  /*88f0*/  @!P6 LEA.HI R19, R19, R19, RZ, 0x1 ;  /* 0x000000131313e211 */ /* 0x000fe400078f08ff */
[C---:B------:R-:W-:Y:S01]  /*8900*/  VIADD R15, R0.reuse, 0x68 ;  /* 0x00000068000f7836 */ /* 0x040fe20000000000 */
[----:B------:R5:W-:Y:S01]  /*8910*/  @!P4 ST.E.64 desc[UR42][R12.64], R62 ;  /* 0x0000003e0c00c985 */ /* 0x000be2000c101b2a */
[----:B------:R-:W-:Y:S01]  /*8920*/  VIADD R17, R0, 0x78 ;  /* 0x0000007800117836 */ /* 0x000fe20000000000 */
[----:B------:R-:W-:Y:S02]  /*8930*/  ISETP.GE.AND P4, PT, R14, UR4, PT ;  /* 0x000000040e007c0c */ /* 0x000fe4000bf86270 */
[----:B------:R-:W-:Y:S02]  /*8940*/  ISETP.GE.AND P3, PT, R15, UR4, PT ;  /* 0x000000040f007c0c */ /* 0x000fe4000bf66270 */
[----:B------:R-:W-:-:S02]  /*8950*/  ISETP.GE.AND P1, PT, R17, UR4, PT ;  /* 0x0000000411007c0c */ /* 0x000fc4000bf26270 */
[----:B0-----:R-:W-:Y:S01]  /*8960*/  @!P5 LOP3.LUT R5, R18, 0xfffffffe, RZ, 0xc0, !PT ;  /* 0xfffffffe1205d812 */ /* 0x001fe200078ec0ff */
[C---:B------:R-:W-:Y:S01]  /*8970*/  VIADD R18, R0.reuse, 0x88 ;  /* 0x0000008800127836 */ /* 0x040fe20000000000 */
        /* <DEDUP_REMOVED lines=14> */
[----:B----4-:R-:W-:Y:S02]  /*8a60*/  @!P2 LOP3.LUT R11, R16, 0xfffffffe, RZ, 0xc0, !PT ;  /* 0xfffffffe100ba812 */ /* 0x010fe400078ec0ff */
[----:B------:R-:W-:Y:S02]  /*8a70*/  @!P1 LOP3.LUT R17, R17, 0xfffffffe, RZ, 0xc0, !PT ;  /* 0xfffffffe11119812 */ /* 0x000fe400078ec0ff */
[----:B-----5:R-:W-:Y:S01]  /*8a80*/  @!P0 LOP3.LUT R13, R20, 0xfffffffe, RZ, 0xc0, !PT ;  /* 0xfffffffe140d8812 */ /* 0x020fe200078ec0ff */
[----:B------:R-:W-:Y:S01]  /*8a90*/  VIADD R20, R0, 0xb8 ;  /* 0x000000b800147836 */ /* 0x000fe20000000000 */
[----:B------:R-:W-:Y:S01]  /*8aa0*/  ISETP.GE.AND P6, PT, R18, UR4, PT ;  /* 0x0000000412007c0c */ /* 0x000fe2000bfc6270 */
[----:B0-----:R-:W-:Y:S01]  /*8ab0*/  @!P4 IMAD.WIDE R4, R9, 0x4, R2 ;  /* 0x000000040904c825 */ /* 0x001fe200078e0202 */
[----:B------:R-:W-:-:S02]  /*8ac0*/  ISETP.GE.AND P5, PT, R19, UR4, PT ;  /* 0x0000000413007c0c */ /* 0x000fc4000bfa6270 */
[----:B------:R-:W-:Y:S01]  /*8ad0*/  IADD3 R16, R0, 0xa8, RZ ;  /* 0x000000a800107810 */ /* 0x000fe20007ffe0ff */
[--C-:B-1----:R-:W-:Y:S01]  /*8ae0*/  @!P3 IMAD.WIDE R6, R15, 0x4, R2.reuse ;  /* 0x000000040f06b825 */ /* 0x102fe200078e0202 */
[----:B------:R0:W-:Y:S03]  /*8af0*/  @!P4 ST.E.64 desc[UR42][R4.64], R74 ;  /* 0x0000004a0400c985 */ /* 0x0001e6000c101b2a */
        /* <DEDUP_REMOVED lines=12> */
[----:B------:R-:W-:Y:S02]  /*8bc0*/  ISETP.GE.AND P0, PT, R14, UR4, PT ;  /* 0x000000040e007c0c */ /* 0x000fe4000bf06270 */
[----:B------:R-:W-:Y:S02]  /*8bd0*/  ISETP.GE.AND P4, PT, R15, UR4, PT ;  /* 0x000000040f007c0c */ /* 0x000fe4000bf86270 */
[----:B------:R-:W-:-:S02]  /*8be0*/  ISETP.GE.AND P2, PT, R17, UR4, PT ;  /* 0x0000000411007c0c */ /* 0x000fc4000bf46270 */
[----:B------:R-:W-:Y:S02]  /*8bf0*/  @!P5 LEA.HI R19, R19, R19, RZ, 0x1 ;  /* 0x000000131313d211 */ /* 0x000fe400078f08ff */
        /* <DEDUP_REMOVED lines=42> */
[----:B0-----:R-:W-:Y:S02]  /*8ea0*/  @!P5 LOP3.LUT R5, R18, 0xfffffffe, RZ, 0xc0, !PT ;  /* 0xfffffffe1205d812 */ /* 0x001fe400078ec0ff */
        /* <DEDUP_REMOVED lines=12> */
[----:B----4-:R-:W-:Y:S02]  /*8f70*/  @!P2 LOP3.LUT R11, R16, 0xfffffffe, RZ, 0xc0, !PT ;  /* 0xfffffffe100ba812 */ /* 0x010fe400078ec0ff */
[----:B------:R-:W-:Y:S02]  /*8f80*/  @!P3 LOP3.LUT R17, R17, 0xfffffffe, RZ, 0xc0, !PT ;  /* 0xfffffffe1111b812 */ /* 0x000fe400078ec0ff */
[----:B-----5:R-:W-:Y:S02]  /*8f90*/  @!P4 LOP3.LUT R13, R20, 0xfffffffe, RZ, 0xc0, !PT ;  /* 0xfffffffe140dc812 */ /* 0x020fe400078ec0ff */
[----:B------:R-:W-:Y:S01]  /*8fa0*/  IADD3 R0, R0, 0xf8, RZ ;  /* 0x000000f800007810 */ /* 0x000fe20007ffe0ff */
[----:B0-----:R-:W-:-:S04]  /*8fb0*/  @!P0 IMAD.WIDE R4, R9, 0x4, R2 ;  /* 0x0000000409048825 */ /* 0x001fc800078e0202 */
[--C-:B-1----:R-:W-:Y:S01]  /*8fc0*/  @!P1 IMAD.WIDE R6, R15, 0x4, R2.reuse ;  /* 0x000000040f069825 */ /* 0x102fe200078e0202 */
[----:B------:R0:W-:Y:S01]  /*8fd0*/  @!P0 ST.E.64 desc[UR42][R4.64], R130 ;  /* 0x0000008204008985 */ /* 0x0001e2000c101b2a */
[----:B------:R-:W-:Y:S02]  /*8fe0*/  ISETP.GE.AND P0, PT, R0, UR4, PT ;  /* 0x0000000400007c0c */ /* 0x000fe4000bf06270 */
[--C-:B------:R-:W-:Y:S01]  /*8ff0*/  @!P2 IMAD.WIDE R8, R11, 0x4, R2.reuse ;  /* 0x000000040b08a825 */ /* 0x100fe200078e0202 */
[----:B------:R0:W-:Y:S03]  /*9000*/  @!P1 ST.E.64 desc[UR42][R6.64], R134 ;  /* 0x0000008606009985 */ /* 0x0001e6000c101b2a */
[--C-:B------:R-:W-:Y:S01]  /*9010*/  @!P3 IMAD.WIDE R10, R17, 0x4, R2.reuse ;  /* 0x00000004110ab825 */ /* 0x100fe200078e0202 */
[----:B------:R0:W-:Y:S03]  /*9020*/  @!P2 ST.E.64 desc[UR42][R8.64], R138 ;  /* 0x0000008a0800a985 */ /* 0x0001e6000c101b2a */
[----:B------:R-:W-:Y:S01]  /*9030*/  @!P4 IMAD.WIDE R12, R13, 0x4, R2 ;  /* 0x000000040d0cc825 */ /* 0x000fe200078e0202 */
[----:B------:R0:W-:Y:S04]  /*9040*/  @!P3 ST.E.64 desc[UR42][R10.64], R142 ;  /* 0x0000008e0a00b985 */ /* 0x0001e8000c101b2a */
[----:B------:R0:W-:Y:S01]  /*9050*/  @!P4 ST.E.64 desc[UR42][R12.64], R146 ;  /* 0x000000920c00c985 */ /* 0x0001e2000c101b2a */
[----:B------:R-:W-:Y:S05]  /*9060*/  @P0 BRA `(.L_x_10) ;  /* 0x0000004800780947 */ /* 0x000fea0003800000 */
[----:B------:R-:W-:-:S04]  /*9070*/  LEA.HI R0, R0, R0, RZ, 0x1 ;  /* 0x0000000000007211 */ /* 0x000fc800078f08ff */
[----:B0-----:R-:W-:-:S05]  /*9080*/  LOP3.LUT R5, R0, 0xfffffffe, RZ, 0xc0, !PT ;  /* 0xfffffffe00057812 */ /* 0x001fca00078ec0ff */
[----:B------:R-:W-:-:S05]  /*9090*/  IMAD.WIDE R2, R5, 0x4, R2 ;  /* 0x0000000405027825 */ /* 0x000fca00078e0202 */
[----:B------:R0:W-:Y:S01]  /*90a0*/  ST.E.64 desc[UR42][R2.64], R150 ;  /* 0x0000009602007985 */ /* 0x0001e2000c101b2a */
[----:B------:R-:W-:Y:S05]  /*90b0*/  BRA `(.L_x_10) ;  /* 0x0000004800647947 */ /* 0x000fea0003800000 */
.L_x_43:
[----:B------:R-:W2:Y:S02]  /*90c0*/  S2R R0, SR_TID.X ;  /* 0x0000000000007919 */ /* 0x000ea40000002100 */
[----:B--2---:R-:W-:-:S05]  /*90d0*/  VIADD R3, R0, 0xffffff80 ;  /* 0xffffff8000037836 */ /* 0x004fca0000000000 */
[----:B------:R-:W-:-:S13]  /*90e0*/  ISETP.GT.AND P0, PT, R3, 0x3f, PT ;  /* 0x0000003f0300780c */ /* 0x000fda0003f04270 */
[----:B------:R-:W-:Y:S05]  /*90f0*/  @P0 BRA `(.L_x_10) ;  /* 0x0000004800540947 */ /* 0x000fea0003800000 */
[----:B------:R-:W2:Y:S01]  /*9100*/  S2R R3, SR_CTAID.X ;  /* 0x0000000000037919 */ /* 0x000ea20000002500 */
[----:B------:R-:W4:Y:S01]  /*9110*/  LDC R8, c[0x0][0xbe8] ;  /* 0x0002fa00ff087b82 */ /* 0x000f220000000800 */
[----:B------:R-:W-:Y:S01]  /*9120*/  ULDC UR4, c[0x0][0xa88] ;  /* 0x0002a20000047ab9 */ /* 0x000fe20000000800 */
[----:B--2---:R-:W-:Y:S02]  /*9130*/  IMAD R0, R3, 0x40, R0 ;  /* 0x0000004003007824 */ /* 0x004fe400078e0200 */
[----:B----4-:R-:W-:Y:S02]  /*9140*/  IMAD R3, R8, UR4, RZ ;  /* 0x0000000408037c24 */ /* 0x010fe4000f8e02ff */
[----:B------:R-:W-:-:S05]  /*9150*/  VIADD R0, R0, 0xffffff80 ;  /* 0xffffff8000007836 */ /* 0x000fca0000000000 */
[----:B------:R-:W-:-:S13]  /*9160*/  ISETP.GE.AND P0, PT, R0, R3, PT ;  /* 0x000000030000720c */ /* 0x000fda0003f06270 */
[----:B------:R-:W-:Y:S05]  /*9170*/  @P0 BRA `(.L_x_10) ;  /* 0x0000004800340947 */ /* 0x000fea0003800000 */
[----:B------:R-:W-:Y:S01]  /*9180*/  ISETP.NE.AND P0, PT, R8, 0x1, PT ;  /* 0x000000010800780c */ /* 0x000fe20003f05270 */
[----:B------:R-:W2:Y:S01]  /*9190*/  S2UR UR4, SR_CTAID.Z ;  /* 0x00000000000479c3 */ /* 0x000ea20000002700 */
[--C-:B------:R-:W-:Y:S01]  /*91a0*/  SHF.R.S32.HI R3, RZ, 0x1f, R2.reuse ;  /* 0x0000001fff037819 */ /* 0x100fe20000011402 */
[----:B------:R-:W-:Y:S01]  /*91b0*/  ULDC.64 UR6, c[0x0][0xbd0] ;  /* 0x0002f40000067ab9 */ /* 0x000fe20000000a00 */
[----:B------:R-:W-:Y:S02]  /*91c0*/  IMAD.MOV R7, RZ, RZ, -R2 ;  /* 0x000000ffff077224 */ /* 0x000fe400078e0a02 */
[----:B01----:R-:W-:-:S03]  /*91d0*/  IMAD.WIDE.U32 R4, R2, UR6, RZ ;  /* 0x0000000602047c25 */ /* 0x003fc6000f8e00ff */
[----:B------:R-:W0:Y:S01]  /*91e0*/  LDC.64 R12, c[0x0][0xbd8] ;  /* 0x0002f600ff0c7b82 */ /* 0x000e220000000a00 */
[----:B------:R-:W-:-:S04]  /*91f0*/  IMAD R3, R3, UR6, RZ ;  /* 0x0000000603037c24 */ /* 0x000fc8000f8e02ff */
[----:B------:R-:W-:Y:S02]  /*9200*/  IMAD R3, R2, UR7, R3 ;  /* 0x0000000702037c24 */ /* 0x000fe4000f8e0203 */
[----:B------:R-:W-:Y:S01]  /*9210*/  IMAD.MOV.U32 R2, RZ, RZ, R4 ;  /* 0x000000ffff027224 */ /* 0x000fe200078e0004 */
[----:B------:R-:W1:Y:S01]  /*9220*/  @P0 LDC R9, c[0x0][0xbec] ;  /* 0x0002fb00ff090b82 */ /* 0x000e620000000800 */
[----:B------:R-:W-:Y:S02]  /*9230*/  IMAD.IADD R3, R5, 0x1, R3 ;  /* 0x0000000105037824 */ /* 0x000fe400078e0203 */
[----:B------:R-:W-:-:S05]  /*9240*/  IMAD.MOV.U32 R5, RZ, RZ, R0 ;  /* 0x000000ffff057224 */ /* 0x000fca00078e0000 */
[----:B------:R-:W4:Y:S01]  /*9250*/  S2UR UR8, SR_CTAID.Y ;  /* 0x00000000000879c3 */ /* 0x000f220000002600 */
[----:B--2---:R-:W-:-:S07]  /*9260*/  USHF.R.S32.HI UR5, URZ, 0x1f, UR4 ;  /* 0x0000001f3f057899 */ /* 0x004fce0008011404 */
[----:B------:R-:W4:Y:S01]  /*9270*/  LDC R10, c[0x0][0xc50] ;  /* 0x00031400ff0a7b82 */ /* 0x000f220000000800 */
[C---:B0-----:R-:W-:Y:S02]  /*9280*/  IMAD R14, R12.reuse, UR5, RZ ;  /* 0x000000050c0e7c24 */ /* 0x041fe4000f8e02ff */
[----:B------:R-:W-:-:S04]  /*9290*/  IMAD.WIDE.U32 R2, R12, UR4, R2 ;  /* 0x000000040c027c25 */ /* 0x000fc8000f8e0002 */
[----:B------:R-:W-:Y:S01]  /*92a0*/  IMAD R13, R13, UR4, R14 ;  /* 0x000000040d0d7c24 */ /* 0x000fe2000f8e020e */
[----:B------:R-:W0:Y:S01]  /*92b0*/  @P0 LDC R11, c[0x0][0xbf0] ;  /* 0x0002fc00ff0b0b82 */ /* 0x000e220000000800 */
[----:B-1----:R-:W-:Y:S01]  /*92c0*/  @P0 IMAD.HI.U32 R6, R0, R9, RZ ;  /* 0x0000000900060227 */ /* 0x002fe200078e00ff */
[----:B------:R-:W-:-:S03]  /*92d0*/  ULDC.64 UR4, c[0x0][0xbe0] ;  /* 0x0002f80000047ab9 */ /* 0x000fc60000000a00 */
[----:B------:R-:W-:Y:S02]  /*92e0*/  IMAD.IADD R3, R13, 0x1, R3 ;  /* 0x000000010d037824 */ /* 0x000fe400078e0203 */
[----:B----4-:R-:W-:-:S04]  /*92f0*/  IMAD R9, R10, R7, UR8 ;  /* 0x000000080a097e24 */ /* 0x010fc8000f8e0207 */
[----:B------:R-:W-:Y:S01]  /*9300*/  IMAD.WIDE.U32 R2, R9, UR4, R2 ;  /* 0x0000000409027c25 */ /* 0x000fe2000f8e0002 */
[----:B------:R-:W-:Y:S02]  /*9310*/  SHF.R.S32.HI R4, RZ, 0x1f, R9 ;  /* 0x0000001fff047819 */ /* 0x000fe40000011409 */
[----:B0-----:R-:W-:-:S03]  /*9320*/  @P0 SHF.R.U32.HI R5, RZ, R11, R6 ;  /* 0x0000000bff050219 */ /* 0x001fc60000011606 */
[----:B------:R-:W-:Y:S01]  /*9330*/  IMAD R4, R4, UR4, RZ ;  /* 0x0000000404047c24 */ /* 0x000fe2000f8e02ff */
[----:B------:R-:W-:Y:S01]  /*9340*/  IADD3 R2, P0, R5, R2, RZ ;  /* 0x0000000205027210 */ /* 0x000fe20007f1e0ff */
[--C-:B------:R-:W-:Y:S02]  /*9350*/  IMAD.MOV R7, RZ, RZ, -R5.reuse ;  /* 0x000000ffff077224 */ /* 0x100fe400078e0a05 */
[----:B------:R-:W-:Y:S01]  /*9360*/  IMAD R4, R9, UR5, R4 ;  /* 0x0000000509047c24 */ /* 0x000fe2000f8e0204 */
[----:B------:R-:W-:Y:S01]  /*9370*/  SHF.R.S32.HI R9, RZ, 0x1f, R5 ;  /* 0x0000001fff097819 */ /* 0x000fe20000011405 */
[----:B------:R-:W-:Y:S01]  /*9380*/  IMAD R7, R8, R7, R0 ;  /* 0x0000000708077224 */ /* 0x000fe200078e0200 */
[----:B------:R-:W-:Y:S02]  /*9390*/  ULDC.64 UR4, c[0x0][0xbc8] ;  /* 0x0002f20000047ab9 */ /* 0x000fe40000000a00 */
[----:B------:R-:W-:Y:S02]  /*93a0*/  IADD3.X R3, R9, R3, R4, P0, !PT ;  /* 0x0000000309037210 */ /* 0x000fe400007fe404 */
[----:B------:R-:W-:Y:S01]  /*93b0*/  SHF.R.S32.HI R0, RZ, 0x1f, R7 ;  /* 0x0000001fff007819 */ /* 0x000fe20000011407 */
[----:B------:R-:W-:-:S04]  /*93c0*/  IMAD.WIDE.U32 R2, R7, UR4, R2 ;  /* 0x0000000407027c25 */ /* 0x000fc8000f8e0002 */
[----:B------:R-:W-:-:S04]  /*93d0*/  IMAD R0, R0, UR4, RZ ;  /* 0x0000000400007c24 */ /* 0x000fc8000f8e02ff */
[----:B------:R-:W-:Y:S01]  /*93e0*/  IMAD R5, R7, UR5, R0 ;  /* 0x0000000507057c24 */ /* 0x000fe2000f8e0200 */
[----:B------:R-:W-:Y:S02]  /*93f0*/  ULDC.64 UR4, c[0x0][0xba8] ;  /* 0x0002ea0000047ab9 */ /* 0x000fe40000000a00 */
[----:B------:R-:W-:Y:S02]  /*9400*/  LEA R4, P0, R2, UR4, 0x2 ;  /* 0x0000000402047c11 */ /* 0x000fe4000f8010ff */
[----:B------:R-:W-:-:S04]  /*9410*/  IADD3 R3, R3, R5, RZ ;  /* 0x0000000503037210 */ /* 0x000fc80007ffe0ff */
[----:B------:R-:W-:Y:S01]  /*9420*/  LEA.HI.X R5, R2, UR5, R3, 0x2, P0 ;  /* 0x0000000502057c11 */ /* 0x000fe200080f1403 */
[----:B------:R-:W-:-:S05]  /*9430*/  IMAD.MOV.U32 R3, RZ, RZ, -0x800000 ;  /* 0xff800000ff037424 */ /* 0x000fca00078e00ff */
[----:B------:R0:W-:Y:S01]  /*9440*/  STG.E desc[UR42][R4.64], R3 ;  /* 0x0000000304007986 */ /* 0x0001e2000c10192a */
[----:B------:R-:W-:Y:S05]  /*9450*/  BRA `(.L_x_10) ;  /* 0x00000044007c7947 */ /* 0x000fea0003800000 */
.L_x_8:
[----:B------:R-:W-:-:S08]  /*9460*/  NOP ;  /* 0x0000000000007918 */ /* 0x000fd00000000000 */
[----:B-1----:R-:W0:-:S00]  /*9470*/  USETMAXREG.DEALLOC.CTAPOOL 0x18 ;  /* 0x00000018000079c8 */ /* 0x002e0000080e0500 */
[----:B0-----:R-:W-:Y:S01]  /*9480*/  LOP3.LUT R19, R0, 0x3, RZ, 0xc0, !PT ;  /* 0x0000000300137812 */ /* 0x001fe200078ec0ff */
[----:B------:R-:W0:Y:S05]  /*9490*/  S2R R17, SR_CTAID.Z ;  /* 0x0000000000117919 */ /* 0x000e2a0000002700 */
[----:B------:R-:W1:Y:S01]  /*94a0*/  S2UR UR6, SR_CTAID.Y ;  /* 0x00000000000679c3 */ /* 0x000e620000002600 */
[----:B------:R-:W2:Y:S02]  /*94b0*/  SHFL.IDX PT, R0, R19, RZ, 0x1f ;  /* 0x00001fff13007589 */ /* 0x000ea400000e0000 */
[----:B--2---:R-:W-:-:S13]  /*94c0*/  ISETP.NE.AND P0, PT, R0, RZ, PT ;  /* 0x000000ff0000720c */ /* 0x004fda0003f05270 */
[----:B01----:R-:W-:Y:S05]  /*94d0*/  @!P0 BRA `(.L_x_47) ;  /* 0x0000000000288947 */ /* 0x003fea0003800000 */
[----:B------:R-:W-:Y:S01]  /*94e0*/  ULDC UR7, c[0x0][0xc50] ;  /* 0x0003140000077ab9 */ /* 0x000fe20000000800 */
[----:B------:R-:W-:Y:S01]  /*94f0*/  UMOV UR36, UR6 ;  /* 0x0000000600247c82 */ /* 0x000fe20008000000 */
[----:B------:R-:W-:-:S06]  /*9500*/  UISETP.NE.AND UP0, UPT, UR7, 0x1, UPT ;  /* 0x000000010700788c */ /* 0x000fcc000bf05270 */
[----:B------:R-:W-:-:S13]  /*9510*/  PLOP3.LUT P0, PT, PT, PT, UP0, 0x80, 0x0 ;  /* 0x000000000000781c */ /* 0x000fda0003f0f008 */
[----:B------:R-:W-:Y:S05]  /*9520*/  @!P0 BRA `(.L_x_48) ;  /* 0x0000000000308947 */ /* 0x000fea0003800000 */
[----:B------:R-:W-:Y:S01]  /*9530*/  ULDC UR4, c[0x0][0xc54] ;  /* 0x0003150000047ab9 */ /* 0x000fe20000000800 */
[----:B------:R-:W-:Y:S01]  /*9540*/  ULDC UR36, c[0x0][0xc58] ;  /* 0x0003160000247ab9 */ /* 0x000fe20000000800 */
[----:B------:R-:W-:-:S04]  /*9550*/  UIMAD.WIDE.U32 UR4, UR6, UR4, URZ ;  /* 0x00000004060472a5 */ /* 0x000fc8000f8e003f */
[----:B------:R-:W-:Y:S01]  /*9560*/  USHF.R.U32.HI UR36, URZ, UR36, UR5 ;  /* 0x000000243f247299 */ /* 0x000fe20008011605 */
[----:B------:R-:W-:Y:S11]  /*9570*/  BRA `(.L_x_48) ;  /* 0x00000000001c7947 */ /* 0x000ff60003800000 */
.L_x_47:
[----:B------:R-:W-:Y:S01]  /*9580*/  ULDC UR7, c[0x0][0xc50] ;  /* 0x0003140000077ab9 */ /* 0x000fe20000000800 */
[----:B------:R-:W-:Y:S01]  /*9590*/  UMOV UR36, UR6 ;  /* 0x0000000600247c82 */ /* 0x000fe20008000000 */
[----:B------:R-:W-:-:S11]  /*95a0*/  UISETP.NE.AND UP0, UPT, UR7, 0x1, UPT ;  /* 0x000000010700788c */ /* 0x000fd6000bf05270 */
[----:B------:R-:W-:Y:S01]  /*95b0*/  @UP0 ULDC UR4, c[0x0][0xc54] ;  /* 0x0003150000040ab9 */ /* 0x000fe20000000800 */
[----:B------:R-:W-:Y:S01]  /*95c0*/  @UP0 ULDC UR8, c[0x0][0xc58] ;  /* 0x0003160000080ab9 */ /* 0x000fe20000000800 */
[----:B------:R-:W-:-:S04]  /*95d0*/  UIMAD.WIDE.U32 UR4, UR6, UR4, URZ ;  /* 0x00000004060472a5 */ /* 0x000fc8000f8e003f */
[----:B------:R-:W-:-:S12]  /*95e0*/  @UP0 USHF.R.U32.HI UR36, URZ, UR8, UR5 ;  /* 0x000000083f240299 */ /* 0x000fd80008011605 */
.L_x_48:
[----:B------:R-:W-:Y:S01]  /*95f0*/  ISETP.GE.AND P0, PT, R17, RZ, PT ;  /* 0x000000ff1100720c */ /* 0x000fe20003f06270 */
[----:B------:R-:W-:Y:S01]  /*9600*/  UIADD3 UR4, -UR36, URZ, URZ ;  /* 0x0000003f24047290 */ /* 0x000fe2000fffe13f */
[----:B------:R-:W-:Y:S02]  /*9610*/  IMAD.MOV.U32 R0, RZ, RZ, 0x1 ;  /* 0x00000001ff007424 */ /* 0x000fe400078e00ff */
[----:B------:R-:W-:Y:S01]  /*9620*/  IMAD.MOV.U32 R6, RZ, RZ, RZ ;  /* 0x000000ffff067224 */ /* 0x000fe200078e00ff */
[----:B------:R-:W-:Y:S01]  /*9630*/  UIMAD UR4, UR7, UR4, UR6 ;  /* 0x00000004070472a4 */ /* 0x000fe2000f8e0206 */
[----:B------:R-:W-:-:S07]  /*9640*/  IMAD.MOV.U32 R9, RZ, RZ, 0x1 ;  /* 0x00000001ff097424 */ /* 0x000fce00078e00ff */
[----:B------:R-:W-:Y:S05]  /*9650*/  @!P0 BRA `(.L_x_49) ;  /* 0x00000040003c8947 */ /* 0x000fea0003800000 */
[----:B------:R-:W-:Y:S01]  /*9660*/  ULDC.64 UR6, c[0x0][0x418] ;  /* 0x0001060000067ab9 */ /* 0x000fe20000000a00 */
[----:B------:R-:W-:Y:S01]  /*9670*/  ULDC UR5, c[0x0][0x424] ;  /* 0x0001090000057ab9 */ /* 0x000fe20000000800 */
[----:B------:R-:W-:Y:S01]  /*9680*/  UISETP.NE.U32.AND UP0, UPT, UR6, URZ, UPT ;  /* 0x0000003f0600728c */ /* 0x000fe2000bf05070 */
[----:B------:R0:W-:Y:S01]  /*9690*/  STL [R1+0xc], RZ ;  /* 0x00000cff01007387 */ /* 0x0001e20000100800 */
[----:B------:R-:W-:Y:S02]  /*96a0*/  ULOP3.LUT UR40, UR4, 0xffff, URZ, 0xc0, !UPT ;  /* 0x0000ffff04287892 */ /* 0x000fe4000f8ec03f */
[----:B------:R-:W-:Y:S01]  /*96b0*/  UISETP.NE.AND.EX UP0, UPT, UR7, URZ, UPT, UP0 ;  /* 0x0000003f0700728c */ /* 0x000fe2000bf05300 */
[----:B------:R-:W-:-:S03]  /*96c0*/  ULDC UR6, c[0x0][0x2f0] ;  /* 0x0000bc0000067ab9 */ /* 0x000fc60000000800 */
[----:B------:R-:W-:-:S04]  /*96d0*/  USEL UR5, UR5, 0x1, UP0 ;  /* 0x0000000105057887 */ /* 0x000fc80008000000 */
[----:B------:R-:W-:-:S04]  /*96e0*/  UIMAD UR5, UR5, UR6, URZ ;  /* 0x00000006050572a4 */ /* 0x000fc8000f8e023f */
[----:B------:R-:W-:Y:S02]  /*96f0*/  UISETP.GE.AND UP0, UPT, UR5, 0x1, UPT ;  /* 0x000000010500788c */ /* 0x000fe4000bf06270 */
[----:B------:R-:W-:-:S04]  /*9700*/  UIADD3 UR5, UR5, 0x3f, URZ ;  /* 0x0000003f05057890 */ /* 0x000fc8000fffe03f */
[----:B------:R-:W-:Y:S01]  /*9710*/  PLOP3.LUT P0, PT, PT, PT, UP0, 0x80, 0x0 ;  /* 0x000000000000781c */ /* 0x000fe20003f0f008 */
[----:B------:R-:W-:-:S04]  /*9720*/  USHF.R.S32.HI UR6, URZ, 0x1f, UR5 ;  /* 0x0000001f3f067899 */ /* 0x000fc80008011405 */
[----:B------:R-:W-:-:S04]  /*9730*/  ULEA.HI UR6, UR6, UR5, URZ, 0x6 ;  /* 0x0000000506067291 */ /* 0x000fc8000f8f303f */
[----:B------:R-:W-:-:S04]  /*9740*/  USHF.R.S32.HI UR39, URZ, 0x6, UR6 ;  /* 0x000000063f277899 */ /* 0x000fc80008011406 */
[----:B0-----:R-:W-:Y:S08]  /*9750*/  @!P0 BRA `(.L_x_50) ;  /* 0x00000000007c8947 */ /* 0x001ff00003800000 */
[----:B------:R-:W-:-:S04]  /*9760*/  USHF.R.U32.HI UR4, URZ, 0x10, UR4 ;  /* 0x000000103f047899 */ /* 0x000fc80008011604 */
[----:B------:R-:W-:-:S11]  /*9770*/  UISETP.NE.AND UP0, UPT, UR4, URZ, UPT ;  /* 0x0000003f0400728c */ /* 0x000fd6000bf05270 */
[----:B------:R-:W-:Y:S02]  /*9780*/  @!UP0 ULDC UR4, c[0x0][0x9f0] ;  /* 0x00027c0000048ab9 */ /* 0x000fe40000000800 */
[----:B------:R-:W-:Y:S01]  /*9790*/  IMAD.U32 R6, RZ, RZ, UR4 ;  /* 0x00000004ff067e24 */ /* 0x000fe2000f8e00ff */
[----:B------:R-:W-:-:S04]  /*97a0*/  UIADD3 UR5, UR39, -0x1, UR4 ;  /* 0xffffffff27057890 */ /* 0x000fc8000fffe004 */
[-C--:B------:R-:W-:Y:S02]  /*97b0*/  IABS R4, R6.reuse ;  /* 0x0000000600047213 */ /* 0x080fe40000000000 */
[----:B------:R-:W-:Y:S02]  /*97c0*/  IABS R6, R6 ;  /* 0x0000000600067213 */ /* 0x000fe40000000000 */
[----:B------:R-:W0:Y:S08]  /*97d0*/  I2F.RP R5, R4 ;  /* 0x0000000400057306 */ /* 0x000e300000209400 */
[----:B0-----:R-:W0:Y:S02]  /*97e0*/  MUFU.RCP R5, R5 ;  /* 0x0000000500057308 */ /* 0x001e240000001000 */
[----:B0-----:R-:W-:Y:S01]  /*97f0*/  VIADD R2, R5, 0xffffffe ;  /* 0x0ffffffe05027836 */ /* 0x001fe20000000000 */
[----:B------:R-:W-:-:S05]  /*9800*/  IADD3 R5, RZ, -R6, RZ ;  /* 0x80000006ff057210 */ /* 0x000fca0007ffe0ff */
[----:B------:R0:W1:Y:S02]  /*9810*/  F2I.FTZ.U32.TRUNC.NTZ R3, R2 ;  /* 0x0000000200037305 */ /* 0x000064000021f000 */
[----:B0-----:R-:W-:Y:S02]  /*9820*/  IMAD.MOV.U32 R2, RZ, RZ, RZ ;  /* 0x000000ffff027224 */ /* 0x001fe400078e00ff */
[----:B-1----:R-:W-:-:S04]  /*9830*/  IMAD.MOV R7, RZ, RZ, -R3 ;  /* 0x000000ffff077224 */ /* 0x002fc800078e0a03 */
[----:B------:R-:W-:-:S04]  /*9840*/  IMAD R7, R7, R4, RZ ;  /* 0x0000000407077224 */ /* 0x000fc800078e02ff */
[----:B------:R-:W-:-:S04]  /*9850*/  IMAD.HI.U32 R3, R3, R7, R2 ;  /* 0x0000000703037227 */ /* 0x000fc800078e0002 */
[----:B------:R-:W-:Y:S01]  /*9860*/  IMAD.U32 R7, RZ, RZ, UR5 ;  /* 0x00000005ff077e24 */ /* 0x000fe2000f8e00ff */
[----:B------:R-:W-:-:S04]  /*9870*/  ULOP3.LUT UR5, UR5, UR4, URZ, 0x3c, !UPT ;  /* 0x0000000405057292 */ /* 0x000fc8000f8e3c3f */
[----:B------:R-:W-:Y:S02]  /*9880*/  IABS R2, R7 ;  /* 0x0000000700027213 */ /* 0x000fe40000000000 */
[----:B------:R-:W-:-:S03]  /*9890*/  ISETP.LE.AND P2, PT, RZ, UR5, PT ;  /* 0x00000005ff007c0c */ /* 0x000fc6000bf43270 */
[----:B------:R-:W-:-:S04]  /*98a0*/  IMAD.HI.U32 R3, R3, R2, RZ ;  /* 0x0000000203037227 */ /* 0x000fc800078e00ff */
[----:B------:R-:W-:-:S05]  /*98b0*/  IMAD R5, R3, R5, R2 ;  /* 0x0000000503057224 */ /* 0x000fca00078e0202 */
[----:B------:R-:W-:-:S13]  /*98c0*/  ISETP.GT.U32.AND P1, PT, R4, R5, PT ;  /* 0x000000050400720c */ /* 0x000fda0003f24070 */
[----:B------:R-:W-:Y:S02]  /*98d0*/  @!P1 IMAD.IADD R5, R5, 0x1, -R4 ;  /* 0x0000000105059824 */ /* 0x000fe400078e0a04 */
[----:B------:R-:W-:Y:S01]  /*98e0*/  @!P1 VIADD R3, R3, 0x1 ;  /* 0x0000000103039836 */ /* 0x000fe20000000000 */
[----:B------:R-:W-:Y:S02]  /*98f0*/  ISETP.NE.AND P1, PT, RZ, UR4, PT ;  /* 0x00000004ff007c0c */ /* 0x000fe4000bf25270 */
[----:B------:R-:W-:-:S13]  /*9900*/  ISETP.GE.U32.AND P0, PT, R5, R4, PT ;  /* 0x000000040500720c */ /* 0x000fda0003f06070 */
[----:B------:R-:W-:-:S04]  /*9910*/  @P0 VIADD R3, R3, 0x1 ;  /* 0x0000000103030836 */ /* 0x000fc80000000000 */
[----:B------:R-:W-:Y:S01]  /*9920*/  @!P2 IMAD.MOV R3, RZ, RZ, -R3 ;  /* 0x000000ffff03a224 */ /* 0x000fe200078e0a03 */
[----:B------:R-:W-:-:S05]  /*9930*/  @!P1 LOP3.LUT R3, RZ, UR4, RZ, 0x33, !PT ;  /* 0x00000004ff039c12 */ /* 0x000fca000f8e33ff */
[----:B------:R0:W-:Y:S02]  /*9940*/  STL [R1+0xc], R3 ;  /* 0x00000c0301007387 */ /* 0x0001e40000100800 */
.L_x_50:
[----:B0-----:R-:W2:Y:S01]  /*9950*/  LDL R3, [R1+0xc] ;  /* 0x00000c0001037983 */ /* 0x001ea20000100800 */
[----:B------:R-:W-:Y:S02]  /*9960*/  IMAD.MOV.U32 R6, RZ, RZ, RZ ;  /* 0x000000ffff067224 */ /* 0x000fe400078e00ff */
[----:B------:R-:W-:Y:S02]  /*9970*/  IMAD.MOV.U32 R9, RZ, RZ, 0x1 ;  /* 0x00000001ff097424 */ /* 0x000fe400078e00ff */
[----:B--2---:R-:W-:-:S05]  /*9980*/  IMAD R2, R3, UR40, RZ ;  /* 0x0000002803027c24 */ /* 0x004fca000f8e02ff */
[----:B------:R-:W-:Y:S01]  /*9990*/  VIADDMNMX R18, R2, R3, UR39, PT ;  /* 0x0000002702127e46 */ /* 0x000fe2000b800103 */
[----:B------:R0:W-:Y:S03]  /*99a0*/  STL [R1+0x8], R2 ;  /* 0x0000080201007387 */ /* 0x0001e60000100800 */
[----:B------:R-:W-:Y:S01]  /*99b0*/  ISETP.GT.AND P0, PT, R18, R2, PT ;  /* 0x000000021200720c */ /* 0x000fe20003f04270 */
[----:B------:R0:W-:-:S12]  /*99c0*/  STL [R1+0x10], R18 ;  /* 0x0000101201007387 */ /* 0x0001d80000100800 */
[----:B0-----:R-:W-:Y:S05]  /*99d0*/  @!P0 BRA `(.L_x_49) ;  /* 0x0000003c005c8947 */ /* 0x001fea0003800000 */
[----:B------:R-:W0:Y:S01]  /*99e0*/  S2UR UR4, SR_CgaCtaId ;  /* 0x00000000000479c3 */ /* 0x000e220000008800 */
[----:B------:R-:W-:Y:S02]  /*99f0*/  UMOV UR38, 0x400 ;  /* 0x0000040000267882 */ /* 0x000fe40000000000 */
[----:B0-----:R-:W-:-:S04]  /*9a00*/  ULEA UR38, UR4, UR38, 0x18 ;  /* 0x0000002604267291 */ /* 0x001fc8000f8ec03f */
[----:B------:R-:W-:-:S04]  /*9a10*/  UIADD3 UR4, UR38, 0x22400, URZ ;  /* 0x0002240026047890 */ /* 0x000fc8000fffe03f */
[----:B------:R-:W-:-:S06]  /*9a20*/  ULOP3.LUT UP0, URZ, UR4, 0x3ff, URZ, 0xc0, !UPT ;  /* 0x000003ff043f7892 */ /* 0x000fcc000f80c03f */
[----:B------:R-:W-:-:S13]  /*9a30*/  PLOP3.LUT P0, PT, PT, PT, UP0, 0x80, 0x0 ;  /* 0x000000000000781c */ /* 0x000fda0003f0f008 */
[----:B------:R-:W-:Y:S05]  /*9a40*/  @!P0 BRA `(.L_x_51) ;  /* 0x0000000000408947 */ /* 0x000fea0003800000 */
[----:B------:R-:W-:Y:S01]  /*9a50*/  MOV R2, 0x0 ;  /* 0x0000000000027802 */ /* 0x000fe20000000f00 */
[----:B------:R-:W-:Y:S01]  /*9a60*/  ULDC.64 UR6, c[0x4][0x90] ;  /* 0x0100240000067ab9 */ /* 0x000fe20000000a00 */
[----:B------:R-:W-:Y:S01]  /*9a70*/  ULDC.64 UR8, c[0x4][0x98] ;  /* 0x0100260000087ab9 */ /* 0x000fe20000000a00 */
[----:B------:R-:W-:Y:S01]  /*9a80*/  ULDC.64 UR4, c[0x4][0x8] ;  /* 0x0100020000047ab9 */ /* 0x000fe20000000a00 */
[----:B------:R-:W-:Y:S01]  /*9a90*/  IMAD.U32 R4, RZ, RZ, UR6 ;  /* 0x00000006ff047e24 */ /* 0x000fe2000f8e00ff */
[----:B------:R-:W-:Y:S01]  /*9aa0*/  MOV R7, UR9 ;  /* 0x0000000900077c02 */ /* 0x000fe20008000f00 */
[----:B------:R-:W0:Y:S01]  /*9ab0*/  LDC.64 R2, c[0x4][R2] ;  /* 0x0100000002027b82 */ /* 0x000e220000000a00 */
[----:B------:R-:W-:Y:S02]  /*9ac0*/  IMAD.U32 R5, RZ, RZ, UR7 ;  /* 0x00000007ff057e24 */ /* 0x000fe4000f8e00ff */
[----:B------:R-:W-:Y:S02]  /*9ad0*/  IMAD.U32 R6, RZ, RZ, UR8 ;  /* 0x00000008ff067e24 */ /* 0x000fe4000f8e00ff */
[----:B------:R-:W-:-:S02]  /*9ae0*/  IMAD.U32 R10, RZ, RZ, UR4 ;  /* 0x00000004ff0a7e24 */ /* 0x000fc4000f8e00ff */
[----:B------:R-:W-:Y:S02]  /*9af0*/  IMAD.U32 R11, RZ, RZ, UR5 ;  /* 0x00000005ff0b7e24 */ /* 0x000fe4000f8e00ff */
[----:B------:R-:W-:Y:S02]  /*9b00*/  IMAD.MOV.U32 R8, RZ, RZ, 0x70 ;  /* 0x00000070ff087424 */ /* 0x000fe400078e00ff */
[----:B------:R-:W-:Y:S02]  /*9b10*/  IMAD.MOV.U32 R12, RZ, RZ, 0x1 ;  /* 0x00000001ff0c7424 */ /* 0x000fe400078e00ff */
[----:B------:R-:W-:-:S07]  /*9b20*/  IMAD.MOV.U32 R13, RZ, RZ, RZ ;  /* 0x000000ffff0d7224 */ /* 0x000fce00078e00ff */
[----:B------:R-:W-:-:S07]  /*9b30*/  LEPC R20, `(.L_x_51) ;  /* 0x000000001014794e */ /* 0x000fce0000000000 */
[----:B0-----:R-:W-:Y:S05]  /*9b40*/  CALL.ABS.NOINC R2 ;  /* 0x0000000002007343 */ /* 0x001fea0003c00000 */
.L_x_51:
        /* <DEDUP_REMOVED lines=8> */
[----:B------:R0:W1:Y:S01]  /*9bd0*/  LDC.64 R2, c[0x4][R16] ;  /* 0x0100000010027b82 */ /* 0x0000620000000a00 */
[----:B------:R-:W-:Y:S01]  /*9be0*/  IMAD.U32 R4, RZ, RZ, UR6 ;  /* 0x00000006ff047e24 */ /* 0x000fe2000f8e00ff */
[----:B------:R-:W-:Y:S01]  /*9bf0*/  MOV R10, UR4 ;  /* 0x00000004000a7c02 */ /* 0x000fe20008000f00 */
        /* <DEDUP_REMOVED lines=9> */
.L_x_53:
[----:B------:R0:W1:Y:S01]  /*9c90*/  LDC.64 R2, c[0x4][R16] ;  /* 0x0100000010027b82 */ /* 0x0000620000000a00 */
[----:B------:R-:W-:Y:S01]  /*9ca0*/  ULDC.64 UR6, c[0x4][0x90] ;  /* 0x0100240000067ab9 */ /* 0x000fe20000000a00 */
[----:B------:R-:W-:Y:S01]  /*9cb0*/  ULDC.64 UR8, c[0x4][0x98] ;  /* 0x0100260000087ab9 */ /* 0x000fe20000000a00 */
[----:B------:R-:W-:Y:S01]  /*9cc0*/  ULDC.64 UR4, c[0x4][0x18] ;  /* 0x0100060000047ab9 */ /* 0x000fe20000000a00 */
        /* <DEDUP_REMOVED lines=11> */
.L_x_52:
[----:B------:R-:W0:Y:S02]  /*9d80*/  LDC.64 R2, c[0x0][0x9f8] ;  /* 0x00027e00ff027b82 */ /* 0x000e240000000a00 */
[----:B0-----:R-:W-:-:S04]  /*9d90*/  ISETP.NE.U32.AND P0, PT, R2, RZ, PT ;  /* 0x000000ff0200720c */ /* 0x001fc80003f05070 */
[----:B------:R-:W-:-:S13]  /*9da0*/  ISETP.NE.AND.EX P0, PT, R3, RZ, PT, P0 ;  /* 0x000000ff0300720c */ /* 0x000fda0003f05300 */
[----:B------:R-:W0:Y:S02]  /*9db0*/  @P0 LDC.64 R2, c[0x0][0x9f8] ;  /* 0x00027e00ff020b82 */ /* 0x000e240000000a00 */
[----:B0-----:R-:W-:-:S05]  /*9dc0*/  @P0 IMAD.WIDE R2, R17, 0x4, R2 ;  /* 0x0000000411020825 */ /* 0x001fca00078e0202 */
[----:B------:R0:W2:Y:S01]  /*9dd0*/  @P0 LDG.E R17, desc[UR42][R2.64] ;  /* 0x0000002a02110981 */ /* 0x0000a2000c1e1900 */
[----:B------:R-:W-:Y:S01]  /*9de0*/  UMOV UR4, 0xffffffff ;  /* 0xffffffff00047882 */ /* 0x000fe20000000000 */
[----:B------:R-:W-:Y:S01]  /*9df0*/  VIADD R0, R18, 0xffffffff ;  /* 0xffffffff12007836 */ /* 0x000fe20000000000 */
[----:B0-----:R-:W0:Y:S02]  /*9e00*/  LDC.64 R2, c[0x0][0x418] ;  /* 0x00010600ff027b82 */ /* 0x001e240000000a00 */
[----:B0-----:R-:W-:-:S04]  /*9e10*/  ISETP.NE.U32.AND P0, PT, R2, RZ, PT ;  /* 0x000000ff0200720c */ /* 0x001fc80003f05070 */
[----:B------:R-:W-:-:S04]  /*9e20*/  ISETP.NE.AND.EX P1, PT, R3, RZ, PT, P0 ;  /* 0x000000ff0300720c */ /* 0x000fc80003f25300 */
[----:B------:R-:W-:-:S05]  /*9e30*/  P2R R4, PR, RZ, 0x2 ;  /* 0x00000002ff047803 */ /* 0x000fca0000000000 */
[----:B------:R0:W-:Y:S01]  /*9e40*/  STL [R1], R4 ;  /* 0x0000000401007387 */ /* 0x0001e20000100800 */
[----:B--2---:R-:W-:Y:S02]  /*9e50*/  SHF.R.S32.HI R18, RZ, 0x1f, R17 ;  /* 0x0000001fff127819 */ /* 0x004fe40000011411 */
[----:B------:R-:W-:Y:S01]  /*9e60*/  SEL R16, R17, RZ, !P1 ;  /* 0x000000ff11107207 */ /* 0x000fe20004800000 */
[----:B0-----:R-:W-:Y:S06]  /*9e70*/  BRA.DIV UR4, `(.L_x_54) ;  /* 0x0000003e049c7947 */ /* 0x001fec000b800000 */
[----:B------:R0:W1:Y:S02]  /*9e80*/  SHFL.IDX PT, R14, R19, RZ, 0x1f ;  /* 0x00001fff130e7589 */ /* 0x00006400000e0000 */
.L_x_150:
[----:B------:R2:W-:Y:S01]  /*9e90*/  STL [R1+0x4], R0 ;  /* 0x0000040001007387 */ /* 0x0005e20000100800 */
[----:B-1----:R-:W-:Y:S02]  /*9ea0*/  ISETP.NE.AND P0, PT, R14, RZ, PT ;  /* 0x000000ff0e00720c */ /* 0x002fe40003f05270 */
[----:B------:R-:W-:-:S04]  /*9eb0*/  PLOP3.LUT P2, PT, PT, PT, PT, 0x8, 0x0 ;  /* 0x000000000000781c */ /* 0x000fc80003f4e170 */
[----:B0-----:R-:W-:-:S07]  /*9ec0*/  P2R R19, PR, RZ, 0x4 ;  /* 0x00000004ff137803 */ /* 0x001fce0000000000 */
[----:B--2---:R-:W-:Y:S05]  /*9ed0*/  @P0 BRA `(.L_x_55) ;  /* 0x0000000000e00947 */ /* 0x004fea0003800000 */
[----:B------:R-:W-:-:S03]  /*9ee0*/  UMOV UR4, 0xffffffff ;  /* 0xffffffff00047882 */ /* 0x000fc60000000000 */
[----:B------:R-:W-:Y:S05]  /*9ef0*/  BRA.DIV UR4, `(.L_x_56) ;  /* 0x0000003e049c7947 */ /* 0x000fea000b800000 */
[----:B------:R-:W-:-:S13]  /*9f00*/  ELECT P6, URZ, PT ;  /* 0x00000000003f782f */ /* 0x000fda00038c0000 */
.L_x_153:
[----:B------:R-:W-:Y:S05]  /*9f10*/  @!P6 BRA `(.L_x_55) ;  /* 0x0000000000d0e947 */ /* 0x000fea0003800000 */
[----:B------:R-:W-:Y:S01]  /*9f20*/  IMAD.MOV.U32 R16, RZ, RZ, R17 ;  /* 0x000000ffff107224 */ /* 0x000fe200078e0011 */
[----:B------:R-:W-:Y:S06]  /*9f30*/  @!P1 BRA `(.L_x_57) ;  /* 0x00000000004c9947 */ /* 0x000fec0003800000 */
[----:B------:R-:W0:Y:S01]  /*9f40*/  LDC R6, c[0x0][0x43c] ;  /* 0x00010f00ff067b82 */ /* 0x000e220000000800 */
[----:B------:R-:W-:Y:S01]  /*9f50*/  IMAD.MOV.U32 R7, RZ, RZ, R0 ;  /* 0x000000ffff077224 */ /* 0x000fe200078e0000 */
[----:B------:R-:W-:Y:S01]  /*9f60*/  ULDC.64 UR4, c[0x0][0x428] ;  /* 0x00010a0000047ab9 */ /* 0x000fe20000000a00 */
[----:B0-----:R-:W-:-:S13]  /*9f70*/  ISETP.NE.AND P0, PT, R6, 0x1, PT ;  /* 0x000000010600780c */ /* 0x001fda0003f05270 */
[----:B------:R-:W0:Y:S02]  /*9f80*/  @P0 LDC.64 R4, c[0x0][0x440] ;  /* 0x00011000ff040b82 */ /* 0x000e240000000a00 */
[----:B0-----:R-:W-:-:S04]  /*9f90*/  @P0 IMAD.HI.U32 R0, R7, R4, RZ ;  /* 0x0000000407000227 */ /* 0x001fc800078e00ff */
[----:B------:R-:W-:Y:S01]  /*9fa0*/  IMAD.MOV.U32 R4, RZ, RZ, R7 ;  /* 0x000000ffff047224 */ /* 0x000fe200078e0007 */
[----:B------:R-:W-:Y:S01]  /*9fb0*/  @P0 SHF.R.U32.HI R4, RZ, R5, R0 ;  /* 0x00000005ff040219 */ /* 0x000fe20000011600 */
[----:B------:R-:W-:-:S04]  /*9fc0*/  IMAD R0, R18, UR4, RZ ;  /* 0x0000000412007c24 */ /* 0x000fc8000f8e02ff */
[----:B------:R-:W-:-:S04]  /*9fd0*/  IMAD.MOV R5, RZ, RZ, -R4 ;  /* 0x000000ffff057224 */ /* 0x000fc800078e0a04 */
[----:B------:R-:W-:Y:S01]  /*9fe0*/  IMAD R7, R6, R5, R7 ;  /* 0x0000000506077224 */ /* 0x000fe200078e0207 */
[----:B------:R-:W-:-:S04]  /*9ff0*/  SHF.R.S32.HI R5, RZ, 0x1f, R4 ;  /* 0x0000001fff057819 */ /* 0x000fc80000011404 */
[----:B------:R0:W-:Y:S01]  /*a000*/  STL [R1+0x4], R7 ;  /* 0x0000040701007387 */ /* 0x0001e20000100800 */
[----:B------:R-:W-:-:S03]  /*a010*/  IMAD.WIDE.U32 R4, R17, UR4, R4 ;  /* 0x0000000411047c25 */ /* 0x000fc6000f8e0004 */
[----:B------:R-:W-:Y:S01]  /*a020*/  LEA R2, P0, R4, R2, 0x2 ;  /* 0x0000000204027211 */ /* 0x000fe200078010ff */
[----:B0-----:R-:W-:-:S05]  /*a030*/  IMAD R7, R17, UR5, R0 ;  /* 0x0000000511077c24 */ /* 0x001fca000f8e0200 */
[----:B------:R-:W-:-:S04]  /*a040*/  IADD3 R0, R5, R7, RZ ;  /* 0x0000000705007210 */ /* 0x000fc80007ffe0ff */
[----:B------:R-:W-:-:S05]  /*a050*/  LEA.HI.X R3, R4, R3, R0, 0x2, P0 ;  /* 0x0000000304037211 */ /* 0x000fca00000f1400 */
[----:B------:R0:W5:Y:S02]  /*a060*/  LDG.E R16, desc[UR42][R2.64] ;  /* 0x0000002a02107981 */ /* 0x000164000c1e1900 */
.L_x_57:
[----:B------:R-:W-:Y:S01]  /*a070*/  IMAD.MOV.U32 R0, RZ, RZ, 0x1 ;  /* 0x00000001ff007424 */ /* 0x000fe200078e00ff */
[----:B------:R-:W0:Y:S04]  /*a080*/  S2R R8, SR_TID.X ;  /* 0x0000000000087919 */ /* 0x000e280000002100 */
[----:B------:R-:W-:-:S04]  /*a090*/  SHF.L.U32 R0, R0, 0x1f, RZ ;  /* 0x0000001f00007819 */ /* 0x000fc800000006ff */
[----:B------:R-:W1:Y:S01]  /*a0a0*/  SYNCS.PHASECHK.TRANS64.TRYWAIT P0, [UR38+0x28c40], R0 ;  /* 0x028c4000ff0075a7 */ /* 0x000e620008000166 */
[----:B0-----:R-:W-:-:S04]  /*a0b0*/  LOP3.LUT R2, R8, 0x7f, RZ, 0xc0, !PT ;  /* 0x0000007f08027812 */ /* 0x001fc800078ec0ff */
[----:B------:R-:W-:Y:S01]  /*a0c0*/  ISETP.NE.AND P1, PT, R2, RZ, PT ;  /* 0x000000ff0200720c */ /* 0x000fe20003f25270 */
[----:B-1----:R-:W-:-:S12]  /*a0d0*/  @!P0 BRA `(.L_x_58) ;  /* 0x0000003c00448947 */ /* 0x002fd80003800000 */
.L_x_154:
[----:B------:R-:W-:Y:S05]  /*a0e0*/  @P1 BRA `(.L_x_59) ;  /* 0x0000000000181947 */ /* 0x000fea0003800000 */
[----:B------:R-:W1:Y:S01]  /*a0f0*/  S2R R2, SR_TID.X ;  /* 0x0000000000027919 */ /* 0x000e620000002100 */
[----:B0-----:R-:W-:-:S04]  /*a100*/  IMAD.MOV.U32 R0, RZ, RZ, 0x2000 ;  /* 0x00002000ff007424 */ /* 0x001fc800078e00ff */
[----:B------:R2:W-:Y:S01]  /*a110*/  SYNCS.ARRIVE.TRANS64 RZ, [UR38+0x28c30], R0 ;  /* 0x028c3000ffff79a7 */ /* 0x0005e20008000026 */
[----:B-1----:R-:W-:-:S13]  /*a120*/  LOP3.LUT P0, RZ, R2, 0x1f, RZ, 0xc0, !PT ;  /* 0x0000001f02ff7812 */ /* 0x002fda000780c0ff */
[----:B--2---:R-:W-:Y:S05]  /*a130*/  @!P0 BRA `(.L_x_59) ;  /* 0x0000000000048947 */ /* 0x004fea0003800000 */
[----:B------:R-:W-:Y:S01]  /*a140*/  BPT.TRAP 0x1 ;  /* 0x000000040000795c */ /* 0x000fe20000300000 */
.L_x_59:
[----:B0-----:R-:W2:Y:S01]  /*a150*/  LDL R0, [R1+0x4] ;  /* 0x0000040001007983 */ /* 0x001ea20000100800 */
[----:B------:R-:W-:Y:S01]  /*a160*/  ULDC.64 UR4, c[0x0][0x198] ;  /* 0x0000660000047ab9 */ /* 0x000fe20000000a00 */
[----:B-----5:R-:W-:Y:S01]  /*a170*/  R2UR UR13, R16 ;  /* 0x00000000100d72ca */ /* 0x020fe200000e0000 */
[----:B------:R-:W-:Y:S01]  /*a180*/  UIADD3 UR4, UP0, UR4, 0x370, URZ ;  /* 0x0000037004047890 */ /* 0x000fe2000ff1e03f */
[----:B------:R-:W-:Y:S01]  /*a190*/  PLOP3.LUT P0, PT, PT, PT, PT, 0x80, 0x0 ;  /* 0x000000000000781c */ /* 0x000fe20003f0f070 */
[----:B------:R-:W-:Y:S02]  /*a1a0*/  UIADD3 UR8, UR38, 0x22400, URZ ;  /* 0x0002240026087890 */ /* 0x000fe4000fffe03f */
[----:B------:R-:W-:Y:S01]  /*a1b0*/  UIADD3 UR9, UR38, 0x28c30, URZ ;  /* 0x00028c3026097890 */ /* 0x000fe2000fffe03f */
[----:B------:R-:W-:Y:S01]  /*a1c0*/  P2R R19, PR, RZ, 0x1 ;  /* 0x00000001ff137803 */ /* 0x000fe20000000000 */
[----:B------:R-:W-:Y:S01]  /*a1d0*/  UIADD3.X UR5, URZ, UR5, URZ, UP0, !UPT ;  /* 0x000000053f057290 */ /* 0x000fe200087fe43f */
[----:B------:R-:W-:Y:S01]  /*a1e0*/  UMOV UR6, 0x0 ;  /* 0x0000000000067882 */ /* 0x000fe20000000000 */
[----:B------:R-:W-:Y:S01]  /*a1f0*/  UMOV UR7, 0x14f00000 ;  /* 0x14f0000000077882 */ /* 0x000fe20000000000 */
[----:B------:R-:W-:Y:S01]  /*a200*/  UMOV UR10, URZ ;  /* 0x0000003f000a7c82 */ /* 0x000fe20008000000 */
[----:B------:R-:W-:Y:S01]  /*a210*/  UMOV UR12, UR36 ;  /* 0x00000024000c7c82 */ /* 0x000fe20008000000 */
[----:B--2---:R-:W-:-:S13]  /*a220*/  R2UR UR11, R0 ;  /* 0x00000000000b72ca */ /* 0x004fda00000e0000 */
[----:B------:R-:W-:-:S09]  /*a230*/  USHF.L.U32 UR11, UR11, 0x6, URZ ;  /* 0x000000060b0b7899 */ /* 0x000fd2000800063f */
[----:B------:R0:W-:Y:S02]  /*a240*/  UTMALDG.4D [UR8], [UR4], desc[UR6] ;  /* 0x00000608040075b4 */ /* 0x0001e40008019000 */
[----:B0-----:R-:W-:Y:S01]  /*a250*/  NOP ;  /* 0x0000000000007918 */ /* 0x001fe20000000000 */
.L_x_55:
[----:B------:R-:W-:Y:S05]  /*a260*/  WARPSYNC.ALL ;  /* 0x0000000000007948 */ /* 0x000fea0003800000 */
[----:B------:R-:W-:Y:S01]  /*a270*/  UIADD3 UR4, UR38, 0x20400, URZ ;  /* 0x0002040026047890 */ /* 0x000fe2000fffe03f */
[----:B------:R-:W-:Y:S03]  /*a280*/  BAR.SYNC.DEFER_BLOCKING 0x8, 0x100 ;  /* 0x0204000000007b1d */ /* 0x000fe60000010000 */
        /* <DEDUP_REMOVED lines=8> */
[----:B------:R-:W-:Y:S01]  /*a310*/  MOV R8, 0x70 ;  /* 0x0000007000087802 */ /* 0x000fe20000000f00 */
[----:B------:R-:W0:Y:S01]  /*a320*/  LDC.64 R2, c[0x4][R2] ;  /* 0x0100000002027b82 */ /* 0x000e220000000a00 */
[----:B------:R-:W-:Y:S02]  /*a330*/  IMAD.U32 R5, RZ, RZ, UR5 ;  /* 0x00000005ff057e24 */ /* 0x000fe4000f8e00ff */
[----:B------:R-:W-:Y:S02]  /*a340*/  IMAD.U32 R6, RZ, RZ, UR6 ;  /* 0x00000006ff067e24 */ /* 0x000fe4000f8e00ff */
[----:B------:R-:W-:-:S02]  /*a350*/  IMAD.U32 R7, RZ, RZ, UR7 ;  /* 0x00000007ff077e24 */ /* 0x000fc4000f8e00ff */
[----:B------:R-:W-:Y:S02]  /*a360*/  IMAD.U32 R10, RZ, RZ, UR8 ;  /* 0x00000008ff0a7e24 */ /* 0x000fe4000f8e00ff */
[----:B------:R-:W-:Y:S02]  /*a370*/  IMAD.U32 R11, RZ, RZ, UR9 ;  /* 0x00000009ff0b7e24 */ /* 0x000fe4000f8e00ff */
[----:B------:R-:W-:Y:S02]  /*a380*/  IMAD.MOV.U32 R12, RZ, RZ, 0x1 ;  /* 0x00000001ff0c7424 */ /* 0x000fe400078e00ff */
[----:B------:R-:W-:-:S07]  /*a390*/  IMAD.MOV.U32 R13, RZ, RZ, RZ ;  /* 0x000000ffff0d7224 */ /* 0x000fce00078e00ff */
[----:B------:R-:W-:-:S07]  /*a3a0*/  LEPC R20, `(.L_x_60) ;  /* 0x000000001014794e */ /* 0x000fce0000000000 */
[----:B0-----:R-:W-:Y:S05]  /*a3b0*/  CALL.ABS.NOINC R2 ;  /* 0x0000000002007343 */ /* 0x001fea0003c00000 */
.L_x_60:
[----:B------:R-:W0:Y:S01]  /*a3c0*/  S2R R4, SR_CTAID.Z ;  /* 0x0000000000047919 */ /* 0x000e220000002700 */
[----:B------:R-:W1:Y:S01]  /*a3d0*/  LDC R9, c[0x0][0x448] ;  /* 0x00011200ff097b82 */ /* 0x000e620000000800 */
[----:B------:R-:W-:Y:S01]  /*a3e0*/  USHF.R.S32.HI UR4, URZ, 0x1f, UR36 ;  /* 0x0000001f3f047899 */ /* 0x000fe20008011424 */
[----:B------:R-:W2:Y:S01]  /*a3f0*/  S2R R12, SR_TID.X ;  /* 0x00000000000c7919 */ /* 0x000ea20000002100 */
[----:B------:R-:W-:Y:S02]  /*a400*/  ULDC.64 UR8, c[0x0][0x2d8] ;  /* 0x0000b60000087ab9 */ /* 0x000fe40000000a00 */
[----:B------:R-:W-:Y:S01]  /*a410*/  UIMAD UR6, UR4, UR8, URZ ;  /* 0x00000008040672a4 */ /* 0x000fe2000f8e023f */
[----:B------:R-:W3:Y:S02]  /*a420*/  S2R R10, SR_CTAID.X ;  /* 0x00000000000a7919 */ /* 0x000ee40000002500 */
[----:B------:R-:W4:Y:S01]  /*a430*/  LDC.64 R2, c[0x0][0x2e0] ;  /* 0x0000b800ff027b82 */ /* 0x000f220000000a00 */
[----:B------:R-:W-:-:S02]  /*a440*/  UIMAD.WIDE.U32 UR4, UR36, UR8, URZ ;  /* 0x00000008240472a5 */ /* 0x000fc4000f8e003f */
[----:B------:R-:W-:-:S04]  /*a450*/  UIMAD UR6, UR36, UR9, UR6 ;  /* 0x00000009240672a4 */ /* 0x000fc8000f8e0206 */
[----:B------:R-:W-:Y:S01]  /*a460*/  UIADD3 UR5, UR5, UR6, URZ ;  /* 0x0000000605057290 */ /* 0x000fe2000fffe03f */
[----:B-1----:R-:W-:Y:S02]  /*a470*/  ISETP.NE.AND P0, PT, R9, 0x1, PT ;  /* 0x000000010900780c */ /* 0x002fe40003f05270 */
[----:B0-----:R-:W-:Y:S02]  /*a480*/  SHF.R.S32.HI R5, RZ, 0x1f, R4 ;  /* 0x0000001fff057819 */ /* 0x001fe40000011404 */
[----:B--2---:R-:W-:-:S03]  /*a490*/  LOP3.LUT R11, R12, 0x7f, RZ, 0xc0, !PT ;  /* 0x0000007f0c0b7812 */ /* 0x004fc600078ec0ff */
[----:B----4-:R-:W-:-:S06]  /*a4a0*/  IMAD R0, R5, R2, RZ ;  /* 0x0000000205007224 */ /* 0x010fcc00078e02ff */
[----:B------:R-:W0:Y:S01]  /*a4b0*/  @P0 LDC R7, c[0x0][0x44c] ;  /* 0x00011300ff070b82 */ /* 0x000e220000000800 */
[C---:B------:R-:W-:Y:S02]  /*a4c0*/  IMAD R5, R4.reuse, R3, R0 ;  /* 0x0000000304057224 */ /* 0x040fe400078e0200 */
[----:B------:R-:W-:Y:S01]  /*a4d0*/  IMAD.WIDE.U32 R2, R4, R2, UR4 ;  /* 0x0000000404027e25 */ /* 0x000fe2000f8e0002 */
[----:B------:R-:W-:-:S04]  /*a4e0*/  ULDC.64 UR4, c[0x0][0x2d0] ;  /* 0x0000b40000047ab9 */ /* 0x000fc80000000a00 */
[----:B------:R-:W1:Y:S01]  /*a4f0*/  @P0 LDC R0, c[0x0][0x450] ;  /* 0x00011400ff000b82 */ /* 0x000e620000000800 */
[----:B------:R-:W-:Y:S01]  /*a500*/  IMAD.IADD R3, R3, 0x1, R5 ;  /* 0x0000000103037824 */ /* 0x000fe200078e0205 */
[----:B------:R-:W-:Y:S01]  /*a510*/  SHF.R.U32.HI R5, RZ, 0x3, R11 ;  /* 0x00000003ff057819 */ /* 0x000fe2000001160b */
[----:B------:R-:W-:-:S05]  /*a520*/  IMAD.SHL.U32 R4, R12, 0x10, RZ ;  /* 0x000000100c047824 */ /* 0x000fca00078e00ff */
[----:B------:R-:W-:-:S05]  /*a530*/  LOP3.LUT R4, R5, 0x70, R4, 0xf8, !PT ;  /* 0x0000007005047812 */ /* 0x000fca00078ef804 */
[----:B---3--:R-:W-:-:S04]  /*a540*/  IMAD R6, R10, 0x40, R4 ;  /* 0x000000400a067824 */ /* 0x008fc800078e0204 */
[----:B0-----:R-:W-:-:S04]  /*a550*/  @P0 IMAD.HI.U32 R7, R6, R7, RZ ;  /* 0x0000000706070227 */ /* 0x001fc800078e00ff */
[----:B------:R-:W-:Y:S01]  /*a560*/  IMAD.MOV.U32 R4, RZ, RZ, R6 ;  /* 0x000000ffff047224 */ /* 0x000fe200078e0006 */
[----:B-1----:R-:W-:-:S05]  /*a570*/  @P0 SHF.R.U32.HI R4, RZ, R0, R7 ;  /* 0x00000000ff040219 */ /* 0x002fca0000011607 */
[----:B------:R-:W-:Y:S02]  /*a580*/  IMAD.MOV R0, RZ, RZ, -R4 ;  /* 0x000000ffff007224 */ /* 0x000fe400078e0a04 */
[----:B------:R-:W-:-:S04]  /*a590*/  IMAD.WIDE.U32 R2, R4, UR4, R2 ;  /* 0x0000000404027c25 */ /* 0x000fc8000f8e0002 */
[----:B------:R-:W-:Y:S01]  /*a5a0*/  IMAD R0, R9, R0, R6 ;  /* 0x0000000009007224 */ /* 0x000fe200078e0206 */
[----:B------:R-:W-:-:S05]  /*a5b0*/  SHF.R.S32.HI R6, RZ, 0x1f, R4 ;  /* 0x0000001fff067819 */ /* 0x000fca0000011404 */
[----:B------:R-:W-:-:S04]  /*a5c0*/  IMAD R6, R6, UR4, RZ ;  /* 0x0000000406067c24 */ /* 0x000fc8000f8e02ff */
[----:B------:R-:W-:Y:S01]  /*a5d0*/  IMAD R7, R4, UR5, R6 ;  /* 0x0000000504077c24 */ /* 0x000fe2000f8e0206 */
[----:B------:R-:W-:Y:S01]  /*a5e0*/  SHF.R.S32.HI R4, RZ, 0x1f, R0 ;  /* 0x0000001fff047819 */ /* 0x000fe20000011400 */
[----:B------:R-:W-:Y:S02]  /*a5f0*/  ULDC.64 UR4, c[0x0][0x2c8] ;  /* 0x0000b20000047ab9 */ /* 0x000fe40000000a00 */
[----:B------:R-:W-:Y:S02]  /*a600*/  IMAD.IADD R3, R3, 0x1, R7 ;  /* 0x0000000103037824 */ /* 0x000fe400078e0207 */
[----:B------:R-:W-:Y:S02]  /*a610*/  IMAD R7, R4, UR4, RZ ;  /* 0x0000000404077c24 */ /* 0x000fe4000f8e02ff */
[----:B------:R-:W-:-:S04]  /*a620*/  IMAD.WIDE.U32 R2, R0, UR4, R2 ;  /* 0x0000000400027c25 */ /* 0x000fc8000f8e0002 */
[----:B------:R-:W-:Y:S01]  /*a630*/  IMAD R4, R0, UR5, R7 ;  /* 0x0000000500047c24 */ /* 0x000fe2000f8e0207 */
[----:B------:R-:W-:Y:S02]  /*a640*/  ULDC.64 UR4, c[0x0][0x280] ;  /* 0x0000a00000047ab9 */ /* 0x000fe40000000a00 */
[----:B------:R-:W-:Y:S01]  /*a650*/  LEA R0, P0, R2, UR4, 0x1 ;  /* 0x0000000402007c11 */ /* 0x000fe2000f8008ff */
[----:B------:R-:W-:Y:S01]  /*a660*/  ULDC UR4, c[0x0][0x2b8] ;  /* 0x0000ae0000047ab9 */ /* 0x000fe20000000800 */
[----:B------:R-:W-:Y:S01]  /*a670*/  IADD3 R3, R3, R4, RZ ;  /* 0x0000000403037210 */ /* 0x000fe20007ffe0ff */
[----:B------:R-:W-:-:S03]  /*a680*/  IMAD.SHL.U32 R4, R11, 0x8, RZ ;  /* 0x000000080b047824 */ /* 0x000fc600078e00ff */
[----:B------:R-:W-:Y:S01]  /*a690*/  LEA.HI.X R3, R2, UR5, R3, 0x1, P0 ;  /* 0x0000000502037c11 */ /* 0x000fe200080f0c03 */
[----:B------:R-:W-:-:S05]  /*a6a0*/  IMAD.SHL.U32 R2, R12, 0x8, RZ ;  /* 0x000000080c027824 */ /* 0x000fca00078e00ff */
[C---:B------:R-:W-:Y:S02]  /*a6b0*/  LOP3.LUT R8, R2.reuse, 0x38, RZ, 0xc0, !PT ;  /* 0x0000003802087812 */ /* 0x040fe400078ec0ff */
[----:B------:R-:W-:Y:S02]  /*a6c0*/  LOP3.LUT R2, R2, 0x1f8, RZ, 0xc0, !PT ;  /* 0x000001f802027812 */ /* 0x000fe400078ec0ff */
[----:B------:R-:W-:Y:S01]  /*a6d0*/  ISETP.GE.AND P0, PT, R8, UR4, PT ;  /* 0x0000000408007c0c */ /* 0x000fe2000bf06270 */
[----:B------:R-:W-:Y:S01]  /*a6e0*/  UMOV UR4, 0xffffffff ;  /* 0xffffffff00047882 */ /* 0x000fe20000000000 */
[----:B------:R-:W-:-:S04]  /*a6f0*/  LOP3.LUT R7, R2, 0x38, R12, 0x78, !PT ;  /* 0x0000003802077812 */ /* 0x000fc800078e780c */
[----:B------:R-:W-:Y:S01]  /*a700*/  LOP3.LUT R4, R7, 0x200, R4, 0xf8, !PT ;  /* 0x0000020007047812 */ /* 0x000fe200078ef804 */
[----:B------:R-:W-:Y:S06]  /*a710*/  BRA.DIV UR4, `(.L_x_61) ;  /* 0x0000003604cc7947 */ /* 0x000fec000b800000 */
[----:B------:R-:W0:Y:S01]  /*a720*/  SHFL.IDX PT, R7, R0, RZ, 0x181f ;  /* 0x00181fff00077589 */ /* 0x000e2200000e0000 */
[----:B------:R-:W-:Y:S01]  /*a730*/  ULDC UR4, c[0x0][0x288] ;  /* 0x0000a20000047ab9 */ /* 0x000fe20000000800 */
[----:B------:R-:W-:Y:S02]  /*a740*/  IMAD R5, R10, 0x40, R5 ;  /* 0x000000400a057824 */ /* 0x000fe400078e0205 */
[----:B------:R-:W1:Y:S01]  /*a750*/  SHFL.IDX PT, R6, R3, RZ, 0x181f ;  /* 0x00181fff03067589 */ /* 0x000e6200000e0000 */
[----:B------:R-:W-:Y:S02]  /*a760*/  IMAD R2, R9, UR4, RZ ;  /* 0x0000000409027c24 */ /* 0x000fe4000f8e02ff */
[C---:B------:R-:W-:Y:S01]  /*a770*/  VIADD R11, R5.reuse, 0x10 ;  /* 0x00000010050b7836 */ /* 0x040fe20000000000 */
[----:B------:R-:W2:Y:S02]  /*a780*/  SHFL.IDX PT, R14, R0, 0x1, 0x181f ;  /* 0x00381f00000e7f89 */ /* 0x000ea400000e0000 */
[----:B------:R-:W-:-:S13]  /*a790*/  ISETP.GE.AND P1, PT, R5, R2, PT ;  /* 0x000000020500720c */ /* 0x000fda0003f26270 */
[----:B------:R-:W-:Y:S02]  /*a7a0*/  @!P1 LEA R9, R4, UR38, 0x1 ;  /* 0x0000002604099c11 */ /* 0x000fe4000f8e08ff */
[----:B0-----:R-:W-:-:S05]  /*a7b0*/  @!P1 LEA R7, P2, R8, R7, 0x1 ;  /* 0x0000000708079211 */ /* 0x001fca00078408ff */
[----:B-1----:R-:W-:-:S05]  /*a7c0*/  @!P1 IMAD.X R6, RZ, RZ, R6, P2 ;  /* 0x000000ffff069224 */ /* 0x002fca00010e0606 */
[----:B------:R-:W-:-:S04]  /*a7d0*/  @!P1 LOP3.LUT R7, R7, R6, RZ, 0x3c, !PT ;  /* 0x0000000607079212 */ /* 0x000fc800078e3cff */
[----:B------:R-:W-:-:S04]  /*a7e0*/  @!P1 LOP3.LUT R6, R7, R6, RZ, 0x3c, !PT ;  /* 0x0000000607069212 */ /* 0x000fc800078e3cff */
[----:B------:R-:W-:-:S05]  /*a7f0*/  @!P1 LOP3.LUT R7, R7, R6, RZ, 0x3c, !PT ;  /* 0x0000000607079212 */ /* 0x000fca00078e3cff */
[----:B------:R0:W-:Y:S01]  /*a800*/  @!P1 LDGSTS.E.BYPASS.LTC128B.128 [R9+0x20400], desc[UR42][R6.64], !P0 ;  /* 0x2040000006099fae */ /* 0x0001e2000c101d6a */
[----:B------:R-:W-:Y:S01]  /*a810*/  ISETP.GE.AND P1, PT, R11, R2, PT ;  /* 0x000000020b00720c */ /* 0x000fe20003f26270 */
[----:B------:R-:W-:Y:S02]  /*a820*/  VIADD R11, R5, 0x20 ;  /* 0x00000020050b7836 */ /* 0x000fe40000000000 */
[----:B0-----:R-:W0:Y:S10]  /*a830*/  SHFL.IDX PT, R6, R3, 0x1, 0x181f ;  /* 0x00381f0003067f89 */ /* 0x001e3400000e0000 */
[----:B--2---:R-:W-:-:S02]  /*a840*/  @!P1 LEA R7, P2, R8, R14, 0x1 ;  /* 0x0000000e08079211 */ /* 0x004fc400078408ff */
[----:B------:R-:W-:Y:S01]  /*a850*/  @!P1 LEA R9, R4, UR38, 0x1 ;  /* 0x0000002604099c11 */ /* 0x000fe2000f8e08ff */
[----:B------:R-:W1:Y:S02]  /*a860*/  SHFL.IDX PT, R14, R0, 0x2, 0x181f ;  /* 0x00581f00000e7f89 */ /* 0x000e6400000e0000 */
[----:B0-----:R-:W-:-:S05]  /*a870*/  @!P1 IMAD.X R6, RZ, RZ, R6, P2 ;  /* 0x000000ffff069224 */ /* 0x001fca00010e0606 */
[----:B------:R-:W-:-:S04]  /*a880*/  @!P1 LOP3.LUT R7, R7, R6, RZ, 0x3c, !PT ;  /* 0x0000000607079212 */ /* 0x000fc800078e3cff */
[----:B------:R-:W-:-:S04]  /*a890*/  @!P1 LOP3.LUT R6, R7, R6, RZ, 0x3c, !PT ;  /* 0x0000000607069212 */ /* 0x000fc800078e3cff */
[----:B------:R-:W-:-:S05]  /*a8a0*/  @!P1 LOP3.LUT R7, R7, R6, RZ, 0x3c, !PT ;  /* 0x0000000607079212 */ /* 0x000fca00078e3cff */
[----:B------:R0:W-:Y:S01]  /*a8b0*/  @!P1 LDGSTS.E.BYPASS.LTC128B.128 [R9+0x20c00], desc[UR42][R6.64], !P0 ;  /* 0x20c0000006099fae */ /* 0x0001e2000c101d6a */
[----:B------:R-:W-:-:S03]  /*a8c0*/  ISETP.GE.AND P1, PT, R11, R2, PT ;  /* 0x000000020b00720c */ /* 0x000fc60003f26270 */
[----:B0-----:R-:W0:Y:S10]  /*a8d0*/  SHFL.IDX PT, R6, R3, 0x2, 0x181f ;  /* 0x00581f0003067f89 */ /* 0x001e3400000e0000 */
[----:B-1----:R-:W-:-:S02]  /*a8e0*/  @!P1 LEA R7, P2, R8, R14, 0x1 ;  /* 0x0000000e08079211 */ /* 0x002fc400078408ff */
[----:B------:R-:W-:Y:S01]  /*a8f0*/  @!P1 LEA R9, R4, UR38, 0x1 ;  /* 0x0000002604099c11 */ /* 0x000fe2000f8e08ff */
[----:B------:R-:W1:Y:S04]  /*a900*/  SHFL.IDX PT, R3, R3, 0x3, 0x181f ;  /* 0x00781f0003037f89 */ /* 0x000e6800000e0000 */
[----:B------:R2:W3:Y:S01]  /*a910*/  SHFL.IDX PT, R14, R0, 0x3, 0x181f ;  /* 0x00781f00000e7f89 */ /* 0x0004e200000e0000 */
[----:B0-----:R-:W-:-:S05]  /*a920*/  @!P1 IMAD.X R6, RZ, RZ, R6, P2 ;  /* 0x000000ffff069224 */ /* 0x001fca00010e0606 */
[----:B------:R-:W-:-:S04]  /*a930*/  @!P1 LOP3.LUT R7, R7, R6, RZ, 0x3c, !PT ;  /* 0x0000000607079212 */ /* 0x000fc800078e3cff */
[----:B------:R-:W-:-:S04]  /*a940*/  @!P1 LOP3.LUT R6, R7, R6, RZ, 0x3c, !PT ;  /* 0x0000000607069212 */ /* 0x000fc800078e3cff */
[----:B------:R-:W-:-:S05]  /*a950*/  @!P1 LOP3.LUT R7, R7, R6, RZ, 0x3c, !PT ;  /* 0x0000000607079212 */ /* 0x000fca00078e3cff */
[----:B-1-3--:R2:W-:Y:S02]  /*a960*/  @!P1 LDGSTS.E.BYPASS.LTC128B.128 [R9+0x21400], desc[UR42][R6.64], !P0 ;  /* 0x2140000006099fae */ /* 0x00a5e4000c101d6a */
.L_x_163:
[----:B------:R-:W-:-:S04]  /*a970*/  IADD3 R5, R5, 0x30, RZ ;  /* 0x0000003005057810 */ /* 0x000fc80007ffe0ff */
[----:B------:R-:W-:-:S13]  /*a980*/  ISETP.GE.AND P1, PT, R5, R2, PT ;  /* 0x000000020500720c */ /* 0x000fda0003f26270 */
[----:B------:R-:W-:Y:S02]  /*a990*/  @!P1 LEA R2, P2, R8, R14, 0x1 ;  /* 0x0000000e08029211 */ /* 0x000fe400078408ff */
[----:B------:R-:W-:Y:S01]  /*a9a0*/  @!P1 LEA R5, R4, UR38, 0x1 ;  /* 0x0000002604059c11 */ /* 0x000fe2000f8e08ff */
[----:B------:R-:W-:Y:S02]  /*a9b0*/  IMAD.MOV.U32 R4, RZ, RZ, 0x1 ;  /* 0x00000001ff047424 */ /* 0x000fe400078e00ff */
[----:B------:R-:W-:-:S03]  /*a9c0*/  @!P1 IMAD.X R3, RZ, RZ, R3, P2 ;  /* 0x000000ffff039224 */ /* 0x000fc600010e0603 */
[----:B------:R-:W-:Y:S02]  /*a9d0*/  SHF.L.U32 R4, R4, 0x1f, RZ ;  /* 0x0000001f04047819 */ /* 0x000fe400000006ff */
[----:B------:R-:W-:Y:S01]  /*a9e0*/  @!PT LDS RZ, [RZ] ;  /* 0x00000000fffff984 */ /* 0x000fe20000000800 */
[----:B------:R-:W-:Y:S01]  /*a9f0*/  @!PT LDS RZ, [RZ] ;  /* 0x00000000fffff984 */ /* 0x000fe20000000800 */
[----:B------:R-:W-:Y:S01]  /*aa00*/  @!PT LDS RZ, [RZ] ;  /* 0x00000000fffff984 */ /* 0x000fe20000000800 */
[----:B------:R0:W-:Y:S01]  /*aa10*/  @!P1 LDGSTS.E.BYPASS.LTC128B.128 [R5+0x21c00], desc[UR42][R2.64], !P0 ;  /* 0x21c0000002059fae */ /* 0x0001e2000c101d6a */
[----:B------:R-:W-:Y:S01]  /*aa20*/  NOP ;  /* 0x0000000000007918 */ /* 0x000fe20000000000 */
[----:B------:R-:W-:Y:S02]  /*aa30*/  SYNCS.ARRIVE.TRANS64.RED.A0T1 RZ, [UR38+0x28c00], RZ ;  /* 0x028c00ffffff79a7 */ /* 0x000fe40008200426 */
[----:B------:R-:W-:Y:S01]  /*aa40*/  ARRIVES.LDGSTSBAR.64.TRANSCNT [UR38+0x28c00] ;  /* 0x028c0000ff0079b0 */ /* 0x000fe20008000aa6 */
[----:B------:R-:W-:Y:S01]  /*aa50*/  NOP ;  /* 0x0000000000007918 */ /* 0x000fe20000000000 */
[----:B------:R-:W-:Y:S01]  /*aa60*/  SYNCS.ARRIVE.TRANS64.A1T0 RZ, [UR38+0x28c00], RZ ;  /* 0x028c00ffffff79a7 */ /* 0x000fe20008100026 */
[----:B------:R-:W1:Y:S02]  /*aa70*/  SYNCS.PHASECHK.TRANS64.TRYWAIT P0, [UR38+0x28c20], R4 ;  /* 0x028c2004ff0075a7 */ /* 0x000e640008000166 */
[----:B01----:R-:W-:Y:S05]  /*aa80*/  @!P0 BRA `(.L_x_62) ;  /* 0x0000003800388947 */ /* 0x003fea0003800000 */
.L_x_164:
[----:B------:R-:W-:Y:S01]  /*aa90*/  ISETP.NE.AND P0, PT, R19, RZ, PT ;  /* 0x000000ff1300720c */ /* 0x000fe20003f05270 */
[----:B------:R-:W-:Y:S01]  /*aaa0*/  BSSY B0, `(.L_x_63) ;  /* 0x000007f000007945 */ /* 0x000fe20003800000 */
[----:B--2---:R-:W-:-:S11]  /*aab0*/  IMAD.MOV.U32 R0, RZ, RZ, 0x1 ;  /* 0x00000001ff007424 */ /* 0x004fd600078e00ff */
[----:B------:R-:W-:Y:S05]  /*aac0*/  @!P0 BRA `(.L_x_64) ;  /* 0x0000000400f08947 */ /* 0x000fea0003800000 */
[----:B------:R-:W1:Y:S01]  /*aad0*/  SYNCS.PHASECHK.TRANS64.TRYWAIT P0, [UR38+0x28c60], R4 ;  /* 0x028c6004ff0075a7 */ /* 0x000e620008000166 */
[----:B------:R-:W2:Y:S02]  /*aae0*/  S2R R2, SR_TID.X ;  /* 0x0000000000027919 */ /* 0x000ea40000002100 */
[----:B--2---:R-:W-:-:S04]  /*aaf0*/  LOP3.LUT R2, R2, 0x7f, RZ, 0xc0, !PT ;  /* 0x0000007f02027812 */ /* 0x004fc800078ec0ff */
[----:B------:R-:W-:Y:S01]  /*ab00*/  ISETP.NE.AND P1, PT, R2, RZ, PT ;  /* 0x000000ff0200720c */ /* 0x000fe20003f25270 */
[----:B-1----:R-:W-:-:S12]  /*ab10*/  @!P0 BRA `(.L_x_65) ;  /* 0x00000038002c8947 */ /* 0x002fd80003800000 */
.L_x_165:
[----:B------:R-:W-:Y:S04]  /*ab20*/  BSSY B1, `(.L_x_66) ;  /* 0x0000008000017945 */ /* 0x000fe80003800000 */
[----:B------:R-:W-:Y:S05]  /*ab30*/  @P1 BRA `(.L_x_67) ;  /* 0x0000000000181947 */ /* 0x000fea0003800000 */
[----:B0-----:R-:W0:Y:S01]  /*ab40*/  S2R R3, SR_TID.X ;  /* 0x0000000000037919 */ /* 0x001e220000002100 */
[----:B------:R-:W-:-:S04]  /*ab50*/  IMAD.MOV.U32 R2, RZ, RZ, 0x10000 ;  /* 0x00010000ff027424 */ /* 0x000fc800078e00ff */
[----:B------:R1:W-:Y:S01]  /*ab60*/  SYNCS.ARRIVE.TRANS64 RZ, [UR38+0x28c50], R2 ;  /* 0x028c5002ffff79a7 */ /* 0x0003e20008000026 */
[----:B0-----:R-:W-:-:S13]  /*ab70*/  LOP3.LUT P0, RZ, R3, 0x1f, RZ, 0xc0, !PT ;  /* 0x0000001f03ff7812 */ /* 0x001fda000780c0ff */
[----:B-1----:R-:W-:Y:S05]  /*ab80*/  @!P0 BRA `(.L_x_67) ;  /* 0x0000000000048947 */ /* 0x002fea0003800000 */
[----:B------:R-:W-:Y:S01]  /*ab90*/  BPT.TRAP 0x1 ;  /* 0x000000040000795c */ /* 0x000fe20000300000 */
.L_x_67:
[----:B------:R-:W-:Y:S05]  /*aba0*/  BSYNC B1 ;  /* 0x0000000000017941 */ /* 0x000fea0003800000 */
.L_x_66:
[----:B------:R-:W2:Y:S01]  /*abb0*/  LDL.LU R2, [R1+0x4] ;  /* 0x0000040001027983 */ /* 0x000ea20000300800 */
[----:B------:R-:W-:Y:S01]  /*abc0*/  ULDC.64 UR4, c[0x0][0x198] ;  /* 0x0000660000047ab9 */ /* 0x000fe20000000a00 */
[----:B------:R-:W-:Y:S01]  /*abd0*/  PLOP3.LUT P0, PT, PT, PT, PT, 0x80, 0x0 ;  /* 0x000000000000781c */ /* 0x000fe20003f0f070 */
[----:B------:R-:W-:Y:S02]  /*abe0*/  UIADD3 UR4, UP0, UR4, 0x470, URZ ;  /* 0x0000047004047890 */ /* 0x000fe4000ff1e03f */
[----:B------:R-:W-:Y:S02]  /*abf0*/  UIADD3 UR8, UR38, 0x400, URZ ;  /* 0x0000040026087890 */ /* 0x000fe4000fffe03f */
[----:B------:R-:W-:Y:S02]  /*ac00*/  UIADD3 UR9, UR38, 0x28c50, URZ ;  /* 0x00028c5026097890 */ /* 0x000fe4000fffe03f */
[----:B------:R-:W-:Y:S01]  /*ac10*/  UIADD3.X UR5, URZ, UR5, URZ, UP0, !UPT ;  /* 0x000000053f057290 */ /* 0x000fe200087fe43f */
[----:B------:R-:W-:Y:S01]  /*ac20*/  UMOV UR6, 0x0 ;  /* 0x0000000000067882 */ /* 0x000fe20000000000 */
[----:B------:R-:W-:Y:S01]  /*ac30*/  UMOV UR7, 0x14f00000 ;  /* 0x14f0000000077882 */ /* 0x000fe20000000000 */
[----:B------:R-:W-:Y:S01]  /*ac40*/  UMOV UR10, URZ ;  /* 0x0000003f000a7c82 */ /* 0x000fe20008000000 */
[----:B--2---:R-:W-:-:S08]  /*ac50*/  IMAD.SHL.U32 R2, R2, 0x40, RZ ;  /* 0x0000004002027824 */ /* 0x004fd000078e00ff */
.L_x_68:
[----:B------:R-:W-:-:S13]  /*ac60*/  @P0 ELECT P1, URZ, PT ;  /* 0x00000000003f082f */ /* 0x000fda0003820000 */
[----:B------:R-:W-:Y:S01]  /*ac70*/  @P1 R2UR UR13, R16 ;  /* 0x00000000100d12ca */ /* 0x000fe200000e0000 */
[----:B------:R-:W-:Y:S01]  /*ac80*/  UMOV UR12, UR36 ;  /* 0x00000024000c7c82 */ /* 0x000fe20008000000 */
[----:B------:R-:W-:Y:S02]  /*ac90*/  @P1 R2UR UR11, R2 ;  /* 0x00000000020b12ca */ /* 0x000fe400000e0000 */
[----:B------:R-:W-:Y:S02]  /*aca0*/  @P1 PLOP3.LUT P0, PT, P1, PT, PT, 0x8, 0x0 ;  /* 0x000000000000181c */ /* 0x000fe40000f0e170 */
[----:B------:R-:W-:-:S09]  /*acb0*/  PLOP3.LUT P1, PT, PT, PT, PT, 0x8, 0x0 ;  /* 0x000000000000781c */ /* 0x000fd20003f2e170 */
[----:B------:R1:W-:Y:S02]  /*acc0*/  UTMALDG.4D [UR8], [UR4], desc[UR6] ;  /* 0x00000608040075b4 */ /* 0x0003e40008019000 */
[----:B-1----:R-:W-:Y:S05]  /*acd0*/  @P0 BRA.U.ANY `(.L_x_68) ;  /* 0xfffffffd00e00947 */ /* 0x002fea000393ffff */
[----:B------:R-:W-:Y:S01]  /*ace0*/  PLOP3.LUT P0, PT, PT, PT, PT, 0x80, 0x0 ;  /* 0x000000000000781c */ /* 0x000fe20003f0f070 */
[----:B------:R-:W-:Y:S01]  /*acf0*/  UIADD3 UR8, UR38, 0x2400, URZ ;  /* 0x0000240026087890 */ /* 0x000fe2000fffe03f */
[----:B------:R-:W-:Y:S01]  /*ad00*/  UMOV UR6, 0x0 ;  /* 0x0000000000067882 */ /* 0x000fe20000000000 */
[----:B------:R-:W-:Y:S01]  /*ad10*/  UMOV UR7, 0x14f00000 ;  /* 0x14f0000000077882 */ /* 0x000fe20000000000 */
[----:B------:R-:W-:-:S09]  /*ad20*/  UMOV UR10, 0x40 ;  /* 0x00000040000a7882 */ /* 0x000fd20000000000 */
.L_x_69:
        /* <DEDUP_REMOVED lines=13> */
.L_x_70:
        /* <DEDUP_REMOVED lines=13> */
.L_x_71:
        /* <DEDUP_REMOVED lines=13> */
.L_x_72:
        /* <DEDUP_REMOVED lines=13> */
.L_x_73:
        /* <DEDUP_REMOVED lines=13> */
.L_x_74:
        /* <DEDUP_REMOVED lines=13> */
.L_x_75:
        /* <DEDUP_REMOVED lines=8> */
.L_x_64:
[----:B------:R-:W-:Y:S05]  /*b290*/  BSYNC B0 ;  /* 0x0000000000007941 */ /* 0x000fea0003800000 */
.L_x_63:
[----:B0-----:R-:W2:Y:S04]  /*b2a0*/  LDL.LU R4, [R1+0x10] ;  /* 0x0000100001047983 */ /* 0x001ea80000300800 */
[----:B------:R-:W3:Y:S01]  /*b2b0*/  LDL R3, [R1+0x8] ;  /* 0x0000080001037983 */ /* 0x000ee20000100800 */
[----:B------:R-:W-:Y:S02]  /*b2c0*/  IMAD.MOV.U32 R9, RZ, RZ, RZ ;  /* 0x000000ffff097224 */ /* 0x000fe400078e00ff */
[----:B------:R-:W-:Y:S02]  /*b2d0*/  IMAD.MOV.U32 R6, RZ, RZ, 0x1 ;  /* 0x00000001ff067424 */ /* 0x000fe400078e00ff */
[----:B--2---:R-:W-:-:S05]  /*b2e0*/  VIADD R7, R4, 0xfffffffe ;  /* 0xfffffffe04077836 */ /* 0x004fca0000000000 */
[----:B---3--:R-:W-:-:S13]  /*b2f0*/  ISETP.GE.AND P0, PT, R7, R3, PT ;  /* 0x000000030700720c */ /* 0x008fda0003f06270 */
[----:B------:R-:W-:Y:S05]  /*b300*/  @!P0 BRA `(.L_x_49) ;  /* 0x0000002400108947 */ /* 0x000fea0003800000 */
[----:B------:R-:W2:Y:S01]  /*b310*/  LDL.LU R4, [R1+0xc] ;  /* 0x00000c0001047983 */ /* 0x000ea20000300800 */
[----:B------:R-:W-:Y:S01]  /*b320*/  UIADD3 UR4, UR40, 0x1, URZ ;  /* 0x0000000128047890 */ /* 0x000fe2000fffe03f */
[----:B------:R-:W-:Y:S01]  /*b330*/  LOP3.LUT R2, RZ, R3, RZ, 0x33, !PT ;  /* 0x00000003ff027212 */ /* 0x000fe200078e33ff */
[----:B------:R-:W-:-:S04]  /*b340*/  IMAD.MOV.U32 R6, RZ, RZ, 0x1 ;  /* 0x00000001ff067424 */ /* 0x000fc800078e00ff */
[----:B--2---:R-:W-:Y:S02]  /*b350*/  IMAD R0, R4, UR4, RZ ;  /* 0x0000000404007c24 */ /* 0x004fe4000f8e02ff */
[----:B------:R-:W0:Y:S03]  /*b360*/  S2R R4, SR_TID.X ;  /* 0x0000000000047919 */ /* 0x000e260000002100 */
[----:B------:R-:W-:-:S04]  /*b370*/  VIMNMX R0, R0, UR39, PT ;  /* 0x0000002700007c48 */ /* 0x000fc8000bfe0100 */
[----:B------:R-:W-:-:S04]  /*b380*/  IADD3 R3, -R0, RZ, RZ ;  /* 0x000000ff00037210 */ /* 0x000fc80007ffe1ff */
[----:B------:R-:W-:Y:S02]  /*b390*/  VIADDMNMX R3, R3, 0x1, R2, !PT ;  /* 0x0000000103037846 */ /* 0x000fe40007800102 */
[----:B------:R-:W-:-:S03]  /*b3a0*/  LOP3.LUT R2, RZ, R0, RZ, 0x33, !PT ;  /* 0x00000000ff027212 */ /* 0x000fc600078e33ff */
[----:B------:R-:W-:Y:S02]  /*b3b0*/  VIADD R5, R3, 0xfffffffe ;  /* 0xfffffffe03057836 */ /* 0x000fe40000000000 */
[----:B------:R-:W-:Y:S02]  /*b3c0*/  IMAD.IADD R3, R0, 0x1, R3 ;  /* 0x0000000100037824 */ /* 0x000fe400078e0203 */
[----:B------:R-:W-:Y:S01]  /*b3d0*/  IMAD.MOV.U32 R0, RZ, RZ, 0x1 ;  /* 0x00000001ff007424 */ /* 0x000fe200078e00ff */
[----:B------:R-:W-:Y:S02]  /*b3e0*/  ISETP.NE.AND P0, PT, R5, R2, PT ;  /* 0x000000020500720c */ /* 0x000fe40003f05270 */
[----:B------:R-:W-:Y:S02]  /*b3f0*/  LOP3.LUT R12, R3, 0x1, RZ, 0xc0, !PT ;  /* 0x00000001030c7812 */ /* 0x000fe400078ec0ff */
[----:B0-----:R-:W-:-:S09]  /*b400*/  LOP3.LUT R10, R4, 0x1f, RZ, 0xc0, !PT ;  /* 0x0000001f040a7812 */ /* 0x001fd200078ec0ff */
[----:B------:R-:W-:Y:S05]  /*b410*/  @!P0 BRA `(.L_x_76) ;  /* 0x0000001400dc8947 */ /* 0x000fea0003800000 */
[----:B------:R-:W-:Y:S01]  /*b420*/  BSSY B0, `(.L_x_76) ;  /* 0x0000176000007945 */ /* 0x000fe20003800000 */
[----:B------:R-:W-:Y:S02]  /*b430*/  IMAD.IADD R8, R3, 0x1, -R12 ;  /* 0x0000000103087824 */ /* 0x000fe400078e0a0c */
[----:B------:R-:W-:-:S07]  /*b440*/  IMAD.MOV.U32 R0, RZ, RZ, 0x1 ;  /* 0x00000001ff007424 */ /* 0x000fce00078e00ff */
.L_x_117:
[----:B------:R-:W-:Y:S01]  /*b450*/  ISETP.NE.AND P0, PT, R19, RZ, PT ;  /* 0x000000ff1300720c */ /* 0x000fe20003f05270 */
[----:B------:R-:W-:Y:S01]  /*b460*/  VIADD R8, R8, 0xfffffffe ;  /* 0xfffffffe08087836 */ /* 0x000fe20000000000 */
[----:B------:R-:W-:Y:S04]  /*b470*/  BSSY B1, `(.L_x_77) ;  /* 0x00000b6000017945 */ /* 0x000fe80003800000 */
[----:B------:R-:W-:-:S07]  /*b480*/  ISETP.NE.AND P1, PT, R8, RZ, PT ;  /* 0x000000ff0800720c */ /* 0x000fce0003f25270 */
[----:B0-----:R-:W-:Y:S06]  /*b490*/  @!P0 BRA `(.L_x_78) ;  /* 0x0000000800cc8947 */ /* 0x001fec0003800000 */
[----:B------:R-:W2:Y:S01]  /*b4a0*/  LDL R2, [R1] ;  /* 0x0000000001027983 */ /* 0x000ea20000100800 */
[----:B------:R-:W-:Y:S01]  /*b4b0*/  IMAD.MOV.U32 R13, RZ, RZ, R7 ;  /* 0x000000ffff0d7224 */ /* 0x000fe200078e0007 */
[----:B--2---:R-:W-:-:S13]  /*b4c0*/  ISETP.NE.AND P0, PT, R2, RZ, PT ;  /* 0x000000ff0200720c */ /* 0x004fda0003f05270 */
[----:B------:R-:W-:Y:S05]  /*b4d0*/  @!P0 BRA `(.L_x_79) ;  /* 0x00000000004c8947 */ /* 0x000fea0003800000 */
[----:B------:R-:W0:Y:S01]  /*b4e0*/  LDC R13, c[0x0][0x43c] ;  /* 0x00010f00ff0d7b82 */ /* 0x000e220000000800 */
[----:B------:R-:W-:Y:S01]  /*b4f0*/  MOV R11, R7 ;  /* 0x00000007000b7202 */ /* 0x000fe20000000f00 */
[----:B------:R-:W-:Y:S01]  /*b500*/  ULDC.64 UR4, c[0x0][0x428] ;  /* 0x00010a0000047ab9 */ /* 0x000fe20000000a00 */
[----:B0-----:R-:W-:-:S13]  /*b510*/  ISETP.NE.AND P0, PT, R13, 0x1, PT ;  /* 0x000000010d00780c */ /* 0x001fda0003f05270 */
[----:B------:R-:W0:Y:S02]  /*b520*/  @P0 LDC.64 R2, c[0x0][0x440] ;  /* 0x00011000ff020b82 */ /* 0x000e240000000a00 */
[----:B0-----:R-:W-:-:S05]  /*b530*/  @P0 IMAD.HI.U32 R2, R7, R2, RZ ;  /* 0x0000000207020227 */ /* 0x001fca00078e00ff */
[----:B------:R-:W-:Y:S01]  /*b540*/  @P0 SHF.R.U32.HI R11, RZ, R3, R2 ;  /* 0x00000003ff0b0219 */ /* 0x000fe20000011602 */
[----:B------:R-:W-:-:S03]  /*b550*/  IMAD R2, R18, UR4, RZ ;  /* 0x0000000412027c24 */ /* 0x000fc6000f8e02ff */
[--C-:B------:R-:W-:Y:S01]  /*b560*/  SHF.R.S32.HI R3, RZ, 0x1f, R11.reuse ;  /* 0x0000001fff037819 */ /* 0x100fe2000001140b */
[----:B------:R-:W-:Y:S02]  /*b570*/  IMAD R5, R17, UR5, R2 ;  /* 0x0000000511057c24 */ /* 0x000fe4000f8e0202 */
[----:B------:R-:W-:-:S04]  /*b580*/  IMAD.MOV.U32 R2, RZ, RZ, R11 ;  /* 0x000000ffff027224 */ /* 0x000fc800078e000b */
[----:B------:R-:W-:Y:S01]  /*b590*/  IMAD.WIDE.U32 R2, R17, UR4, R2 ;  /* 0x0000000411027c25 */ /* 0x000fe2000f8e0002 */
[----:B------:R-:W-:-:S03]  /*b5a0*/  ULDC.64 UR4, c[0x0][0x418] ;  /* 0x0001060000047ab9 */ /* 0x000fc60000000a00 */
[----:B------:R-:W-:Y:S01]  /*b5b0*/  IMAD.IADD R3, R5, 0x1, R3 ;  /* 0x0000000105037824 */ /* 0x000fe200078e0203 */
[----:B------:R-:W-:-:S04]  /*b5c0*/  LEA R4, P0, R2, UR4, 0x2 ;  /* 0x0000000402047c11 */ /* 0x000fc8000f8010ff */
[----:B------:R-:W-:-:S05]  /*b5d0*/  LEA.HI.X R5, R2, UR5, R3, 0x2, P0 ;  /* 0x0000000502057c11 */ /* 0x000fca00080f1403 */
[----:B------:R0:W5:Y:S01]  /*b5e0*/  LDG.E R16, desc[UR42][R4.64] ;  /* 0x0000002a04107981 */ /* 0x000162000c1e1900 */
[----:B------:R-:W-:-:S04]  /*b5f0*/  IMAD.MOV R2, RZ, RZ, -R11 ;  /* 0x000000ffff027224 */ /* 0x000fc800078e0a0b */
[----:B------:R-:W-:-:S07]  /*b600*/  IMAD R13, R13, R2, R7 ;  /* 0x000000020d0d7224 */ /* 0x000fce00078e0207 */
.L_x_79:
[----:B------:R-:W1:Y:S01]  /*b610*/  S2R R2, SR_TID.X ;  /* 0x0000000000027919 */ /* 0x000e620000002100 */
[----:B------:R-:W-:Y:S01]  /*b620*/  BSSY B2, `(.L_x_80) ;  /* 0x0000006000027945 */ /* 0x000fe20003800000 */
[----:B-1----:R-:W-:Y:S02]  /*b630*/  LOP3.LUT R3, R2, 0x7f, RZ, 0xc0, !PT ;  /* 0x0000007f02037812 */ /* 0x002fe400078ec0ff */
[----:B------:R-:W-:Y:S02]  /*b640*/  SHF.L.U32 R2, R0, 0x1f, RZ ;  /* 0x0000001f00027819 */ /* 0x000fe400000006ff */
[----:B------:R-:W-:Y:S02]  /*b650*/  ISETP.NE.AND P2, PT, R3, RZ, PT ;  /* 0x000000ff0300720c */ /* 0x000fe40003f45270 */
[----:B------:R-:W1:Y:S02]  /*b660*/  SYNCS.PHASECHK.TRANS64.TRYWAIT P0, [UR38+0x28c48], R2 ;  /* 0x028c4802ff0075a7 */ /* 0x000e640008000166 */
[----:B-1----:R-:W-:Y:S09]  /*b670*/  @!P0 BRA `(.L_x_81) ;  /* 0x0000002c006c8947 */ /* 0x002ff20003800000 */
.L_x_166:
[----:B------:R-:W-:Y:S05]  /*b680*/  BSYNC B2 ;  /* 0x0000000000027941 */ /* 0x000fea0003800000 */
.L_x_80:
[----:B------:R-:W-:Y:S04]  /*b690*/  BSSY B2, `(.L_x_82) ;  /* 0x0000007000027945 */ /* 0x000fe80003800000 */
[----:B------:R-:W-:Y:S05]  /*b6a0*/  @P2 BRA `(.L_x_83) ;  /* 0x0000000000142947 */ /* 0x000fea0003800000 */
[----:B------:R-:W-:Y:S01]  /*b6b0*/  ISETP.NE.AND P0, PT, R10, RZ, PT ;  /* 0x000000ff0a00720c */ /* 0x000fe20003f05270 */
[----:B-1----:R-:W-:-:S04]  /*b6c0*/  IMAD.MOV.U32 R3, RZ, RZ, 0x2000 ;  /* 0x00002000ff037424 */ /* 0x002fc800078e00ff */
[----:B------:R2:W-:Y:S08]  /*b6d0*/  SYNCS.ARRIVE.TRANS64 RZ, [UR38+0x28c38], R3 ;  /* 0x028c3803ffff79a7 */ /* 0x0005f00008000026 */
[----:B--2---:R-:W-:Y:S05]  /*b6e0*/  @!P0 BRA `(.L_x_83) ;  /* 0x0000000000048947 */ /* 0x004fea0003800000 */
[----:B------:R-:W-:Y:S01]  /*b6f0*/  BPT.TRAP 0x1 ;  /* 0x000000040000795c */ /* 0x000fe20000300000 */
.L_x_83:
[----:B------:R-:W-:Y:S05]  /*b700*/  BSYNC B2 ;  /* 0x0000000000027941 */ /* 0x000fea0003800000 */
.L_x_82:
[----:B0-----:R-:W-:Y:S01]  /*b710*/  IMAD.MOV.U32 R4, RZ, RZ, RZ ;  /* 0x000000ffff047224 */ /* 0x001fe200078e00ff */
[----:B------:R-:W-:Y:S01]  /*b720*/  ULDC.64 UR4, c[0x0][0x198] ;  /* 0x0000660000047ab9 */ /* 0x000fe20000000a00 */
[----:B------:R-:W-:Y:S01]  /*b730*/  PLOP3.LUT P0, PT, PT, PT, PT, 0x80, 0x0 ;  /* 0x000000000000781c */ /* 0x000fe20003f0f070 */
[----:B------:R-:W-:Y:S01]  /*b740*/  UIADD3 UR4, UP0, UR4, 0x370, URZ ;  /* 0x0000037004047890 */ /* 0x000fe2000ff1e03f */
[----:B------:R-:W-:Y:S01]  /*b750*/  IMAD.SHL.U32 R5, R13, 0x40, RZ ;  /* 0x000000400d057824 */ /* 0x000fe200078e00ff */
[----:B------:R-:W-:Y:S01]  /*b760*/  R2UR UR34, R4 ;  /* 0x00000000042272ca */ /* 0x000fe200000e0000 */
[----:B------:R-:W-:Y:S02]  /*b770*/  UIADD3 UR32, UR38, 0x24400, URZ ;  /* 0x0002440026207890 */ /* 0x000fe4000fffe03f */
[----:B------:R-:W-:Y:S02]  /*b780*/  UIADD3 UR33, UR38, 0x28c38, URZ ;  /* 0x00028c3826217890 */ /* 0x000fe4000fffe03f */
[----:B------:R-:W-:Y:S01]  /*b790*/  UIADD3.X UR5, URZ, UR5, URZ, UP0, !UPT ;  /* 0x000000053f057290 */ /* 0x000fe200087fe43f */
[----:B------:R-:W-:Y:S01]  /*b7a0*/  UMOV UR6, 0x0 ;  /* 0x0000000000067882 */ /* 0x000fe20000000000 */
[----:B------:R-:W-:-:S10]  /*b7b0*/  UMOV UR7, 0x14f00000 ;  /* 0x14f0000000077882 */ /* 0x000fd40000000000 */
.L_x_84:
[----:B------:R-:W-:-:S13]  /*b7c0*/  @P0 ELECT P3, URZ, PT ;  /* 0x00000000003f082f */ /* 0x000fda0003860000 */
[----:B-----5:R-:W-:Y:S02]  /*b7d0*/  @P3 R2UR UR37, R16 ;  /* 0x00000000102532ca */ /* 0x020fe400000e0000 */
[----:B------:R-:W-:Y:S02]  /*b7e0*/  @P3 R2UR UR35, R5 ;  /* 0x00000000052332ca */ /* 0x000fe400000e0000 */
[----:B------:R-:W-:Y:S02]  /*b7f0*/  @P3 PLOP3.LUT P0, PT, P3, PT, PT, 0x8, 0x0 ;  /* 0x000000000000381c */ /* 0x000fe40001f0e170 */
[----:B------:R-:W-:-:S09]  /*b800*/  PLOP3.LUT P3, PT, PT, PT, PT, 0x8, 0x0 ;  /* 0x000000000000781c */ /* 0x000fd20003f6e170 */
[----:B------:R0:W-:Y:S02]  /*b810*/  UTMALDG.4D [UR32], [UR4], desc[UR6] ;  /* 0x00000620040075b4 */ /* 0x0001e40008019000 */
[----:B0-----:R-:W-:Y:S05]  /*b820*/  @P0 BRA.U.ANY `(.L_x_84) ;  /* 0xfffffffd00e40947 */ /* 0x001fea000393ffff */
[----:B------:R-:W0:Y:S01]  /*b830*/  SYNCS.PHASECHK.TRANS64.TRYWAIT P0, [UR38+0x28c68], R2 ;  /* 0x028c6802ff0075a7 */ /* 0x000e220008000166 */
[----:B------:R-:W-:Y:S04]  /*b840*/  BSSY B2, `(.L_x_85) ;  /* 0x0000002000027945 */ /* 0x000fe80003800000 */
[----:B0-----:R-:W-:Y:S05]  /*b850*/  @!P0 BRA `(.L_x_86) ;  /* 0x0000002c000c8947 */ /* 0x001fea0003800000 */
.L_x_167:
[----:B------:R-:W-:Y:S05]  /*b860*/  BSYNC B2 ;  /* 0x0000000000027941 */ /* 0x000fea0003800000 */
.L_x_85:
[----:B------:R-:W-:Y:S01]  /*b870*/  BSSY B2, `(.L_x_87) ;  /* 0x0000009000027945 */ /* 0x000fe20003800000 */
[----:B01----:R-:W-:Y:S02]  /*b880*/  IMAD.MOV.U32 R2, RZ, RZ, 0x0 ;  /* 0x00000000ff027424 */ /* 0x003fe400078e00ff */
[----:B------:R-:W-:Y:S01]  /*b890*/  IMAD.MOV.U32 R3, RZ, RZ, 0x14f00000 ;  /* 0x14f00000ff037424 */ /* 0x000fe200078e00ff */
[----:B------:R-:W-:Y:S06]  /*b8a0*/  @P2 BRA `(.L_x_88) ;  /* 0x0000000000142947 */ /* 0x000fec0003800000 */
[----:B------:R-:W-:Y:S02]  /*b8b0*/  ISETP.NE.AND P0, PT, R10, RZ, PT ;  /* 0x000000ff0a00720c */ /* 0x000fe40003f05270 */
[----:B------:R-:W-:-:S04]  /*b8c0*/  MOV R11, 0x10000 ;  /* 0x00010000000b7802 */ /* 0x000fc80000000f00 */
[----:B------:R0:W-:Y:S07]  /*b8d0*/  SYNCS.ARRIVE.TRANS64 RZ, [UR38+0x28c58], R11 ;  /* 0x028c580bffff79a7 */ /* 0x0001ee0008000026 */
[----:B------:R-:W-:Y:S05]  /*b8e0*/  @!P0 BRA `(.L_x_88) ;  /* 0x0000000000048947 */ /* 0x000fea0003800000 */
[----:B------:R-:W-:Y:S01]  /*b8f0*/  BPT.TRAP 0x1 ;  /* 0x000000040000795c */ /* 0x000fe20000300000 */
.L_x_88:
[----:B------:R-:W-:Y:S05]  /*b900*/  BSYNC B2 ;  /* 0x0000000000027941 */ /* 0x000fea0003800000 */
.L_x_87:
[----:B------:R-:W-:Y:S01]  /*b910*/  R2UR UR10, R4 ;  /* 0x00000000040a72ca */ /* 0x000fe200000e0000 */
[----:B------:R-:W-:Y:S01]  /*b920*/  ULDC.64 UR4, c[0x0][0x198] ;  /* 0x0000660000047ab9 */ /* 0x000fe20000000a00 */
[----:B------:R-:W-:Y:S01]  /*b930*/  R2UR UR6, R2 ;  /* 0x00000000020672ca */ /* 0x000fe200000e0000 */
[----:B------:R-:W-:Y:S01]  /*b940*/  UIADD3 UR4, UP0, UR4, 0x470, URZ ;  /* 0x0000047004047890 */ /* 0x000fe2000ff1e03f */
[----:B------:R-:W-:Y:S01]  /*b950*/  R2UR UR7, R3 ;  /* 0x00000000030772ca */ /* 0x000fe200000e0000 */
[----:B------:R-:W-:Y:S01]  /*b960*/  UIADD3 UR8, UR38, 0x10400, URZ ;  /* 0x0001040026087890 */ /* 0x000fe2000fffe03f */
[----:B------:R-:W-:Y:S01]  /*b970*/  PLOP3.LUT P0, PT, PT, PT, PT, 0x80, 0x0 ;  /* 0x000000000000781c */ /* 0x000fe20003f0f070 */
[----:B------:R-:W-:Y:S02]  /*b980*/  UIADD3 UR9, UR38, 0x28c58, URZ ;  /* 0x00028c5826097890 */ /* 0x000fe4000fffe03f */
[----:B------:R-:W-:-:S12]  /*b990*/  UIADD3.X UR5, URZ, UR5, URZ, UP0, !UPT ;  /* 0x000000053f057290 */ /* 0x000fd800087fe43f */
.L_x_89:
        /* <DEDUP_REMOVED lines=8> */
[----:B------:R-:W-:Y:S01]  /*ba20*/  R2UR UR6, R2 ;  /* 0x00000000020672ca */ /* 0x000fe200000e0000 */
[----:B------:R-:W-:Y:S01]  /*ba30*/  UIADD3 UR8, UR38, 0x12400, URZ ;  /* 0x0001240026087890 */ /* 0x000fe2000fffe03f */
[----:B------:R-:W-:Y:S01]  /*ba40*/  R2UR UR7, R3 ;  /* 0x00000000030772ca */ /* 0x000fe200000e0000 */
[----:B------:R-:W-:Y:S01]  /*ba50*/  UMOV UR10, 0x40 ;  /* 0x00000040000a7882 */ /* 0x000fe20000000000 */
[----:B------:R-:W-:-:S13]  /*ba60*/  PLOP3.LUT P0, PT, PT, PT, PT, 0x80, 0x0 ;  /* 0x000000000000781c */ /* 0x000fda0003f0f070 */
.L_x_90:
        /* <DEDUP_REMOVED lines=13> */
.L_x_91:
        /* <DEDUP_REMOVED lines=13> */
.L_x_92:
        /* <DEDUP_REMOVED lines=13> */
.L_x_93:
        /* <DEDUP_REMOVED lines=13> */
.L_x_94:
        /* <DEDUP_REMOVED lines=13> */
.L_x_95:
        /* <DEDUP_REMOVED lines=13> */
.L_x_96:
        /* <DEDUP_REMOVED lines=8> */
.L_x_78:
[----:B------:R-:W-:Y:S05]  /*bfd0*/  BSYNC B1 ;  /* 0x0000000000017941 */ /* 0x000fea0003800000 */
.L_x_77:
[----:B------:R-:W-:Y:S01]  /*bfe0*/  ISETP.NE.AND P3, PT, R19, RZ, PT ;  /* 0x000000ff1300720c */ /* 0x000fe20003f65270 */
[----:B------:R-:W-:Y:S01]  /*bff0*/  BSSY B1, `(.L_x_97) ;  /* 0x00000b6000017945 */ /* 0x000fe20003800000 */
[----:B------:R-:W-:-:S11]  /*c000*/  LOP3.LUT R0, R0, 0x1, RZ, 0x3c, !PT ;  /* 0x0000000100007812 */ /* 0x000fd600078e3cff */
[----:B------:R-:W-:Y:S05]  /*c010*/  @!P3 BRA `(.L_x_98) ;  /* 0x0000000800ccb947 */ /* 0x000fea0003800000 */
[----:B------:R-:W2:Y:S01]  /*c020*/  LDL R2, [R1] ;  /* 0x0000000001027983 */ /* 0x000ea20000100800 */
[----:B0-----:R-:W-:Y:S01]  /*c030*/  VIADD R11, R7, 0xffffffff ;  /* 0xffffffff070b7836 */ /* 0x001fe20000000000 */
[----:B--2---:R-:W-:-:S13]  /*c040*/  ISETP.NE.AND P3, PT, R2, RZ, PT ;  /* 0x000000ff0200720c */ /* 0x004fda0003f65270 */
[----:B------:R-:W-:Y:S05]  /*c050*/  @!P3 BRA `(.L_x_99) ;  /* 0x000000000048b947 */ /* 0x000fea0003800000 */
[----:B------:R-:W0:Y:S01]  /*c060*/  LDC R5, c[0x0][0x43c] ;  /* 0x00010f00ff057b82 */ /* 0x000e220000000800 */
[----:B------:R-:W-:Y:S01]  /*c070*/  ULDC.64 UR4, c[0x0][0x428] ;  /* 0x00010a0000047ab9 */ /* 0x000fe20000000a00 */
[----:B0-----:R-:W-:-:S13]  /*c080*/  ISETP.NE.AND P0, PT, R5, 0x1, PT ;  /* 0x000000010500780c */ /* 0x001fda0003f05270 */
[----:B------:R-:W0:Y:S02]  /*c090*/  @P0 LDC.64 R2, c[0x0][0x440] ;  /* 0x00011000ff020b82 */ /* 0x000e240000000a00 */
[----:B0-----:R-:W-:-:S04]  /*c0a0*/  @P0 IMAD.HI.U32 R4, R11, R2, RZ ;  /* 0x000000020b040227 */ /* 0x001fc800078e00ff */
[----:B------:R-:W-:Y:S01]  /*c0b0*/  IMAD.MOV.U32 R2, RZ, RZ, R11 ;  /* 0x000000ffff027224 */ /* 0x000fe200078e000b */
[----:B------:R-:W-:-:S04]  /*c0c0*/  @P0 SHF.R.U32.HI R2, RZ, R3, R4 ;  /* 0x00000003ff020219 */ /* 0x000fc80000011604 */
[--C-:B------:R-:W-:Y:S01]  /*c0d0*/  SHF.R.S32.HI R3, RZ, 0x1f, R2.reuse ;  /* 0x0000001fff037819 */ /* 0x100fe20000011402 */
[----:B------:R-:W-:-:S04]  /*c0e0*/  IMAD.MOV R4, RZ, RZ, -R2 ;  /* 0x000000ffff047224 */ /* 0x000fc800078e0a02 */
[----:B------:R-:W-:Y:S02]  /*c0f0*/  IMAD R11, R5, R4, R11 ;  /* 0x00000004050b7224 */ /* 0x000fe400078e020b */
[----:B------:R-:W-:Y:S02]  /*c100*/  IMAD R4, R18, UR4, RZ ;  /* 0x0000000412047c24 */ /* 0x000fe4000f8e02ff */
[----:B------:R-:W-:-:S04]  /*c110*/  IMAD.WIDE.U32 R2, R17, UR4, R2 ;  /* 0x0000000411027c25 */ /* 0x000fc8000f8e0002 */
[----:B------:R-:W-:Y:S01]  /*c120*/  IMAD R5, R17, UR5, R4 ;  /* 0x0000000511057c24 */ /* 0x000fe2000f8e0204 */
[----:B------:R-:W-:Y:S02]  /*c130*/  ULDC.64 UR4, c[0x0][0x418] ;  /* 0x0001060000047ab9 */ /* 0x000fe40000000a00 */
[----:B------:R-:W-:Y:S01]  /*c140*/  LEA R4, P0, R2, UR4, 0x2 ;  /* 0x0000000402047c11 */ /* 0x000fe2000f8010ff */
[----:B------:R-:W-:-:S05]  /*c150*/  IMAD.IADD R3, R5, 0x1, R3 ;  /* 0x0000000105037824 */ /* 0x000fca00078e0203 */
[----:B------:R-:W-:-:S05]  /*c160*/  LEA.HI.X R5, R2, UR5, R3, 0x2, P0 ;  /* 0x0000000502057c11 */ /* 0x000fca00080f1403 */
[----:B------:R0:W5:Y:S02]  /*c170*/  LDG.E R16, desc[UR42][R4.64] ;  /* 0x0000002a04107981 */ /* 0x000164000c1e1900 */
.L_x_99:
[----:B------:R-:W1:Y:S01]  /*c180*/  S2R R2, SR_TID.X ;  /* 0x0000000000027919 */ /* 0x000e620000002100 */
[----:B------:R-:W-:Y:S01]  /*c190*/  BSSY B2, `(.L_x_100) ;  /* 0x0000006000027945 */ /* 0x000fe20003800000 */
[----:B-1----:R-:W-:Y:S02]  /*c1a0*/  LOP3.LUT R3, R2, 0x7f, RZ, 0xc0, !PT ;  /* 0x0000007f02037812 */ /* 0x002fe400078ec0ff */
[----:B------:R-:W-:Y:S02]  /*c1b0*/  SHF.L.U32 R2, R0, 0x1f, RZ ;  /* 0x0000001f00027819 */ /* 0x000fe400000006ff */
[----:B------:R-:W-:Y:S02]  /*c1c0*/  ISETP.NE.AND P2, PT, R3, RZ, PT ;  /* 0x000000ff0300720c */ /* 0x000fe40003f45270 */
[----:B------:R-:W1:Y:S02]  /*c1d0*/  SYNCS.PHASECHK.TRANS64.TRYWAIT P0, [UR38+0x28c40], R2 ;  /* 0x028c4002ff0075a7 */ /* 0x000e640008000166 */
[----:B-1----:R-:W-:Y:S09]  /*c1e0*/  @!P0 BRA `(.L_x_101) ;  /* 0x0000002000c08947 */ /* 0x002ff20003800000 */
.L_x_168:
[----:B------:R-:W-:Y:S05]  /*c1f0*/  BSYNC B2 ;  /* 0x0000000000027941 */ /* 0x000fea0003800000 */
.L_x_100:
[----:B------:R-:W-:Y:S04]  /*c200*/  BSSY B2, `(.L_x_102) ;  /* 0x0000007000027945 */ /* 0x000fe80003800000 */
[----:B------:R-:W-:Y:S05]  /*c210*/  @P2 BRA `(.L_x_103) ;  /* 0x0000000000142947 */ /* 0x000fea0003800000 */
[----:B------:R-:W-:Y:S01]  /*c220*/  ISETP.NE.AND P0, PT, R10, RZ, PT ;  /* 0x000000ff0a00720c */ /* 0x000fe20003f05270 */
[----:B-1----:R-:W-:-:S04]  /*c230*/  IMAD.MOV.U32 R3, RZ, RZ, 0x2000 ;  /* 0x00002000ff037424 */ /* 0x002fc800078e00ff */
[----:B------:R2:W-:Y:S08]  /*c240*/  SYNCS.ARRIVE.TRANS64 RZ, [UR38+0x28c30], R3 ;  /* 0x028c3003ffff79a7 */ /* 0x0005f00008000026 */
[----:B--2---:R-:W-:Y:S05]  /*c250*/  @!P0 BRA `(.L_x_103) ;  /* 0x0000000000048947 */ /* 0x004fea0003800000 */
[----:B------:R-:W-:Y:S01]  /*c260*/  BPT.TRAP 0x1 ;  /* 0x000000040000795c */ /* 0x000fe20000300000 */
.L_x_103:
[----:B------:R-:W-:Y:S05]  /*c270*/  BSYNC B2 ;  /* 0x0000000000027941 */ /* 0x000fea0003800000 */
.L_x_102:
        /* <DEDUP_REMOVED lines=11> */
.L_x_104:
[----:B------:R-:W-:-:S13]  /*c330*/  @P0 ELECT P3, URZ, PT ;  /* 0x00000000003f082f */ /* 0x000fda0003860000 */
[----:B-----5:R-:W-:Y:S01]  /*c340*/  @P3 R2UR UR13, R16 ;  /* 0x00000000100d32ca */ /* 0x020fe200000e0000 */
[----:B------:R-:W-:Y:S01]  /*c350*/  UMOV UR12, UR36 ;  /* 0x00000024000c7c82 */ /* 0x000fe20008000000 */
        /* <DEDUP_REMOVED lines=8> */
.L_x_169:
[----:B------:R-:W-:Y:S05]  /*c3e0*/  BSYNC B2 ;  /* 0x0000000000027941 */ /* 0x000fea0003800000 */
.L_x_105:
[----:B------:R-:W-:Y:S01]  /*c3f0*/  BSSY B2, `(.L_x_107) ;  /* 0x0000009000027945 */ /* 0x000fe20003800000 */
[----:B01----:R-:W-:Y:S01]  /*c400*/  IMAD.MOV.U32 R2, RZ, RZ, 0x0 ;  /* 0x00000000ff027424 */ /* 0x003fe200078e00ff */
[----:B------:R-:W-:Y:S02]  /*c410*/  MOV R3, 0x14f00000 ;  /* 0x14f0000000037802 */ /* 0x000fe40000000f00 */
[----:B------:R-:W-:Y:S05]  /*c420*/  @P2 BRA `(.L_x_108) ;  /* 0x0000000000142947 */ /* 0x000fea0003800000 */
[----:B------:R-:W-:Y:S01]  /*c430*/  ISETP.NE.AND P0, PT, R10, RZ, PT ;  /* 0x000000ff0a00720c */ /* 0x000fe20003f05270 */
[----:B------:R-:W-:-:S04]  /*c440*/  IMAD.MOV.U32 R5, RZ, RZ, 0x10000 ;  /* 0x00010000ff057424 */ /* 0x000fc800078e00ff */
[----:B------:R0:W-:Y:S08]  /*c450*/  SYNCS.ARRIVE.TRANS64 RZ, [UR38+0x28c50], R5 ;  /* 0x028c5005ffff79a7 */ /* 0x0001f00008000026 */
[----:B0-----:R-:W-:Y:S05]  /*c460*/  @!P0 BRA `(.L_x_108) ;  /* 0x0000000000048947 */ /* 0x001fea0003800000 */
[----:B------:R-:W-:Y:S01]  /*c470*/  BPT.TRAP 0x1 ;  /* 0x000000040000795c */ /* 0x000fe20000300000 */
.L_x_108:
[----:B------:R-:W-:Y:S05]  /*c480*/  BSYNC B2 ;  /* 0x0000000000027941 */ /* 0x000fea0003800000 */
.L_x_107:
        /* <DEDUP_REMOVED lines=9> */
.L_x_109:
[----:B------:R-:W-:-:S13]  /*c520*/  @P0 ELECT P2, URZ, PT ;  /* 0x00000000003f082f */ /* 0x000fda0003840000 */
[----:B------:R-:W-:Y:S01]  /*c530*/  @P2 R2UR UR13, R16 ;  /* 0x00000000100d22ca */ /* 0x000fe200000e0000 */
[----:B------:R-:W-:Y:S01]  /*c540*/  UMOV UR12, UR36 ;  /* 0x00000024000c7c82 */ /* 0x000fe20008000000 */
[----:B------:R-:W-:Y:S02]  /*c550*/  @P2 R2UR UR11, R11 ;  /* 0x000000000b0b22ca */ /* 0x000fe400000e0000 */
[----:B------:R-:W-:Y:S02]  /*c560*/  @P2 PLOP3.LUT P0, PT, P2, PT, PT, 0x8, 0x0 ;  /* 0x000000000000281c */ /* 0x000fe4000170e170 */
[----:B------:R-:W-:-:S09]  /*c570*/  PLOP3.LUT P2, PT, PT, PT, PT, 0x8, 0x0 ;  /* 0x000000000000781c */ /* 0x000fd20003f4e170 */
[----:B------:R0:W-:Y:S02]  /*c580*/  UTMALDG.4D [UR8], [UR4], desc[UR6] ;  /* 0x00000608040075b4 */ /* 0x0001e40008019000 */
[----:B0-----:R-:W-:Y:S05]  /*c590*/  @P0 BRA.U.ANY `(.L_x_109) ;  /* 0xfffffffd00e00947 */ /* 0x001fea000393ffff */
[----:B------:R-:W-:Y:S01]  /*c5a0*/  R2UR UR6, R2 ;  /* 0x00000000020672ca */ /* 0x000fe200000e0000 */
[----:B------:R-:W-:Y:S01]  /*c5b0*/  UIADD3 UR8, UR38, 0x2400, URZ ;  /* 0x0000240026087890 */ /* 0x000fe2000fffe03f */
[----:B------:R-:W-:Y:S01]  /*c5c0*/  R2UR UR7, R3 ;  /* 0x00000000030772ca */ /* 0x000fe200000e0000 */
[----:B------:R-:W-:Y:S01]  /*c5d0*/  UMOV UR10, 0x40 ;  /* 0x00000040000a7882 */ /* 0x000fe20000000000 */
[----:B------:R-:W-:-:S13]  /*c5e0*/  PLOP3.LUT P0, PT, PT, PT, PT, 0x80, 0x0 ;  /* 0x000000000000781c */ /* 0x000fda0003f0f070 */
.L_x_110:
        /* <DEDUP_REMOVED lines=13> */
.L_x_111:
        /* <DEDUP_REMOVED lines=13> */
.L_x_112:
        /* <DEDUP_REMOVED lines=13> */
.L_x_113:
        /* <DEDUP_REMOVED lines=13> */
.L_x_114:
        /* <DEDUP_REMOVED lines=13> */
.L_x_115:
        /* <DEDUP_REMOVED lines=13> */
.L_x_116:
        /* <DEDUP_REMOVED lines=8> */
.L_x_98:
[----:B------:R-:W-:Y:S05]  /*cb50*/  BSYNC B1 ;  /* 0x0000000000017941 */ /* 0x000fea0003800000 */
.L_x_97:
[----:B------:R-:W-:Y:S01]  /*cb60*/  VIADD R7, R7, 0xfffffffe ;  /* 0xfffffffe07077836 */ /* 0x000fe20000000000 */
[----:B------:R-:W-:Y:S06]  /*cb70*/  @P1 BRA `(.L_x_117) ;  /* 0xffffffe800341947 */ /* 0x000fec000383ffff */
[----:B------:R-:W-:Y:S05]  /*cb80*/  BSYNC B0 ;  /* 0x0000000000007941 */ /* 0x000fea0003800000 */
.L_x_76:
[----:B------:R-:W-:-:S13]  /*cb90*/  ISETP.NE.AND P0, PT, R12, RZ, PT ;  /* 0x000000ff0c00720c */ /* 0x000fda0003f05270 */
[----:B------:R-:W-:Y:S05]  /*cba0*/  @!P0 BRA `(.L_x_49) ;  /* 0x0000000800e88947 */ /* 0x000fea0003800000 */
[----:B------:R-:W-:Y:S01]  /*cbb0*/  ISETP.NE.AND P1, PT, R19, RZ, PT ;  /* 0x000000ff1300720c */ /* 0x000fe20003f25270 */
[----:B------:R-:W-:-:S12]  /*cbc0*/  BSSY B0, `(.L_x_118) ;  /* 0x00000b5000007945 */ /* 0x000fd80003800000 */
[----:B------:R-:W-:Y:S05]  /*cbd0*/  @!P1 BRA `(.L_x_119) ;  /* 0x0000000800cc9947 */ /* 0x000fea0003800000 */
[----:B------:R-:W2:Y:S02]  /*cbe0*/  LDL.LU R2, [R1] ;  /* 0x0000000001027983 */ /* 0x000ea40000300800 */
[----:B--2---:R-:W-:-:S13]  /*cbf0*/  ISETP.NE.AND P1, PT, R2, RZ, PT ;  /* 0x000000ff0200720c */ /* 0x004fda0003f25270 */
[----:B------:R-:W-:Y:S05]  /*cc00*/  @!P1 BRA `(.L_x_120) ;  /* 0x00000000004c9947 */ /* 0x000fea0003800000 */
[----:B------:R-:W1:Y:S01]  /*cc10*/  LDC R4, c[0x0][0x43c] ;  /* 0x00010f00ff047b82 */ /* 0x000e620000000800 */
[----:B------:R-:W-:Y:S01]  /*cc20*/  IMAD.MOV.U32 R5, RZ, RZ, R7 ;  /* 0x000000ffff057224 */ /* 0x000fe200078e0007 */
[----:B------:R-:W-:Y:S02]  /*cc30*/  ULDC.64 UR4, c[0x0][0x428] ;  /* 0x00010a0000047ab9 */ /* 0x000fe40000000a00 */
[----:B------:R-:W-:-:S04]  /*cc40*/  IMAD R18, R18, UR4, RZ ;  /* 0x0000000412127c24 */ /* 0x000fc8000f8e02ff */
[----:B------:R-:W-:Y:S01]  /*cc50*/  IMAD R9, R17, UR5, R18 ;  /* 0x0000000511097c24 */ /* 0x000fe2000f8e0212 */
[----:B-1----:R-:W-:-:S13]  /*cc60*/  ISETP.NE.AND P0, PT, R4, 0x1, PT ;  /* 0x000000010400780c */ /* 0x002fda0003f05270 */
[----:B------:R-:W1:Y:S02]  /*cc70*/  @P0 LDC.64 R2, c[0x0][0x440] ;  /* 0x00011000ff020b82 */ /* 0x000e640000000a00 */
[----:B-1----:R-:W-:-:S05]  /*cc80*/  @P0 IMAD.HI.U32 R2, R7, R2, RZ ;  /* 0x0000000207020227 */ /* 0x002fca00078e00ff */
[----:B------:R-:W-:-:S04]  /*cc90*/  @P0 SHF.R.U32.HI R5, RZ, R3, R2 ;  /* 0x00000003ff050219 */ /* 0x000fc80000011602 */
[--C-:B------:R-:W-:Y:S01]  /*cca0*/  SHF.R.S32.HI R3, RZ, 0x1f, R5.reuse ;  /* 0x0000001fff037819 */ /* 0x100fe20000011405 */
        /* <DEDUP_REMOVED lines=9> */
.L_x_120:
[----:B------:R-:W2:Y:S01]  /*cd40*/  S2R R2, SR_TID.X ;  /* 0x0000000000027919 */ /* 0x000ea20000002100 */
[----:B------:R-:W-:Y:S01]  /*cd50*/  BSSY B1, `(.L_x_121) ;  /* 0x0000006000017945 */ /* 0x000fe20003800000 */
[----:B--2---:R-:W-:Y:S02]  /*cd60*/  LOP3.LUT R3, R2, 0x7f, RZ, 0xc0, !PT ;  /* 0x0000007f02037812 */ /* 0x004fe400078ec0ff */
[----:B------:R-:W-:Y:S02]  /*cd70*/  SHF.L.U32 R2, R0, 0x1f, RZ ;  /* 0x0000001f00027819 */ /* 0x000fe400000006ff */
[----:B------:R-:W-:Y:S02]  /*cd80*/  ISETP.NE.AND P1, PT, R3, RZ, PT ;  /* 0x000000ff0300720c */ /* 0x000fe40003f25270 */
[----:B------:R-:W2:Y:S02]  /*cd90*/  SYNCS.PHASECHK.TRANS64.TRYWAIT P0, [UR38+0x28c48], R2 ;  /* 0x028c4802ff0075a7 */ /* 0x000ea40008000166 */
[----:B--2---:R-:W-:Y:S09]  /*cda0*/  @!P0 BRA `(.L_x_122) ;  /* 0x0000001800008947 */ /* 0x004ff20003800000 */
.L_x_170:
[----:B------:R-:W-:Y:S05]  /*cdb0*/  BSYNC B1 ;  /* 0x0000000000017941 */ /* 0x000fea0003800000 */
.L_x_121:
[----:B------:R-:W-:Y:S04]  /*cdc0*/  BSSY B1, `(.L_x_123) ;  /* 0x0000007000017945 */ /* 0x000fe80003800000 */
[----:B------:R-:W-:Y:S05]  /*cdd0*/  @P1 BRA `(.L_x_124) ;  /* 0x0000000000141947 */ /* 0x000fea0003800000 */
[----:B------:R-:W-:Y:S01]  /*cde0*/  ISETP.NE.AND P0, PT, R10, RZ, PT ;  /* 0x000000ff0a00720c */ /* 0x000fe20003f05270 */
[----:B--2---:R-:W-:-:S04]  /*cdf0*/  IMAD.MOV.U32 R3, RZ, RZ, 0x2000 ;  /* 0x00002000ff037424 */ /* 0x004fc800078e00ff */
[----:B------:R3:W-:Y:S08]  /*ce00*/  SYNCS.ARRIVE.TRANS64 RZ, [UR38+0x28c38], R3 ;  /* 0x028c3803ffff79a7 */ /* 0x0007f00008000026 */
[----:B---3--:R-:W-:Y:S05]  /*ce10*/  @!P0 BRA `(.L_x_124) ;  /* 0x0000000000048947 */ /* 0x008fea0003800000 */
[----:B------:R-:W-:Y:S01]  /*ce20*/  BPT.TRAP 0x1 ;  /* 0x000000040000795c */ /* 0x000fe20000300000 */
.L_x_124:
[----:B------:R-:W-:Y:S05]  /*ce30*/  BSYNC B1 ;  /* 0x0000000000017941 */ /* 0x000fea0003800000 */
.L_x_123:
[----:B------:R-:W-:Y:S01]  /*ce40*/  IMAD.MOV.U32 R4, RZ, RZ, RZ ;  /* 0x000000ffff047224 */ /* 0x000fe200078e00ff */
[----:B------:R-:W-:Y:S01]  /*ce50*/  ULDC.64 UR4, c[0x0][0x198] ;  /* 0x0000660000047ab9 */ /* 0x000fe20000000a00 */
[----:B------:R-:W-:Y:S01]  /*ce60*/  PLOP3.LUT P0, PT, PT, PT, PT, 0x80, 0x0 ;  /* 0x000000000000781c */ /* 0x000fe20003f0f070 */
[----:B------:R-:W-:Y:S01]  /*ce70*/  UIADD3 UR4, UP0, UR4, 0x370, URZ ;  /* 0x0000037004047890 */ /* 0x000fe2000ff1e03f */
[----:B------:R-:W-:Y:S01]  /*ce80*/  SHF.L.U32 R7, R7, 0x6, RZ ;  /* 0x0000000607077819 */ /* 0x000fe200000006ff */
[----:B------:R-:W-:Y:S01]  /*ce90*/  UIADD3 UR8, UR38, 0x24400, URZ ;  /* 0x0002440026087890 */ /* 0x000fe2000fffe03f */
[----:B------:R-:W-:Y:S01]  /*cea0*/  R2UR UR10, R4 ;  /* 0x00000000040a72ca */ /* 0x000fe200000e0000 */
[----:B------:R-:W-:Y:S02]  /*ceb0*/  UIADD3 UR9, UR38, 0x28c38, URZ ;  /* 0x00028c3826097890 */ /* 0x000fe4000fffe03f */
[----:B------:R-:W-:Y:S01]  /*cec0*/  UIADD3.X UR5, URZ, UR5, URZ, UP0, !UPT ;  /* 0x000000053f057290 */ /* 0x000fe200087fe43f */
[----:B------:R-:W-:Y:S01]  /*ced0*/  UMOV UR6, 0x0 ;  /* 0x0000000000067882 */ /* 0x000fe20000000000 */
[----:B------:R-:W-:-:S10]  /*cee0*/  UMOV UR7, 0x14f00000 ;  /* 0x14f0000000077882 */ /* 0x000fd40000000000 */
.L_x_125:
[----:B------:R-:W-:-:S13]  /*cef0*/  @P0 ELECT P2, URZ, PT ;  /* 0x00000000003f082f */ /* 0x000fda0003840000 */
[----:B-----5:R-:W-:Y:S01]  /*cf00*/  @P2 R2UR UR13, R16 ;  /* 0x00000000100d22ca */ /* 0x020fe200000e0000 */
[----:B------:R-:W-:Y:S01]  /*cf10*/  UMOV UR12, UR36 ;  /* 0x00000024000c7c82 */ /* 0x000fe20008000000 */
[----:B------:R-:W-:Y:S02]  /*cf20*/  @P2 R2UR UR11, R7 ;  /* 0x00000000070b22ca */ /* 0x000fe400000e0000 */
[----:B------:R-:W-:Y:S02]  /*cf30*/  @P2 PLOP3.LUT P0, PT, P2, PT, PT, 0x8, 0x0 ;  /* 0x000000000000281c */ /* 0x000fe4000170e170 */
[----:B------:R-:W-:-:S09]  /*cf40*/  PLOP3.LUT P2, PT, PT, PT, PT, 0x8, 0x0 ;  /* 0x000000000000781c */ /* 0x000fd20003f4e170 */
[----:B------:R3:W-:Y:S02]  /*cf50*/  UTMALDG.4D [UR8], [UR4], desc[UR6] ;  /* 0x00000608040075b4 */ /* 0x0007e40008019000 */
[----:B---3--:R-:W-:Y:S05]  /*cf60*/  @P0 BRA.U.ANY `(.L_x_125) ;  /* 0xfffffffd00e00947 */ /* 0x008fea000393ffff */
[----:B------:R-:W3:Y:S01]  /*cf70*/  SYNCS.PHASECHK.TRANS64.TRYWAIT P0, [UR38+0x28c68], R2 ;  /* 0x028c6802ff0075a7 */ /* 0x000ee20008000166 */
[----:B------:R-:W-:Y:S04]  /*cf80*/  BSSY B1, `(.L_x_126) ;  /* 0x0000002000017945 */ /* 0x000fe80003800000 */
[----:B---3--:R-:W-:Y:S05]  /*cf90*/  @!P0 BRA `(.L_x_127) ;  /* 0x00000014009c8947 */ /* 0x008fea0003800000 */
.L_x_171:
[----:B------:R-:W-:Y:S05]  /*cfa0*/  BSYNC B1 ;  /* 0x0000000000017941 */ /* 0x000fea0003800000 */
.L_x_126:
[----:B------:R-:W-:Y:S01]  /*cfb0*/  BSSY B1, `(.L_x_128) ;  /* 0x0000009000017945 */ /* 0x000fe20003800000 */
[----:B--2---:R-:W-:Y:S02]  /*cfc0*/  IMAD.MOV.U32 R2, RZ, RZ, 0x0 ;  /* 0x00000000ff027424 */ /* 0x004fe400078e00ff */
[----:B------:R-:W-:Y:S01]  /*cfd0*/  IMAD.MOV.U32 R3, RZ, RZ, 0x14f00000 ;  /* 0x14f00000ff037424 */ /* 0x000fe200078e00ff */
[----:B------:R-:W-:Y:S06]  /*cfe0*/  @P1 BRA `(.L_x_129) ;  /* 0x0000000000141947 */ /* 0x000fec0003800000 */
[----:B------:R-:W-:Y:S01]  /*cff0*/  ISETP.NE.AND P0, PT, R10, RZ, PT ;  /* 0x000000ff0a00720c */ /* 0x000fe20003f05270 */
[----:B------:R-:W-:-:S04]  /*d000*/  IMAD.MOV.U32 R5, RZ, RZ, 0x10000 ;  /* 0x00010000ff057424 */ /* 0x000fc800078e00ff */
[----:B------:R2:W-:Y:S08]  /*d010*/  SYNCS.ARRIVE.TRANS64 RZ, [UR38+0x28c58], R5 ;  /* 0x028c5805ffff79a7 */ /* 0x0005f00008000026 */
[----:B--2---:R-:W-:Y:S05]  /*d020*/  @!P0 BRA `(.L_x_129) ;  /* 0x0000000000048947 */ /* 0x004fea0003800000 */
[----:B------:R-:W-:Y:S01]  /*d030*/  BPT.TRAP 0x1 ;  /* 0x000000040000795c */ /* 0x000fe20000300000 */
.L_x_129:
[----:B------:R-:W-:Y:S05]  /*d040*/  BSYNC B1 ;  /* 0x0000000000017941 */ /* 0x000fea0003800000 */
.L_x_128:
        /* <DEDUP_REMOVED lines=9> */
.L_x_130:
[----:B------:R-:W-:-:S13]  /*d0e0*/  @P0 ELECT P1, URZ, PT ;  /* 0x00000000003f082f */ /* 0x000fda0003820000 */
[----:B------:R-:W-:Y:S01]  /*d0f0*/  @P1 R2UR UR13, R16 ;  /* 0x00000000100d12ca */ /* 0x000fe200000e0000 */
[----:B------:R-:W-:Y:S01]  /*d100*/  UMOV UR12, UR36 ;  /* 0x00000024000c7c82 */ /* 0x000fe20008000000 */
[----:B------:R-:W-:Y:S02]  /*d110*/  @P1 R2UR UR11, R7 ;  /* 0x00000000070b12ca */ /* 0x000fe400000e0000 */
[----:B------:R-:W-:Y:S02]  /*d120*/  @P1 PLOP3.LUT P0, PT, P1, PT, PT, 0x8, 0x0 ;  /* 0x000000000000181c */ /* 0x000fe40000f0e170 */
[----:B------:R-:W-:-:S09]  /*d130*/  PLOP3.LUT P1, PT, PT, PT, PT, 0x8, 0x0 ;  /* 0x000000000000781c */ /* 0x000fd20003f2e170 */
[----:B------:R2:W-:Y:S02]  /*d140*/  UTMALDG.4D [UR8], [UR4], desc[UR6] ;  /* 0x00000608040075b4 */ /* 0x0005e40008019000 */
[----:B--2---:R-:W-:Y:S05]  /*d150*/  @P0 BRA.U.ANY `(.L_x_130) ;  /* 0xfffffffd00e00947 */ /* 0x004fea000393ffff */
[----:B------:R-:W-:Y:S01]  /*d160*/  R2UR UR6, R2 ;  /* 0x00000000020672ca */ /* 0x000fe200000e0000 */
[----:B------:R-:W-:Y:S01]  /*d170*/  UIADD3 UR8, UR38, 0x12400, URZ ;  /* 0x0001240026087890 */ /* 0x000fe2000fffe03f */
[----:B------:R-:W-:Y:S01]  /*d180*/  R2UR UR7, R3 ;  /* 0x00000000030772ca */ /* 0x000fe200000e0000 */
[----:B------:R-:W-:Y:S01]  /*d190*/  UMOV UR10, 0x40 ;  /* 0x00000040000a7882 */ /* 0x000fe20000000000 */
[----:B------:R-:W-:-:S13]  /*d1a0*/  PLOP3.LUT P0, PT, PT, PT, PT, 0x80, 0x0 ;  /* 0x000000000000781c */ /* 0x000fda0003f0f070 */
.L_x_131:
        /* <DEDUP_REMOVED lines=13> */
.L_x_132:
        /* <DEDUP_REMOVED lines=13> */
.L_x_133:
        /* <DEDUP_REMOVED lines=13> */
.L_x_134:
        /* <DEDUP_REMOVED lines=13> */
.L_x_135:
        /* <DEDUP_REMOVED lines=13> */
.L_x_136:
        /* <DEDUP_REMOVED lines=13> */
.L_x_137:
        /* <DEDUP_REMOVED lines=8> */
.L_x_119:
[----:B------:R-:W-:Y:S05]  /*d710*/  BSYNC B0 ;  /* 0x0000000000007941 */ /* 0x000fea0003800000 */
.L_x_118:
[----:B------:R-:W-:Y:S01]  /*d720*/  LOP3.LUT R0, R0, 0x1, RZ, 0x3c, !PT ;  /* 0x0000000100007812 */ /* 0x000fe200078e3cff */
[----:B------:R-:W-:Y:S02]  /*d730*/  IMAD.MOV.U32 R6, RZ, RZ, RZ ;  /* 0x000000ffff067224 */ /* 0x000fe400078e00ff */
[----:B------:R-:W-:-:S07]  /*d740*/  IMAD.MOV.U32 R9, RZ, RZ, RZ ;  /* 0x000000ffff097224 */ /* 0x000fce00078e00ff */
.L_x_49:
[----:B------:R-:W2:Y:S01]  /*d750*/  S2R R3, SR_CgaCtaId ;  /* 0x0000000000037919 */ /* 0x000ea20000008800 */
[----:B------:R-:W-:Y:S02]  /*d760*/  MOV R2, 0x400 ;  /* 0x0000040000027802 */ /* 0x000fe40000000f00 */
[----:B------:R-:W-:Y:S02]  /*d770*/  SHF.L.U32 R9, R9, 0x1f, RZ ;  /* 0x0000001f09097819 */ /* 0x000fe400000006ff */
[----:B--2---:R-:W-:-:S04]  /*d780*/  LEA R2, R3, R2, 0x18 ;  /* 0x0000000203027211 */ /* 0x004fc800078ec0ff */
[----:B------:R-:W2:Y:S02]  /*d790*/  SYNCS.PHASECHK.TRANS64.TRYWAIT P0, [R2+URZ+0x28c20], R9 ;  /* 0x028c2009020075a7 */ /* 0x000ea4000800017f */
[----:B--2---:R-:W-:Y:S05]  /*d7a0*/  @!P0 BRA `(.L_x_138) ;  /* 0x0000000c00b08947 */ /* 0x004fea0003800000 */
.L_x_172:
[----:B------:R-:W-:-:S03]  /*d7b0*/  UMOV UR4, 0xffffffff ;  /* 0xffffffff00047882 */ /* 0x000fc60000000000 */
[----:B------:R-:W-:Y:S05]  /*d7c0*/  BRA.DIV UR4, `(.L_x_139) ;  /* 0x0000000e04bc7947 */ /* 0x000fea000b800000 */
[----:B------:R-:W3:Y:S02]  /*d7d0*/  S2R R3, SR_TID.X ;  /* 0x0000000000037919 */ /* 0x000ee40000002100 */
[----:B---3--:R-:W-:-:S04]  /*d7e0*/  SHF.R.U32.HI R3, RZ, 0x5, R3 ;  /* 0x00000005ff037819 */ /* 0x008fc80000011603 */
[----:B------:R-:W-:-:S05]  /*d7f0*/  LOP3.LUT R3, R3, 0x3, RZ, 0xc0, !PT ;  /* 0x0000000303037812 */ /* 0x000fca00078ec0ff */
[----:B------:R3:W4:Y:S02]  /*d800*/  SHFL.IDX PT, R14, R3, RZ, 0x1f ;  /* 0x00001fff030e7589 */ /* 0x00072400000e0000 */
.L_x_175:
[----:B----4-:R-:W-:-:S13]  /*d810*/  ISETP.NE.AND P0, PT, R14, RZ, PT ;  /* 0x000000ff0e00720c */ /* 0x010fda0003f05270 */
[----:B------:R-:W-:Y:S05]  /*d820*/  @P0 BRA `(.L_x_10) ;  /* 0x0000000000880947 */ /* 0x000fea0003800000 */
[----:B------:R-:W-:-:S03]  /*d830*/  UMOV UR4, 0xffffffff ;  /* 0xffffffff00047882 */ /* 0x000fc60000000000 */
[----:B------:R-:W-:Y:S05]  /*d840*/  BRA.DIV UR4, `(.L_x_140) ;  /* 0x0000000e04d07947 */ /* 0x000fea000b800000 */
[----:B------:R-:W-:-:S13]  /*d850*/  ELECT P6, URZ, PT ;  /* 0x00000000003f782f */ /* 0x000fda00038c0000 */
.L_x_178:
[----:B------:R-:W-:Y:S05]  /*d860*/  @!P6 BRA `(.L_x_10) ;  /* 0x000000000078e947 */ /* 0x000fea0003800000 */
[----:B---3--:R-:W3:Y:S02]  /*d870*/  LDL.LU R3, [R1+0x14] ;  /* 0x0000140001037983 */ /* 0x008ee40000300800 */
[----:B---3--:R-:W-:-:S04]  /*d880*/  LOP3.LUT R3, R3, 0x2, RZ, 0xfc, !PT ;  /* 0x0000000203037812 */ /* 0x008fc800078efcff */
[----:B------:R-:W-:-:S13]  /*d890*/  ISETP.NE.AND P2, PT, R3, 0x3, PT ;  /* 0x000000030300780c */ /* 0x000fda0003f45270 */
[----:B------:R-:W-:Y:S05]  /*d8a0*/  @!P2 BRA `(.L_x_141) ;  /* 0x000000000004a947 */ /* 0x000fea0003800000 */
[----:B------:R-:W-:Y:S01]  /*d8b0*/  BPT.TRAP 0x1 ;  /* 0x000000040000795c */ /* 0x000fe20000300000 */
.L_x_141:
[----:B------:R-:W-:Y:S01]  /*d8c0*/  VIADD R8, R2, 0x28c40 ;  /* 0x00028c4002087836 */ /* 0x000fe20000000000 */
[----:B------:R-:W-:Y:S01]  /*d8d0*/  SHF.L.U32 R4, R0, 0x1f, RZ ;  /* 0x0000001f00047819 */ /* 0x000fe200000006ff */
[C---:B------:R-:W-:Y:S02]  /*d8e0*/  VIADD R3, R6.reuse, 0x1 ;  /* 0x0000000106037836 */ /* 0x040fe40000000000 */
[----:B------:R-:W-:-:S03]  /*d8f0*/  IMAD R7, R6, 0x8, R8 ;  /* 0x0000000806077824 */ /* 0x000fc600078e0208 */
[C---:B------:R-:W-:Y:S01]  /*d900*/  ISETP.NE.AND P1, PT, R3.reuse, 0x2, PT ;  /* 0x000000020300780c */ /* 0x040fe20003f25270 */
[----:B------:R-:W3:Y:S03]  /*d910*/  SYNCS.PHASECHK.TRANS64.TRYWAIT P0, [R7+URZ], R4 ;  /* 0x00000004070075a7 */ /* 0x000ee6000800017f */
[----:B------:R-:W-:Y:S02]  /*d920*/  SEL R5, RZ, 0x1, P1 ;  /* 0x00000001ff057807 */ /* 0x000fe40000800000 */
[----:B------:R-:W-:Y:S02]  /*d930*/  SEL R3, R3, RZ, P1 ;  /* 0x000000ff03037207 */ /* 0x000fe40000800000 */
[----:B------:R-:W-:Y:S02]  /*d940*/  LOP3.LUT R0, R0, R5, RZ, 0x3c, !PT ;  /* 0x0000000500007212 */ /* 0x000fe400078e3cff */
[----:B------:R-:W-:-:S02]  /*d950*/  LEA R5, R3, R8, 0x3 ;  /* 0x0000000803057211 */ /* 0x000fc400078e18ff */
[----:B------:R-:W-:Y:S01]  /*d960*/  SHF.L.U32 R0, R0, 0x1f, RZ ;  /* 0x0000001f00007819 */ /* 0x000fe200000006ff */
[----:B---3--:R-:W-:Y:S06]  /*d970*/  @!P0 BRA `(.L_x_142) ;  /* 0x0000000c00a48947 */ /* 0x008fec0003800000 */
.L_x_179:
[----:B------:R-:W4:Y:S02]  /*d980*/  SYNCS.PHASECHK.TRANS64.TRYWAIT P0, [R5+URZ], R0 ;  /* 0x00000000050075a7 */ /* 0x000f24000800017f */
[----:B----4-:R-:W-:Y:S05]  /*d990*/  @!P0 BRA `(.L_x_143) ;  /* 0x0000000c00b08947 */ /* 0x010fea0003800000 */
.L_x_180:
[----:B------:R-:W-:Y:S05]  /*d9a0*/  @!P2 BRA `(.L_x_144) ;  /* 0x000000000004a947 */ /* 0x000fea0003800000 */
[----:B------:R-:W-:Y:S01]  /*d9b0*/  BPT.TRAP 0x1 ;  /* 0x000000040000795c */ /* 0x000fe20000300000 */
.L_x_144:
[----:B--2---:R-:W-:-:S04]  /*d9c0*/  VIADD R2, R2, 0x28c60 ;  /* 0x00028c6002027836 */ /* 0x004fc80000000000 */
[----:B----4-:R-:W-:-:S04]  /*d9d0*/  IMAD R5, R6, 0x8, R2 ;  /* 0x0000000806057824 */ /* 0x010fc800078e0202 */
[----:B------:R-:W2:Y:S02]  /*d9e0*/  SYNCS.PHASECHK.TRANS64.TRYWAIT P0, [R5+URZ], R4 ;  /* 0x00000004050075a7 */ /* 0x000ea4000800017f */
[----:B--2---:R-:W-:Y:S05]  /*d9f0*/  @!P0 BRA `(.L_x_145) ;  /* 0x0000000c00ac8947 */ /* 0x004fea0003800000 */
.L_x_181:
[----:B------:R-:W-:-:S07]  /*da00*/  IMAD R3, R3, 0x8, R2 ;  /* 0x0000000803037824 */ /* 0x000fce00078e0202 */
.L_x_146:
[----:B----4-:R4:W0:Y:S02]  /*da10*/  SYNCS.PHASECHK.TRANS64.TRYWAIT P0, [R3+URZ], R0 ;  /* 0x00000000030075a7 */ /* 0x010824000800017f */
[----:B0-----:R-:W-:Y:S05]  /*da20*/  @!P0 NANOSLEEP.SYNCS 0x989680 ;  /* 0x009896800000895d */ /* 0x001fea0003900000 */
[----:B------:R-:W0:Y:S02]  /*da30*/  @!P0 SYNCS.PHASECHK.TRANS64 P0, [R3+URZ], R0 ;  /* 0x00000000030085a7 */ /* 0x000e24000800007f */
[----:B0-----:R-:W-:Y:S05]  /*da40*/  @!P0 BRA `(.L_x_146) ;  /* 0xfffffffc00f08947 */ /* 0x001fea000383ffff */
.L_x_10:
[----:B------:R-:W-:Y:S05]  /*da50*/  BSYNC B6 ;  /* 0x0000000000067941 */ /* 0x000fea0003800000 */
.L_x_7:
[----:B------:R-:W-:Y:S05]  /*da60*/  EXIT ;  /* 0x000000000000794d */ /* 0x000fea0003800000 */
.L_x_15:
[----:B0-----:R-:W-:-:S04]  /*da70*/  IMAD.U32 R6, RZ, RZ, UR5 ;  /* 0x00000005ff067e24 */ /* 0x001fc8000f8e00ff */
[----:B------:R0:W1:Y:S03]  /*da80*/  SYNCS.PHASECHK.TRANS64.TRYWAIT P1, [R6+URZ+0x28c50], R5 ;  /* 0x028c5005060075a7 */ /* 0x000066000802017f */
[----:B-1----:R-:W-:Y:S05]  /*da90*/  @!P1 NANOSLEEP.SYNCS 0x989680 ;  /* 0x009896800000995d */ /* 0x002fea0003900000 */
[----:B------:R-:W1:Y:S02]  /*daa0*/  @!P1 SYNCS.PHASECHK.TRANS64 P1, [R6+URZ+0x28c50], R5 ;  /* 0x028c5005060095a7 */ /* 0x000e64000802007f */
[----:B-1----:R-:W-:Y:S05]  /*dab0*/  @!P1 BRA `(.L_x_15) ;  /* 0xfffffffc00ec9947 */ /* 0x002fea000383ffff */
[----:B------:R-:W-:Y:S05]  /*dac0*/  BRA `(.L_x_147) ;  /* 0xffffff3800587947 */ /* 0x000fea000383ffff */
.L_x_20:
[----:B-1----:R-:W-:-:S04]  /*dad0*/  IMAD.U32 R6, RZ, RZ, UR7 ;  /* 0x00000007ff067e24 */ /* 0x002fc8000f8e00ff */
[----:B------:R1:W2:Y:S03]  /*dae0*/  SYNCS.PHASECHK.TRANS64.TRYWAIT P1, [R6+URZ+0x28c50], R5 ;  /* 0x028c5005060075a7 */ /* 0x0002a6000802017f */
[----:B--2---:R-:W-:Y:S05]  /*daf0*/  @!P1 NANOSLEEP.SYNCS 0x989680 ;  /* 0x009896800000995d */ /* 0x004fea0003900000 */
[----:B------:R-:W2:Y:S02]  /*db00*/  @!P1 SYNCS.PHASECHK.TRANS64 P1, [R6+URZ+0x28c50], R5 ;  /* 0x028c5005060095a7 */ /* 0x000ea4000802007f */
[----:B--2---:R-:W-:Y:S05]  /*db10*/  @!P1 BRA `(.L_x_20) ;  /* 0xfffffffc00ec9947 */ /* 0x004fea000383ffff */
[----:B------:R-:W-:Y:S05]  /*db20*/  BRA `(.L_x_19) ;  /* 0xffffff4400607947 */ /* 0x000fea000383ffff */
.L_x_24:
[----:B0-----:R-:W-:-:S04]  /*db30*/  IMAD.U32 R6, RZ, RZ, UR36 ;  /* 0x00000024ff067e24 */ /* 0x001fc8000f8e00ff */
[----:B------:R0:W1:Y:S03]  /*db40*/  SYNCS.PHASECHK.TRANS64.TRYWAIT P1, [R6+URZ+0x28c00], R13 ;  /* 0x028c000d060075a7 */ /* 0x000066000802017f */
[----:B-1----:R-:W-:Y:S05]  /*db50*/  @!P1 NANOSLEEP.SYNCS 0x989680 ;  /* 0x009896800000995d */ /* 0x002fea0003900000 */
[----:B------:R-:W1:Y:S02]  /*db60*/  @!P1 SYNCS.PHASECHK.TRANS64 P1, [R6+URZ+0x28c00], R13 ;  /* 0x028c000d060095a7 */ /* 0x000e64000802007f */
[----:B-1----:R-:W-:Y:S05]  /*db70*/  @!P1 BRA `(.L_x_24) ;  /* 0xfffffffc00ec9947 */ /* 0x002fea000383ffff */
[----:B------:R-:W-:Y:S05]  /*db80*/  BRA `(.L_x_148) ;  /* 0xffffff5800587947 */ /* 0x000fea000383ffff */
.L_x_28:
[----:B-1----:R-:W-:-:S04]  /*db90*/  IMAD.U32 R8, RZ, RZ, UR36 ;  /* 0x00000024ff087e24 */ /* 0x002fc8000f8e00ff */
[----:B------:R1:W2:Y:S03]  /*dba0*/  SYNCS.PHASECHK.TRANS64.TRYWAIT P2, [R8+URZ+0x28c30], R13 ;  /* 0x028c300d080075a7 */ /* 0x0002a6000804017f */
[----:B--2---:R-:W-:Y:S05]  /*dbb0*/  @!P2 NANOSLEEP.SYNCS 0x989680 ;  /* 0x009896800000a95d */ /* 0x004fea0003900000 */
[----:B------:R-:W2:Y:S02]  /*dbc0*/  @!P2 SYNCS.PHASECHK.TRANS64 P2, [R8+URZ+0x28c30], R13 ;  /* 0x028c300d0800a5a7 */ /* 0x000ea4000804007f */
[----:B--2---:R-:W-:Y:S05]  /*dbd0*/  @!P2 BRA `(.L_x_28) ;  /* 0xfffffffc00eca947 */ /* 0x004fea000383ffff */
[----:B------:R-:W-:Y:S05]  /*dbe0*/  BRA `(.L_x_27) ;  /* 0xffffff5800747947 */ /* 0x000fea000383ffff */
.L_x_32:
[----:B---3--:R3:W4:Y:S02]  /*dbf0*/  SYNCS.PHASECHK.TRANS64.TRYWAIT P2, [R14+URZ+0x28c50], R13 ;  /* 0x028c500d0e0075a7 */ /* 0x008724000804017f */
[----:B----4-:R-:W-:Y:S05]  /*dc00*/  @!P2 NANOSLEEP.SYNCS 0x989680 ;  /* 0x009896800000a95d */ /* 0x010fea0003900000 */
[----:B------:R-:W4:Y:S02]  /*dc10*/  @!P2 SYNCS.PHASECHK.TRANS64 P2, [R14+URZ+0x28c50], R13 ;  /* 0x028c500d0e00a5a7 */ /* 0x000f24000804007f */
[----:B----4-:R-:W-:Y:S05]  /*dc20*/  @!P2 BRA `(.L_x_32) ;  /* 0xfffffffc00f0a947 */ /* 0x010fea000383ffff */
[----:B------:R-:W-:Y:S05]  /*dc30*/  BRA `(.L_x_31) ;  /* 0xffffff6800ec7947 */ /* 0x000fea000383ffff */
.L_x_37:
[----:B--2---:R-:W-:-:S04]  /*dc40*/  IMAD.U32 R15, RZ, RZ, UR7 ;  /* 0x00000007ff0f7e24 */ /* 0x004fc8000f8e00ff */
[----:B------:R2:W3:Y:S03]  /*dc50*/  SYNCS.PHASECHK.TRANS64.TRYWAIT P3, [R15+URZ+0x28c30], R14 ;  /* 0x028c300e0f0075a7 */ /* 0x0004e6000806017f */
[----:B---3--:R-:W-:Y:S05]  /*dc60*/  @!P3 NANOSLEEP.SYNCS 0x989680 ;  /* 0x009896800000b95d */ /* 0x008fea0003900000 */
[----:B------:R-:W3:Y:S02]  /*dc70*/  @!P3 SYNCS.PHASECHK.TRANS64 P3, [R15+URZ+0x28c30], R14 ;  /* 0x028c300e0f00b5a7 */ /* 0x000ee4000806007f */
[----:B---3--:R-:W-:Y:S05]  /*dc80*/  @!P3 BRA `(.L_x_37) ;  /* 0xfffffffc00ecb947 */ /* 0x008fea000383ffff */
[----:B------:R-:W-:Y:S05]  /*dc90*/  BRA `(.L_x_36) ;  /* 0xffffff6c00c47947 */ /* 0x000fea000383ffff */
.L_x_41:
[----:B---3--:R3:W4:Y:S02]  /*dca0*/  SYNCS.PHASECHK.TRANS64.TRYWAIT P3, [R171+URZ+0x28c50], R14 ;  /* 0x028c500eab0075a7 */ /* 0x008724000806017f */
[----:B----4-:R-:W-:Y:S05]  /*dcb0*/  @!P3 NANOSLEEP.SYNCS 0x989680 ;  /* 0x009896800000b95d */ /* 0x010fea0003900000 */
[----:B------:R-:W4:Y:S02]  /*dcc0*/  @!P3 SYNCS.PHASECHK.TRANS64 P3, [R171+URZ+0x28c50], R14 ;  /* 0x028c500eab00b5a7 */ /* 0x000f24000806007f */
[----:B----4-:R-:W-:Y:S05]  /*dcd0*/  @!P3 BRA `(.L_x_41) ;  /* 0xfffffffc00f0b947 */ /* 0x010fea000383ffff */
[----:B------:R-:W-:Y:S05]  /*dce0*/  BRA `(.L_x_40) ;  /* 0xffffff8000e07947 */ /* 0x000fea000383ffff */
.L_x_54:
[----:B------:R-:W-:Y:S01]  /*dcf0*/  MOV R13, R19 ;  /* 0x00000013000d7202 */ /* 0x000fe20000000f00 */
[----:B------:R-:W-:Y:S02]  /*dd00*/  IMAD.MOV.U32 R12, RZ, RZ, RZ ;  /* 0x000000ffff0c7224 */ /* 0x000fe400078e00ff */
[----:B------:R-:W-:Y:S02]  /*dd10*/  IMAD.MOV.U32 R11, RZ, RZ, 0x1f ;  /* 0x0000001fff0b7424 */ /* 0x000fe400078e00ff */
[----:B------:R-:W-:-:S07]  /*dd20*/  IMAD.MOV.U32 R15, RZ, RZ, -0x1 ;  /* 0xffffffffff0f7424 */ /* 0x000fce00078e00ff */
[----:B------:R-:W-:Y:S05]  /*dd30*/  WARPSYNC.COLLECTIVE R15, `(.L_x_149) ;  /* 0x000000000f087348 */ /* 0x000fea0003c00000 */
[----:B------:R0:W1:Y:S02]  /*dd40*/  SHFL.IDX P6, R14, R13, R12, R11 ;  /* 0x0000000c0d0e7389 */ /* 0x00006400000c000b */
[----:B01----:R-:W-:Y:S01]  /*dd50*/  ENDCOLLECTIVE ;  /* 0x000000000000791b */ /* 0x003fe20003800000 */
.L_x_149:
[----:B------:R-:W-:Y:S05]  /*dd60*/  BRA `(.L_x_150) ;  /* 0xffffffc000487947 */ /* 0x000fea000383ffff */
.L_x_56:
[----:B------:R-:W-:Y:S01]  /*dd70*/  BSSY B0, `(.L_x_151) ;  /* 0x0000006000007945 */ /* 0x000fe20003800000 */
[----:B------:R-:W-:-:S07]  /*dd80*/  IMAD.MOV.U32 R15, RZ, RZ, -0x1 ;  /* 0xffffffffff0f7424 */ /* 0x000fce00078e00ff */
[----:B------:R-:W-:Y:S05]  /*dd90*/  WARPSYNC.COLLECTIVE R15, `(.L_x_152) ;  /* 0x000000000f0c7348 */ /* 0x000fea0003c00000 */
[----:B------:R-:W-:Y:S02]  /*dda0*/  ELECT P6, UR62, PT ;  /* 0x00000000003e782f */ /* 0x000fe400038c0000 */
[----:B------:R-:W-:Y:S01]  /*ddb0*/  MOV R14, UR62 ;  /* 0x0000003e000e7c02 */ /* 0x000fe20008000f00 */
[----:B------:R-:W-:Y:S10]  /*ddc0*/  ENDCOLLECTIVE ;  /* 0x000000000000791b */ /* 0x000ff40003800000 */
.L_x_152:
[----:B------:R-:W-:Y:S05]  /*ddd0*/  BSYNC B0 ;  /* 0x0000000000007941 */ /* 0x000fea0003800000 */
.L_x_151:
[----:B------:R-:W-:Y:S05]  /*dde0*/  BRA `(.L_x_153) ;  /* 0xffffffc000487947 */ /* 0x000fea000383ffff */
.L_x_58:
[----:B0-----:R-:W-:-:S04]  /*ddf0*/  IMAD.U32 R3, RZ, RZ, UR38 ;  /* 0x00000026ff037e24 */ /* 0x001fc8000f8e00ff */
[----:B------:R0:W1:Y:S03]  /*de00*/  SYNCS.PHASECHK.TRANS64.TRYWAIT P0, [R3+URZ+0x28c40], R0 ;  /* 0x028c4000030075a7 */ /* 0x000066000800017f */
[----:B-1----:R-:W-:Y:S05]  /*de10*/  @!P0 NANOSLEEP.SYNCS 0x989680 ;  /* 0x009896800000895d */ /* 0x002fea0003900000 */
[----:B------:R-:W1:Y:S02]  /*de20*/  @!P0 SYNCS.PHASECHK.TRANS64 P0, [R3+URZ+0x28c40], R0 ;  /* 0x028c4000030085a7 */ /* 0x000e64000800007f */
[----:B-1----:R-:W-:Y:S05]  /*de30*/  @!P0 BRA `(.L_x_58) ;  /* 0xfffffffc00ec8947 */ /* 0x002fea000383ffff */
[----:B------:R-:W-:Y:S05]  /*de40*/  BRA `(.L_x_154) ;  /* 0xffffffc000a47947 */ /* 0x000fea000383ffff */
.L_x_61:
[----:B------:R-:W-:Y:S01]  /*de50*/  IMAD.MOV.U32 R13, RZ, RZ, R3 ;  /* 0x000000ffff0d7224 */ /* 0x000fe200078e0003 */
[----:B------:R-:W-:Y:S01]  /*de60*/  MOV R11, 0x181f ;  /* 0x0000181f000b7802 */ /* 0x000fe20000000f00 */
[----:B------:R-:W-:Y:S02]  /*de70*/  IMAD.MOV.U32 R12, RZ, RZ, RZ ;  /* 0x000000ffff0c7224 */ /* 0x000fe400078e00ff */
[----:B------:R-:W-:Y:S02]  /*de80*/  IMAD.MOV.U32 R15, RZ, RZ, -0x1 ;  /* 0xffffffffff0f7424 */ /* 0x000fe400078e00ff */
[----:B------:R-:W-:-:S07]  /*de90*/  IMAD R5, R10, 0x40, R5 ;  /* 0x000000400a057824 */ /* 0x000fce00078e0205 */
[----:B------:R-:W-:Y:S05]  /*dea0*/  WARPSYNC.COLLECTIVE R15, `(.L_x_155) ;  /* 0x000000000f087348 */ /* 0x000fea0003c00000 */
[----:B------:R0:W1:Y:S02]  /*deb0*/  SHFL.IDX P6, R14, R13, R12, R11 ;  /* 0x0000000c0d0e7389 */ /* 0x00006400000c000b */
[----:B01----:R-:W-:Y:S01]  /*dec0*/  ENDCOLLECTIVE ;  /* 0x000000000000791b */ /* 0x003fe20003800000 */
.L_x_155:
[----:B------:R-:W-:Y:S02]  /*ded0*/  VIADD R21, R5, 0x10 ;  /* 0x0000001005157836 */ /* 0x000fe40000000000 */
[----:B------:R-:W-:Y:S02]  /*dee0*/  IMAD.MOV.U32 R13, RZ, RZ, R0 ;  /* 0x000000ffff0d7224 */ /* 0x000fe400078e0000 */
[----:B------:R-:W-:-:S07]  /*def0*/  IMAD.MOV.U32 R6, RZ, RZ, R14 ;  /* 0x000000ffff067224 */ /* 0x000fce00078e000e */
[----:B------:R-:W-:Y:S05]  /*df00*/  WARPSYNC.COLLECTIVE R15, `(.L_x_156) ;  /* 0x000000000f087348 */ /* 0x000fea0003c00000 */
[----:B------:R0:W1:Y:S02]  /*df10*/  SHFL.IDX P6, R14, R13, R12, R11 ;  /* 0x0000000c0d0e7389 */ /* 0x00006400000c000b */
[----:B01----:R-:W-:Y:S01]  /*df20*/  ENDCOLLECTIVE ;  /* 0x000000000000791b */ /* 0x003fe20003800000 */
.L_x_156:
[----:B------:R-:W-:Y:S02]  /*df30*/  ULDC UR4, c[0x0][0x288] ;  /* 0x0000a20000047ab9 */ /* 0x000fe40000000800 */
[----:B------:R-:W-:-:S05]  /*df40*/  IMAD R2, R9, UR4, RZ ;  /* 0x0000000409027c24 */ /* 0x000fca000f8e02ff */
[----:B------:R-:W-:Y:S01]  /*df50*/  ISETP.GE.AND P1, PT, R5, R2, PT ;  /* 0x000000020500720c */ /* 0x000fe20003f26270 */
[----:B------:R-:W-:Y:S02]  /*df60*/  IMAD.MOV.U32 R13, RZ, RZ, R3 ;  /* 0x000000ffff0d7224 */ /* 0x000fe400078e0003 */
[----:B------:R-:W-:-:S10]  /*df70*/  IMAD.MOV.U32 R12, RZ, RZ, 0x1 ;  /* 0x00000001ff0c7424 */ /* 0x000fd400078e00ff */
[----:B------:R-:W-:Y:S01]  /*df80*/  @!P1 LEA R9, R4, UR38, 0x1 ;  /* 0x0000002604099c11 */ /* 0x000fe2000f8e08ff */
[----:B------:R-:W-:-:S07]  /*df90*/  IMAD.MOV.U32 R7, RZ, RZ, R14 ;  /* 0x000000ffff077224 */ /* 0x000fce00078e000e */
[----:B------:R-:W-:Y:S05]  /*dfa0*/  WARPSYNC.COLLECTIVE R15, `(.L_x_157) ;  /* 0x000000000f087348 */ /* 0x000fea0003c00000 */
[----:B------:R0:W1:Y:S02]  /*dfb0*/  SHFL.IDX P6, R14, R13, R12, R11 ;  /* 0x0000000c0d0e7389 */ /* 0x00006400000c000b */
[----:B01----:R-:W-:Y:S01]  /*dfc0*/  ENDCOLLECTIVE ;  /* 0x000000000000791b */ /* 0x003fe20003800000 */
.L_x_157:
[----:B------:R-:W-:-:S05]  /*dfd0*/  @!P1 LEA R7, P2, R8, R7, 0x1 ;  /* 0x0000000708079211 */ /* 0x000fca00078408ff */
[----:B------:R-:W-:-:S05]  /*dfe0*/  @!P1 IMAD.X R6, RZ, RZ, R6, P2 ;  /* 0x000000ffff069224 */ /* 0x000fca00010e0606 */
[----:B------:R-:W-:Y:S01]  /*dff0*/  @!P1 LOP3.LUT R7, R7, R6, RZ, 0x3c, !PT ;  /* 0x0000000607079212 */ /* 0x000fe200078e3cff */
[----:B------:R-:W-:-:S03]  /*e000*/  IMAD.MOV.U32 R13, RZ, RZ, R0 ;  /* 0x000000ffff0d7224 */ /* 0x000fc600078e0000 */
[----:B------:R-:W-:-:S04]  /*e010*/  @!P1 LOP3.LUT R6, R7, R6, RZ, 0x3c, !PT ;  /* 0x0000000607069212 */ /* 0x000fc800078e3cff */
[----:B------:R-:W-:-:S05]  /*e020*/  @!P1 LOP3.LUT R7, R7, R6, RZ, 0x3c, !PT ;  /* 0x0000000607079212 */ /* 0x000fca00078e3cff */
[----:B------:R-:W-:Y:S01]  /*e030*/  @!PT LDS RZ, [RZ] ;  /* 0x00000000fffff984 */ /* 0x000fe20000000800 */
[----:B------:R-:W-:Y:S01]  /*e040*/  @!PT LDS RZ, [RZ] ;  /* 0x00000000fffff984 */ /* 0x000fe20000000800 */
[----:B------:R-:W-:Y:S01]  /*e050*/  @!PT LDS RZ, [RZ] ;  /* 0x00000000fffff984 */ /* 0x000fe20000000800 */
[----:B------:R0:W-:Y:S01]  /*e060*/  @!P1 LDGSTS.E.BYPASS.LTC128B.128 [R9+0x20400], desc[UR42][R6.64], !P0 ;  /* 0x2040000006099fae */ /* 0x0001e2000c101d6a */
[----:B------:R-:W-:Y:S01]  /*e070*/  ISETP.GE.AND P1, PT, R21, R2, PT ;  /* 0x000000021500720c */ /* 0x000fe20003f26270 */
[----:B------:R-:W-:Y:S01]  /*e080*/  VIADD R21, R5, 0x20 ;  /* 0x0000002005157836 */ /* 0x000fe20000000000 */
[----:B0-----:R-:W-:-:S11]  /*e090*/  MOV R6, R14 ;  /* 0x0000000e00067202 */ /* 0x001fd60000000f00 */
[----:B------:R-:W-:Y:S05]  /*e0a0*/  WARPSYNC.COLLECTIVE R15, `(.L_x_158) ;  /* 0x000000000f087348 */ /* 0x000fea0003c00000 */
[----:B------:R0:W1:Y:S02]  /*e0b0*/  SHFL.IDX P6, R14, R13, R12, R11 ;  /* 0x0000000c0d0e7389 */ /* 0x00006400000c000b */
[----:B01----:R-:W-:Y:S01]  /*e0c0*/  ENDCOLLECTIVE ;  /* 0x000000000000791b */ /* 0x003fe20003800000 */
.L_x_158:
[----:B------:R-:W-:Y:S01]  /*e0d0*/  @!P1 LEA R9, R4, UR38, 0x1 ;  /* 0x0000002604099c11 */ /* 0x000fe2000f8e08ff */
[----:B------:R-:W-:Y:S02]  /*e0e0*/  IMAD.MOV.U32 R13, RZ, RZ, R3 ;  /* 0x000000ffff0d7224 */ /* 0x000fe400078e0003 */
[----:B------:R-:W-:Y:S01]  /*e0f0*/  IMAD.MOV.U32 R12, RZ, RZ, 0x2 ;  /* 0x00000002ff0c7424 */ /* 0x000fe200078e00ff */
[----:B------:R-:W-:-:S13]  /*e100*/  @!P1 LEA R7, P2, R8, R14, 0x1 ;  /* 0x0000000e08079211 */ /* 0x000fda00078408ff */
[----:B------:R-:W-:Y:S05]  /*e110*/  WARPSYNC.COLLECTIVE R15, `(.L_x_159) ;  /* 0x000000000f087348 */ /* 0x000fea0003c00000 */
[----:B------:R0:W1:Y:S02]  /*e120*/  SHFL.IDX P6, R14, R13, R12, R11 ;  /* 0x0000000c0d0e7389 */ /* 0x00006400000c000b */
[----:B01----:R-:W-:Y:S01]  /*e130*/  ENDCOLLECTIVE ;  /* 0x000000000000791b */ /* 0x003fe20003800000 */
.L_x_159:
[----:B------:R-:W-:-:S05]  /*e140*/  @!P1 IMAD.X R6, RZ, RZ, R6, P2 ;  /* 0x000000ffff069224 */ /* 0x000fca00010e0606 */
[----:B------:R-:W-:-:S04]  /*e150*/  @!P1 LOP3.LUT R7, R7, R6, RZ, 0x3c, !PT ;  /* 0x0000000607079212 */ /* 0x000fc800078e3cff */
[----:B------:R-:W-:Y:S01]  /*e160*/  @!P1 LOP3.LUT R6, R7, R6, RZ, 0x3c, !PT ;  /* 0x0000000607069212 */ /* 0x000fe200078e3cff */
[----:B------:R-:W-:-:S03]  /*e170*/  IMAD.MOV.U32 R13, RZ, RZ, R0 ;  /* 0x000000ffff0d7224 */ /* 0x000fc600078e0000 */
[----:B------:R-:W-:-:S05]  /*e180*/  @!P1 LOP3.LUT R7, R7, R6, RZ, 0x3c, !PT ;  /* 0x0000000607079212 */ /* 0x000fca00078e3cff */
[----:B------:R-:W-:Y:S01]  /*e190*/  @!PT LDS RZ, [RZ] ;  /* 0x00000000fffff984 */ /* 0x000fe20000000800 */
[----:B------:R-:W-:Y:S01]  /*e1a0*/  @!PT LDS RZ, [RZ] ;  /* 0x00000000fffff984 */ /* 0x000fe20000000800 */
[----:B------:R-:W-:Y:S01]  /*e1b0*/  @!PT LDS RZ, [RZ] ;  /* 0x00000000fffff984 */ /* 0x000fe20000000800 */
[----:B------:R0:W-:Y:S01]  /*e1c0*/  @!P1 LDGSTS.E.BYPASS.LTC128B.128 [R9+0x20c00], desc[UR42][R6.64], !P0 ;  /* 0x20c0000006099fae */ /* 0x0001e2000c101d6a */
[----:B------:R-:W-:Y:S01]  /*e1d0*/  ISETP.GE.AND P1, PT, R21, R2, PT ;  /* 0x000000021500720c */ /* 0x000fe20003f26270 */
[----:B0-----:R-:W-:-:S12]  /*e1e0*/  IMAD.MOV.U32 R6, RZ, RZ, R14 ;  /* 0x000000ffff067224 */ /* 0x001fd800078e000e */
[----:B------:R-:W-:Y:S05]  /*e1f0*/  WARPSYNC.COLLECTIVE R15, `(.L_x_160) ;  /* 0x000000000f087348 */ /* 0x000fea0003c00000 */
[----:B------:R0:W1:Y:S02]  /*e200*/  SHFL.IDX P6, R14, R13, R12, R11 ;  /* 0x0000000c0d0e7389 */ /* 0x00006400000c000b */
[----:B01----:R-:W-:Y:S01]  /*e210*/  ENDCOLLECTIVE ;  /* 0x000000000000791b */ /* 0x003fe20003800000 */
.L_x_160:
[----:B------:R-:W-:Y:S02]  /*e220*/  @!P1 LEA R9, R4, UR38, 0x1 ;  /* 0x0000002604099c11 */ /* 0x000fe4000f8e08ff */
[----:B------:R-:W-:Y:S01]  /*e230*/  MOV R13, R3 ;  /* 0x00000003000d7202 */ /* 0x000fe20000000f00 */
[----:B------:R-:W-:Y:S01]  /*e240*/  IMAD.MOV.U32 R12, RZ, RZ, 0x3 ;  /* 0x00000003ff0c7424 */ /* 0x000fe200078e00ff */
[----:B------:R-:W-:-:S13]  /*e250*/  @!P1 LEA R7, P2, R8, R14, 0x1 ;  /* 0x0000000e08079211 */ /* 0x000fda00078408ff */
[----:B------:R-:W-:Y:S05]  /*e260*/  WARPSYNC.COLLECTIVE R15, `(.L_x_161) ;  /* 0x000000000f087348 */ /* 0x000fea0003c00000 */
[----:B------:R0:W1:Y:S02]  /*e270*/  SHFL.IDX P6, R14, R13, R12, R11 ;  /* 0x0000000c0d0e7389 */ /* 0x00006400000c000b */
[----:B01----:R-:W-:Y:S01]  /*e280*/  ENDCOLLECTIVE ;  /* 0x000000000000791b */ /* 0x003fe20003800000 */
.L_x_161:
        /* <DEDUP_REMOVED lines=9> */
[----:B------:R-:W-:-:S07]  /*e320*/  IMAD.MOV.U32 R3, RZ, RZ, R14 ;  /* 0x000000ffff037224 */ /* 0x000fce00078e000e */
[----:B0-----:R-:W-:Y:S05]  /*e330*/  WARPSYNC.COLLECTIVE R15, `(.L_x_162) ;  /* 0x000000000f087348 */ /* 0x001fea0003c00000 */
[----:B------:R1:W2:Y:S02]  /*e340*/  SHFL.IDX P6, R14, R13, R12, R11 ;  /* 0x0000000c0d0e7389 */ /* 0x0002a400000c000b */
[----:B012---:R-:W-:Y:S01]  /*e350*/  ENDCOLLECTIVE ;  /* 0x000000000000791b */ /* 0x007fe20003800000 */
.L_x_162:
[----:B------:R-:W-:Y:S05]  /*e360*/  BRA `(.L_x_163) ;  /* 0xffffffc400807947 */ /* 0x000fea000383ffff */
.L_x_62:
[----:B0-----:R-:W-:-:S04]  /*e370*/  IMAD.U32 R3, RZ, RZ, UR38 ;  /* 0x00000026ff037e24 */ /* 0x001fc8000f8e00ff */
[----:B------:R0:W1:Y:S03]  /*e380*/  SYNCS.PHASECHK.TRANS64.TRYWAIT P0, [R3+URZ+0x28c20], R4 ;  /* 0x028c2004030075a7 */ /* 0x000066000800017f */
[----:B-1----:R-:W-:Y:S05]  /*e390*/  @!P0 NANOSLEEP.SYNCS 0x989680 ;  /* 0x009896800000895d */ /* 0x002fea0003900000 */
[----:B------:R-:W1:Y:S02]  /*e3a0*/  @!P0 SYNCS.PHASECHK.TRANS64 P0, [R3+URZ+0x28c20], R4 ;  /* 0x028c2004030085a7 */ /* 0x000e64000800007f */
[----:B-1----:R-:W-:Y:S05]  /*e3b0*/  @!P0 BRA `(.L_x_62) ;  /* 0xfffffffc00ec8947 */ /* 0x002fea000383ffff */
[----:B------:R-:W-:Y:S05]  /*e3c0*/  BRA `(.L_x_164) ;  /* 0xffffffc400b07947 */ /* 0x000fea000383ffff */
.L_x_65:
[----:B0-----:R-:W-:-:S04]  /*e3d0*/  IMAD.U32 R3, RZ, RZ, UR38 ;  /* 0x00000026ff037e24 */ /* 0x001fc8000f8e00ff */
[----:B------:R0:W1:Y:S03]  /*e3e0*/  SYNCS.PHASECHK.TRANS64.TRYWAIT P0, [R3+URZ+0x28c60], R4 ;  /* 0x028c6004030075a7 */ /* 0x000066000800017f */
[----:B-1----:R-:W-:Y:S05]  /*e3f0*/  @!P0 NANOSLEEP.SYNCS 0x989680 ;  /* 0x009896800000895d */ /* 0x002fea0003900000 */
[----:B------:R-:W1:Y:S02]  /*e400*/  @!P0 SYNCS.PHASECHK.TRANS64 P0, [R3+URZ+0x28c60], R4 ;  /* 0x028c6004030085a7 */ /* 0x000e64000800007f */
[----:B-1----:R-:W-:Y:S05]  /*e410*/  @!P0 BRA `(.L_x_65) ;  /* 0xfffffffc00ec8947 */ /* 0x002fea000383ffff */
[----:B------:R-:W-:Y:S05]  /*e420*/  BRA `(.L_x_165) ;  /* 0xffffffc400bc7947 */ /* 0x000fea000383ffff */
.L_x_81:
[----:B-1----:R-:W-:-:S04]  /*e430*/  IMAD.U32 R3, RZ, RZ, UR38 ;  /* 0x00000026ff037e24 */ /* 0x002fc8000f8e00ff */
[----:B------:R1:W2:Y:S03]  /*e440*/  SYNCS.PHASECHK.TRANS64.TRYWAIT P0, [R3+URZ+0x28c48], R2 ;  /* 0x028c4802030075a7 */ /* 0x0002a6000800017f */
[----:B--2---:R-:W-:Y:S05]  /*e450*/  @!P0 NANOSLEEP.SYNCS 0x989680 ;  /* 0x009896800000895d */ /* 0x004fea0003900000 */
[----:B------:R-:W2:Y:S02]  /*e460*/  @!P0 SYNCS.PHASECHK.TRANS64 P0, [R3+URZ+0x28c48], R2 ;  /* 0x028c4802030085a7 */ /* 0x000ea4000800007f */
[----:B--2---:R-:W-:Y:S05]  /*e470*/  @!P0 BRA `(.L_x_81) ;  /* 0xfffffffc00ec8947 */ /* 0x004fea000383ffff */
[----:B------:R-:W-:Y:S05]  /*e480*/  BRA `(.L_x_166) ;  /* 0xffffffd0007c7947 */ /* 0x000fea000383ffff */
.L_x_86:
[----:B01----:R-:W-:-:S04]  /*e490*/  IMAD.U32 R3, RZ, RZ, UR38 ;  /* 0x00000026ff037e24 */ /* 0x003fc8000f8e00ff */
[----:B------:R0:W1:Y:S03]  /*e4a0*/  SYNCS.PHASECHK.TRANS64.TRYWAIT P0, [R3+URZ+0x28c68], R2 ;  /* 0x028c6802030075a7 */ /* 0x000066000800017f */
[----:B-1----:R-:W-:Y:S05]  /*e4b0*/  @!P0 NANOSLEEP.SYNCS 0x989680 ;  /* 0x009896800000895d */ /* 0x002fea0003900000 */
[----:B------:R-:W1:Y:S02]  /*e4c0*/  @!P0 SYNCS.PHASECHK.TRANS64 P0, [R3+URZ+0x28c68], R2 ;  /* 0x028c6802030085a7 */ /* 0x000e64000800007f */
[----:B-1----:R-:W-:Y:S05]  /*e4d0*/  @!P0 BRA `(.L_x_86) ;  /* 0xfffffffc00ec8947 */ /* 0x002fea000383ffff */
[----:B------:R-:W-:Y:S05]  /*e4e0*/  BRA `(.L_x_167) ;  /* 0xffffffd000dc7947 */ /* 0x000fea000383ffff */
.L_x_101:
[----:B-1----:R-:W-:-:S04]  /*e4f0*/  IMAD.U32 R3, RZ, RZ, UR38 ;  /* 0x00000026ff037e24 */ /* 0x002fc8000f8e00ff */
[----:B------:R1:W2:Y:S03]  /*e500*/  SYNCS.PHASECHK.TRANS64.TRYWAIT P0, [R3+URZ+0x28c40], R2 ;  /* 0x028c4002030075a7 */ /* 0x0002a6000800017f */
[----:B--2---:R-:W-:Y:S05]  /*e510*/  @!P0 NANOSLEEP.SYNCS 0x989680 ;  /* 0x009896800000895d */ /* 0x004fea0003900000 */
[----:B------:R-:W2:Y:S02]  /*e520*/  @!P0 SYNCS.PHASECHK.TRANS64 P0, [R3+URZ+0x28c40], R2 ;  /* 0x028c4002030085a7 */ /* 0x000ea4000800007f */
[----:B--2---:R-:W-:Y:S05]  /*e530*/  @!P0 BRA `(.L_x_101) ;  /* 0xfffffffc00ec8947 */ /* 0x004fea000383ffff */
[----:B------:R-:W-:Y:S05]  /*e540*/  BRA `(.L_x_168) ;  /* 0xffffffdc00287947 */ /* 0x000fea000383ffff */
.L_x_106:
[----:B01----:R-:W-:-:S04]  /*e550*/  MOV R3, UR38 ;  /* 0x0000002600037c02 */ /* 0x003fc80008000f00 */
[----:B------:R0:W1:Y:S03]  /*e560*/  SYNCS.PHASECHK.TRANS64.TRYWAIT P0, [R3+URZ+0x28c60], R2 ;  /* 0x028c6002030075a7 */ /* 0x000066000800017f */
[----:B-1----:R-:W-:Y:S05]  /*e570*/  @!P0 NANOSLEEP.SYNCS 0x989680 ;  /* 0x009896800000895d */ /* 0x002fea0003900000 */
[----:B------:R-:W1:Y:S02]  /*e580*/  @!P0 SYNCS.PHASECHK.TRANS64 P0, [R3+URZ+0x28c60], R2 ;  /* 0x028c6002030085a7 */ /* 0x000e64000800007f */
[----:B-1----:R-:W-:Y:S05]  /*e590*/  @!P0 BRA `(.L_x_106) ;  /* 0xfffffffc00ec8947 */ /* 0x002fea000383ffff */
[----:B------:R-:W-:Y:S05]  /*e5a0*/  BRA `(.L_x_169) ;  /* 0xffffffdc008c7947 */ /* 0x000fea000383ffff */
.L_x_122:
[----:B--2---:R-:W-:-:S04]  /*e5b0*/  IMAD.U32 R3, RZ, RZ, UR38 ;  /* 0x00000026ff037e24 */ /* 0x004fc8000f8e00ff */
[----:B------:R2:W3:Y:S03]  /*e5c0*/  SYNCS.PHASECHK.TRANS64.TRYWAIT P0, [R3+URZ+0x28c48], R2 ;  /* 0x028c4802030075a7 */ /* 0x0004e6000800017f */
[----:B---3--:R-:W-:Y:S05]  /*e5d0*/  @!P0 NANOSLEEP.SYNCS 0x989680 ;  /* 0x009896800000895d */ /* 0x008fea0003900000 */
[----:B------:R-:W3:Y:S02]  /*e5e0*/  @!P0 SYNCS.PHASECHK.TRANS64 P0, [R3+URZ+0x28c48], R2 ;  /* 0x028c4802030085a7 */ /* 0x000ee4000800007f */
[----:B---3--:R-:W-:Y:S05]  /*e5f0*/  @!P0 BRA `(.L_x_122) ;  /* 0xfffffffc00ec8947 */ /* 0x008fea000383ffff */
[----:B------:R-:W-:Y:S05]  /*e600*/  BRA `(.L_x_170) ;  /* 0xffffffe400e87947 */ /* 0x000fea000383ffff */
.L_x_127:
[----:B--2---:R-:W-:-:S04]  /*e610*/  IMAD.U32 R3, RZ, RZ, UR38 ;  /* 0x00000026ff037e24 */ /* 0x004fc8000f8e00ff */
[----:B------:R2:W3:Y:S03]  /*e620*/  SYNCS.PHASECHK.TRANS64.TRYWAIT P0, [R3+URZ+0x28c68], R2 ;  /* 0x028c6802030075a7 */ /* 0x0004e6000800017f */
[----:B---3--:R-:W-:Y:S05]  /*e630*/  @!P0 NANOSLEEP.SYNCS 0x989680 ;  /* 0x009896800000895d */ /* 0x008fea0003900000 */
[----:B------:R-:W3:Y:S02]  /*e640*/  @!P0 SYNCS.PHASECHK.TRANS64 P0, [R3+URZ+0x28c68], R2 ;  /* 0x028c6802030085a7 */ /* 0x000ee4000800007f */
[----:B---3--:R-:W-:Y:S05]  /*e650*/  @!P0 BRA `(.L_x_127) ;  /* 0xfffffffc00ec8947 */ /* 0x008fea000383ffff */
[----:B------:R-:W-:Y:S05]  /*e660*/  BRA `(.L_x_171) ;  /* 0xffffffe8004c7947 */ /* 0x000fea000383ffff */
.L_x_138:
[----:B--2---:R2:W3:Y:S02]  /*e670*/  SYNCS.PHASECHK.TRANS64.TRYWAIT P0, [R2+URZ+0x28c20], R9 ;  /* 0x028c2009020075a7 */ /* 0x0044e4000800017f */
[----:B---3--:R-:W-:Y:S05]  /*e680*/  @!P0 NANOSLEEP.SYNCS 0x989680 ;  /* 0x009896800000895d */ /* 0x008fea0003900000 */
[----:B------:R-:W3:Y:S02]  /*e690*/  @!P0 SYNCS.PHASECHK.TRANS64 P0, [R2+URZ+0x28c20], R9 ;  /* 0x028c2009020085a7 */ /* 0x000ee4000800007f */
[----:B---3--:R-:W-:Y:S05]  /*e6a0*/  @!P0 BRA `(.L_x_138) ;  /* 0xfffffffc00f08947 */ /* 0x008fea000383ffff */
[----:B------:R-:W-:Y:S05]  /*e6b0*/  BRA `(.L_x_172) ;  /* 0xfffffff0003c7947 */ /* 0x000fea000383ffff */
.L_x_139:
[----:B------:R-:W3:Y:S01]  /*e6c0*/  S2R R3, SR_TID.X ;  /* 0x0000000000037919 */ /* 0x000ee20000002100 */
[----:B------:R-:W-:Y:S01]  /*e6d0*/  BSSY B0, `(.L_x_173) ;  /* 0x000000a000007945 */ /* 0x000fe20003800000 */
[----:B------:R-:W-:Y:S02]  /*e6e0*/  IMAD.MOV.U32 R12, RZ, RZ, RZ ;  /* 0x000000ffff0c7224 */ /* 0x000fe400078e00ff */
[----:B0-----:R-:W-:Y:S02]  /*e6f0*/  IMAD.MOV.U32 R11, RZ, RZ, 0x1f ;  /* 0x0000001fff0b7424 */ /* 0x001fe400078e00ff */
[----:B------:R-:W-:Y:S01]  /*e700*/  IMAD.MOV.U32 R15, RZ, RZ, -0x1 ;  /* 0xffffffffff0f7424 */ /* 0x000fe200078e00ff */
[----:B---3--:R-:W-:-:S04]  /*e710*/  SHF.R.U32.HI R3, RZ, 0x5, R3 ;  /* 0x00000005ff037819 */ /* 0x008fc80000011603 */
[----:B------:R-:W-:-:S05]  /*e720*/  LOP3.LUT R3, R3, 0x3, RZ, 0xc0, !PT ;  /* 0x0000000303037812 */ /* 0x000fca00078ec0ff */
[----:B------:R-:W-:-:S07]  /*e730*/  IMAD.MOV.U32 R13, RZ, RZ, R3 ;  /* 0x000000ffff0d7224 */ /* 0x000fce00078e0003 */
[----:B-12---:R-:W-:Y:S05]  /*e740*/  WARPSYNC.COLLECTIVE R15, `(.L_x_174) ;  /* 0x000000000f087348 */ /* 0x006fea0003c00000 */
[----:B------:R0:W3:Y:S02]  /*e750*/  SHFL.IDX P6, R14, R13, R12, R11 ;  /* 0x0000000c0d0e7389 */ /* 0x0000e400000c000b */
[----:B0123--:R-:W-:Y:S01]  /*e760*/  ENDCOLLECTIVE ;  /* 0x000000000000791b */ /* 0x00ffe20003800000 */
.L_x_174:
[----:B------:R-:W-:Y:S05]  /*e770*/  BSYNC B0 ;  /* 0x0000000000007941 */ /* 0x000fea0003800000 */
.L_x_173:
[----:B------:R-:W-:Y:S05]  /*e780*/  BRA `(.L_x_175) ;  /* 0xfffffff000207947 */ /* 0x000fea000383ffff */
.L_x_140:
[----:B------:R-:W-:Y:S01]  /*e790*/  BSSY B0, `(.L_x_176) ;  /* 0x0000006000007945 */ /* 0x000fe20003800000 */
[----:B------:R-:W-:-:S07]  /*e7a0*/  IMAD.MOV.U32 R15, RZ, RZ, -0x1 ;  /* 0xffffffffff0f7424 */ /* 0x000fce00078e00ff */
[----:B0123--:R-:W-:Y:S05]  /*e7b0*/  WARPSYNC.COLLECTIVE R15, `(.L_x_177) ;  /* 0x000000000f0c7348 */ /* 0x00ffea0003c00000 */
[----:B------:R-:W-:Y:S02]  /*e7c0*/  ELECT P6, UR62, PT ;  /* 0x00000000003e782f */ /* 0x000fe400038c0000 */
[----:B------:R-:W-:Y:S01]  /*e7d0*/  MOV R14, UR62 ;  /* 0x0000003e000e7c02 */ /* 0x000fe20008000f00 */
[----:B0123--:R-:W-:Y:S10]  /*e7e0*/  ENDCOLLECTIVE ;  /* 0x000000000000791b */ /* 0x00fff40003800000 */
.L_x_177:
[----:B------:R-:W-:Y:S05]  /*e7f0*/  BSYNC B0 ;  /* 0x0000000000007941 */ /* 0x000fea0003800000 */
.L_x_176:
[----:B------:R-:W-:Y:S05]  /*e800*/  BRA `(.L_x_178) ;  /* 0xfffffff000147947 */ /* 0x000fea000383ffff */
.L_x_142:
[----:B---3--:R3:W4:Y:S02]  /*e810*/  SYNCS.PHASECHK.TRANS64.TRYWAIT P0, [R7+URZ], R4 ;  /* 0x00000004070075a7 */ /* 0x008724000800017f */
[----:B----4-:R-:W-:Y:S05]  /*e820*/  @!P0 NANOSLEEP.SYNCS 0x989680 ;  /* 0x009896800000895d */ /* 0x010fea0003900000 */
[----:B------:R-:W4:Y:S02]  /*e830*/  @!P0 SYNCS.PHASECHK.TRANS64 P0, [R7+URZ], R4 ;  /* 0x00000004070085a7 */ /* 0x000f24000800007f */
[----:B----4-:R-:W-:Y:S05]  /*e840*/  @!P0 BRA `(.L_x_142) ;  /* 0xfffffffc00f08947 */ /* 0x010fea000383ffff */
[----:B------:R-:W-:Y:S05]  /*e850*/  BRA `(.L_x_179) ;  /* 0xfffffff000487947 */ /* 0x000fea000383ffff */
.L_x_143:
[----:B----4-:R4:W0:Y:S02]  /*e860*/  SYNCS.PHASECHK.TRANS64.TRYWAIT P0, [R5+URZ], R0 ;  /* 0x00000000050075a7 */ /* 0x010824000800017f */
[----:B0-----:R-:W-:Y:S05]  /*e870*/  @!P0 NANOSLEEP.SYNCS 0x989680 ;  /* 0x009896800000895d */ /* 0x001fea0003900000 */
[----:B------:R-:W0:Y:S02]  /*e880*/  @!P0 SYNCS.PHASECHK.TRANS64 P0, [R5+URZ], R0 ;  /* 0x00000000050085a7 */ /* 0x000e24000800007f */
[----:B0-----:R-:W-:Y:S05]  /*e890*/  @!P0 BRA `(.L_x_143) ;  /* 0xfffffffc00f08947 */ /* 0x001fea000383ffff */
[----:B------:R-:W-:Y:S05]  /*e8a0*/  BRA `(.L_x_180) ;  /* 0xfffffff0003c7947 */ /* 0x000fea000383ffff */
.L_x_145:
[----:B--2---:R2:W4:Y:S02]  /*e8b0*/  SYNCS.PHASECHK.TRANS64.TRYWAIT P0, [R5+URZ], R4 ;  /* 0x00000004050075a7 */ /* 0x004524000800017f */
[----:B----4-:R-:W-:Y:S05]  /*e8c0*/  @!P0 NANOSLEEP.SYNCS 0x989680 ;  /* 0x009896800000895d */ /* 0x010fea0003900000 */
[----:B------:R-:W4:Y:S02]  /*e8d0*/  @!P0 SYNCS.PHASECHK.TRANS64 P0, [R5+URZ], R4 ;  /* 0x00000004050085a7 */ /* 0x000f24000800007f */
[----:B----4-:R-:W-:Y:S05]  /*e8e0*/  @!P0 BRA `(.L_x_145) ;  /* 0xfffffffc00f08947 */ /* 0x010fea000383ffff */
[----:B------:R-:W-:Y:S05]  /*e8f0*/  BRA `(.L_x_181) ;  /* 0xfffffff000407947 */ /* 0x000fea000383ffff */
.L_x_182:
[----:B------:R-:W-:-:S00]  /*e900*/  BRA `(.L_x_182) ;  /* 0xfffffffc00fc7947 */ /* 0x000fc0000383ffff */
[----:B------:R-:W-:-:S00]  /*e910*/  NOP ;  /* 0x0000000000007918 */ /* 0x000fc00000000000 */
        /* <DEDUP_REMOVED lines=14> */
.L_x_5866:


//--------------------- .text._ZN7cutlass13device_kernelIN5flash11enable_sm90INS1_16FlashAttnFwdSm90INS1_25CollectiveMainloopFwdSm90ILi2EN4cute5tupleIJNS5_1CILi1EEES8_S8_EEENS6_IJNS7_ILi64EEESA_SA_EEELi512ENS_10bfloat16_tEfNS_4arch4Sm90ELb0ELb0ELb0ELb0ELb0ELb0ELb1ELb0ELb0ELb1ELb1ELb0EEENS1_21CollectiveEpilogueFwdINS6_IJSA_NS7_ILi512EEESA_EEES9_SC_SE_Li256ELb0ELb1ELb1ELb0EEENS1_19SingleTileSchedulerILb0ELb1ELb1ELi64EEEEEEEEEvNT_6ParamsE --------------------------
	.section	.text._ZN7cutlass13device_kernelIN5flash11enable_sm90INS1_16FlashAttnFwdSm90INS1_25CollectiveMainloopFwdSm90ILi2EN4cute5tupleIJNS5_1CILi1EEES8_S8_EEENS6_IJNS7_ILi64EEESA_SA_EEELi512ENS_10bfloat16_tEfNS_4arch4Sm90ELb0ELb0ELb0ELb0ELb0ELb0ELb1ELb0ELb0ELb1ELb1ELb0EEENS1_21CollectiveEpilogueFwdINS6_IJSA_NS7_ILi512EEESA_EEES9_SC_SE_Li256ELb0ELb1ELb1ELb0EEENS1_19SingleTileSchedulerILb0ELb1ELb1ELi64EEEEEEEEEvNT_6ParamsE,"ax",@progbits
	.align	128
.text._ZN7cutlass13device_kernelIN5flash11enable_sm90INS1_16FlashAttnFwdSm90INS1_25CollectiveMainloopFwdSm90ILi2EN4cute5tupleIJNS5_1CILi1EEES8_S8_EEENS6_IJNS7_ILi64EEESA_SA_EEELi512ENS_10bfloat16_tEfNS_4arch4Sm90ELb0ELb0ELb0ELb0ELb0ELb0ELb1ELb0ELb0ELb1ELb1ELb0EEENS1_21CollectiveEpilogueFwdINS6_IJSA_NS7_ILi512EEESA_EEES9_SC_SE_Li256ELb0ELb1ELb1ELb0EEENS1_19SingleTileSchedulerILb0ELb1ELb1ELi64EEEEEEEEEvNT_6ParamsE:
        .type           _ZN7cutlass13device_kernelIN5flash11enable_sm90INS1_16FlashAttnFwdSm90INS1_25CollectiveMainloopFwdSm90ILi2EN4cute5tupleIJNS5_1CILi1EEES8_S8_EEENS6_IJNS7_ILi64EEESA_SA_EEELi512ENS_10bfloat16_tEfNS_4arch4Sm90ELb0ELb0ELb0ELb0ELb0ELb0ELb1ELb0ELb0ELb1ELb1ELb0EEENS1_21CollectiveEpilogueFwdINS6_IJSA_NS7_ILi512EEESA_EEES9_SC_SE_Li256ELb0ELb1ELb1ELb0EEENS1_19SingleTileSchedulerILb0ELb1ELb1ELi64EEEEEEEEEvNT_6ParamsE,@function
        .size           _ZN7cutlass13device_kernelIN5flash11enable_sm90INS1_16FlashAttnFwdSm90INS1_25CollectiveMainloopFwdSm90ILi2EN4cute5tupleIJNS5_1CILi1EEES8_S8_EEENS6_IJNS7_ILi64EEESA_SA_EEELi512ENS_10bfloat16_tEfNS_4arch4Sm90ELb0ELb0ELb0ELb0ELb0ELb0ELb1ELb0ELb0ELb1ELb1ELb0EEENS1_21CollectiveEpilogueFwdINS6_IJSA_NS7_ILi512EEESA_EEES9_SC_SE_Li256ELb0ELb1ELb1ELb0EEENS1_19SingleTileSchedulerILb0ELb1ELb1ELi64EEEEEEEEEvNT_6ParamsE,(.L_x_5867 - _ZN7cutlass13device_kernelIN5flash11enable_sm90INS1_16FlashAttnFwdSm90INS1_25CollectiveMainloopFwdSm90ILi2EN4cute5tupleIJNS5_1CILi1EEES8_S8_EEENS6_IJNS7_ILi64EEESA_SA_EEELi512ENS_10bfloat16_tEfNS_4arch4Sm90ELb0ELb0ELb0ELb0ELb0ELb0ELb1ELb0ELb0ELb1ELb1ELb0EEENS1_21CollectiveEpilogueFwdINS6_IJSA_NS7_ILi512EEESA_EEES9_SC_SE_Li256ELb0ELb1ELb1ELb0EEENS1_19SingleTileSchedulerILb0ELb1ELb1ELi64EEEEEEEEEvNT_6ParamsE)
        .other          _ZN7cutlass13device_kernelIN5flash11enable_sm90INS1_16FlashAttnFwdSm90INS1_25CollectiveMainloopFwdSm90ILi2EN4cute5tupleIJNS5_1CILi1EEES8_S8_EEENS6_IJNS7_ILi64EEESA_SA_EEELi512ENS_10bfloat16_tEfNS_4arch4Sm90ELb0ELb0ELb0ELb0ELb0ELb0ELb1ELb0ELb0ELb1ELb1ELb0EEENS1_21CollectiveEpilogueFwdINS6_IJSA_NS7_ILi512EEESA_EEES9_SC_SE_Li256ELb0ELb1ELb1ELb0EEENS1_19SingleTileSchedulerILb0ELb1ELb1ELi64EEEEEEEEEvNT_6ParamsE,@"STO_CUDA_ENTRY STV_DEFAULT"
_ZN7cutlass13device_kernelIN5flash11enable_sm90INS1_16FlashAttnFwdSm90INS1_25CollectiveMainloopFwdSm90ILi2EN4cute5tupleIJNS5_1CILi1EEES8_S8_EEENS6_IJNS7_ILi64EEESA_SA_EEELi512ENS_10bfloat16_tEfNS_4arch4Sm90ELb0ELb0ELb0ELb0ELb0ELb0ELb1ELb0ELb0ELb1ELb1ELb0EEENS1_21CollectiveEpilogueFwdINS6_IJSA_NS7_ILi512EEESA_EEES9_SC_SE_Li256ELb0ELb1ELb1ELb0EEENS1_19SingleTileSchedulerILb0ELb1ELb1ELi64EEEEEEEEEvNT_6ParamsE:
[----:B------:R-:W0:Y:S02]  /*0000*/  LDC R1, c[0x0][0x28] ;  /* 0x00000a00ff017b82 */ /* 0x000e240000000800 */
[----:B0-----:R-:W-:Y:S01]  /*0010*/  VIADD R1, R1, 0xffffffd0 ;  /* 0xffffffd001017836 */ /* 0x001fe20000000000 */
[----:B------:R-:W0:Y:S01]  /*0020*/  S2R R3, SR_TID.X ;  /* 0x0000000000037919 */ /* 0x000e220000002100 */
[----:B------:R-:W-:Y:S01]  /*0030*/  ELECT P0, URZ, PT ;  /* 0x00000000003f782f */ /* 0x000fe20003800000 */
[----:B------:R-:W-:Y:S01]  /*0040*/  BSSY B0, `(.L_x_183) ;  /* 0x000000e000007945 */ /* 0x000fe20003800000 */
[--C-:B0-----:R-:W-:Y:S02]  /*0050*/  SHF.R.U32.HI R0, RZ, 0x5, R3.reuse ;  /* 0x00000005ff007819 */ /* 0x101fe40000011603 */
[----:B------:R-:W-:-:S03]  /*0060*/  SHF.R.U32.HI R3, RZ, 0x7, R3 ;  /* 0x00000007ff037819 */ /* 0x000fc60000011603 */
        /* <DEDUP_REMOVED lines=11> */
.L_x_184:
[----:B------:R-:W-:Y:S05]  /*0120*/  BSYNC B0 ;  /* 0x0000000000007941 */ /* 0x000fea0003800000 */
.L_x_183:
[----:B------:R-:W-:Y:S01]  /*0130*/  VOTEU.ANY UP0, P0 ;  /* 0x00000000003f7886 */ /* 0x000fe20000000100 */
[----:B------:R-:W0:Y:S01]  /*0140*/  SHFL.IDX PT, R3, R3, RZ, 0x1f ;  /* 0x00001fff03037589 */ /* 0x000e2200000e0000 */
[----:B------:R-:W-:Y:S01]  /*0150*/  UMOV UR4, 0x80 ;  /* 0x0000008000047882 */ /* 0x000fe20000000000 */
[----:B------:R-:W-:Y:S01]  /*0160*/  UMOV UR7, 0x100 ;  /* 0x0000010000077882 */ /* 0x000fe20000000000 */
[----:B------:R-:W-:Y:S01]  /*0170*/  VOTEU.ANY UP1, P0 ;  /* 0x00000000003f7886 */ /* 0x000fe20000020100 */
[----:B------:R-:W1:Y:S01]  /*0180*/  @UP0 S2UR UR8, SR_CgaCtaId ;  /* 0x00000000000809c3 */ /* 0x000e620000008800 */
[----:B------:R-:W2:Y:S01]  /*0190*/  SHFL.IDX PT, R2, R0, RZ, 0x1f ;  /* 0x00001fff00027589 */ /* 0x000ea200000e0000 */
[----:B------:R-:W-:Y:S01]  /*01a0*/  @UP0 UMOV UR6, 0x400 ;  /* 0x0000040000060882 */ /* 0x000fe20000000000 */
[----:B------:R-:W-:-:S04]  /*01b0*/  @UP0 UIADD3 UR4, -UR4, 0x100000, URZ ;  /* 0x0010000004040890 */ /* 0x000fc8000fffe13f */
[----:B------:R-:W-:Y:S02]  /*01c0*/  @UP0 USHF.L.U32 UR5, UR4, 0xb, URZ ;  /* 0x0000000b04050899 */ /* 0x000fe4000800063f */
[----:B------:R-:W-:Y:S01]  /*01d0*/  @UP0 USHF.L.U32 UR4, UR4, 0x1, URZ ;  /* 0x0000000104040899 */ /* 0x000fe2000800063f */
[----:B------:R-:W-:Y:S01]  /*01e0*/  VOTEU.ANY UP2, P0 ;  /* 0x00000000003f7886 */ /* 0x000fe20000040100 */
[----:B------:R-:W-:Y:S01]  /*01f0*/  VOTEU.ANY UP3, P0 ;  /* 0x00000000003f7886 */ /* 0x000fe20000060100 */
[----:B0-----:R-:W-:Y:S01]  /*0200*/  R2UR UR9, R3 ;  /* 0x00000000030972ca */ /* 0x001fe200000e0000 */
[----:B-1----:R-:W-:Y:S01]  /*0210*/  @UP0 ULEA UR8, UR8, UR6, 0x18 ;  /* 0x0000000608080291 */ /* 0x002fe2000f8ec03f */
[----:B--2---:R-:W-:Y:S01]  /*0220*/  ISETP.NE.AND P1, PT, R2, RZ, PT ;  /* 0x000000ff0200720c */ /* 0x004fe20003f25270 */
[----:B------:R-:W-:-:S04]  /*0230*/  @UP0 UIADD3 UR6, -UR7, 0x100000, URZ ;  /* 0x0010000007060890 */ /* 0x000fc8000fffe13f */
[----:B------:R-:W-:Y:S02]  /*0240*/  @UP0 USHF.L.U32 UR7, UR6, 0xb, URZ ;  /* 0x0000000b06070899 */ /* 0x000fe4000800063f */
[----:B------:R-:W-:-:S04]  /*0250*/  @UP0 USHF.L.U32 UR6, UR6, 0x1, URZ ;  /* 0x0000000106060899 */ /* 0x000fc8000800063f */
[----:B------:R-:W-:Y:S01]  /*0260*/  UISETP.NE.AND UP0, UPT, UR9, URZ, UPT ;  /* 0x0000003f0900728c */ /* 0x000fe2000bf05270 */
[----:B------:R-:W0:Y:S02]  /*0270*/  FENCE.VIEW.ASYNC.S ;  /* 0x00000000000073c6 */ /* 0x000e240000000000 */
[----:B0-----:R0:W1:Y:S01]  /*0280*/  @UP1 SYNCS.EXCH.64 URZ, [UR8+0x38800], UR4 ;  /* 0x03880004083f15b2 */ /* 0x0010620008000100 */
[----:B------:R0:W2:Y:S04]  /*0290*/  @UP2 SYNCS.EXCH.64 URZ, [UR8+0x38810], UR4 ;  /* 0x03881004083f25b2 */ /* 0x0000a80008000100 */
[----:B------:R0:W3:Y:S01]  /*02a0*/  @UP3 SYNCS.EXCH.64 URZ, [UR8+0x38820], UR6 ;  /* 0x03882006083f35b2 */ /* 0x0000e20008000100 */
        /* <DEDUP_REMOVED lines=13> */
[----:B------:R4:W0:Y:S02]  /*0380*/  SYNCS.EXCH.64 URZ, [UR6+0x38848], UR4 ;  /* 0x03884804063f75b2 */ /* 0x0008240008000100 */
[----:B----4-:R-:W-:Y:S01]  /*0390*/  NOP ;  /* 0x0000000000007918 */ /* 0x010fe20000000000 */
.L_x_185:
[----:B------:R-:W4:Y:S01]  /*03a0*/  SHFL.IDX PT, R2, R0, RZ, 0x1f ;  /* 0x00001fff00027589 */ /* 0x000f2200000e0000 */
[----:B------:R-:W-:Y:S01]  /*03b0*/  NOP ;  /* 0x0000000000007918 */ /* 0x000fe20000000000 */
[----:B----4-:R-:W-:-:S13]  /*03c0*/  ISETP.NE.AND P0, PT, R2, RZ, PT ;  /* 0x000000ff0200720c */ /* 0x010fda0003f05270 */
        /* <DEDUP_REMOVED lines=17> */
[----:B------:R4:W0:Y:S02]  /*04e0*/  SYNCS.EXCH.64 URZ, [UR8+0x38868], UR4 ;  /* 0x03886804083f75b2 */ /* 0x0008240008000100 */
[----:B----4-:R-:W-:Y:S01]  /*04f0*/  NOP ;  /* 0x0000000000007918 */ /* 0x010fe20000000000 */
.L_x_186:
[----:B------:R-:W4:Y:S01]  /*0500*/  SHFL.IDX PT, R2, R0, RZ, 0x1f ;  /* 0x00001fff00027589 */ /* 0x000f2200000e0000 */
[----:B------:R-:W-:Y:S01]  /*0510*/  NOP ;  /* 0x0000000000007918 */ /* 0x000fe20000000000 */
[----:B----4-:R-:W-:-:S13]  /*0520*/  ISETP.NE.AND P0, PT, R2, RZ, PT ;  /* 0x000000ff0200720c */ /* 0x010fda0003f05270 */
        /* <DEDUP_REMOVED lines=15> */
.L_x_187:
        /* <DEDUP_REMOVED lines=22> */
.L_x_188:
        /* <DEDUP_REMOVED lines=22> */
.L_x_189:
[----:B0-----:R-:W-:Y:S01]  /*08e0*/  UMOV UR4, 0x1 ;  /* 0x0000000100047882 */ /* 0x001fe20000000000 */
[----:B------:R-:W-:Y:S01]  /*08f0*/  PLOP3.LUT P0, PT, PT, PT, UP0, 0x80, 0x0 ;  /* 0x000000000000781c */ /* 0x000fe20003f0f008 */
[----:B------:R-:W-:Y:S01]  /*0900*/  USEL UR4, UR4, 0x2, !UP0 ;  /* 0x0000000204047887 */ /* 0x000fe2000c000000 */
[----:B------:R-:W-:Y:S01]  /*0910*/  NOP ;  /* 0x0000000000007918 */ /* 0x000fe20000000000 */
[----:B------:R-:W-:Y:S04]  /*0920*/  BSSY B6, `(.L_x_190) ;  /* 0x0001101000067945 */ /* 0x000fe80003800000 */
[----:B------:R-:W-:-:S05]  /*0930*/  IMAD.U32 R2, RZ, RZ, UR4 ;  /* 0x00000004ff027e24 */ /* 0x000fca000f8e00ff */
[----:B------:R0:W-:Y:S01]  /*0940*/  STL [R1+0x28], R2 ;  /* 0x0000280201007387 */ /* 0x0001e20000100800 */
[----:B-123--:R-:W-:Y:S06]  /*0950*/  BAR.SYNC.DEFER_BLOCKING 0x0 ;  /* 0x0000000000007b1d */ /* 0x00efec0000010000 */
[----:B------:R-:W-:Y:S05]  /*0960*/  @!P0 BRA `(.L_x_191) ;  /* 0x000000b800148947 */ /* 0x000fea0003800000 */
.L_x_192:
[----:B------:R-:W-:-:S08]  /*0970*/  NOP ;  /* 0x0000000000007918 */ /* 0x000fd00000000000 */
[----:B------:R-:W1:Y:S02]  /*0980*/  USETMAXREG.TRY_ALLOC.CTAPOOL UP0, 0xf0 ;  /* 0x000000f0000079c8 */ /* 0x000e640008000600 */
[----:B-1----:R-:W-:-:S13]  /*0990*/  PLOP3.LUT P0, PT, PT, PT, UP0, 0x80, 0x0 ;  /* 0x000000000000781c */ /* 0x002fda0003f0f008 */
[----:B------:R-:W-:Y:S05]  /*09a0*/  @!P0 BRA `(.L_x_192) ;  /* 0xfffffffc00f08947 */ /* 0x000fea000383ffff */
[----:B------:R-:W1:Y:S01]  /*09b0*/  S2R R11, SR_TID.X ;  /* 0x00000000000b7919 */ /* 0x000e620000002100 */
[----:B------:R-:W2:Y:S01]  /*09c0*/  S2UR UR6, SR_CTAID.Y ;  /* 0x00000000000679c3 */ /* 0x000ea20000002600 */
[----:B------:R-:W-:Y:S02]  /*09d0*/  ULDC UR7, c[0x0][0xd50] ;  /* 0x0003540000077ab9 */ /* 0x000fe40000000800 */
[----:B------:R-:W-:-:S05]  /*09e0*/  UISETP.NE.AND UP0, UPT, UR7, 0x1, UPT ;  /* 0x000000010700788c */ /* 0x000fca000bf05270 */
[----:B------:R-:W3:Y:S06]  /*09f0*/  S2UR UR8, SR_CTAID.Z ;  /* 0x00000000000879c3 */ /* 0x000eec0000002700 */
[----:B------:R-:W-:Y:S01]  /*0a00*/  @UP0 ULDC UR4, c[0x0][0xd54] ;  /* 0x0003550000040ab9 */ /* 0x000fe20000000800 */
[----:B------:R-:W-:Y:S01]  /*0a10*/  @UP0 ULDC UR10, c[0x0][0xd58] ;  /* 0x00035600000a0ab9 */ /* 0x000fe20000000800 */
[----:B--2---:R-:W-:Y:S02]  /*0a20*/  UIMAD.WIDE.U32 UR4, UR6, UR4, URZ ;  /* 0x00000004060472a5 */ /* 0x004fe4000f8e003f */
[----:B------:R-:W-:-:S02]  /*0a30*/  UMOV UR11, UR6 ;  /* 0x00000006000b7c82 */ /* 0x000fc40008000000 */
[----:B------:R-:W-:Y:S01]  /*0a40*/  @UP0 USHF.R.U32.HI UR11, URZ, UR10, UR5 ;  /* 0x0000000a3f0b0299 */ /* 0x000fe20008011605 */
[----:B-1----:R-:W-:-:S03]  /*0a50*/  LOP3.LUT R0, R11, 0xffffff80, RZ, 0xc0, !PT ;  /* 0xffffff800b007812 */ /* 0x002fc600078ec0ff */
[----:B------:R-:W-:Y:S01]  /*0a60*/  UIADD3 UR4, -UR11, URZ, URZ ;  /* 0x0000003f0b047290 */ /* 0x000fe2000fffe13f */
[----:B------:R-:W-:Y:S01]  /*0a70*/  ISETP.NE.AND P0, PT, R0, 0x80, PT ;  /* 0x000000800000780c */ /* 0x000fe20003f05270 */
[----:B------:R-:W-:Y:S02]  /*0a80*/  IMAD.U32 R0, RZ, RZ, UR11 ;  /* 0x0000000bff007e24 */ /* 0x000fe4000f8e00ff */
[----:B------:R-:W-:-:S03]  /*0a90*/  UIMAD UR7, UR7, UR4, UR6 ;  /* 0x00000004070772a4 */ /* 0x000fc6000f8e0206 */
[----:B------:R4:W-:Y:S07]  /*0aa0*/  STL [R1], R0 ;  /* 0x0000000001007387 */ /* 0x0009ee0000100800 */
[----:B------:R-:W-:Y:S06]  /*0ab0*/  @!P0 BAR.ARV 0x8, 0x100 ;  /* 0x0204000000008b1d */ /* 0x000fec0000002000 */
[----:B------:R-:W-:-:S13]  /*0ac0*/  ISETP.GE.U32.AND P0, PT, R11, 0x100, PT ;  /* 0x000001000b00780c */ /* 0x000fda0003f06070 */
[----:B------:R-:W-:Y:S06]  /*0ad0*/  @P0 BAR.ARV 0xf, 0x100 ;  /* 0x03c4000000000b1d */ /* 0x000fec0000002000 */
[----:B---3--:R-:W-:-:S13]  /*0ae0*/  ISETP.LE.AND P0, PT, RZ, UR8, PT ;  /* 0x00000008ff007c0c */ /* 0x008fda000bf03270 */
[----:B----4-:R-:W-:Y:S05]  /*0af0*/  @!P0 BRA `(.L_x_193) ;  /* 0x0000010c008c8947 */ /* 0x010fea0003800000 */
[----:B------:R-:W-:Y:S01]  /*0b00*/  ULDC.64 UR4, c[0x0][0x418] ;  /* 0x0001060000047ab9 */ /* 0x000fe20000000a00 */
[----:B------:R-:W-:Y:S01]  /*0b10*/  ULDC UR60, c[0x0][0x424] ;  /* 0x00010900003c7ab9 */ /* 0x000fe20000000800 */
[----:B------:R-:W-:Y:S01]  /*0b20*/  UISETP.NE.U32.AND UP0, UPT, UR4, URZ, UPT ;  /* 0x0000003f0400728c */ /* 0x000fe2000bf05070 */
[----:B------:R-:W-:Y:S01]  /*0b30*/  VIADD R152, R11, 0xffffff80 ;  /* 0xffffff800b987836 */ /* 0x000fe20000000000 */
[----:B------:R-:W-:Y:S02]  /*0b40*/  UISETP.NE.AND UP1, UPT, UR9, 0x1, UPT ;  /* 0x000000010900788c */ /* 0x000fe4000bf25270 */
[----:B------:R-:W-:Y:S01]  /*0b50*/  UISETP.NE.AND.EX UP0, UPT, UR5, URZ, UPT, UP0 ;  /* 0x0000003f0500728c */ /* 0x000fe2000bf05300 */
[----:B------:R-:W-:Y:S01]  /*0b60*/  ULDC UR4, c[0x0][0x2f0] ;  /* 0x0000bc0000047ab9 */ /* 0x000fe20000000800 */
[----:B------:R-:W-:Y:S02]  /*0b70*/  USHF.R.U32.HI UR11, URZ, 0x10, UR7 ;  /* 0x000000103f0b7899 */ /* 0x000fe40008011607 */
[----:B------:R-:W-:Y:S01]  /*0b80*/  PLOP3.LUT P0, PT, PT, PT, UP1, 0x80, 0x0 ;  /* 0x000000000000781c */ /* 0x000fe20003f0f018 */
[----:B------:R-:W-:-:S02]  /*0b90*/  USEL UR60, UR60, 0x1, UP0 ;  /* 0x000000013c3c7887 */ /* 0x000fc40008000000 */
[----:B------:R-:W-:Y:S02]  /*0ba0*/  UISETP.NE.AND UP0, UPT, UR11, URZ, UPT ;  /* 0x0000003f0b00728c */ /* 0x000fe4000bf05270 */
[----:B------:R-:W-:Y:S02]  /*0bb0*/  UIMAD UR60, UR60, UR4, URZ ;  /* 0x000000043c3c72a4 */ /* 0x000fe4000f8e023f */
[----:B------:R-:W-:Y:S02]  /*0bc0*/  ULOP3.LUT UR7, UR7, 0xffff, URZ, 0xc0, !UPT ;  /* 0x0000ffff07077892 */ /* 0x000fe4000f8ec03f */
[----:B------:R-:W-:-:S04]  /*0bd0*/  UIADD3 UR4, UR60, 0x3f, URZ ;  /* 0x0000003f3c047890 */ /* 0x000fc8000fffe03f */
[----:B------:R-:W-:Y:S01]  /*0be0*/  USHF.R.S32.HI UR5, URZ, 0x1f, UR4 ;  /* 0x0000001f3f057899 */ /* 0x000fe20008011404 */
[----:B------:R-:W-:-:S03]  /*0bf0*/  @!UP0 ULDC UR11, c[0x0][0xae8] ;  /* 0x0002ba00000b8ab9 */ /* 0x000fc60000000800 */
[----:B------:R-:W-:-:S04]  /*0c00*/  ULEA.HI UR5, UR5, UR4, URZ, 0x6 ;  /* 0x0000000405057291 */ /* 0x000fc8000f8f303f */
[----:B------:R-:W-:Y:S01]  /*0c10*/  USHF.R.S32.HI UR6, URZ, 0x6, UR5 ;  /* 0x000000063f067899 */ /* 0x000fe20008011405 */
[----:B------:R-:W-:Y:S11]  /*0c20*/  @!P0 BRA `(.L_x_194) ;  /* 0x0000001c00948947 */ /* 0x000ff60003800000 */
[----:B------:R-:W-:Y:S01]  /*0c30*/  UISETP.GE.AND UP0, UPT, UR60, 0x1, UPT ;  /* 0x000000013c00788c */ /* 0x000fe2000bf06270 */
[----:B------:R-:W-:Y:S02]  /*0c40*/  PLOP3.LUT P0, PT, PT, PT, PT, 0x80, 0x0 ;  /* 0x000000000000781c */ /* 0x000fe40003f0f070 */
[----:B------:R-:W-:Y:S02]  /*0c50*/  CS2R R4, SRZ ;  /* 0x0000000000047805 */ /* 0x000fe4000001ff00 */
[----:B------:R-:W-:Y:S02]  /*0c60*/  CS2R R150, SRZ ;  /* 0x0000000000967805 */ /* 0x000fe4000001ff00 */
[----:B------:R-:W-:Y:S02]  /*0c70*/  CS2R R148, SRZ ;  /* 0x0000000000947805 */ /* 0x000fe4000001ff00 */
[----:B------:R-:W-:Y:S02]  /*0c80*/  CS2R R146, SRZ ;  /* 0x0000000000927805 */ /* 0x000fe4000001ff00 */
[----:B------:R-:W-:-:S02]  /*0c90*/  PLOP3.LUT P1, PT, PT, PT, UP0, 0x80, 0x0 ;  /* 0x000000000000781c */ /* 0x000fc40003f2f008 */
        /* <DEDUP_REMOVED lines=53> */
[----:B------:R-:W-:Y:S01]  /*0ff0*/  CS2R R38, SRZ ;  /* 0x0000000000267805 */ /* 0x000fe2000001ff00 */
[----:B------:R-:W-:-:S02]  /*1000*/  IMAD.MOV.U32 R37, RZ, RZ, RZ ;  /* 0x000000ffff257224 */ /* 0x000fc400078e00ff */
[----:B------:R-:W-:Y:S01]  /*1010*/  IMAD.MOV.U32 R3, RZ, RZ, RZ ;  /* 0x000000ffff037224 */ /* 0x000fe200078e00ff */
[----:B------:R-:W-:Y:S06]  /*1020*/  @!P1 BRA `(.L_x_195) ;  /* 0x0000000000709947 */ /* 0x000fec0003800000 */
[----:B------:R-:W-:Y:S01]  /*1030*/  IMAD.U32 R6, RZ, RZ, UR11 ;  /* 0x0000000bff067e24 */ /* 0x000fe2000f8e00ff */
[----:B------:R-:W-:-:S04]  /*1040*/  UIADD3 UR4, UR6, -0x1, UR11 ;  /* 0xffffffff06047890 */ /* 0x000fc8000fffe00b */
[-C--:B------:R-:W-:Y:S02]  /*1050*/  IABS R7, R6.reuse ;  /* 0x0000000600077213 */ /* 0x080fe40000000000 */
[----:B------:R-:W-:Y:S01]  /*1060*/  IMAD.U32 R8, RZ, RZ, UR4 ;  /* 0x00000004ff087e24 */ /* 0x000fe2000f8e00ff */
[----:B------:R-:W-:Y:S01]  /*1070*/  IABS R6, R6 ;  /* 0x0000000600067213 */ /* 0x000fe20000000000 */
[----:B------:R-:W1:Y:S01]  /*1080*/  I2F.RP R0, R7 ;  /* 0x0000000700007306 */ /* 0x000e620000209400 */
[----:B------:R-:W-:-:S03]  /*1090*/  ULOP3.LUT UR4, UR4, UR11, URZ, 0x3c, !UPT ;  /* 0x0000000b04047292 */ /* 0x000fc6000f8e3c3f */
[----:B------:R-:W-:-:S03]  /*10a0*/  IMAD.MOV R6, RZ, RZ, -R6 ;  /* 0x000000ffff067224 */ /* 0x000fc600078e0a06 */
[----:B------:R-:W-:Y:S01]  /*10b0*/  ISETP.LE.AND P3, PT, RZ, UR4, PT ;  /* 0x00000004ff007c0c */ /* 0x000fe2000bf63270 */
[----:B-1----:R-:W0:Y:S02]  /*10c0*/  MUFU.RCP R0, R0 ;  /* 0x0000000000007308 */ /* 0x002e240000001000 */
[----:B0-----:R-:W-:Y:S01]  /*10d0*/  VIADD R2, R0, 0xffffffe ;  /* 0x0ffffffe00027836 */ /* 0x001fe20000000000 */
[----:B------:R-:W-:-:S05]  /*10e0*/  IABS R0, R8 ;  /* 0x0000000800007213 */ /* 0x000fca0000000000 */
[----:B------:R0:W1:Y:S02]  /*10f0*/  F2I.FTZ.U32.TRUNC.NTZ R3, R2 ;  /* 0x0000000200037305 */ /* 0x000064000021f000 */
        /* <DEDUP_REMOVED lines=14> */
[----:B------:R-:W-:-:S07]  /*11e0*/  @!P2 LOP3.LUT R3, RZ, UR11, RZ, 0x33, !PT ;  /* 0x0000000bff03ac12 */ /* 0x000fce000f8e33ff */
.L_x_195:
[----:B------:R-:W-:Y:S01]  /*11f0*/  IMAD R0, R3, UR7, RZ ;  /* 0x0000000703007c24 */ /* 0x000fe2000f8e02ff */
[----:B------:R-:W-:Y:S01]  /*1200*/  CS2R R34, SRZ ;  /* 0x0000000000227805 */ /* 0x000fe2000001ff00 */
[----:B------:R-:W-:Y:S01]  /*1210*/  IMAD.MOV.U32 R36, RZ, RZ, RZ ;  /* 0x000000ffff247224 */ /* 0x000fe200078e00ff */
[----:B------:R-:W-:Y:S02]  /*1220*/  CS2R R32, SRZ ;  /* 0x0000000000207805 */ /* 0x000fe4000001ff00 */
[----:B------:R-:W-:Y:S02]  /*1230*/  CS2R R30, SRZ ;  /* 0x00000000001e7805 */ /* 0x000fe4000001ff00 */
[----:B------:R-:W-:Y:S02]  /*1240*/  VIADDMNMX R3, R0, R3, UR6, PT ;  /* 0x0000000600037e46 */ /* 0x000fe4000b800103 */
[----:B------:R-:W-:Y:S02]  /*1250*/  CS2R R28, SRZ ;  /* 0x00000000001c7805 */ /* 0x000fe4000001ff00 */
[----:B------:R-:W-:-:S02]  /*1260*/  CS2R R26, SRZ ;  /* 0x00000000001a7805 */ /* 0x000fc4000001ff00 */
[----:B------:R-:W-:Y:S02]  /*1270*/  CS2R R24, SRZ ;  /* 0x0000000000187805 */ /* 0x000fe4000001ff00 */
[----:B------:R-:W-:-:S13]  /*1280*/  ISETP.GT.AND P1, PT, R3, R0, PT ;  /* 0x000000000300720c */ /* 0x000fda0003f24270 */
[----:B------:R-:W-:Y:S05]  /*1290*/  @!P1 BRA `(.L_x_196) ;  /* 0x0000008400b09947 */ /* 0x000fea0003800000 */
[----:B------:R-:W-:Y:S01]  /*12a0*/  SHF.R.S32.HI R5, RZ, 0x1f, R152 ;  /* 0x0000001fff057819 */ /* 0x000fe20000011498 */
[----:B------:R-:W1:Y:S08]  /*12b0*/  S2UR UR7, SR_CgaCtaId ;  /* 0x00000000000779c3 */ /* 0x000e700000008800 */
[----:B------:R-:W-:Y:S01]  /*12c0*/  BAR.SYNC.DEFER_BLOCKING 0xe, 0x100 ;  /* 0x0384000000007b1d */ /* 0x000fe20000010000 */
[----:B------:R-:W-:Y:S01]  /*12d0*/  LOP3.LUT R6, R11, 0x7f, RZ, 0xc0, !PT ;  /* 0x0000007f0b067812 */ /* 0x000fe200078ec0ff */
[----:B------:R-:W-:Y:S01]  /*12e0*/  VIADD R3, R3, 0xfffffffe ;  /* 0xfffffffe03037836 */ /* 0x000fe20000000000 */
[----:B------:R-:W-:-:S02]  /*12f0*/  LEA.HI R5, R5, R152, RZ, 0x7 ;  /* 0x0000009805057211 */ /* 0x000fc400078f38ff */
[----:B------:R-:W-:Y:S01]  /*1300*/  ISETP.NE.AND P1, PT, R6, RZ, PT ;  /* 0x000000ff0600720c */ /* 0x000fe20003f25270 */
[----:B------:R-:W-:Y:S01]  /*1310*/  UMOV UR9, 0x40000040 ;  /* 0x4000004000097882 */ /* 0x000fe20000000000 */
[----:B0-----:R-:W-:Y:S01]  /*1320*/  SHF.R.S32.HI R2, RZ, 0x7, R5 ;  /* 0x00000007ff027819 */ /* 0x001fe20000011405 */
[----:B------:R-:W-:Y:S01]  /*1330*/  UMOV UR11, 0x40000040 ;  /* 0x40000040000b7882 */ /* 0x000fe20000000000 */
[----:B------:R-:W-:Y:S01]  /*1340*/  UMOV UR13, 0x40000040 ;  /* 0x40000040000d7882 */ /* 0x000fe20000000000 */
[----:B------:R-:W-:Y:S01]  /*1350*/  UMOV UR15, 0x40000040 ;  /* 0x40000040000f7882 */ /* 0x000fe20000000000 */
[----:B------:R-:W-:Y:S01]  /*1360*/  UMOV UR17, 0x40000040 ;  /* 0x4000004000117882 */ /* 0x000fe20000000000 */
[----:B------:R-:W-:Y:S01]  /*1370*/  UMOV UR19, 0x40000040 ;  /* 0x4000004000137882 */ /* 0x000fe20000000000 */
[----:B------:R-:W0:Y:S01]  /*1380*/  SHFL.IDX PT, R2, R2, RZ, 0x1f ;  /* 0x00001fff02027589 */ /* 0x000e2200000e0000 */
[----:B------:R-:W-:Y:S01]  /*1390*/  UMOV UR21, 0x40000040 ;  /* 0x4000004000157882 */ /* 0x000fe20000000000 */
[----:B------:R-:W-:Y:S01]  /*13a0*/  UMOV UR23, 0x40000040 ;  /* 0x4000004000177882 */ /* 0x000fe20000000000 */
[----:B------:R-:W-:-:S02]  /*13b0*/  LOP3.LUT R5, R5, 0xffffff80, RZ, 0xc0, !PT ;  /* 0xffffff8005057812 */ /* 0x000fc400078ec0ff */
[----:B------:R-:W-:-:S03]  /*13c0*/  ISETP.GE.AND P0, PT, R3, R0, PT ;  /* 0x000000000300720c */ /* 0x000fc60003f06270 */
[----:B------:R-:W-:Y:S01]  /*13d0*/  IMAD.IADD R5, R152, 0x1, -R5 ;  /* 0x0000000198057824 */ /* 0x000fe200078e0a05 */
[----:B------:R-:W-:Y:S01]  /*13e0*/  WARPGROUP.ARRIVE ;  /* 0x00000000000079c5 */ /* 0x000fe20000000000 */
[----:B0-----:R-:W-:-:S03]  /*13f0*/  R2UR UR4, R2 ;  /* 0x00000000020472ca */ /* 0x001fc600000e0000 */
[----:B------:R-:W-:-:S04]  /*1400*/  SHF.R.S32.HI R2, RZ, 0x1f, R5 ;  /* 0x0000001fff027819 */ /* 0x000fc80000011405 */
[CC--:B------:R-:W-:Y:S02]  /*1410*/  LEA.HI R4, R2.reuse, R5.reuse, RZ, 0x2 ;  /* 0x0000000502047211 */ /* 0x0c0fe400078f10ff */
[----:B------:R-:W-:Y:S02]  /*1420*/  LEA.HI R2, R2, R5, RZ, 0x5 ;  /* 0x0000000502027211 */ /* 0x000fe400078f28ff */
[----:B------:R-:W-:Y:S02]  /*1430*/  SHF.R.S32.HI R7, RZ, 0x1f, R4 ;  /* 0x0000001fff077819 */ /* 0x000fe40000011404 */
[----:B------:R-:W-:Y:S01]  /*1440*/  SHF.R.S32.HI R2, RZ, 0x5, R2 ;  /* 0x00000005ff027819 */ /* 0x000fe20000011402 */
[----:B------:R-:W-:-:S04]  /*1450*/  ULEA.HI UR5, UR4, UR4, URZ, 0x1 ;  /* 0x0000000404057291 */ /* 0x000fc8000f8f083f */
[----:B------:R-:W-:-:S03]  /*1460*/  ULOP3.LUT UR6, UR5, 0x1fffe, URZ, 0xc0, !UPT ;  /* 0x0001fffe05067892 */ /* 0x000fc6000f8ec03f */
[----:B------:R-:W-:Y:S01]  /*1470*/  UMOV UR5, 0x400 ;  /* 0x0000040000057882 */ /* 0x000fe20000000000 */
[----:B------:R-:W-:Y:S02]  /*1480*/  UIADD3 UR6, UR4, -UR6, URZ ;  /* 0x8000000604067290 */ /* 0x000fe4000fffe03f */
[----:B-1----:R-:W-:-:S04]  /*1490*/  ULEA UR5, UR7, UR5, 0x18 ;  /* 0x0000000507057291 */ /* 0x002fc8000f8ec03f */
[----:B------:R-:W-:Y:S02]  /*14a0*/  ULEA UR6, UR6, UR5, 0xf ;  /* 0x0000000506067291 */ /* 0x000fe4000f8e783f */
[----:B------:R-:W-:Y:S02]  /*14b0*/  UIADD3 UR4, UR5, 0x36400, URZ ;  /* 0x0003640005047890 */ /* 0x000fe4000fffe03f */
[----:B------:R-:W-:Y:S01]  /*14c0*/  IMAD.U32 R6, RZ, RZ, UR5 ;  /* 0x00000005ff067e24 */ /* 0x000fe2000f8e00ff */
[----:B------:R-:W-:Y:S02]  /*14d0*/  UIADD3 UR6, UR6, 0x400, URZ ;  /* 0x0000040006067890 */ /* 0x000fe4000fffe03f */
[----:B------:R-:W-:Y:S01]  /*14e0*/  USHF.R.U32.HI UR4, URZ, 0x4, UR4 ;  /* 0x000000043f047899 */ /* 0x000fe20008011604 */
[----:B------:R-:W-:Y:S01]  /*14f0*/  @!P1 VIADD R6, R6, 0x38860 ;  /* 0x0003886006069836 */ /* 0x000fe20000000000 */
[----:B------:R-:W-:Y:S02]  /*1500*/  USHF.R.U32.HI UR6, URZ, 0x4, UR6 ;  /* 0x000000043f067899 */ /* 0x000fe40008011606 */
[----:B------:R-:W-:-:S02]  /*1510*/  ULOP3.LUT UR4, UR4, 0x3fff, URZ, 0xc0, !UPT ;  /* 0x00003fff04047892 */ /* 0x000fc4000f8ec03f */
[----:B------:R-:W-:Y:S01]  /*1520*/  ULOP3.LUT UR6, UR6, 0x3fff, URZ, 0xc0, !UPT ;  /* 0x00003fff06067892 */ /* 0x000fe2000f8ec03f */
[----:B------:R-:W-:Y:S01]  /*1530*/  @!P1 PRMT R8, RZ, 0x654, R6 ;  /* 0x00000654ff089816 */ /* 0x000fe20000000006 */
[----:B------:R-:W-:Y:S01]  /*1540*/  ULOP3.LUT UR4, UR4, 0x10000, URZ, 0xfc, !UPT ;  /* 0x0001000004047892 */ /* 0x000fe2000f8efc3f */
[----:B------:R-:W-:Y:S01]  /*1550*/  SHF.R.S32.HI R6, RZ, 0x2, R4 ;  /* 0x00000002ff067819 */ /* 0x000fe20000011404 */
[----:B------:R-:W-:Y:S02]  /*1560*/  ULOP3.LUT UR6, UR6, 0x2000000, URZ, 0xfc, !UPT ;  /* 0x0200000006067892 */ /* 0x000fe4000f8efc3f */
[----:B------:R-:W-:Y:S01]  /*1570*/  UIADD3 UR12, UR4, 0x2, URZ ;  /* 0x00000002040c7890 */ /* 0x000fe2000fffe03f */
[----:B------:R-:W-:Y:S01]  /*1580*/  LEA.HI R7, R7, R6, RZ, 0x3 ;  /* 0x0000000607077211 */ /* 0x000fe200078f18ff */
[----:B------:R-:W-:Y:S01]  /*1590*/  UIADD3 UR14, UR6, 0x80, URZ ;  /* 0x00000080060e7890 */ /* 0x000fe2000fffe03f */
[----:B------:R-:W-:Y:S02]  /*15a0*/  UMOV UR8, UR4 ;  /* 0x0000000400087c82 */ /* 0x000fe40008000000 */
[----:B------:R-:W-:Y:S01]  /*15b0*/  UMOV UR10, UR6 ;  /* 0x00000006000a7c82 */ /* 0x000fe20008000000 */
[----:B------:R-:W-:Y:S01]  /*15c0*/  UIADD3 UR16, UR4, 0x4, URZ ;  /* 0x0000000404107890 */ /* 0x000fe2000fffe03f */
[----:B------:R-:W-:Y:S01]  /*15d0*/  HGMMA.64x256x16.F32.BF16 R24, gdesc[UR8].tnspB, RZ, !UPT, gsb0 ;  /* 0x43e00000081879f0 */ /* 0x000fe2000c0018ff */
[----:B------:R-:W-:Y:S01]  /*15e0*/  UIADD3 UR18, UR6, 0x100, URZ ;  /* 0x0000010006127890 */ /* 0x000fe2000fffe03f */
[----:B------:R-:W-:Y:S01]  /*15f0*/  LOP3.LUT R7, R7, 0xfffffff8, RZ, 0xc0, !PT ;  /* 0xfffffff807077812 */ /* 0x000fe200078ec0ff */
[----:B------:R-:W-:-:S02]  /*1600*/  UIADD3 UR20, UR4, 0x6, URZ ;  /* 0x0000000604147890 */ /* 0x000fc4000fffe03f */
[----:B------:R-:W-:Y:S02]  /*1610*/  UIADD3 UR22, UR6, 0x180, URZ ;  /* 0x0000018006167890 */ /* 0x000fe4000fffe03f */
[----:B------:R-:W-:Y:S01]  /*1620*/  IMAD.IADD R7, R6, 0x1, -R7 ;  /* 0x0000000106077824 */ /* 0x000fe200078e0a07 */
[----:B------:R-:W-:-:S03]  /*1630*/  UMOV UR4, URZ ;  /* 0x0000003f00047c82 */ /* 0x000fc60008000000 */
[----:B------:R-:W-:Y:S01]  /*1640*/  IMAD R2, R2, 0x10, R7 ;  /* 0x0000001002027824 */ /* 0x000fe200078e0207 */
[----:B------:R-:W-:Y:S02]  /*1650*/  WARPGROUP.DEPBAR.LE gsb0, 0x0 ;  /* 0x00008000000079c5 */ /* 0x000fe40000010000 */
[----:B------:R-:W-:-:S14]  /*1660*/  WARPGROUP.ARRIVE ;  /* 0x00000000000079c5 */ /* 0x000fdc0000000000 */
        /* <DEDUP_REMOVED lines=13> */
[----:B------:R-:W-:-:S05]  /*1740*/  UMOV UR4, URZ ;  /* 0x0000003f00047c82 */ /* 0x000fca0008000000 */
.L_x_198:
[----:B------:R-:W-:Y:S01]  /*1750*/  BAR.SYNC.DEFER_BLOCKING 0xe, 0x100 ;  /* 0x0384000000007b1d */ /* 0x000fe20000010000 */
[----:B------:R-:W-:Y:S01]  /*1760*/  IMAD.U32 R5, RZ, RZ, UR4 ;  /* 0x00000004ff057e24 */ /* 0x000fe2000f8e00ff */
[----:B------:R-:W-:Y:S01]  /*1770*/  UIADD3 UR4, UR4, 0x1, URZ ;  /* 0x0000000104047890 */ /* 0x000fe2000fffe03f */
[C---:B------:R-:W-:Y:S01]  /*1780*/  ISETP.GT.AND P0, PT, R3.reuse, R0, PT ;  /* 0x000000000300720c */ /* 0x040fe20003f04270 */
[----:B------:R-:W-:Y:S02]  /*1790*/  VIADD R3, R3, 0xffffffff ;  /* 0xffffffff03037836 */ /* 0x000fe40000000000 */
[----:B-1----:R-:W-:Y:S01]  /*17a0*/  IMAD R4, R5, 0x40, R2 ;  /* 0x0000004005047824 */ /* 0x002fe200078e0202 */
[----:B------:R-:W-:Y:S01]  /*17b0*/  UISETP.NE.AND UP0, UPT, UR4, 0x2, UPT ;  /* 0x000000020400788c */ /* 0x000fe2000bf05270 */
[----:B------:R-:W-:Y:S01]  /*17c0*/  UMOV UR11, 0x40000040 ;  /* 0x40000040000b7882 */ /* 0x000fe20000000000 */
[----:B------:R-:W-:Y:S02]  /*17d0*/  UMOV UR15, 0x40000040 ;  /* 0x40000040000f7882 */ /* 0x000fe40000000000 */
[----:B------:R-:W-:Y:S01]  /*17e0*/  LEA R4, R4, UR5, 0x2 ;  /* 0x0000000504047c11 */ /* 0x000fe2000f8e10ff */
[----:B------:R-:W-:Y:S01]  /*17f0*/  USEL UR4, UR4, URZ, UP0 ;  /* 0x0000003f04047287 */ /* 0x000fe20008000000 */
[----:B------:R-:W-:Y:S01]  /*1800*/  UMOV UR19, 0x40000040 ;  /* 0x4000004000137882 */ /* 0x000fe20000000000 */
[----:B------:R-:W-:-:S02]  /*1810*/  UMOV UR23, 0x40000040 ;  /* 0x4000004000177882 */ /* 0x000fc40000000000 */
[----:B------:R-:W-:-:S04]  /*1820*/  ULEA UR10, UR4, UR6, 0xc ;  /* 0x00000006040a7291 */ /* 0x000fc8000f8e603f */
[----:B------:R-:W-:Y:S02]  /*1830*/  UIADD3 UR14, UR10, 0x80, URZ ;  /* 0x000000800a0e7890 */ /* 0x000fe4000fffe03f */
[----:B------:R-:W-:Y:S01]  /*1840*/  UIADD3 UR18, UR10, 0x100, URZ ;  /* 0x000001000a127890 */ /* 0x000fe2000fffe03f */
[----:B------:R-:W1:Y:S01]  /*1850*/  LDS R5, [R4+0x38400] ;  /* 0x0384000004057984 */ /* 0x000e620000000800 */
[----:B------:R-:W-:-:S03]  /*1860*/  UIADD3 UR22, UR10, 0x180, URZ ;  /* 0x000001800a167890 */ /* 0x000fc6000fffe03f */
[----:B------:R2:W3:Y:S02]  /*1870*/  LDS R6, [R4+0x38420] ;  /* 0x0384200004067984 */ /* 0x0004e40000000800 */
[----:B--2---:R-:W-:-:S05]  /*1880*/  IMAD.U32 R4, RZ, RZ, UR4 ;  /* 0x00000004ff047e24 */ /* 0x004fca000f8e00ff */
[----:B------:R-:W-:-:S05]  /*1890*/  @!P1 LEA R4, R4, UR5, 0x3 ;  /* 0x0000000504049c11 */ /* 0x000fca000f8e18ff */
[----:B------:R-:W-:-:S05]  /*18a0*/  @!P1 VIADD R4, R4, 0x38860 ;  /* 0x0003886004049836 */ /* 0x000fca0000000000 */
[----:B------:R-:W-:Y:S01]  /*18b0*/  @!P1 PRMT R4, RZ, 0x654, R4 ;  /* 0x00000654ff049816 */ /* 0x000fe20000000004 */
        /* <DEDUP_REMOVED lines=127> */
[----:B------:R-:W-:-:S06]  /*20b0*/  FMUL.FTZ R151, R151, R6 ;  /* 0x0000000697977220 */ /* 0x000fcc0000410000 */
        /* <DEDUP_REMOVED lines=19> */
.L_x_197:
[----:B------:R-:W-:Y:S01]  /*21f0*/  BAR.SYNC.DEFER_BLOCKING 0xe, 0x100 ;  /* 0x0384000000007b1d */ /* 0x000fe20000010000 */
[----:B------:R-:W-:Y:S01]  /*2200*/  VIADD R2, R2, UR4 ;  /* 0x0000000402027c36 */ /* 0x000fe20008000000 */
[----:B------:R-:W-:Y:S02]  /*2210*/  PLOP3.LUT P0, PT, PT, PT, PT, 0x8, 0x0 ;  /* 0x000000000000781c */ /* 0x000fe40003f0e170 */
[----:B-1----:R-:W-:Y:S02]  /*2220*/  CS2R R4, SRZ ;  /* 0x0000000000047805 */ /* 0x002fe4000001ff00 */
[----:B------:R-:W-:-:S05]  /*2230*/  LEA R2, R2, UR5, 0x2 ;  /* 0x0000000502027c11 */ /* 0x000fca000f8e10ff */
[----:B------:R-:W1:Y:S04]  /*2240*/  LDS R3, [R2+0x38400] ;  /* 0x0384000002037984 */ /* 0x000e680000000800 */
[----:B------:R-:W2:Y:S01]  /*2250*/  LDS R0, [R2+0x38420] ;  /* 0x0384200002007984 */ /* 0x000ea20000000800 */
        /* <DEDUP_REMOVED lines=130> */
.L_x_194:
[----:B------:R-:W-:Y:S01]  /*2a80*/  UISETP.GE.AND UP0, UPT, UR60, 0x1, UPT ;  /* 0x000000013c00788c */ /* 0x000fe2000bf06270 */
[----:B------:R-:W-:-:S05]  /*2a90*/  UMOV UR4, URZ ;  /* 0x0000003f00047c82 */ /* 0x000fca0008000000 */
[----:B------:R-:W-:-:S13]  /*2aa0*/  PLOP3.LUT P0, PT, PT, PT, UP0, 0x80, 0x0 ;  /* 0x000000000000781c */ /* 0x000fda0003f0f008 */
[----:B------:R-:W-:Y:S05]  /*2ab0*/  @!P0 BRA `(.L_x_199) ;  /* 0x0000000000848947 */ /* 0x000fea0003800000 */
[----:B------:R-:W-:Y:S01]  /*2ac0*/  IMAD.U32 R3, RZ, RZ, UR11 ;  /* 0x0000000bff037e24 */ /* 0x000fe2000f8e00ff */
[----:B------:R-:W-:Y:S01]  /*2ad0*/  UIADD3 UR8, UR6, -0x1, UR11 ;  /* 0xffffffff06087890 */ /* 0x000fe2000fffe00b */
[----:B------:R-:W-:-:S03]  /*2ae0*/  UMOV UR4, URZ ;  /* 0x0000003f00047c82 */ /* 0x000fc60008000000 */
[-C--:B------:R-:W-:Y:S02]  /*2af0*/  IABS R0, R3.reuse ;  /* 0x0000000300007213 */ /* 0x080fe40000000000 */
[----:B------:R-:W-:Y:S01]  /*2b00*/  IMAD.U32 R4, RZ, RZ, UR8 ;  /* 0x00000008ff047e24 */ /* 0x000fe2000f8e00ff */
[----:B------:R-:W-:Y:S01]  /*2b10*/  IABS R5, R3 ;  /* 0x0000000300057213 */ /* 0x000fe20000000000 */
[----:B------:R-:W-:Y:S01]  /*2b20*/  ULOP3.LUT UR8, UR8, UR11, URZ, 0x3c, !UPT ;  /* 0x0000000b08087292 */ /* 0x000fe2000f8e3c3f */
[----:B------:R-:W-:Y:S02]  /*2b30*/  R2UR UR12, R0 ;  /* 0x00000000000c72ca */ /* 0x000fe400000e0000 */
[----:B------:R-:W-:-:S05]  /*2b40*/  IABS R4, R4 ;  /* 0x0000000400047213 */ /* 0x000fca0000000000 */
[----:B------:R-:W-:-:S05]  /*2b50*/  IMAD.MOV.U32 R3, RZ, RZ, R4 ;  /* 0x000000ffff037224 */ /* 0x000fca00078e0004 */
[----:B------:R-:W-:Y:S01]  /*2b60*/  R2UR UR10, R3 ;  /* 0x00000000030a72ca */ /* 0x000fe200000e0000 */
[----:B------:R-:W1:Y:S08]  /*2b70*/  I2F.RP R0, UR12 ;  /* 0x0000000c00007d06 */ /* 0x000e700008209400 */
[----:B-1----:R-:W0:Y:S02]  /*2b80*/  MUFU.RCP R0, R0 ;  /* 0x0000000000007308 */ /* 0x002e240000001000 */
[----:B0-----:R-:W-:-:S02]  /*2b90*/  VIADD R2, R0, 0xffffffe ;  /* 0x0ffffffe00027836 */ /* 0x001fc40000000000 */
[----:B------:R-:W-:-:S04]  /*2ba0*/  IMAD.MOV R0, RZ, RZ, -R5 ;  /* 0x000000ffff007224 */ /* 0x000fc800078e0a05 */
[----:B------:R-:W0:Y:S02]  /*2bb0*/  F2I.FTZ.U32.TRUNC.NTZ R2, R2 ;  /* 0x0000000200027305 */ /* 0x000e24000021f000 */
[----:B0-----:R-:W-:-:S13]  /*2bc0*/  R2UR UR5, R2 ;  /* 0x00000000020572ca */ /* 0x001fda00000e0000 */
[----:B------:R-:W-:-:S04]  /*2bd0*/  UIADD3 UR9, URZ, -UR5, URZ ;  /* 0x800000053f097290 */ /* 0x000fc8000fffe03f */
[----:B------:R-:W-:-:S04]  /*2be0*/  UIMAD UR9, UR9, UR12, URZ ;  /* 0x0000000c090972a4 */ /* 0x000fc8000f8e023f */
[----:B------:R-:W-:-:S03]  /*2bf0*/  UIMAD.WIDE.U32 UR4, UR5, UR9, UR4 ;  /* 0x00000009050472a5 */ /* 0x000fc6000f8e0004 */
[----:B------:R-:W-:Y:S01]  /*2c00*/  R2UR UR9, R0 ;  /* 0x00000000000972ca */ /* 0x000fe200000e0000 */
[----:B------:R-:W-:-:S12]  /*2c10*/  UIMAD.WIDE.U32 UR4, UR5, UR10, URZ ;  /* 0x0000000a050472a5 */ /* 0x000fd8000f8e003f */
[----:B------:R-:W-:-:S04]  /*2c20*/  UIMAD UR9, UR5, UR9, UR10 ;  /* 0x00000009050972a4 */ /* 0x000fc8000f8e020a */
[----:B------:R-:W-:-:S11]  /*2c30*/  UISETP.GT.U32.AND UP0, UPT, UR12, UR9, UPT ;  /* 0x000000090c00728c */ /* 0x000fd6000bf04070 */
[----:B------:R-:W-:Y:S02]  /*2c40*/  @!UP0 UIADD3 UR9, UR9, -UR12, URZ ;  /* 0x8000000c09098290 */ /* 0x000fe4000fffe03f */
[----:B------:R-:W-:Y:S02]  /*2c50*/  @!UP0 UIADD3 UR5, UR5, 0x1, URZ ;  /* 0x0000000105058890 */ /* 0x000fe4000fffe03f */
[----:B------:R-:W-:Y:S02]  /*2c60*/  UISETP.GE.U32.AND UP1, UPT, UR9, UR12, UPT ;  /* 0x0000000c0900728c */ /* 0x000fe4000bf26070 */
[----:B------:R-:W-:-:S09]  /*2c70*/  UISETP.GE.AND UP0, UPT, UR8, URZ, UPT ;  /* 0x0000003f0800728c */ /* 0x000fd2000bf06270 */
[----:B------:R-:W-:Y:S02]  /*2c80*/  @UP1 UIADD3 UR5, UR5, 0x1, URZ ;  /* 0x0000000105051890 */ /* 0x000fe4000fffe03f */
[----:B------:R-:W-:-:S05]  /*2c90*/  UISETP.NE.AND UP1, UPT, UR11, URZ, UPT ;  /* 0x0000003f0b00728c */ /* 0x000fca000bf25270 */
[----:B------:R-:W-:Y:S02]  /*2ca0*/  UMOV UR4, UR5 ;  /* 0x0000000500047c82 */ /* 0x000fe40008000000 */
[----:B------:R-:W-:-:S04]  /*2cb0*/  @!UP0 UIADD3 UR4, -UR4, URZ, URZ ;  /* 0x0000003f04048290 */ /* 0x000fc8000fffe13f */
[----:B------:R-:W-:-:S12]  /*2cc0*/  @!UP1 ULOP3.LUT UR4, URZ, UR11, URZ, 0x33, !UPT ;  /* 0x0000000b3f049292 */ /* 0x000fd8000f8e333f */
.L_x_199:
[----:B------:R-:W-:Y:S01]  /*2cd0*/  UIMAD UR5, UR7, UR4, URZ ;  /* 0x00000004070572a4 */ /* 0x000fe2000f8e023f */
[----:B------:R-:W-:Y:S01]  /*2ce0*/  IMAD.U32 R0, RZ, RZ, UR6 ;  /* 0x00000006ff007e24 */ /* 0x000fe2000f8e00ff */
[----:B------:R-:W-:Y:S01]  /*2cf0*/  PLOP3.LUT P0, PT, PT, PT, PT, 0x80, 0x0 ;  /* 0x000000000000781c */ /* 0x000fe20003f0f070 */
[----:B------:R-:W-:Y:S01]  /*2d00*/  IMAD.U32 R3, RZ, RZ, UR4 ;  /* 0x00000004ff037e24 */ /* 0x000fe2000f8e00ff */
[----:B------:R-:W-:Y:S02]  /*2d10*/  CS2R R4, SRZ ;  /* 0x0000000000047805 */ /* 0x000fe4000001ff00 */
[----:B------:R-:W-:Y:S01]  /*2d20*/  CS2R R150, SRZ ;  /* 0x0000000000967805 */ /* 0x000fe2000001ff00 */
[----:B0-----:R-:W-:Y:S01]  /*2d30*/  IMAD.U32 R2, RZ, RZ, UR5 ;  /* 0x00000005ff027e24 */ /* 0x001fe2000f8e00ff */
[----:B------:R-:W-:Y:S02]  /*2d40*/  CS2R R148, SRZ ;  /* 0x0000000000947805 */ /* 0x000fe4000001ff00 */
[----:B------:R-:W-:-:S02]  /*2d50*/  VIADDMNMX R0, R3, UR5, R0, PT ;  /* 0x0000000503007c46 */ /* 0x000fc4000b800100 */
[----:B------:R-:W-:Y:S02]  /*2d60*/  CS2R R146, SRZ ;  /* 0x0000000000927805 */ /* 0x000fe4000001ff00 */
[----:B------:R-:W-:Y:S02]  /*2d70*/  CS2R R144, SRZ ;  /* 0x0000000000907805 */ /* 0x000fe4000001ff00 */
[----:B------:R-:W-:Y:S02]  /*2d80*/  CS2R R142, SRZ ;  /* 0x00000000008e7805 */ /* 0x000fe4000001ff00 */
[----:B------:R-:W-:Y:S02]  /*2d90*/  R2UR UR61, R0 ;  /* 0x00000000003d72ca */ /* 0x000fe400000e0000 */
        /* <DEDUP_REMOVED lines=11> */
[----:B------:R-:W-:Y:S01]  /*2e50*/  CS2R R118, SRZ ;  /* 0x0000000000767805 */ /* 0x000fe2000001ff00 */
[----:B------:R-:W-:Y:S01]  /*2e60*/  UISETP.GT.AND UP0, UPT, UR61, UR5, UPT ;  /* 0x000000053d00728c */ /* 0x000fe2000bf04270 */
[----:B------:R-:W-:Y:S02]  /*2e70*/  CS2R R116, SRZ ;  /* 0x0000000000747805 */ /* 0x000fe4000001ff00 */
[----:B------:R-:W-:-:S02]  /*2e80*/  CS2R R114, SRZ ;  /* 0x0000000000727805 */ /* 0x000fc4000001ff00 */
[----:B------:R-:W-:Y:S02]  /*2e90*/  CS2R R112, SRZ ;  /* 0x0000000000707805 */ /* 0x000fe4000001ff00 */
[----:B------:R-:W-:Y:S02]  /*2ea0*/  CS2R R110, SRZ ;  /* 0x00000000006e7805 */ /* 0x000fe4000001ff00 */
[----:B------:R-:W-:Y:S02]  /*2eb0*/  CS2R R108, SRZ ;  /* 0x00000000006c7805 */ /* 0x000fe4000001ff00 */
[----:B------:R-:W-:Y:S02]  /*2ec0*/  PLOP3.LUT P1, PT, PT, PT, UP0, 0x80, 0x0 ;  /* 0x000000000000781c */ /* 0x000fe40003f2f008 */
        /* <DEDUP_REMOVED lines=42> */
[----:B------:R-:W-:Y:S06]  /*3170*/  @!P1 BRA `(.L_x_196) ;  /* 0x0000006400f89947 */ /* 0x000fec0003800000 */
[----:B------:R-:W-:Y:S01]  /*3180*/  SHF.R.S32.HI R57, RZ, 0x1f, R152 ;  /* 0x0000001fff397819 */ /* 0x000fe20000011498 */
[----:B------:R-:W0:Y:S01]  /*3190*/  S2R R5, SR_CgaCtaId ;  /* 0x0000000000057919 */ /* 0x000e220000008800 */
[----:B------:R-:W-:Y:S02]  /*31a0*/  MOV R184, 0x400 ;  /* 0x0000040000b87802 */ /* 0x000fe40000000f00 */
[----:B------:R-:W-:-:S04]  /*31b0*/  LEA.HI R16, R57, R152, RZ, 0x7 ;  /* 0x0000009839107211 */ /* 0x000fc800078f38ff */
[----:B------:R-:W-:-:S05]  /*31c0*/  SHF.R.S32.HI R18, RZ, 0x7, R16 ;  /* 0x00000007ff127819 */ /* 0x000fca0000011410 */
[----:B------:R-:W1:Y:S01]  /*31d0*/  SHFL.IDX PT, R0, R18, RZ, 0x1f ;  /* 0x00001fff12007589 */ /* 0x000e6200000e0000 */
[----:B0-----:R-:W-:Y:S02]  /*31e0*/  LEA R184, R5, R184, 0x18 ;  /* 0x000000b805b87211 */ /* 0x001fe400078ec0ff */
[----:B-1----:R-:W-:-:S04]  /*31f0*/  LEA.HI R3, R0, R0, RZ, 0x1 ;  /* 0x0000000000037211 */ /* 0x002fc800078f08ff */
[----:B------:R-:W-:-:S05]  /*3200*/  LOP3.LUT R3, R3, 0x1fffe, RZ, 0xc0, !PT ;  /* 0x0001fffe03037812 */ /* 0x000fca00078ec0ff */
[----:B------:R-:W-:Y:S02]  /*3210*/  IMAD.IADD R3, R0, 0x1, -R3 ;  /* 0x0000000100037824 */ /* 0x000fe400078e0a03 */
[----:B------:R-:W-:Y:S02]  /*3220*/  VIADD R0, R184, 0x36400 ;  /* 0x00036400b8007836 */ /* 0x000fe40000000000 */
[----:B------:R-:W-:-:S03]  /*3230*/  IMAD R3, R3, 0x8000, R184 ;  /* 0x0000800003037824 */ /* 0x000fc600078e02b8 */
[----:B------:R-:W-:Y:S01]  /*3240*/  LOP3.LUT P0, RZ, R0, 0x3ff, RZ, 0xc0, !PT ;  /* 0x000003ff00ff7812 */ /* 0x000fe2000780c0ff */
[----:B------:R-:W-:-:S05]  /*3250*/  VIADD R3, R3, 0x400 ;  /* 0x0000040003037836 */ /* 0x000fca0000000000 */
[----:B------:R-:W-:-:S04]  /*3260*/  SHF.R.U32.HI R3, RZ, 0x4, R3 ;  /* 0x00000004ff037819 */ /* 0x000fc80000011603 */
[----:B------:R-:W-:-:S03]  /*3270*/  LOP3.LUT R188, R3, 0x3fff, RZ, 0xc0, !PT ;  /* 0x00003fff03bc7812 */ /* 0x000fc600078ec0ff */
[----:B------:R-:W-:Y:S05]  /*3280*/  @!P0 BRA `(.L_x_200) ;  /* 0x0000000000408947 */ /* 0x000fea0003800000 */
[----:B------:R-:W-:Y:S01]  /*3290*/  MOV R0, 0x0 ;  /* 0x0000000000007802 */ /* 0x000fe20000000f00 */
[----:B------:R-:W-:Y:S01]  /*32a0*/  ULDC.64 UR4, c[0x4][0x90] ;  /* 0x0100240000047ab9 */ /* 0x000fe20000000a00 */
[----:B------:R-:W-:Y:S01]  /*32b0*/  ULDC.64 UR6, c[0x4][0x20] ;  /* 0x0100080000067ab9 */ /* 0x000fe20000000a00 */
[----:B------:R-:W-:Y:S01]  /*32c0*/  IMAD.U32 R4, RZ, RZ, UR4 ;  /* 0x00000004ff047e24 */ /* 0x000fe2000f8e00ff */
        /* <DEDUP_REMOVED lines=12> */
.L_x_200:
[----:B------:R-:W-:Y:S02]  /*3390*/  SHF.L.U32 R7, RZ, 0x1f, RZ ;  /* 0x0000001fff077819 */ /* 0x000fe400000006ff */
[----:B------:R-:W-:Y:S02]  /*33a0*/  LOP3.LUT R3, R16, 0xffffff80, RZ, 0xc0, !PT ;  /* 0xffffff8010037812 */ /* 0x000fe400078ec0ff */
[----:B------:R-:W0:Y:S01]  /*33b0*/  SYNCS.PHASECHK.TRANS64.TRYWAIT P0, [R184+URZ+0x38800], R7 ;  /* 0x03880007b80075a7 */ /* 0x000e22000800017f */
[----:B------:R-:W-:Y:S02]  /*33c0*/  LEA.HI R0, R18, R18, RZ, 0x1 ;  /* 0x0000001212007211 */ /* 0x000fe400078f08ff */
[----:B------:R-:W-:Y:S02]  /*33d0*/  IMAD.IADD R5, R152, 0x1, -R3 ;  /* 0x0000000198057824 */ /* 0x000fe400078e0a03 */
[----:B------:R-:W-:-:S03]  /*33e0*/  LOP3.LUT R3, R0, 0xfffffe, RZ, 0xc0, !PT ;  /* 0x00fffffe00037812 */ /* 0x000fc600078ec0ff */
[----:B------:R-:W-:-:S04]  /*33f0*/  SHF.R.S32.HI R4, RZ, 0x1f, R5 ;  /* 0x0000001fff047819 */ /* 0x000fc80000011405 */
[----:B------:R-:W-:-:S04]  /*3400*/  LEA.HI R6, R4, R5, RZ, 0x2 ;  /* 0x0000000504067211 */ /* 0x000fc800078f10ff */
[--C-:B------:R-:W-:Y:S02]  /*3410*/  SHF.R.S32.HI R8, RZ, 0x2, R6.reuse ;  /* 0x00000002ff087819 */ /* 0x100fe40000011406 */
[----:B------:R-:W-:Y:S01]  /*3420*/  SHF.R.S32.HI R9, RZ, 0x1f, R6 ;  /* 0x0000001fff097819 */ /* 0x000fe20000011406 */
[----:B0-----:R-:W-:Y:S06]  /*3430*/  @!P0 BRA `(.L_x_201) ;  /* 0x000000e400448947 */ /* 0x001fec0003800000 */
.L_x_329:
[----:B------:R-:W2:Y:S01]  /*3440*/  LDL R0, [R1+0x28] ;  /* 0x0000280001007983 */ /* 0x000ea20000100800 */
[----:B------:R-:W-:Y:S01]  /*3450*/  LEA.HI R9, R9, R8, RZ, 0x3 ;  /* 0x0000000809097211 */ /* 0x000fe200078f18ff */
[----:B------:R-:W-:Y:S01]  /*3460*/  IMAD.IADD R3, R18, 0x1, -R3 ;  /* 0x0000000112037824 */ /* 0x000fe200078e0a03 */
[----:B------:R-:W-:Y:S02]  /*3470*/  LEA.HI R4, R4, R5, RZ, 0x5 ;  /* 0x0000000504047211 */ /* 0x000fe400078f28ff */
[----:B------:R-:W-:Y:S02]  /*3480*/  LOP3.LUT R9, R9, 0xfffffff8, RZ, 0xc0, !PT ;  /* 0xfffffff809097812 */ /* 0x000fe400078ec0ff */
[----:B------:R-:W-:-:S03]  /*3490*/  SHF.R.S32.HI R4, RZ, 0x5, R4 ;  /* 0x00000005ff047819 */ /* 0x000fc60000011404 */
[----:B------:R-:W-:Y:S01]  /*34a0*/  IMAD.IADD R9, R8, 0x1, -R9 ;  /* 0x0000000108097824 */ /* 0x000fe200078e0a09 */
[----:B--2---:R-:W-:Y:S02]  /*34b0*/  R2UR UR4, R0 ;  /* 0x00000000000472ca */ /* 0x004fe400000e0000 */
[----:B------:R-:W-:-:S05]  /*34c0*/  LOP3.LUT R0, R6, 0x7ffffffc, RZ, 0xc0, !PT ;  /* 0x7ffffffc06007812 */ /* 0x000fca00078ec0ff */
[----:B------:R-:W-:-:S04]  /*34d0*/  IMAD.IADD R0, R5, 0x1, -R0 ;  /* 0x0000000105007824 */ /* 0x000fc800078e0a00 */
[----:B------:R-:W-:Y:S02]  /*34e0*/  IMAD.SHL.U32 R56, R0, 0x2, RZ ;  /* 0x0000000200387824 */ /* 0x000fe400078e00ff */
[----:B------:R-:W-:Y:S02]  /*34f0*/  ULOP3.LUT UR4, UR4, 0x1, URZ, 0xfc, !UPT ;  /* 0x0000000104047892 */ /* 0x000fe4000f8efc3f */
[----:B------:R-:W-:Y:S02]  /*3500*/  IMAD R0, R3, 0x100, R56 ;  /* 0x0000010003007824 */ /* 0x000fe400078e0238 */
[----:B------:R-:W-:Y:S02]  /*3510*/  IMAD R3, R4, 0x10, R9 ;  /* 0x0000001004037824 */ /* 0x000fe400078e0209 */
[----:B------:R-:W-:-:S05]  /*3520*/  IMAD.U32 R6, RZ, RZ, UR4 ;  /* 0x00000004ff067e24 */ /* 0x000fca000f8e00ff */
[----:B------:R-:W-:-:S13]  /*3530*/  ISETP.NE.AND P0, PT, R6, 0x3, PT ;  /* 0x000000030600780c */ /* 0x000fda0003f05270 */
[----:B------:R-:W-:Y:S05]  /*3540*/  @!P0 BRA `(.L_x_202) ;  /* 0x0000000000048947 */ /* 0x000fea0003800000 */
[----:B------:R-:W-:Y:S01]  /*3550*/  BPT.TRAP 0x1 ;  /* 0x000000040000795c */ /* 0x000fe20000300000 */
.L_x_202:
[----:B------:R1:W2:Y:S01]  /*3560*/  SYNCS.PHASECHK.TRANS64.TRYWAIT P1, [R184+URZ+0x38830], R7 ;  /* 0x03883007b80075a7 */ /* 0x0002a2000802017f */
[----:B------:R-:W-:Y:S05]  /*3570*/  @!P0 BRA `(.L_x_203) ;  /* 0x0000000000048947 */ /* 0x000fea0003800000 */
[----:B------:R-:W-:Y:S01]  /*3580*/  BPT.TRAP 0x1 ;  /* 0x000000040000795c */ /* 0x000fe20000300000 */
.L_x_203:
[----:B--2---:R-:W-:Y:S05]  /*3590*/  @P1 BRA `(.L_x_204) ;  /* 0x0000000000081947 */ /* 0x004fea0003800000 */
[----:B------:R-:W2:Y:S02]  /*35a0*/  SYNCS.PHASECHK.TRANS64.TRYWAIT P1, [R184+URZ+0x38830], R7 ;  /* 0x03883007b80075a7 */ /* 0x000ea4000802017f */
[----:B--2---:R-:W-:Y:S05]  /*35b0*/  @!P1 BRA `(.L_x_205) ;  /* 0x000000e000f89947 */ /* 0x004fea0003800000 */
.L_x_204:
[----:B------:R-:W-:Y:S05]  /*35c0*/  WARPSYNC.ALL ;  /* 0x0000000000007948 */ /* 0x000fea0003800000 */
[C---:B------:R-:W-:Y:S01]  /*35d0*/  VIADD R4, R184.reuse, 0x20400 ;  /* 0x00020400b8047836 */ /* 0x040fe20000000000 */
[----:B------:R-:W-:Y:S01]  /*35e0*/  WARPGROUP.ARRIVE ;  /* 0x00000000000079c5 */ /* 0x000fe20000000000 */
[----:B------:R-:W-:Y:S01]  /*35f0*/  VIADD R5, R184, 0x22400 ;  /* 0x00022400b8057836 */ /* 0x000fe20000000000 */
[----:B------:R-:W-:Y:S01]  /*3600*/  UMOV UR9, 0x40000040 ;  /* 0x4000004000097882 */ /* 0x000fe20000000000 */
[----:B------:R-:W-:Y:S01]  /*3610*/  UMOV UR7, 0x40000040 ;  /* 0x4000004000077882 */ /* 0x000fe20000000000 */
[----:B------:R-:W-:Y:S01]  /*3620*/  SHF.R.U32.HI R4, RZ, 0x4, R4 ;  /* 0x00000004ff047819 */ /* 0x000fe20000011604 */
[----:B------:R-:W-:Y:S01]  /*3630*/  UMOV UR5, UR9 ;  /* 0x0000000900057c82 */ /* 0x000fe20008000000 */
[----:B------:R-:W-:Y:S01]  /*3640*/  SHF.R.U32.HI R5, RZ, 0x4, R5 ;  /* 0x00000004ff057819 */ /* 0x000fe20000011605 */
[----:B------:R-:W-:Y:S01]  /*3650*/  IMAD.U32 R11, RZ, RZ, UR9 ;  /* 0x00000009ff0b7e24 */ /* 0x000fe2000f8e00ff */
[----:B------:R-:W-:Y:S01]  /*3660*/  LOP3.LUT R4, R4, 0x3fff, RZ, 0xc0, !PT ;  /* 0x00003fff04047812 */ /* 0x000fe200078ec0ff */
[----:B------:R-:W-:Y:S01]  /*3670*/  UMOV UR9, 0x40000040 ;  /* 0x4000004000097882 */ /* 0x000fe20000000000 */
[----:B------:R-:W-:Y:S01]  /*3680*/  LOP3.LUT R5, R5, 0x3fff, RZ, 0xc0, !PT ;  /* 0x00003fff05057812 */ /* 0x000fe200078ec0ff */
[----:B------:R-:W-:Y:S01]  /*3690*/  IMAD.U32 R13, RZ, RZ, UR9 ;  /* 0x00000009ff0d7e24 */ /* 0x000fe2000f8e00ff */
[----:B------:R-:W-:-:S02]  /*36a0*/  LOP3.LUT R6, R4, 0x10000, RZ, 0xfc, !PT ;  /* 0x0001000004067812 */ /* 0x000fc400078efcff */
[----:B------:R-:W-:Y:S02]  /*36b0*/  LOP3.LUT R4, R5, 0x10000, RZ, 0xfc, !PT ;  /* 0x0001000005047812 */ /* 0x000fe400078efcff */
[C---:B------:R-:W-:Y:S01]  /*36c0*/  R2UR UR4, R6.reuse ;  /* 0x00000000060472ca */ /* 0x040fe200000e0000 */
[----:B------:R-:W-:Y:S01]  /*36d0*/  VIADD R5, R6, 0x2 ;  /* 0x0000000206057836 */ /* 0x000fe20000000000 */
[C---:B------:R-:W-:Y:S01]  /*36e0*/  R2UR UR6, R4.reuse ;  /* 0x00000000040672ca */ /* 0x040fe200000e0000 */
[----:B------:R-:W-:-:S10]  /*36f0*/  VIADD R8, R4, 0x2 ;  /* 0x0000000204087836 */ /* 0x000fd40000000000 */
[----:B------:R-:W-:Y:S02]  /*3700*/  UMOV UR8, UR4 ;  /* 0x0000000400087c82 */ /* 0x000fe40008000000 */
[----:B------:R-:W-:Y:S01]  /*3710*/  UMOV UR4, UR8 ;  /* 0x0000000800047c82 */ /* 0x000fe20008000000 */
[----:B------:R-:W-:Y:S01]  /*3720*/  IMAD.U32 R10, RZ, RZ, UR8 ;  /* 0x00000008ff0a7e24 */ /* 0x000fe2000f8e00ff */
[----:B------:R-:W-:Y:S01]  /*3730*/  HGMMA.64x64x16.F32.BF16 R24, gdesc[UR4], RZ, !UPT, gsb0 ;  /* 0x00e00000041879f0 */ /* 0x000fe2000c0018ff */
[----:B------:R-:W-:Y:S01]  /*3740*/  R2UR UR4, R5 ;  /* 0x00000000050472ca */ /* 0x000fe200000e0000 */
[----:B------:R-:W-:Y:S01]  /*3750*/  UMOV UR5, UR9 ;  /* 0x0000000900057c82 */ /* 0x000fe20008000000 */
[----:B------:R-:W-:Y:S01]  /*3760*/  R2UR UR6, R8 ;  /* 0x00000000080672ca */ /* 0x000fe200000e0000 */
[----:B------:R-:W-:Y:S01]  /*3770*/  UMOV UR7, 0x40000040 ;  /* 0x4000004000077882 */ /* 0x000fe20000000000 */
[----:B------:R-:W-:Y:S01]  /*3780*/  VIADD R5, R6, 0x4 ;  /* 0x0000000406057836 */ /* 0x000fe20000000000 */
[----:B------:R-:W-:Y:S01]  /*3790*/  UMOV UR9, 0x40000040 ;  /* 0x4000004000097882 */ /* 0x000fe20000000000 */
[----:B------:R-:W-:-:S02]  /*37a0*/  VIADD R8, R4, 0x4 ;  /* 0x0000000404087836 */ /* 0x000fc40000000000 */
[----:B------:R-:W-:-:S05]  /*37b0*/  IMAD.U32 R15, RZ, RZ, UR9 ;  /* 0x00000009ff0f7e24 */ /* 0x000fca000f8e00ff */
[----:B------:R-:W-:Y:S02]  /*37c0*/  UMOV UR8, UR4 ;  /* 0x0000000400087c82 */ /* 0x000fe40008000000 */
[----:B------:R-:W-:Y:S01]  /*37d0*/  UMOV UR4, UR8 ;  /* 0x0000000800047c82 */ /* 0x000fe20008000000 */
[----:B------:R-:W-:Y:S01]  /*37e0*/  IMAD.U32 R12, RZ, RZ, UR8 ;  /* 0x00000008ff0c7e24 */ /* 0x000fe2000f8e00ff */
[----:B------:R-:W-:Y:S02]  /*37f0*/  WARPGROUP.DEPBAR.LE gsb0, 0x0 ;  /* 0x00008000000079c5 */ /* 0x000fe40000010000 */
[----:B------:R-:W-:-:S06]  /*3800*/  WARPGROUP.ARRIVE ;  /* 0x00000000000079c5 */ /* 0x000fcc0000000000 */
[----:B------:R-:W-:Y:S01]  /*3810*/  HGMMA.64x64x16.F32.BF16 R24, gdesc[UR4], R24, gsb0 ;  /* 0x00e00000041879f0 */ /* 0x000fe20008001818 */
[----:B------:R-:W-:Y:S01]  /*3820*/  R2UR UR4, R5 ;  /* 0x00000000050472ca */ /* 0x000fe200000e0000 */
[----:B------:R-:W-:Y:S01]  /*3830*/  UMOV UR5, UR9 ;  /* 0x0000000900057c82 */ /* 0x000fe20008000000 */
[----:B------:R-:W-:Y:S01]  /*3840*/  R2UR UR6, R8 ;  /* 0x00000000080672ca */ /* 0x000fe200000e0000 */
[----:B------:R-:W-:Y:S01]  /*3850*/  UMOV UR7, 0x40000040 ;  /* 0x4000004000077882 */ /* 0x000fe20000000000 */
[----:B------:R-:W-:Y:S01]  /*3860*/  VIADD R5, R6, 0x6 ;  /* 0x0000000606057836 */ /* 0x000fe20000000000 */
[----:B------:R-:W-:Y:S01]  /*3870*/  UMOV UR9, 0x40000040 ;  /* 0x4000004000097882 */ /* 0x000fe20000000000 */
[----:B------:R-:W-:Y:S02]  /*3880*/  VIADD R6, R4, 0x6 ;  /* 0x0000000604067836 */ /* 0x000fe40000000000 */
        /* <DEDUP_REMOVED lines=10> */
[----:B------:R-:W-:-:S10]  /*3930*/  UMOV UR7, 0x40000040 ;  /* 0x4000004000077882 */ /* 0x000fd40000000000 */
[----:B------:R-:W-:Y:S02]  /*3940*/  UMOV UR8, UR4 ;  /* 0x0000000400087c82 */ /* 0x000fe40008000000 */
[----:B------:R-:W-:Y:S01]  /*3950*/  UMOV UR4, UR8 ;  /* 0x0000000800047c82 */ /* 0x000fe20008000000 */
[----:B------:R-:W-:Y:S01]  /*3960*/  IMAD.U32 R16, RZ, RZ, UR8 ;  /* 0x00000008ff107e24 */ /* 0x000fe2000f8e00ff */
[----:B------:R-:W-:Y:S02]  /*3970*/  WARPGROUP.DEPBAR.LE gsb0, 0x0 ;  /* 0x00008000000079c5 */ /* 0x000fe40000010000 */
[----:B------:R-:W-:-:S06]  /*3980*/  WARPGROUP.ARRIVE ;  /* 0x00000000000079c5 */ /* 0x000fcc0000000000 */
[----:B------:R-:W-:Y:S03]  /*3990*/  HGMMA.64x64x16.F32.BF16 R24, gdesc[UR4], R24, gsb0 ;  /* 0x00e00000041879f0 */ /* 0x000fe60008001818 */
[----:B------:R-:W-:Y:S02]  /*39a0*/  WARPGROUP.DEPBAR.LE gsb0, 0x0 ;  /* 0x00008000000079c5 */ /* 0x000fe40000010000 */
[----:B------:R-:W3:Y:S02]  /*39b0*/  SYNCS.PHASECHK.TRANS64.TRYWAIT P1, [R184+URZ+0x38810], R7 ;  /* 0x03881007b80075a7 */ /* 0x000ee4000802017f */
[----:B---3--:R-:W-:Y:S05]  /*39c0*/  @!P1 BRA `(.L_x_206) ;  /* 0x000000e000089947 */ /* 0x008fea0003800000 */
.L_x_330:
[----:B------:R-:W-:Y:S05]  /*39d0*/  @!P0 BRA `(.L_x_207) ;  /* 0x0000000000048947 */ /* 0x000fea0003800000 */
[----:B------:R-:W-:Y:S01]  /*39e0*/  BPT.TRAP 0x1 ;  /* 0x000000040000795c */ /* 0x000fe20000300000 */
.L_x_207:
[----:B------:R4:W0:Y:S01]  /*39f0*/  SYNCS.PHASECHK.TRANS64.TRYWAIT P1, [R184+URZ+0x38850], R7 ;  /* 0x03885007b80075a7 */ /* 0x000822000802017f */
[----:B------:R-:W-:Y:S05]  /*3a00*/  @!P0 BRA `(.L_x_208) ;  /* 0x0000000000048947 */ /* 0x000fea0003800000 */
[----:B------:R-:W-:Y:S01]  /*3a10*/  BPT.TRAP 0x1 ;  /* 0x000000040000795c */ /* 0x000fe20000300000 */
.L_x_208:
[C---:B------:R-:W-:Y:S02]  /*3a20*/  VIADD R5, R184.reuse, 0x26400 ;  /* 0x00026400b8057836 */ /* 0x040fe40000000000 */
[----:B------:R-:W-:-:S03]  /*3a30*/  VIADD R6, R184, 0x400 ;  /* 0x00000400b8067836 */ /* 0x000fc60000000000 */
[----:B------:R-:W-:Y:S02]  /*3a40*/  SHF.R.U32.HI R5, RZ, 0x4, R5 ;  /* 0x00000004ff057819 */ /* 0x000fe40000011605 */
[----:B------:R-:W-:Y:S02]  /*3a50*/  SHF.R.U32.HI R6, RZ, 0x4, R6 ;  /* 0x00000004ff067819 */ /* 0x000fe40000011606 */
[----:B------:R-:W-:Y:S02]  /*3a60*/  LOP3.LUT R5, R5, 0x3fff, RZ, 0xc0, !PT ;  /* 0x00003fff05057812 */ /* 0x000fe400078ec0ff */
[----:B------:R-:W-:Y:S02]  /*3a70*/  LOP3.LUT R6, R6, 0x3fff, RZ, 0xc0, !PT ;  /* 0x00003fff06067812 */ /* 0x000fe400078ec0ff */
[----:B------:R-:W-:Y:S02]  /*3a80*/  LOP3.LUT R5, R5, 0x10000, RZ, 0xfc, !PT ;  /* 0x0001000005057812 */ /* 0x000fe400078efcff */
[----:B------:R-:W-:Y:S01]  /*3a90*/  LOP3.LUT R6, R6, 0x10000, RZ, 0xfc, !PT ;  /* 0x0001000006067812 */ /* 0x000fe200078efcff */
[----:B0-----:R-:W-:Y:S06]  /*3aa0*/  @P1 BRA `(.L_x_209) ;  /* 0x0000000000081947 */ /* 0x001fec0003800000 */
[----:B------:R-:W0:Y:S02]  /*3ab0*/  SYNCS.PHASECHK.TRANS64.TRYWAIT P1, [R184+URZ+0x38850], R7 ;  /* 0x03885007b80075a7 */ /* 0x000e24000802017f */
[----:B0-----:R-:W-:Y:S05]  /*3ac0*/  @!P1 BRA `(.L_x_210) ;  /* 0x000000dc00dc9947 */ /* 0x001fea0003800000 */
.L_x_209:
[C---:B------:R-:W-:Y:S01]  /*3ad0*/  R2UR UR4, R5.reuse ;  /* 0x00000000050472ca */ /* 0x040fe200000e0000 */
[----:B------:R-:W-:Y:S01]  /*3ae0*/  WARPGROUP.ARRIVE ;  /* 0x00000000000079c5 */ /* 0x000fe20000000000 */
[C---:B------:R-:W-:Y:S01]  /*3af0*/  R2UR UR6, R6.reuse ;  /* 0x00000000060672ca */ /* 0x040fe200000e0000 */
[----:B------:R-:W-:Y:S01]  /*3b00*/  UMOV UR9, 0x40000040 ;  /* 0x4000004000097882 */ /* 0x000fe20000000000 */
[----:B------:R-:W-:Y:S01]  /*3b10*/  UMOV UR7, 0x40000040 ;  /* 0x4000004000077882 */ /* 0x000fe20000000000 */
[----:B------:R-:W-:Y:S01]  /*3b20*/  UMOV UR5, UR9 ;  /* 0x0000000900057c82 */ /* 0x000fe20008000000 */
[----:B-1234-:R-:W-:Y:S01]  /*3b30*/  VIADD R7, R5, 0x2 ;  /* 0x0000000205077836 */ /* 0x01efe20000000000 */
[----:B------:R-:W-:Y:S01]  /*3b40*/  UMOV UR11, 0x40000040 ;  /* 0x40000040000b7882 */ /* 0x000fe20000000000 */
[----:B------:R-:W-:Y:S01]  /*3b50*/  VIADD R8, R6, 0x2 ;  /* 0x0000000206087836 */ /* 0x000fe20000000000 */
[----:B------:R-:W-:Y:S01]  /*3b60*/  UMOV UR13, 0x40000040 ;  /* 0x40000040000d7882 */ /* 0x000fe20000000000 */
[----:B------:R-:W-:Y:S01]  /*3b70*/  IMAD.U32 R19, RZ, RZ, UR9 ;  /* 0x00000009ff137e24 */ /* 0x000fe2000f8e00ff */
[----:B------:R-:W-:Y:S01]  /*3b80*/  UMOV UR9, 0x40000040 ;  /* 0x4000004000097882 */ /* 0x000fe20000000000 */
[----:B------:R-:W-:Y:S01]  /*3b90*/  UMOV UR15, 0x40000040 ;  /* 0x40000040000f7882 */ /* 0x000fe20000000000 */
[----:B------:R-:W-:Y:S01]  /*3ba0*/  UMOV UR8, UR4 ;  /* 0x0000000400087c82 */ /* 0x000fe20008000000 */
[----:B------:R-:W-:Y:S01]  /*3bb0*/  IMAD.U32 R21, RZ, RZ, UR9 ;  /* 0x00000009ff157e24 */ /* 0x000fe2000f8e00ff */
[----:B------:R-:W-:Y:S01]  /*3bc0*/  UMOV UR4, UR8 ;  /* 0x0000000800047c82 */ /* 0x000fe20008000000 */
[----:B------:R-:W-:Y:S01]  /*3bd0*/  IMAD.U32 R18, RZ, RZ, UR8 ;  /* 0x00000008ff127e24 */ /* 0x000fe2000f8e00ff */
[----:B------:R-:W-:Y:S01]  /*3be0*/  HGMMA.64x64x16.F32.BF16 R24, gdesc[UR4], R24, gsb0 ;  /* 0x00e00000041879f0 */ /* 0x000fe20008001818 */
[----:B------:R-:W-:Y:S01]  /*3bf0*/  R2UR UR4, R7 ;  /* 0x00000000070472ca */ /* 0x000fe200000e0000 */
[----:B------:R-:W-:Y:S01]  /*3c00*/  UMOV UR5, UR9 ;  /* 0x0000000900057c82 */ /* 0x000fe20008000000 */
[----:B------:R-:W-:Y:S01]  /*3c10*/  R2UR UR6, R8 ;  /* 0x00000000080672ca */ /* 0x000fe200000e0000 */
[----:B------:R-:W-:Y:S01]  /*3c20*/  UMOV UR7, 0x40000040 ;  /* 0x4000004000077882 */ /* 0x000fe20000000000 */
[C---:B------:R-:W-:Y:S01]  /*3c30*/  VIADD R7, R5.reuse, 0x4 ;  /* 0x0000000405077836 */ /* 0x040fe20000000000 */
[----:B------:R-:W-:Y:S01]  /*3c40*/  UMOV UR9, 0x40000040 ;  /* 0x4000004000097882 */ /* 0x000fe20000000000 */
[----:B------:R-:W-:Y:S01]  /*3c50*/  VIADD R8, R6, 0x4 ;  /* 0x0000000406087836 */ /* 0x000fe20000000000 */
[----:B------:R-:W-:Y:S01]  /*3c60*/  UMOV UR17, 0x40000040 ;  /* 0x4000004000117882 */ /* 0x000fe20000000000 */
[----:B------:R-:W-:Y:S01]  /*3c70*/  IMAD.U32 R23, RZ, RZ, UR9 ;  /* 0x00000009ff177e24 */ /* 0x000fe2000f8e00ff */
[----:B------:R-:W-:Y:S01]  /*3c80*/  UMOV UR19, 0x40000040 ;  /* 0x4000004000137882 */ /* 0x000fe20000000000 */
[----:B------:R-:W-:Y:S01]  /*3c90*/  UMOV UR21, 0x40000040 ;  /* 0x4000004000157882 */ /* 0x000fe20000000000 */
[----:B------:R-:W-:Y:S01]  /*3ca0*/  UMOV UR23, 0x40000040 ;  /* 0x4000004000177882 */ /* 0x000fe20000000000 */
[----:B------:R-:W-:Y:S01]  /*3cb0*/  UMOV UR25, 0x40000040 ;  /* 0x4000004000197882 */ /* 0x000fe20000000000 */
[----:B------:R-:W-:Y:S01]  /*3cc0*/  UMOV UR8, UR4 ;  /* 0x0000000400087c82 */ /* 0x000fe20008000000 */
[----:B------:R-:W-:Y:S01]  /*3cd0*/  UMOV UR27, 0x40000040 ;  /* 0x40000040001b7882 */ /* 0x000fe20000000000 */
[----:B------:R-:W-:Y:S01]  /*3ce0*/  UMOV UR4, UR8 ;  /* 0x0000000800047c82 */ /* 0x000fe20008000000 */
[----:B------:R-:W-:Y:S01]  /*3cf0*/  IMAD.U32 R20, RZ, RZ, UR8 ;  /* 0x00000008ff147e24 */ /* 0x000fe2000f8e00ff */
[----:B------:R-:W-:Y:S01]  /*3d00*/  UMOV UR29, 0x40000040 ;  /* 0x40000040001d7882 */ /* 0x000fe20000000000 */
        /* <DEDUP_REMOVED lines=11> */
[----:B------:R-:W0:Y:S01]  /*3dc0*/  S2R R9, SR_TID.X ;  /* 0x0000000000097919 */ /* 0x000e220000002100 */
[----:B------:R-:W-:Y:S01]  /*3dd0*/  UMOV UR53, 0x40000040 ;  /* 0x4000004000357882 */ /* 0x000fe20000000000 */
[----:B------:R-:W-:Y:S01]  /*3de0*/  UMOV UR55, 0x40000040 ;  /* 0x4000004000377882 */ /* 0x000fe20000000000 */
[----:B------:R-:W-:Y:S01]  /*3df0*/  UMOV UR57, 0x40000040 ;  /* 0x4000004000397882 */ /* 0x000fe20000000000 */
[----:B------:R-:W-:Y:S01]  /*3e00*/  UMOV UR59, 0x40000040 ;  /* 0x40000040003b7882 */ /* 0x000fe20000000000 */
[----:B------:R-:W-:Y:S01]  /*3e10*/  IMAD.MOV.U32 R62, RZ, RZ, 0x4 ;  /* 0x00000004ff3e7424 */ /* 0x000fe200078e00ff */
[----:B------:R-:W-:Y:S01]  /*3e20*/  UIMAD UR60, UR61, -0x40, UR60 ;  /* 0xffffffc03d3c78a4 */ /* 0x000fe2000f8e023c */
[----:B------:R-:W-:Y:S01]  /*3e30*/  VIADD R185, R5, 0xe00 ;  /* 0x00000e0005b97836 */ /* 0x000fe20000000000 */
[----:B------:R-:W1:Y:S01]  /*3e40*/  S2R R65, SR_TID.X ;  /* 0x0000000000417919 */ /* 0x000e620000002100 */
[----:B------:R-:W-:Y:S01]  /*3e50*/  IMAD.MOV.U32 R192, RZ, RZ, 0x40 ;  /* 0x00000040ffc07424 */ /* 0x000fe200078e00ff */
[----:B------:R-:W-:Y:S01]  /*3e60*/  LOP3.LUT R188, R188, 0x2000000, RZ, 0xfc, !PT ;  /* 0x02000000bcbc7812 */ /* 0x000fe200078efcff */
[----:B------:R-:W-:-:S04]  /*3e70*/  UIADD3 UR61, UR61, -0x2, URZ ;  /* 0xfffffffe3d3d7890 */ /* 0x000fc8000fffe03f */
[----:B------:R-:W-:Y:S01]  /*3e80*/  VIADD R209, R188, 0x80 ;  /* 0x00000080bcd17836 */ /* 0x000fe20000000000 */
[----:B0-----:R-:W-:Y:S02]  /*3e90*/  SHF.R.U32.HI R9, RZ, 0x7, R9 ;  /* 0x00000007ff097819 */ /* 0x001fe40000011609 */
[----:B-1----:R-:W-:Y:S01]  /*3ea0*/  LOP3.LUT R65, R65, 0x7f, RZ, 0xc0, !PT ;  /* 0x0000007f41417812 */ /* 0x002fe200078ec0ff */
        /* <DEDUP_REMOVED lines=9> */
[----:B------:R-:W-:-:S07]  /*3f40*/  VIADD R8, R6, 0x6 ;  /* 0x0000000606087836 */ /* 0x000fce0000000000 */
[----:B------:R-:W-:Y:S02]  /*3f50*/  UMOV UR8, UR4 ;  /* 0x0000000400087c82 */ /* 0x000fe40008000000 */
[----:B------:R-:W-:Y:S01]  /*3f60*/  UMOV UR4, UR8 ;  /* 0x0000000800047c82 */ /* 0x000fe20008000000 */
[----:B------:R-:W-:Y:S01]  /*3f70*/  IMAD.U32 R22, RZ, RZ, UR8 ;  /* 0x00000008ff167e24 */ /* 0x000fe2000f8e00ff */
[----:B------:R-:W-:Y:S02]  /*3f80*/  WARPGROUP.DEPBAR.LE gsb0, 0x0 ;  /* 0x00008000000079c5 */ /* 0x000fe40000010000 */
[----:B------:R-:W-:-:S06]  /*3f90*/  WARPGROUP.ARRIVE ;  /* 0x00000000000079c5 */ /* 0x000fcc0000000000 */
[----:B------:R-:W-:Y:S01]  /*3fa0*/  HGMMA.64x64x16.F32.BF16 R24, gdesc[UR4], R24, gsb0 ;  /* 0x00e00000041879f0 */ /* 0x000fe20008001818 */
[----:B------:R-:W-:Y:S01]  /*3fb0*/  R2UR UR4, R7 ;  /* 0x00000000070472ca */ /* 0x000fe200000e0000 */
[----:B------:R-:W-:Y:S01]  /*3fc0*/  UMOV UR5, 0x40000040 ;  /* 0x4000004000057882 */ /* 0x000fe20000000000 */
[----:B------:R-:W-:Y:S01]  /*3fd0*/  R2UR UR6, R8 ;  /* 0x00000000080672ca */ /* 0x000fe200000e0000 */
[----:B------:R-:W-:Y:S01]  /*3fe0*/  UMOV UR7, 0x40000040 ;  /* 0x4000004000077882 */ /* 0x000fe20000000000 */
[----:B------:R-:W-:Y:S02]  /*3ff0*/  VIADD R7, R5, 0x200 ;  /* 0x0000020005077836 */ /* 0x000fe40000000000 */
[----:B------:R-:W-:-:S03]  /*4000*/  VIADD R8, R6, 0x200 ;  /* 0x0000020006087836 */ /* 0x000fc60000000000 */
[----:B------:R-:W-:Y:S01]  /*4010*/  R2UR UR8, R7 ;  /* 0x00000000070872ca */ /* 0x000fe200000e0000 */
[----:B------:R-:W-:Y:S01]  /*4020*/  VIADD R7, R5, 0x202 ;  /* 0x0000020205077836 */ /* 0x000fe20000000000 */
[----:B------:R-:W-:Y:S01]  /*4030*/  R2UR UR10, R8 ;  /* 0x00000000080a72ca */ /* 0x000fe200000e0000 */
        /* <DEDUP_REMOVED lines=40> */
[----:B------:R-:W-:Y:S01]  /*42c0*/  VIADD R8, R6, 0x606 ;  /* 0x0000060606087836 */ /* 0x000fe20000000000 */
[----:B------:R-:W-:Y:S02]  /*42d0*/  WARPGROUP.DEPBAR.LE gsb0, 0x0 ;  /* 0x00008000000079c5 */ /* 0x000fe40000010000 */
[----:B------:R-:W-:Y:S01]  /*42e0*/  WARPGROUP.ARRIVE ;  /* 0x00000000000079c5 */ /* 0x000fe20000000000 */
[----:B------:R-:W-:Y:S02]  /*42f0*/  R2UR UR52, R7 ;  /* 0x00000000073472ca */ /* 0x000fe400000e0000 */
[----:B------:R-:W-:Y:S01]  /*4300*/  R2UR UR54, R8 ;  /* 0x00000000083672ca */ /* 0x000fe200000e0000 */
[----:B------:R0:W1:Y:S02]  /*4310*/  SHFL.IDX PT, R7, R9, RZ, 0x1f ;  /* 0x00001fff09077589 */ /* 0x00006400000e0000 */
[----:B------:R-:W-:Y:S01]  /*4320*/  HGMMA.64x64x16.F32.BF16 R24, gdesc[UR4], R24, gsb0 ;  /* 0x00e00000041879f0 */ /* 0x000fe20008001818 */
[----:B------:R-:W-:Y:S01]  /*4330*/  ULDC UR6, c[0x0][0xa80] ;  /* 0x0002a00000067ab9 */ /* 0x000fe20000000800 */
[----:B------:R-:W-:Y:S01]  /*4340*/  R2UR UR7, R2 ;  /* 0x00000000020772ca */ /* 0x000fe200000e0000 */
[----:B0-----:R-:W-:-:S12]  /*4350*/  VIADD R9, R6, 0x800 ;  /* 0x0000080006097836 */ /* 0x001fd80000000000 */
[----:B------:R-:W-:Y:S01]  /*4360*/  UISETP.GE.AND UP0, UPT, UR61, UR7, UPT ;  /* 0x000000073d00728c */ /* 0x000fe2000bf06270 */
[----:B-1----:R-:W-:Y:S01]  /*4370*/  ISETP.GT.AND P1, PT, R7, 0x7f, PT ;  /* 0x0000007f0700780c */ /* 0x002fe20003f24270 */
[----:B------:R-:W-:-:S03]  /*4380*/  VIADD R7, R5, 0x800 ;  /* 0x0000080005077836 */ /* 0x000fc60000000000 */
[----:B------:R-:W-:Y:S02]  /*4390*/  SEL R58, RZ, 0x2, !P1 ;  /* 0x00000002ff3a7807 */ /* 0x000fe40004800000 */
[C---:B------:R-:W-:Y:S02]  /*43a0*/  SEL R60, R62.reuse, 0x2, P1 ;  /* 0x000000023e3c7807 */ /* 0x040fe40000800000 */
[----:B------:R-:W-:Y:S01]  /*43b0*/  SEL R62, R62, 0x6, !P1 ;  /* 0x000000063e3e7807 */ /* 0x000fe20004800000 */
[C---:B------:R-:W-:Y:S02]  /*43c0*/  IMAD.IADD R8, R58.reuse, 0x1, R7 ;  /* 0x000000013a087824 */ /* 0x040fe400078e0207 */
[----:B------:R-:W-:-:S03]  /*43d0*/  IMAD.IADD R59, R58, 0x1, R9 ;  /* 0x000000013a3b7824 */ /* 0x000fc600078e0209 */
[----:B------:R-:W-:Y:S01]  /*43e0*/  R2UR UR56, R8 ;  /* 0x00000000083872ca */ /* 0x000fe200000e0000 */
[--C-:B------:R-:W-:Y:S01]  /*43f0*/  IMAD.IADD R8, R7, 0x1, R60.reuse ;  /* 0x0000000107087824 */ /* 0x100fe200078e023c */
[----:B------:R-:W-:Y:S01]  /*4400*/  R2UR UR58, R59 ;  /* 0x000000003b3a72ca */ /* 0x000fe200000e0000 */
[C---:B------:R-:W-:Y:S02]  /*4410*/  IMAD.IADD R59, R9.reuse, 0x1, R60 ;  /* 0x00000001093b7824 */ /* 0x040fe400078e023c */
[----:B------:R-:W-:Y:S01]  /*4420*/  IMAD.IADD R9, R9, 0x1, R62 ;  /* 0x0000000109097824 */ /* 0x000fe200078e023e */
[----:B------:R-:W-:Y:S02]  /*4430*/  WARPGROUP.DEPBAR.LE gsb0, 0x0 ;  /* 0x00008000000079c5 */ /* 0x000fe40000010000 */
[----:B------:R-:W-:-:S06]  /*4440*/  WARPGROUP.ARRIVE ;  /* 0x00000000000079c5 */ /* 0x000fcc0000000000 */
[----:B------:R-:W-:Y:S01]  /*4450*/  HGMMA.64x64x16.F32.BF16 R24, gdesc[UR8], R24, gsb0 ;  /* 0x00e00000081879f0 */ /* 0x000fe20008001818 */
[----:B------:R-:W-:Y:S01]  /*4460*/  R2UR UR10, R188 ;  /* 0x00000000bc0a72ca */ /* 0x000fe200000e0000 */
[----:B------:R-:W-:Y:S01]  /*4470*/  UMOV UR11, 0x40000040 ;  /* 0x40000040000b7882 */ /* 0x000fe20000000000 */
[----:B------:R-:W-:Y:S02]  /*4480*/  WARPGROUP.DEPBAR.LE gsb0, 0x0 ;  /* 0x00008000000079c5 */ /* 0x000fe40000010000 */
        /* <DEDUP_REMOVED lines=34> */
[----:B------:R-:W-:Y:S01]  /*46b0*/  HGMMA.64x64x16.F32.BF16 R24, gdesc[UR56], R24, gsb0 ;  /* 0x00e00000381879f0 */ /* 0x000fe20008001818 */
[----:B------:R-:W-:Y:S01]  /*46c0*/  R2UR UR56, R8 ;  /* 0x00000000083872ca */ /* 0x000fe200000e0000 */
[----:B------:R-:W-:Y:S01]  /*46d0*/  UMOV UR57, 0x40000040 ;  /* 0x4000004000397882 */ /* 0x000fe20000000000 */
[----:B------:R-:W-:Y:S01]  /*46e0*/  R2UR UR58, R59 ;  /* 0x000000003b3a72ca */ /* 0x000fe200000e0000 */
[----:B------:R-:W-:Y:S01]  /*46f0*/  UMOV UR59, 0x40000040 ;  /* 0x40000040003b7882 */ /* 0x000fe20000000000 */
[----:B------:R-:W-:Y:S01]  /*4700*/  IMAD.IADD R8, R7, 0x1, R62 ;  /* 0x0000000107087824 */ /* 0x000fe200078e023e */
[----:B------:R-:W-:Y:S02]  /*4710*/  WARPGROUP.DEPBAR.LE gsb0, 0x0 ;  /* 0x00008000000079c5 */ /* 0x000fe40000010000 */
[----:B------:R-:W-:-:S08]  /*4720*/  WARPGROUP.ARRIVE ;  /* 0x00000000000079c5 */ /* 0x000fd00000000000 */
[----:B------:R-:W-:Y:S01]  /*4730*/  HGMMA.64x64x16.F32.BF16 R24, gdesc[UR56], R24, gsb0 ;  /* 0x00e00000381879f0 */ /* 0x000fe20008001818 */
[----:B------:R-:W-:Y:S01]  /*4740*/  R2UR UR58, R9 ;  /* 0x00000000093a72ca */ /* 0x000fe200000e0000 */
[----:B------:R-:W-:Y:S01]  /*4750*/  UMOV UR59, 0x40000040 ;  /* 0x40000040003b7882 */ /* 0x000fe20000000000 */
[----:B------:R-:W-:Y:S01]  /*4760*/  R2UR UR56, R8 ;  /* 0x00000000083872ca */ /* 0x000fe200000e0000 */
[----:B------:R-:W-:Y:S01]  /*4770*/  UMOV UR57, 0x40000040 ;  /* 0x4000004000397882 */ /* 0x000fe20000000000 */
[----:B------:R-:W-:Y:S02]  /*4780*/  IMAD.MOV.U32 R8, RZ, RZ, 0x28 ;  /* 0x00000028ff087424 */ /* 0x000fe400078e00ff */
[----:B------:R-:W-:-:S03]  /*4790*/  IMAD.MOV.U32 R9, RZ, RZ, 0xa00 ;  /* 0x00000a00ff097424 */ /* 0x000fc600078e00ff */
[----:B------:R-:W-:Y:S02]  /*47a0*/  SEL R8, R8, 0x26, P1 ;  /* 0x0000002608087807 */ /* 0x000fe40000800000 */
[----:B------:R-:W-:Y:S02]  /*47b0*/  SEL R9, R9, 0x980, P1 ;  /* 0x0000098009097807 */ /* 0x000fe40000800000 */
[----:B------:R-:W-:Y:S02]  /*47c0*/  LOP3.LUT R8, R8, 0x6, RZ, 0xc0, !PT ;  /* 0x0000000608087812 */ /* 0x000fe400078ec0ff */
[----:B------:R-:W-:-:S04]  /*47d0*/  LOP3.LUT R9, R9, 0xa00, RZ, 0xc0, !PT ;  /* 0x00000a0009097812 */ /* 0x000fc800078ec0ff */
[CC--:B------:R-:W-:Y:S02]  /*47e0*/  IADD3 R59, R8.reuse, R9.reuse, R5 ;  /* 0x00000009083b7210 */ /* 0x0c0fe40007ffe005 */
[----:B------:R-:W-:Y:S01]  /*47f0*/  IADD3 R8, R8, R9, R6 ;  /* 0x0000000908087210 */ /* 0x000fe20007ffe006 */
[----:B------:R-:W-:-:S04]  /*4800*/  VIADD R9, R6, 0xa00 ;  /* 0x00000a0006097836 */ /* 0x000fc80000000000 */
[----:B------:R-:W-:Y:S01]  /*4810*/  IMAD.IADD R61, R58, 0x1, R9 ;  /* 0x000000013a3d7824 */ /* 0x000fe200078e0209 */
[----:B------:R-:W-:Y:S02]  /*4820*/  WARPGROUP.DEPBAR.LE gsb0, 0x0 ;  /* 0x00008000000079c5 */ /* 0x000fe40000010000 */
[----:B------:R-:W-:-:S06]  /*4830*/  WARPGROUP.ARRIVE ;  /* 0x00000000000079c5 */ /* 0x000fcc0000000000 */
[----:B------:R-:W-:Y:S01]  /*4840*/  HGMMA.64x64x16.F32.BF16 R24, gdesc[UR56], R24, gsb0 ;  /* 0x00e00000381879f0 */ /* 0x000fe20008001818 */
[----:B------:R-:W-:Y:S01]  /*4850*/  R2UR UR56, R59 ;  /* 0x000000003b3872ca */ /* 0x000fe200000e0000 */
[----:B------:R-:W-:Y:S01]  /*4860*/  UMOV UR57, 0x40000040 ;  /* 0x4000004000397882 */ /* 0x000fe20000000000 */
[----:B------:R-:W-:Y:S01]  /*4870*/  R2UR UR58, R8 ;  /* 0x00000000083a72ca */ /* 0x000fe200000e0000 */
[----:B------:R-:W-:Y:S01]  /*4880*/  UMOV UR59, 0x40000040 ;  /* 0x40000040003b7882 */ /* 0x000fe20000000000 */
        /* <DEDUP_REMOVED lines=9> */
[C---:B------:R-:W-:Y:S02]  /*4920*/  IMAD.IADD R59, R60.reuse, 0x1, R8 ;  /* 0x000000013c3b7824 */ /* 0x040fe400078e0208 */
[--C-:B------:R-:W-:Y:S02]  /*4930*/  IMAD.IADD R61, R60, 0x1, R9.reuse ;  /* 0x000000013c3d7824 */ /* 0x100fe400078e0209 */
[----:B------:R-:W-:Y:S01]  /*4940*/  IMAD.IADD R9, R62, 0x1, R9 ;  /* 0x000000013e097824 */ /* 0x000fe200078e0209 */
[----:B------:R-:W-:-:S02]  /*4950*/  WARPGROUP.DEPBAR.LE gsb0, 0x0 ;  /* 0x00008000000079c5 */ /* 0x000fc40000010000 */
        /* <DEDUP_REMOVED lines=30> */
[----:B------:R-:W-:Y:S02]  /*4b40*/  VIADD R59, R6, 0xc00 ;  /* 0x00000c00063b7836 */ /* 0x000fe40000000000 */
[C---:B------:R-:W-:Y:S02]  /*4b50*/  IMAD.IADD R61, R58.reuse, 0x1, R9 ;  /* 0x000000013a3d7824 */ /* 0x040fe400078e0209 */
        /* <DEDUP_REMOVED lines=69> */
[----:B------:R-:W-:Y:S01]  /*4fb0*/  IMAD.MOV.U32 R59, RZ, RZ, 0x1000 ;  /* 0x00001000ff3b7424 */ /* 0x000fe200078e00ff */
[----:B------:R-:W-:-:S04]  /*4fc0*/  SEL R58, R192, 0x3e, P1 ;  /* 0x0000003ec03a7807 */ /* 0x000fc80000800000 */
[----:B------:R-:W-:Y:S02]  /*4fd0*/  SEL R59, R59, 0xf80, P1 ;  /* 0x00000f803b3b7807 */ /* 0x000fe40000800000 */
[----:B------:R-:W-:Y:S02]  /*4fe0*/  LOP3.LUT R58, R58, 0x6, RZ, 0xc0, !PT ;  /* 0x000000063a3a7812 */ /* 0x000fe400078ec0ff */
[----:B------:R-:W-:-:S04]  /*4ff0*/  LOP3.LUT R59, R59, 0x1e00, RZ, 0xc0, !PT ;  /* 0x00001e003b3b7812 */ /* 0x000fc800078ec0ff */
[CC--:B------:R-:W-:Y:S02]  /*5000*/  IADD3 R60, R58.reuse, R59.reuse, R5 ;  /* 0x0000003b3a3c7210 */ /* 0x0c0fe40007ffe005 */
[----:B------:R-:W-:Y:S01]  /*5010*/  IADD3 R58, R58, R59, R6 ;  /* 0x0000003b3a3a7210 */ /* 0x000fe20007ffe006 */
[----:B------:R-:W-:-:S05]  /*5020*/  IMAD.U32 R59, RZ, RZ, UR60 ;  /* 0x0000003cff3b7e24 */ /* 0x000fca000f8e00ff */
[----:B------:R-:W-:-:S04]  /*5030*/  IADD3 R56, -R56, 0x40, R59 ;  /* 0x0000004038387810 */ /* 0x000fc80007ffe13b */
[C---:B------:R-:W-:Y:S02]  /*5040*/  ISETP.GT.AND P5, PT, R56.reuse, RZ, PT ;  /* 0x000000ff3800720c */ /* 0x040fe40003fa4270 */
[C---:B------:R-:W-:Y:S02]  /*5050*/  ISETP.GT.AND P4, PT, R56.reuse, 0x1, PT ;  /* 0x000000013800780c */ /* 0x040fe40003f84270 */
[C---:B------:R-:W-:Y:S02]  /*5060*/  ISETP.GT.AND P3, PT, R56.reuse, 0x8, PT ;  /* 0x000000083800780c */ /* 0x040fe40003f64270 */
[C---:B------:R-:W-:Y:S02]  /*5070*/  ISETP.GT.AND P2, PT, R56.reuse, 0x9, PT ;  /* 0x000000093800780c */ /* 0x040fe40003f44270 */
[C---:B------:R-:W-:Y:S02]  /*5080*/  ISETP.GT.AND P1, PT, R56.reuse, 0x10, PT ;  /* 0x000000103800780c */ /* 0x040fe40003f24270 */
[----:B------:R-:W-:Y:S01]  /*5090*/  ISETP.GT.AND P6, PT, R56, 0x11, PT ;  /* 0x000000113800780c */ /* 0x000fe20003fc4270 */
[----:B------:R-:W-:-:S02]  /*50a0*/  WARPGROUP.DEPBAR.LE gsb0, 0x0 ;  /* 0x00008000000079c5 */ /* 0x000fc40000010000 */
[----:B------:R-:W-:-:S06]  /*50b0*/  WARPGROUP.ARRIVE ;  /* 0x00000000000079c5 */ /* 0x000fcc0000000000 */
[----:B------:R-:W-:Y:S01]  /*50c0*/  HGMMA.64x64x16.F32.BF16 R24, gdesc[UR56], R24, gsb0 ;  /* 0x00e00000381879f0 */ /* 0x000fe20008001818 */
[----:B------:R-:W-:Y:S01]  /*50d0*/  R2UR UR56, R60 ;  /* 0x000000003c3872ca */ /* 0x000fe200000e0000 */
[----:B------:R-:W-:Y:S01]  /*50e0*/  UMOV UR57, 0x40000040 ;  /* 0x4000004000397882 */ /* 0x000fe20000000000 */
[----:B------:R-:W-:Y:S01]  /*50f0*/  R2UR UR58, R58 ;  /* 0x000000003a3a72ca */ /* 0x000fe200000e0000 */
[----:B------:R-:W-:Y:S01]  /*5100*/  UMOV UR59, 0x40000040 ;  /* 0x40000040003b7882 */ /* 0x000fe20000000000 */
[----:B------:R-:W-:Y:S02]  /*5110*/  WARPGROUP.DEPBAR.LE gsb0, 0x0 ;  /* 0x00008000000079c5 */ /* 0x000fe40000010000 */
[----:B------:R-:W-:-:S09]  /*5120*/  WARPGROUP.ARRIVE ;  /* 0x00000000000079c5 */ /* 0x000fd20000000000 */
        /* <DEDUP_REMOVED lines=51> */
[----:B------:R-:W-:Y:S02]  /*5460*/  FMNMX.FTZ R56, R52, R59, !PT ;  /* 0x0000003b34387209 */ /* 0x000fe40007810000 */
[----:B------:R-:W-:Y:S02]  /*5470*/  FSEL R46, R46, -INF , P1 ;  /* 0xff8000002e2e7808 */ /* 0x000fe40000800000 */
[----:B------:R-:W-:-:S02]  /*5480*/  FMNMX.FTZ R58, R53, R56, !PT ;  /* 0x00000038353a7209 */ /* 0x000fc40007810000 */
[----:B------:R-:W-:Y:S02]  /*5490*/  FSEL R47, R47, -INF , P6 ;  /* 0xff8000002f2f7808 */ /* 0x000fe40003000000 */
[----:B------:R-:W-:Y:S01]  /*54a0*/  FSEL R50, R50, -INF , P5 ;  /* 0xff80000032327808 */ /* 0x000fe20002800000 */
[----:B------:R-:W0:Y:S01]  /*54b0*/  SHFL.BFLY PT, R59, R58, 0x2, 0x1f ;  /* 0x0c401f003a3b7f89 */ /* 0x000e2200000e0000 */
[----:B------:R-:W-:Y:S02]  /*54c0*/  FSEL R51, R51, -INF , P4 ;  /* 0xff80000033337808 */ /* 0x000fe40002000000 */
[----:B------:R-:W-:Y:S02]  /*54d0*/  FSEL R54, R54, -INF , P3 ;  /* 0xff80000036367808 */ /* 0x000fe40001800000 */
[----:B------:R-:W-:Y:S02]  /*54e0*/  FSEL R55, R55, -INF , P2 ;  /* 0xff80000037377808 */ /* 0x000fe40001000000 */
[----:B0-----:R-:W-:-:S02]  /*54f0*/  FMNMX.FTZ R60, R58, R59, !PT ;  /* 0x0000003b3a3c7209 */ /* 0x001fc40007810000 */
[----:B------:R-:W-:-:S03]  /*5500*/  FMNMX.FTZ R59, R26, R27, !PT ;  /* 0x0000001b1a3b7209 */ /* 0x000fc60007810000 */
[----:B------:R-:W0:Y:S01]  /*5510*/  SHFL.BFLY PT, R61, R60, 0x1, 0x1f ;  /* 0x0c201f003c3d7f89 */ /* 0x000e2200000e0000 */
[----:B------:R-:W-:-:S04]  /*5520*/  FMNMX.FTZ R56, R30, R59, !PT ;  /* 0x0000003b1e387209 */ /* 0x000fc80007810000 */
[----:B------:R-:W-:-:S04]  /*5530*/  FMNMX.FTZ R59, R31, R56, !PT ;  /* 0x000000381f3b7209 */ /* 0x000fc80007810000 */
[----:B------:R-:W-:-:S04]  /*5540*/  FMNMX.FTZ R56, R34, R59, !PT ;  /* 0x0000003b22387209 */ /* 0x000fc80007810000 */
[----:B------:R-:W-:-:S04]  /*5550*/  FMNMX.FTZ R59, R35, R56, !PT ;  /* 0x00000038233b7209 */ /* 0x000fc80007810000 */
[----:B------:R-:W-:-:S04]  /*5560*/  FMNMX.FTZ R56, R38, R59, !PT ;  /* 0x0000003b26387209 */ /* 0x000fc80007810000 */
[----:B------:R-:W-:Y:S02]  /*5570*/  FMNMX.FTZ R59, R39, R56, !PT ;  /* 0x00000038273b7209 */ /* 0x000fe40007810000 */
[----:B0-----:R-:W-:Y:S02]  /*5580*/  FMNMX.FTZ R186, R60, R61, !PT ;  /* 0x0000003d3cba7209 */ /* 0x001fe40007810000 */
[----:B------:R-:W-:Y:S02]  /*5590*/  FMNMX.FTZ R56, R42, R59, !PT ;  /* 0x0000003b2a387209 */ /* 0x000fe40007810000 */
[C---:B------:R-:W-:Y:S01]  /*55a0*/  FSETP.NEU.FTZ.AND P1, PT, R186.reuse, -INF , PT ;  /* 0xff800000ba00780b */ /* 0x040fe20003f3d000 */
[----:B------:R-:W-:Y:S01]  /*55b0*/  FMUL.FTZ R58, R186, UR6 ;  /* 0x00000006ba3a7c20 */ /* 0x000fe20008410000 */
[----:B------:R-:W-:-:S04]  /*55c0*/  FMNMX.FTZ R59, R43, R56, !PT ;  /* 0x000000382b3b7209 */ /* 0x000fc80007810000 */
[----:B------:R-:W-:Y:S02]  /*55d0*/  FMNMX.FTZ R56, R46, R59, !PT ;  /* 0x0000003b2e387209 */ /* 0x000fe40007810000 */
[----:B------:R-:W-:Y:S02]  /*55e0*/  FSEL R58, R58, RZ, P1 ;  /* 0x000000ff3a3a7208 */ /* 0x000fe40000800000 */
[----:B------:R-:W-:-:S03]  /*55f0*/  FMNMX.FTZ R59, R47, R56, !PT ;  /* 0x000000382f3b7209 */ /* 0x000fc60007810000 */
[--C-:B------:R-:W-:Y:S01]  /*5600*/  FFMA.FTZ R168, R24, UR6, -R58.reuse ;  /* 0x0000000618a87c23 */ /* 0x100fe2000801083a */
[----:B------:R-:W-:Y:S01]  /*5610*/  FMNMX.FTZ R24, R50, R59, !PT ;  /* 0x0000003b32187209 */ /* 0x000fe20007810000 */
[--C-:B------:R-:W-:Y:S01]  /*5620*/  FFMA.FTZ R169, R25, UR6, -R58.reuse ;  /* 0x0000000619a97c23 */ /* 0x100fe2000801083a */
[--C-:B------:R-:W-:Y:S01]  /*5630*/  FFMA.FTZ R171, R29, UR6, -R58.reuse ;  /* 0x000000061dab7c23 */ /* 0x100fe2000801083a */
        /* <DEDUP_REMOVED lines=13> */
[--C-:B------:R-:W-:Y:S01]  /*5710*/  FFMA.FTZ R181, R49, UR6, -R58.reuse ;  /* 0x0000000631b57c23 */ /* 0x100fe2000801083a */
[----:B------:R-:W0:Y:S01]  /*5720*/  SHFL.BFLY PT, R25, R24, 0x2, 0x1f ;  /* 0x0c401f0018197f89 */ /* 0x000e2200000e0000 */
[--C-:B------:R-:W-:Y:S01]  /*5730*/  FFMA.FTZ R182, R52, UR6, -R58.reuse ;  /* 0x0000000634b67c23 */ /* 0x100fe2000801083a */
[----:B------:R-:W-:Y:S01]  /*5740*/  FFMA.FTZ R193, R53, UR6, -R58 ;  /* 0x0000000635c17c23 */ /* 0x000fe2000801083a */
[----:B------:R-:W-:Y:S08]  /*5750*/  MUFU.EX2 R168, R168 ;  /* 0x000000a800a87308 */ /* 0x000ff00000000800 */
[----:B------:R-:W-:Y:S08]  /*5760*/  MUFU.EX2 R169, R169 ;  /* 0x000000a900a97308 */ /* 0x000ff00000000800 */
[----:B------:R-:W-:Y:S01]  /*5770*/  MUFU.EX2 R170, R170 ;  /* 0x000000aa00aa7308 */ /* 0x000fe20000000800 */
[----:B0-----:R-:W-:-:S07]  /*5780*/  FMNMX.FTZ R25, R24, R25, !PT ;  /* 0x0000001918197209 */ /* 0x001fce0007810000 */
[----:B------:R-:W0:Y:S01]  /*5790*/  MUFU.EX2 R171, R171 ;  /* 0x000000ab00ab7308 */ /* 0x000e220000000800 */
[----:B------:R-:W1:Y:S07]  /*57a0*/  SHFL.BFLY PT, R24, R25, 0x1, 0x1f ;  /* 0x0c201f0019187f89 */ /* 0x000e6e00000e0000 */
[----:B------:R-:W-:Y:S08]  /*57b0*/  MUFU.EX2 R172, R172 ;  /* 0x000000ac00ac7308 */ /* 0x000ff00000000800 */
[----:B------:R-:W2:Y:S01]  /*57c0*/  MUFU.EX2 R173, R173 ;  /* 0x000000ad00ad7308 */ /* 0x000ea20000000800 */
[----:B0-----:R-:W-:-:S07]  /*57d0*/  F2FP.BF16.F32.PACK_AB R154, R171, R170 ;  /* 0x000000aaab9a723e */ /* 0x001fce00000010ff */
[----:B------:R-:W-:Y:S01]  /*57e0*/  MUFU.EX2 R174, R174 ;  /* 0x000000ae00ae7308 */ /* 0x000fe20000000800 */
[----:B-1----:R-:W-:-:S04]  /*57f0*/  FMNMX.FTZ R187, R25, R24, !PT ;  /* 0x0000001819bb7209 */ /* 0x002fc80007810000 */
[C---:B------:R-:W-:Y:S01]  /*5800*/  FSETP.NEU.FTZ.AND P1, PT, R187.reuse, -INF , PT ;  /* 0xff800000bb00780b */ /* 0x040fe20003f3d000 */
[----:B------:R-:W-:Y:S02]  /*5810*/  FMUL.FTZ R24, R187, UR6 ;  /* 0x00000006bb187c20 */ /* 0x000fe40008410000 */
[----:B------:R-:W0:Y:S01]  /*5820*/  MUFU.EX2 R175, R175 ;  /* 0x000000af00af7308 */ /* 0x000e220000000800 */
[----:B--2---:R-:W-:Y:S02]  /*5830*/  F2FP.BF16.F32.PACK_AB R156, R173, R172 ;  /* 0x000000acad9c723e */ /* 0x004fe400000010ff */
[----:B------:R-:W-:Y:S02]  /*5840*/  FSEL R29, R24, RZ, P1 ;  /* 0x000000ff181d7208 */ /* 0x000fe40000800000 */
[CC--:B------:R-:W-:Y:S02]  /*5850*/  LEA.HI R24, R57.reuse, R152.reuse, RZ, 0x4 ;  /* 0x0000009839187211 */ /* 0x0c0fe400078f20ff */
[----:B------:R-:W-:Y:S01]  /*5860*/  LEA.HI R57, R57, R152, RZ, 0x5 ;  /* 0x0000009839397211 */ /* 0x000fe200078f28ff */
[--C-:B------:R-:W-:Y:S01]  /*5870*/  FFMA.FTZ R183, R26, UR6, -R29.reuse ;  /* 0x000000061ab77c23 */ /* 0x100fe2000801081d */
[----:B------:R-:W-:Y:S01]  /*5880*/  LOP3.LUT R25, R24, 0xfffffff0, RZ, 0xc0, !PT ;  /* 0xfffffff018197812 */ /* 0x000fe200078ec0ff */
[----:B------:R-:W-:Y:S01]  /*5890*/  FFMA.FTZ R194, R27, UR6, -R29 ;  /* 0x000000061bc27c23 */ /* 0x000fe2000801081d */
[----:B------:R-:W-:Y:S01]  /*58a0*/  SHF.R.U32.HI R24, RZ, 0x1, R24 ;  /* 0x00000001ff187819 */ /* 0x000fe20000011618 */
[----:B------:R-:W-:Y:S01]  /*58b0*/  IMAD.SHL.U32 R57, R57, 0x20, RZ ;  /* 0x0000002039397824 */ /* 0x000fe200078e00ff */
[----:B------:R-:W-:Y:S01]  /*58c0*/  ISETP.NE.AND P1, PT, R65, RZ, PT ;  /* 0x000000ff4100720c */ /* 0x000fe20003f25270 */
[----:B------:R-:W-:-:S02]  /*58d0*/  IMAD.IADD R25, R152, 0x1, -R25 ;  /* 0x0000000198197824 */ /* 0x000fc400078e0a19 */
[--C-:B------:R-:W-:Y:S01]  /*58e0*/  FFMA.FTZ R195, R30, UR6, -R29.reuse ;  /* 0x000000061ec37c23 */ /* 0x100fe2000801081d */
[--C-:B------:R-:W-:Y:S01]  /*58f0*/  FFMA.FTZ R196, R31, UR6, -R29.reuse ;  /* 0x000000061fc47c23 */ /* 0x100fe2000801081d */
[----:B------:R-:W-:Y:S01]  /*5900*/  LOP3.LUT R57, R57, 0x7ffffc00, RZ, 0xc0, !PT ;  /* 0x7ffffc0039397812 */ /* 0x000fe200078ec0ff */
[----:B------:R-:W-:Y:S01]  /*5910*/  FFMA.FTZ R197, R34, UR6, -R29 ;  /* 0x0000000622c57c23 */ /* 0x000fe2000801081d */
[----:B------:R-:W-:Y:S01]  /*5920*/  SHF.R.S32.HI R26, RZ, 0x1f, R25 ;  /* 0x0000001fff1a7819 */ /* 0x000fe20000011419 */
[--C-:B------:R-:W-:Y:S01]  /*5930*/  FFMA.FTZ R198, R35, UR6, -R29.reuse ;  /* 0x0000000623c67c23 */ /* 0x100fe2000801081d */
[--C-:B------:R-:W-:Y:S01]  /*5940*/  FFMA.FTZ R199, R38, UR6, -R29.reuse ;  /* 0x0000000626c77c23 */ /* 0x100fe2000801081d */
[--C-:B------:R-:W-:Y:S01]  /*5950*/  FFMA.FTZ R200, R39, UR6, -R29.reuse ;  /* 0x0000000627c87c23 */ /* 0x100fe2000801081d */
[----:B------:R-:W-:Y:S01]  /*5960*/  LEA.HI R26, R26, R25, RZ, 0x3 ;  /* 0x000000191a1a7211 */ /* 0x000fe200078f18ff */
[--C-:B------:R-:W-:Y:S01]  /*5970*/  FFMA.FTZ R201, R42, UR6, -R29.reuse ;  /* 0x000000062ac97c23 */ /* 0x100fe2000801081d */
[--C-:B------:R-:W-:Y:S01]  /*5980*/  FFMA.FTZ R202, R43, UR6, -R29.reuse ;  /* 0x000000062bca7c23 */ /* 0x100fe2000801081d */
[----:B------:R-:W-:Y:S01]  /*5990*/  FFMA.FTZ R203, R46, UR6, -R29 ;  /* 0x000000062ecb7c23 */ /* 0x000fe2000801081d */
[C---:B------:R-:W-:Y:S01]  /*59a0*/  LOP3.LUT R28, R26.reuse, 0xfffffff8, RZ, 0xc0, !PT ;  /* 0xfffffff81a1c7812 */ /* 0x040fe200078ec0ff */
[----:B------:R-:W-:-:S02]  /*59b0*/  IMAD.SHL.U32 R26, R26, 0x40, RZ ;  /* 0x000000401a1a7824 */ /* 0x000fc400078e00ff */
[--C-:B------:R-:W-:Y:S01]  /*59c0*/  FFMA.FTZ R204, R47, UR6, -R29.reuse ;  /* 0x000000062fcc7c23 */ /* 0x100fe2000801081d */
[--C-:B------:R-:W-:Y:S01]  /*59d0*/  FFMA.FTZ R205, R50, UR6, -R29.reuse ;  /* 0x0000000632cd7c23 */ /* 0x100fe2000801081d */
[--C-:B------:R-:W-:Y:S01]  /*59e0*/  FFMA.FTZ R206, R51, UR6, -R29.reuse ;  /* 0x0000000633ce7c23 */ /* 0x100fe2000801081d */
[----:B------:R-:W-:Y:S01]  /*59f0*/  IMAD.IADD R28, R25, 0x1, -R28 ;  /* 0x00000001191c7824 */ /* 0x000fe200078e0a1c */
[----:B------:R-:W-:Y:S01]  /*5a00*/  LOP3.LUT R26, R26, 0x7ffffe00, RZ, 0xc0, !PT ;  /* 0x7ffffe001a1a7812 */ /* 0x000fe200078ec0ff */
[--C-:B------:R-:W-:Y:S01]  /*5a10*/  FFMA.FTZ R207, R54, UR6, -R29.reuse ;  /* 0x0000000636cf7c23 */ /* 0x100fe2000801081d */
[----:B------:R-:W-:Y:S01]  /*5a20*/  FFMA.FTZ R208, R55, UR6, -R29 ;  /* 0x0000000637d07c23 */ /* 0x000fe2000801081d */
[C---:B------:R-:W-:Y:S01]  /*5a30*/  IMAD.SHL.U32 R25, R28.reuse, 0x40, RZ ;  /* 0x000000401c197824 */ /* 0x040fe200078e00ff */
[----:B------:R-:W-:Y:S01]  /*5a40*/  MUFU.EX2 R183, R183 ;  /* 0x000000b700b77308 */ /* 0x000fe20000000800 */
[C---:B------:R-:W-:Y:S02]  /*5a50*/  LOP3.LUT P3, RZ, R28.reuse, 0x2, RZ, 0xc0, !PT ;  /* 0x000000021cff7812 */ /* 0x040fe4000786c0ff */
[----:B------:R-:W-:-:S02]  /*5a60*/  LOP3.LUT P2, RZ, R28, 0x4, RZ, 0xc0, !PT ;  /* 0x000000041cff7812 */ /* 0x000fc4000784c0ff */
[----:B------:R-:W-:Y:S02]  /*5a70*/  LOP3.LUT R25, R25, 0x1c0, RZ, 0xc0, !PT ;  /* 0x000001c019197812 */ /* 0x000fe400078ec0ff */
[----:B------:R-:W-:Y:S01]  /*5a80*/  SEL R192, R192, 0xffffffc0, !P2 ;  /* 0xffffffc0c0c07807 */ /* 0x000fe20005000000 */
[----:B------:R-:W1:Y:S01]  /*5a90*/  MUFU.EX2 R194, R194 ;  /* 0x000000c200c27308 */ /* 0x000e620000000800 */
[----:B------:R-:W-:Y:S02]  /*5aa0*/  LOP3.LUT R24, R25, 0x8, R24, 0xf8, !PT ;  /* 0x0000000819187812 */ /* 0x000fe400078ef818 */
[----:B------:R-:W-:Y:S02]  /*5ab0*/  SHF.R.U32.HI R25, RZ, 0x3, R25 ;  /* 0x00000003ff197819 */ /* 0x000fe40000011619 */
[----:B------:R-:W-:Y:S01]  /*5ac0*/  F2FP.BF16.F32.PACK_AB R152, R169, R168 ;  /* 0x000000a8a998723e */ /* 0x000fe200000010ff */
[----:B------:R-:W-:Y:S01]  /*5ad0*/  FADD.FTZ R169, R168, R169 ;  /* 0x000000a9a8a97221 */ /* 0x000fe20000010000 */
[----:B------:R-:W-:Y:S01]  /*5ae0*/  LOP3.LUT R24, R24, R25, RZ, 0x3c, !PT ;  /* 0x0000001918187212 */ /* 0x000fe200078e3cff */
[----:B------:R-:W-:Y:S01]  /*5af0*/  MUFU.EX2 R195, R195 ;  /* 0x000000c300c37308 */ /* 0x000fe20000000800 */
[----:B0-----:R-:W-:Y:S01]  /*5b00*/  F2FP.BF16.F32.PACK_AB R158, R175, R174 ;  /* 0x000000aeaf9e723e */ /* 0x001fe200000010ff */
[----:B------:R-:W-:Y:S01]  /*5b10*/  FADD.FTZ R170, R170, R169 ;  /* 0x000000a9aaaa7221 */ /* 0x000fe20000010000 */
[----:B------:R-:W-:Y:S01]  /*5b20*/  IADD3 R57, R24, R26, R57 ;  /* 0x0000001a18397210 */ /* 0x000fe20007ffe039 */
[----:B------:R-:W-:Y:S01]  /*5b30*/  @!P1 VIADD R24, R184, 0x38840 ;  /* 0x00038840b8189836 */ /* 0x000fe20000000000 */
[----:B------:R-:W-:Y:S01]  /*5b40*/  PLOP3.LUT P2, PT, PT, PT, UP0, 0x80, 0x0 ;  /* 0x000000000000781c */ /* 0x000fe20003f4f008 */
[----:B------:R-:W-:-:S02]  /*5b50*/  FADD.FTZ R171, R171, R170 ;  /* 0x000000aaabab7221 */ /* 0x000fc40000010000 */
[----:B------:R-:W0:Y:S01]  /*5b60*/  MUFU.EX2 R196, R196 ;  /* 0x000000c400c47308 */ /* 0x000e220000000800 */
[----:B------:R-:W-:Y:S01]  /*5b70*/  @!P1 PRMT R24, RZ, 0x654, R24 ;  /* 0x00000654ff189816 */ /* 0x000fe20000000018 */
[----:B------:R-:W-:Y:S01]  /*5b80*/  IMAD R189, R57, 0x2, R184 ;  /* 0x0000000239bd7824 */ /* 0x000fe200078e02b8 */
[----:B-1----:R-:W-:Y:S01]  /*5b90*/  F2FP.BF16.F32.PACK_AB R153, R194, R183 ;  /* 0x000000b7c299723e */ /* 0x002fe200000010ff */
[----:B------:R-:W-:Y:S01]  /*5ba0*/  FADD.FTZ R194, R183, R194 ;  /* 0x000000c2b7c27221 */ /* 0x000fe20000010000 */
[----:B------:R1:W-:Y:S01]  /*5bb0*/  @!P1 SYNCS.ARRIVE.TRANS64.RED.A1T0 RZ, [R24+URZ], RZ ;  /* 0x000000ff18ff99a7 */ /* 0x0003e2000810043f */
[C---:B------:R-:W-:Y:S02]  /*5bc0*/  VIADD R191, R189.reuse, 0x36400 ;  /* 0x00036400bdbf7836 */ /* 0x040fe40000000000 */
[----:B------:R-:W-:Y:S01]  /*5bd0*/  FADD.FTZ R172, R172, R171 ;  /* 0x000000abacac7221 */ /* 0x000fe20000010000 */
[----:B------:R-:W-:Y:S01]  /*5be0*/  MUFU.EX2 R197, R197 ;  /* 0x000000c500c57308 */ /* 0x000fe20000000800 */
[----:B------:R-:W-:-:S02]  /*5bf0*/  VIADD R190, R189, 0x36420 ;  /* 0x00036420bdbe7836 */ /* 0x000fc40000000000 */
[----:B------:R-:W-:Y:S02]  /*5c00*/  @P3 VIADD R190, R191, 0xffffffe0 ;  /* 0xffffffe0bfbe3836 */ /* 0x000fe40000000000 */
[----:B------:R-:W-:Y:S01]  /*5c10*/  FADD.FTZ R173, R173, R172 ;  /* 0x000000acadad7221 */ /* 0x000fe20000010000 */
[----:B------:R-:W-:Y:S02]  /*5c20*/  IMAD.IADD R191, R191, 0x1, R192 ;  /* 0x00000001bfbf7824 */ /* 0x000fe400078e02c0 */
[----:B------:R-:W-:Y:S01]  /*5c30*/  IMAD.IADD R192, R192, 0x1, R190 ;  /* 0x00000001c0c07824 */ /* 0x000fe200078e02be */
[----:B------:R-:W2:Y:S01]  /*5c40*/  MUFU.EX2 R198, R198 ;  /* 0x000000c600c67308 */ /* 0x000ea20000000800 */
[----:B0-----:R-:W-:Y:S01]  /*5c50*/  F2FP.BF16.F32.PACK_AB R155, R196, R195 ;  /* 0x000000c3c49b723e */ /* 0x001fe200000010ff */
[----:B------:R-:W-:Y:S01]  /*5c60*/  BAR.SYNC.DEFER_BLOCKING 0xf, 0x100 ;  /* 0x03c4000000007b1d */ /* 0x000fe20000010000 */
[----:B------:R-:W-:Y:S01]  /*5c70*/  FADD.FTZ R195, R195, R194 ;  /* 0x000000c2c3c37221 */ /* 0x000fe20000010000 */
[----:B------:R-:W-:-:S03]  /*5c80*/  FADD.FTZ R174, R174, R173 ;  /* 0x000000adaeae7221 */ /* 0x000fc60000010000 */
[----:B------:R-:W-:Y:S01]  /*5c90*/  FADD.FTZ R196, R196, R195 ;  /* 0x000000c3c4c47221 */ /* 0x000fe20000010000 */
[----:B------:R-:W-:Y:S01]  /*5ca0*/  MUFU.EX2 R199, R199 ;  /* 0x000000c700c77308 */ /* 0x000fe20000000800 */
[----:B------:R-:W-:-:S07]  /*5cb0*/  FADD.FTZ R175, R175, R174 ;  /* 0x000000aeafaf7221 */ /* 0x000fce0000010000 */
[----:B------:R-:W0:Y:S01]  /*5cc0*/  MUFU.EX2 R200, R200 ;  /* 0x000000c800c87308 */ /* 0x000e220000000800 */
[----:B--2---:R-:W-:Y:S01]  /*5cd0*/  F2FP.BF16.F32.PACK_AB R157, R198, R197 ;  /* 0x000000c5c69d723e */ /* 0x004fe200000010ff */
[----:B------:R-:W-:-:S04]  /*5ce0*/  FADD.FTZ R197, R197, R196 ;  /* 0x000000c4c5c57221 */ /* 0x000fc80000010000 */
[----:B------:R-:W-:Y:S02]  /*5cf0*/  FADD.FTZ R198, R198, R197 ;  /* 0x000000c5c6c67221 */ /* 0x000fe40000010000 */
[----:B------:R-:W-:Y:S01]  /*5d00*/  MUFU.EX2 R176, R176 ;  /* 0x000000b000b07308 */ /* 0x000fe20000000800 */
[----:B------:R2:W-:Y:S07]  /*5d10*/  STSM.16.M88.4 [R189+0x36400], R152 ;  /* 0x03640098bd007844 */ /* 0x0005ee0000000200 */
[----:B------:R-:W3:Y:S01]  /*5d20*/  MUFU.EX2 R177, R177 ;  /* 0x000000b100b17308 */ /* 0x000ee20000000800 */
[----:B0-----:R-:W-:Y:S01]  /*5d30*/  F2FP.BF16.F32.PACK_AB R159, R200, R199 ;  /* 0x000000c7c89f723e */ /* 0x001fe200000010ff */
[----:B------:R-:W-:-:S04]  /*5d40*/  FADD.FTZ R199, R199, R198 ;  /* 0x000000c6c7c77221 */ /* 0x000fc80000010000 */
[----:B------:R0:W-:Y:S01]  /*5d50*/  STSM.16.M88.4 [R190], R156 ;  /* 0x0000009cbe007844 */ /* 0x0001e20000000200 */
[----:B------:R-:W-:Y:S01]  /*5d60*/  FADD.FTZ R200, R200, R199 ;  /* 0x000000c7c8c87221 */ /* 0x000fe20000010000 */
[----:B------:R-:W-:Y:S08]  /*5d70*/  MUFU.EX2 R178, R178 ;  /* 0x000000b200b27308 */ /* 0x000ff00000000800 */
[----:B------:R-:W4:Y:S01]  /*5d80*/  MUFU.EX2 R179, R179 ;  /* 0x000000b300b37308 */ /* 0x000f220000000800 */
[----:B---3--:R-:W-:Y:S01]  /*5d90*/  F2FP.BF16.F32.PACK_AB R160, R177, R176 ;  /* 0x000000b0b1a0723e */ /* 0x008fe200000010ff */
[----:B------:R-:W-:-:S04]  /*5da0*/  FADD.FTZ R176, R176, R175 ;  /* 0x000000afb0b07221 */ /* 0x000fc80000010000 */
[----:B------:R-:W-:Y:S02]  /*5db0*/  FADD.FTZ R177, R177, R176 ;  /* 0x000000b0b1b17221 */ /* 0x000fe40000010000 */
[----:B------:R-:W-:Y:S08]  /*5dc0*/  MUFU.EX2 R201, R201 ;  /* 0x000000c900c97308 */ /* 0x000ff00000000800 */
[----:B------:R-:W3:Y:S01]  /*5dd0*/  MUFU.EX2 R202, R202 ;  /* 0x000000ca00ca7308 */ /* 0x000ee20000000800 */
[----:B----4-:R-:W-:Y:S01]  /*5de0*/  F2FP.BF16.F32.PACK_AB R162, R179, R178 ;  /* 0x000000b2b3a2723e */ /* 0x010fe200000010ff */
[----:B------:R-:W-:-:S04]  /*5df0*/  FADD.FTZ R178, R178, R177 ;  /* 0x000000b1b2b27221 */ /* 0x000fc80000010000 */
[----:B------:R-:W-:Y:S02]  /*5e00*/  FADD.FTZ R179, R179, R178 ;  /* 0x000000b2b3b37221 */ /* 0x000fe40000010000 */
        /* <DEDUP_REMOVED lines=25> */
[----:B------:R-:W-:Y:S01]  /*5fa0*/  FADD.FTZ R206, R206, R205 ;  /* 0x000000cdcece7221 */ /* 0x000fe20000010000 */
[----:B----4-:R-:W-:-:S03]  /*5fb0*/  F2FP.BF16.F32.PACK_AB R167, R208, R207 ;  /* 0x000000cfd0a7723e */ /* 0x010fc600000010ff */
[----:B------:R-:W-:Y:S02]  /*5fc0*/  FADD.FTZ R207, R207, R206 ;  /* 0x000000cecfcf7221 */ /* 0x000fe40000010000 */
[----:B------:R0:W-:Y:S01]  /*5fd0*/  STSM.16.M88.4 [R192], R164 ;  /* 0x000000a4c0007844 */ /* 0x0001e20000000200 */
[----:B-1----:R-:W-:Y:S01]  /*5fe0*/  WARPGROUP.ARRIVE ;  /* 0x00000000000079c5 */ /* 0x002fe20000000000 */
[----:B------:R-:W-:-:S05]  /*5ff0*/  FADD.FTZ R194, R208, R207 ;  /* 0x000000cfd0c27221 */ /* 0x000fca0000010000 */
[----:B------:R-:W-:Y:S01]  /*6000*/  HGMMA.64x256x16.F32.BF16 R24, R152, gdesc[UR8].tnspB, RZ, !UPT, gsb0 ;  /* 0x43e0000898187df0 */ /* 0x000fe2000c0018ff */
[----:B------:R-:W-:Y:S01]  /*6010*/  R2UR UR10, R209 ;  /* 0x00000000d10a72ca */ /* 0x000fe200000e0000 */
[----:B------:R-:W-:Y:S01]  /*6020*/  UMOV UR11, 0x40000040 ;  /* 0x40000040000b7882 */ /* 0x000fe20000000000 */
[C---:B------:R-:W-:Y:S01]  /*6030*/  VIADD R209, R188.reuse, 0x100 ;  /* 0x00000100bcd17836 */ /* 0x040fe20000000000 */
[----:B------:R-:W-:Y:S02]  /*6040*/  WARPGROUP.DEPBAR.LE gsb0, 0x0 ;  /* 0x00008000000079c5 */ /* 0x000fe40000010000 */
[----:B------:R-:W-:Y:S01]  /*6050*/  WARPGROUP.ARRIVE ;  /* 0x00000000000079c5 */ /* 0x000fe20000000000 */
[----:B--2---:R-:W-:-:S15]  /*6060*/  VIADD R152, R188, 0x180 ;  /* 0x00000180bc987836 */ /* 0x004fde0000000000 */
[----:B------:R-:W-:-:S06]  /*6070*/  NOP ;  /* 0x0000000000007918 */ /* 0x000fcc0000000000 */
[----:B------:R-:W-:Y:S01]  /*6080*/  HGMMA.64x256x16.F32.BF16 R24, R156, gdesc[UR8].tnspB, R24, gsb0 ;  /* 0x43e000089c187df0 */ /* 0x000fe20008001818 */
[----:B------:R-:W-:Y:S01]  /*6090*/  R2UR UR10, R209 ;  /* 0x00000000d10a72ca */ /* 0x000fe200000e0000 */
[----:B------:R-:W-:Y:S01]  /*60a0*/  UMOV UR11, 0x40000040 ;  /* 0x40000040000b7882 */ /* 0x000fe20000000000 */
[----:B------:R-:W-:Y:S02]  /*60b0*/  WARPGROUP.DEPBAR.LE gsb0, 0x0 ;  /* 0x00008000000079c5 */ /* 0x000fe40000010000 */
[----:B------:R-:W-:-:S15]  /*60c0*/  WARPGROUP.ARRIVE ;  /* 0x00000000000079c5 */ /* 0x000fde0000000000 */
[----:B------:R-:W-:-:S08]  /*60d0*/  NOP ;  /* 0x0000000000007918 */ /* 0x000fd00000000000 */
[----:B------:R-:W-:Y:S01]  /*60e0*/  HGMMA.64x256x16.F32.BF16 R24, R160, gdesc[UR8].tnspB, R24, gsb0 ;  /* 0x43e00008a0187df0 */ /* 0x000fe20008001818 */
[----:B------:R-:W-:Y:S01]  /*60f0*/  R2UR UR10, R152 ;  /* 0x00000000980a72ca */ /* 0x000fe200000e0000 */
[----:B------:R-:W-:Y:S01]  /*6100*/  UMOV UR11, 0x40000040 ;  /* 0x40000040000b7882 */ /* 0x000fe20000000000 */
[----:B------:R-:W-:-:S05]  /*6110*/  @!P1 VIADD R152, R184, 0x38860 ;  /* 0x00038860b8989836 */ /* 0x000fca0000000000 */
[----:B------:R-:W-:Y:S01]  /*6120*/  @!P1 PRMT R152, RZ, 0x654, R152 ;  /* 0x00000654ff989816 */ /* 0x000fe20000000098 */
[----:B------:R-:W-:Y:S02]  /*6130*/  WARPGROUP.DEPBAR.LE gsb0, 0x0 ;  /* 0x00008000000079c5 */ /* 0x000fe40000010000 */
[----:B------:R-:W-:-:S15]  /*6140*/  WARPGROUP.ARRIVE ;  /* 0x00000000000079c5 */ /* 0x000fde0000000000 */
[----:B------:R-:W-:-:S02]  /*6150*/  NOP ;  /* 0x0000000000007918 */ /* 0x000fc40000000000 */
[----:B------:R-:W-:Y:S03]  /*6160*/  HGMMA.64x256x16.F32.BF16 R24, R164, gdesc[UR8].tnspB, R24, gsb0 ;  /* 0x43e00008a4187df0 */ /* 0x000fe60008001818 */
[----:B------:R-:W-:Y:S02]  /*6170*/  WARPGROUP.DEPBAR.LE gsb0, 0x0 ;  /* 0x00008000000079c5 */ /* 0x000fe40000010000 */
[----:B------:R-:W-:Y:S01]  /*6180*/  @!PT LDS RZ, [RZ] ;  /* 0x00000000fffff984 */ /* 0x000fe20000000800 */
[----:B------:R-:W-:Y:S01]  /*6190*/  @!PT LDS RZ, [RZ] ;  /* 0x00000000fffff984 */ /* 0x000fe20000000800 */
[----:B------:R-:W-:Y:S01]  /*61a0*/  @!PT LDS RZ, [RZ] ;  /* 0x00000000fffff984 */ /* 0x000fe20000000800 */
[----:B------:R-:W-:Y:S01]  /*61b0*/  @!PT LDS RZ, [RZ] ;  /* 0x00000000fffff984 */ /* 0x000fe20000000800 */
[----:B------:R1:W-:Y:S06]  /*61c0*/  MEMBAR.ALL.CTA ;  /* 0x0000000000007992 */ /* 0x0003ec0000008000 */
[----:B-1----:R-:W1:Y:S02]  /*61d0*/  FENCE.VIEW.ASYNC.S ;  /* 0x00000000000073c6 */ /* 0x002e640000000000 */
[----:B-1----:R-:W-:Y:S01]  /*61e0*/  NOP ;  /* 0x0000000000007918 */ /* 0x002fe20000000000 */
[----:B------:R-:W-:Y:S06]  /*61f0*/  BAR.ARV 0xe, 0x100 ;  /* 0x0384000000007b1d */ /* 0x000fec0000002000 */
[----:B------:R1:W-:Y:S02]  /*6200*/  @!P1 SYNCS.ARRIVE.TRANS64.RED.A1T0 RZ, [R152+URZ], RZ ;  /* 0x000000ff98ff99a7 */ /* 0x0003e4000810043f */
[----:B-1----:R-:W-:Y:S01]  /*6210*/  IMAD.MOV.U32 R152, RZ, RZ, RZ ;  /* 0x000000ffff987224 */ /* 0x002fe200078e00ff */
[----:B0-----:R-:W-:Y:S06]  /*6220*/  @!P2 BRA `(.L_x_211) ;  /* 0x0000002c0040a947 */ /* 0x001fec0003800000 */
[----:B------:R-:W-:Y:S01]  /*6230*/  IMAD.MOV.U32 R208, RZ, RZ, RZ ;  /* 0x000000ffffd07224 */ /* 0x000fe200078e00ff */
[----:B------:R-:W-:-:S06]  /*6240*/  UMOV UR60, URZ ;  /* 0x0000003f003c7c82 */ /* 0x000fcc0008000000 */
.L_x_220:
[----:B------:R-:W-:Y:S01]  /*6250*/  VIADD R197, R208, 0x1 ;  /* 0x00000001d0c57836 */ /* 0x000fe20000000000 */
[----:B------:R-:W-:-:S04]  /*6260*/  R2UR UR7, R2 ;  /* 0x00000000020772ca */ /* 0x000fc800000e0000 */
[----:B------:R-:W-:-:S04]  /*6270*/  ISETP.NE.AND P3, PT, R197, 0x2, PT ;  /* 0x00000002c500780c */ /* 0x000fc80003f65270 */
[----:B0-----:R-:W-:Y:S02]  /*6280*/  SEL R152, RZ, 0x1, P3 ;  /* 0x00000001ff987807 */ /* 0x001fe40001800000 */
[----:B------:R-:W-:Y:S02]  /*6290*/  SEL R197, R197, RZ, P3 ;  /* 0x000000ffc5c57207 */ /* 0x000fe40001800000 */
[----:B------:R-:W-:Y:S01]  /*62a0*/  R2UR UR6, R152 ;  /* 0x00000000980672ca */ /* 0x000fe200000e0000 */
[----:B------:R-:W-:Y:S01]  /*62b0*/  IMAD.U32 R152, RZ, RZ, UR61 ;  /* 0x0000003dff987e24 */ /* 0x000fe2000f8e00ff */
[----:B------:R-:W-:-:S04]  /*62c0*/  UIADD3 UR61, UR61, -0x1, URZ ;  /* 0xffffffff3d3d7890 */ /* 0x000fc8000fffe03f */
[----:B------:R-:W-:-:S07]  /*62d0*/  ISETP.GT.AND P2, PT, R152, UR7, PT ;  /* 0x0000000798007c0c */ /* 0x000fce000bf44270 */
[----:B------:R-:W-:Y:S01]  /*62e0*/  ULOP3.LUT UR60, UR60, UR6, URZ, 0x3c, !UPT ;  /* 0x000000063c3c7292 */ /* 0x000fe2000f8e3c3f */
[----:B------:R-:W-:Y:S11]  /*62f0*/  @!P0 BRA `(.L_x_212) ;  /* 0x0000000000048947 */ /* 0x000ff60003800000 */
[----:B------:R-:W-:Y:S01]  /*6300*/  BPT.TRAP 0x1 ;  /* 0x000000040000795c */ /* 0x000fe20000300000 */
.L_x_212:
[----:B------:R-:W-:Y:S02]  /*6310*/  IMAD.U32 R199, RZ, RZ, UR60 ;  /* 0x0000003cffc77e24 */ /* 0x000fe4000f8e00ff */
[----:B------:R-:W-:-:S03]  /*6320*/  IMAD R196, R197, 0x8, R184 ;  /* 0x00000008c5c47824 */ /* 0x000fc600078e02b8 */
[----:B------:R-:W-:-:S04]  /*6330*/  SHF.L.U32 R199, R199, 0x1f, RZ ;  /* 0x0000001fc7c77819 */ /* 0x000fc800000006ff */
[----:B------:R0:W1:Y:S01]  /*6340*/  SYNCS.PHASECHK.TRANS64.TRYWAIT P3, [R196+URZ+0x38830], R199 ;  /* 0x038830c7c40075a7 */ /* 0x000062000806017f */
[----:B------:R-:W-:Y:S05]  /*6350*/  @!P0 BRA `(.L_x_213) ;  /* 0x0000000000048947 */ /* 0x000fea0003800000 */
[----:B------:R-:W-:Y:S01]  /*6360*/  BPT.TRAP 0x1 ;  /* 0x000000040000795c */ /* 0x000fe20000300000 */
.L_x_213:
[----:B------:R-:W-:Y:S01]  /*6370*/  IMAD R195, R197, 0x200, R4 ;  /* 0x00000200c5c37824 */ /* 0x000fe200078e0204 */
[----:B-1----:R-:W-:Y:S06]  /*6380*/  @P3 BRA `(.L_x_214) ;  /* 0x0000000000083947 */ /* 0x002fec0003800000 */
[----:B------:R-:W1:Y:S02]  /*6390*/  SYNCS.PHASECHK.TRANS64.TRYWAIT P3, [R196+URZ+0x38830], R199 ;  /* 0x038830c7c40075a7 */ /* 0x000e64000806017f */
[----:B-1----:R-:W-:Y:S05]  /*63a0*/  @!P3 BRA `(.L_x_215) ;  /* 0x000000b400b8b947 */ /* 0x002fea0003800000 */
.L_x_214:
[----:B------:R-:W-:Y:S01]  /*63b0*/  R2UR UR6, R195 ;  /* 0x00000000c30672ca */ /* 0x000fe200000e0000 */
[----:B------:R-:W-:Y:S01]  /*63c0*/  WARPGROUP.ARRIVE ;  /* 0x00000000000079c5 */ /* 0x000fe20000000000 */
[----:B------:R-:W-:Y:S01]  /*63d0*/  MOV R198, UR17 ;  /* 0x0000001100c67c02 */ /* 0x000fe20008000f00 */
[----:B------:R-:W-:Y:S01]  /*63e0*/  UMOV UR19, 0x40000040 ;  /* 0x4000004000137882 */ /* 0x000fe20000000000 */
[----:B------:R-:W-:Y:S01]  /*63f0*/  MOV R200, UR16 ;  /* 0x0000001000c87c02 */ /* 0x000fe20008000f00 */
[----:B------:R-:W-:Y:S01]  /*6400*/  UMOV UR15, 0x40000040 ;  /* 0x40000040000f7882 */ /* 0x000fe20000000000 */
[----:B------:R-:W-:Y:S01]  /*6410*/  R2UR UR16, R10 ;  /* 0x000000000a1072ca */ /* 0x000fe200000e0000 */
[----:B------:R-:W-:Y:S01]  /*6420*/  UMOV UR11, 0x40000040 ;  /* 0x40000040000b7882 */ /* 0x000fe20000000000 */
[----:B------:R-:W-:Y:S01]  /*6430*/  R2UR UR17, R11 ;  /* 0x000000000b1172ca */ /* 0x000fe200000e0000 */
[----:B------:R-:W-:Y:S01]  /*6440*/  UMOV UR59, 0x40000040 ;  /* 0x40000040003b7882 */ /* 0x000fe20000000000 */
[----:B------:R-:W-:-:S02]  /*6450*/  MOV R201, UR13 ;  /* 0x0000000d00c97c02 */ /* 0x000fc40008000f00 */
[----:B------:R-:W-:Y:S01]  /*6460*/  MOV R202, UR12 ;  /* 0x0000000c00ca7c02 */ /* 0x000fe20008000f00 */
[----:B------:R-:W-:Y:S01]  /*6470*/  UMOV UR18, UR6 ;  /* 0x0000000600127c82 */ /* 0x000fe20008000000 */
[----:B------:R-:W-:Y:S02]  /*6480*/  R2UR UR12, R12 ;  /* 0x000000000c0c72ca */ /* 0x000fe400000e0000 */
[----:B------:R-:W-:Y:S02]  /*6490*/  R2UR UR13, R13 ;  /* 0x000000000d0d72ca */ /* 0x000fe400000e0000 */
[----:B------:R-:W-:Y:S02]  /*64a0*/  MOV R203, UR9 ;  /* 0x0000000900cb7c02 */ /* 0x000fe40008000f00 */
[----:B------:R-:W-:Y:S01]  /*64b0*/  MOV R204, UR8 ;  /* 0x0000000800cc7c02 */ /* 0x000fe20008000f00 */
[----:B------:R-:W-:Y:S01]  /*64c0*/  HGMMA.64x64x16.F32.BF16 R152, gdesc[UR16], RZ, !UPT, gsb0 ;  /* 0x00e00000109879f0 */ /* 0x000fe2000c0018ff */
[----:B------:R-:W-:Y:S01]  /*64d0*/  R2UR UR17, R198 ;  /* 0x00000000c61172ca */ /* 0x000fe200000e0000 */
[----:B------:R-:W-:Y:S01]  /*64e0*/  VIADD R198, R195, 0x2 ;  /* 0x00000002c3c67836 */ /* 0x000fe20000000000 */
[----:B------:R-:W-:-:S02]  /*64f0*/  R2UR UR8, R14 ;  /* 0x000000000e0872ca */ /* 0x000fc400000e0000 */
[----:B------:R-:W-:Y:S02]  /*6500*/  R2UR UR9, R15 ;  /* 0x000000000f0972ca */ /* 0x000fe400000e0000 */
[----:B------:R-:W-:Y:S01]  /*6510*/  R2UR UR6, R198 ;  /* 0x00000000c60672ca */ /* 0x000fe200000e0000 */
[C---:B------:R-:W-:Y:S01]  /*6520*/  VIADD R198, R195.reuse, 0x4 ;  /* 0x00000004c3c67836 */ /* 0x040fe20000000000 */
[----:B------:R-:W-:Y:S01]  /*6530*/  R2UR UR56, R16 ;  /* 0x00000000103872ca */ /* 0x000fe200000e0000 */
[----:B------:R-:W-:Y:S01]  /*6540*/  VIADD R195, R195, 0x6 ;  /* 0x00000006c3c37836 */ /* 0x000fe20000000000 */
[----:B------:R-:W-:Y:S02]  /*6550*/  R2UR UR57, R17 ;  /* 0x00000000113972ca */ /* 0x000fe400000e0000 */
[----:B------:R-:W-:-:S07]  /*6560*/  R2UR UR16, R200 ;  /* 0x00000000c81072ca */ /* 0x000fce00000e0000 */
[----:B------:R-:W-:Y:S01]  /*6570*/  UMOV UR14, UR6 ;  /* 0x00000006000e7c82 */ /* 0x000fe20008000000 */
[----:B------:R-:W-:-:S13]  /*6580*/  R2UR UR6, R198 ;  /* 0x00000000c60672ca */ /* 0x000fda00000e0000 */
[----:B------:R-:W-:Y:S01]  /*6590*/  UMOV UR10, UR6 ;  /* 0x00000006000a7c82 */ /* 0x000fe20008000000 */
[----:B------:R-:W-:-:S13]  /*65a0*/  R2UR UR6, R195 ;  /* 0x00000000c30672ca */ /* 0x000fda00000e0000 */
[----:B------:R-:W-:Y:S01]  /*65b0*/  UMOV UR58, UR6 ;  /* 0x00000006003a7c82 */ /* 0x000fe20008000000 */
[----:B------:R-:W-:Y:S02]  /*65c0*/  WARPGROUP.DEPBAR.LE gsb0, 0x0 ;  /* 0x00008000000079c5 */ /* 0x000fe40000010000 */
[----:B------:R-:W-:-:S06]  /*65d0*/  WARPGROUP.ARRIVE ;  /* 0x00000000000079c5 */ /* 0x000fcc0000000000 */
[----:B------:R-:W-:Y:S01]  /*65e0*/  HGMMA.64x64x16.F32.BF16 R152, gdesc[UR12], R152, gsb0 ;  /* 0x00e000000c9879f0 */ /* 0x000fe20008001898 */
[----:B------:R-:W-:Y:S02]  /*65f0*/  R2UR UR13, R201 ;  /* 0x00000000c90d72ca */ /* 0x000fe400000e0000 */
[----:B------:R-:W-:Y:S01]  /*6600*/  R2UR UR12, R202 ;  /* 0x00000000ca0c72ca */ /* 0x000fe200000e0000 */
[----:B------:R-:W-:Y:S02]  /*6610*/  WARPGROUP.DEPBAR.LE gsb0, 0x0 ;  /* 0x00008000000079c5 */ /* 0x000fe40000010000 */
[----:B------:R-:W-:-:S06]  /*6620*/  WARPGROUP.ARRIVE ;  /* 0x00000000000079c5 */ /* 0x000fcc0000000000 */
[----:B------:R-:W-:Y:S01]  /*6630*/  HGMMA.64x64x16.F32.BF16 R152, gdesc[UR8], R152, gsb0 ;  /* 0x00e00000089879f0 */ /* 0x000fe20008001898 */
[----:B------:R-:W-:Y:S02]  /*6640*/  R2UR UR9, R203 ;  /* 0x00000000cb0972ca */ /* 0x000fe400000e0000 */
[----:B------:R-:W-:Y:S01]  /*6650*/  R2UR UR8, R204 ;  /* 0x00000000cc0872ca */ /* 0x000fe200000e0000 */
[----:B------:R-:W-:Y:S02]  /*6660*/  WARPGROUP.DEPBAR.LE gsb0, 0x0 ;  /* 0x00008000000079c5 */ /* 0x000fe40000010000 */
[----:B------:R-:W-:-:S06]  /*6670*/  WARPGROUP.ARRIVE ;  /* 0x00000000000079c5 */ /* 0x000fcc0000000000 */
[----:B------:R-:W-:Y:S03]  /*6680*/  HGMMA.64x64x16.F32.BF16 R152, gdesc[UR56], R152, gsb0 ;  /* 0x00e00000389879f0 */ /* 0x000fe60008001898 */
[----:B------:R-:W-:Y:S02]  /*6690*/  WARPGROUP.DEPBAR.LE gsb0, 0x0 ;  /* 0x00008000000079c5 */ /* 0x000fe40000010000 */
[----:B------:R-:W-:Y:S05]  /*66a0*/  @!P0 BRA `(.L_x_216) ;  /* 0x0000000000048947 */ /* 0x000fea0003800000 */
[----:B------:R-:W-:Y:S01]  /*66b0*/  BPT.TRAP 0x1 ;  /* 0x000000040000795c */ /* 0x000fe20000300000 */
.L_x_216:
[----:B------:R2:W3:Y:S01]  /*66c0*/  SYNCS.PHASECHK.TRANS64.TRYWAIT P3, [R196+URZ+0x38850], R199 ;  /* 0x038850c7c40075a7 */ /* 0x0004e2000806017f */
[----:B------:R-:W-:Y:S05]  /*66d0*/  @!P0 BRA `(.L_x_217) ;  /* 0x0000000000048947 */ /* 0x000fea0003800000 */
[----:B------:R-:W-:Y:S01]  /*66e0*/  BPT.TRAP 0x1 ;  /* 0x000000040000795c */ /* 0x000fe20000300000 */
.L_x_217:
[----:B---3--:R-:W-:Y:S05]  /*66f0*/  @P3 BRA `(.L_x_218) ;  /* 0x0000000000083947 */ /* 0x008fea0003800000 */
[----:B------:R-:W3:Y:S02]  /*6700*/  SYNCS.PHASECHK.TRANS64.TRYWAIT P3, [R196+URZ+0x38850], R199 ;  /* 0x038850c7c40075a7 */ /* 0x000ee4000806017f */
[----:B---3--:R-:W-:Y:S05]  /*6710*/  @!P3 BRA `(.L_x_219) ;  /* 0x000000b000f0b947 */ /* 0x008fea0003800000 */
.L_x_218:
[----:B------:R-:W-:Y:S01]  /*6720*/  IMAD R195, R197, 0x1000, R6 ;  /* 0x00001000c5c37824 */ /* 0x000fe200078e0206 */
[----:B------:R-:W-:Y:S01]  /*6730*/  MOV R198, UR49 ;  /* 0x0000003100c67c02 */ /* 0x000fe20008000f00 */
[----:B------:R-:W-:Y:S01]  /*6740*/  WARPGROUP.ARRIVE ;  /* 0x00000000000079c5 */ /* 0x000fe20000000000 */
[----:B0123--:R-:W-:Y:S01]  /*6750*/  MOV R199, UR48 ;  /* 0x0000003000c77c02 */ /* 0x00ffe20008000f00 */
[----:B------:R-:W-:Y:S01]  /*6760*/  UMOV UR51, 0x40000040 ;  /* 0x4000004000337882 */ /* 0x000fe20000000000 */
[----:B------:R-:W-:Y:S01]  /*6770*/  R2UR UR6, R195 ;  /* 0x00000000c30672ca */ /* 0x000fe200000e0000 */
[----:B------:R-:W-:Y:S01]  /*6780*/  UMOV UR55, 0x40000040 ;  /* 0x4000004000377882 */ /* 0x000fe20000000000 */
[----:B------:R-:W-:Y:S01]  /*6790*/  R2UR UR48, R18 ;  /* 0x00000000123072ca */ /* 0x000fe200000e0000 */
[----:B------:R-:W-:Y:S01]  /*67a0*/  UMOV UR59, 0x40000040 ;  /* 0x40000040003b7882 */ /* 0x000fe20000000000 */
[----:B------:R-:W-:Y:S01]  /*67b0*/  R2UR UR49, R19 ;  /* 0x00000000133172ca */ /* 0x000fe200000e0000 */
[----:B------:R-:W-:Y:S01]  /*67c0*/  UMOV UR7, 0x40000040 ;  /* 0x4000004000077882 */ /* 0x000fe20000000000 */
[----:B------:R-:W-:Y:S01]  /*67d0*/  MOV R200, UR53 ;  /* 0x0000003500c87c02 */ /* 0x000fe20008000f00 */
[----:B------:R-:W-:Y:S01]  /*67e0*/  UMOV UR11, 0x40000040 ;  /* 0x40000040000b7882 */ /* 0x000fe20000000000 */
[----:B------:R-:W-:Y:S01]  /*67f0*/  MOV R201, UR52 ;  /* 0x0000003400c97c02 */ /* 0x000fe20008000f00 */
[----:B------:R-:W-:Y:S01]  /*6800*/  UMOV UR15, 0x40000040 ;  /* 0x40000040000f7882 */ /* 0x000fe20000000000 */
[----:B------:R-:W-:Y:S01]  /*6810*/  R2UR UR52, R20 ;  /* 0x00000000143472ca */ /* 0x000fe200000e0000 */
[----:B------:R-:W-:Y:S01]  /*6820*/  UMOV UR19, 0x40000040 ;  /* 0x4000004000137882 */ /* 0x000fe20000000000 */
[----:B------:R-:W-:Y:S01]  /*6830*/  R2UR UR53, R21 ;  /* 0x00000000153572ca */ /* 0x000fe200000e0000 */
[----:B------:R-:W-:Y:S01]  /*6840*/  UMOV UR50, UR6 ;  /* 0x0000000600327c82 */ /* 0x000fe20008000000 */
[----:B------:R-:W-:Y:S01]  /*6850*/  R2UR UR56, R22 ;  /* 0x00000000163872ca */ /* 0x000fe200000e0000 */
[----:B------:R-:W-:Y:S01]  /*6860*/  UMOV UR23, 0x40000040 ;  /* 0x4000004000177882 */ /* 0x000fe20000000000 */
[----:B------:R-:W-:Y:S01]  /*6870*/  R2UR UR57, R23 ;  /* 0x00000000173972ca */ /* 0x000fe200000e0000 */
[----:B------:R-:W-:Y:S01]  /*6880*/  HGMMA.64x64x16.F32.BF16 R152, gdesc[UR48], R152, gsb0 ;  /* 0x00e00000309879f0 */ /* 0x000fe20008001898 */
[----:B------:R-:W-:Y:S01]  /*6890*/  R2UR UR49, R198 ;  /* 0x00000000c63172ca */ /* 0x000fe200000e0000 */
[C---:B------:R-:W-:Y:S01]  /*68a0*/  VIADD R198, R195.reuse, 0x2 ;  /* 0x00000002c3c67836 */ /* 0x040fe20000000000 */
[----:B------:R-:W-:Y:S01]  /*68b0*/  UMOV UR27, 0x40000040 ;  /* 0x40000040001b7882 */ /* 0x000fe20000000000 */
[----:B------:R-:W-:Y:S01]  /*68c0*/  UMOV UR31, 0x40000040 ;  /* 0x40000040001f7882 */ /* 0x000fe20000000000 */
[----:B------:R-:W-:Y:S01]  /*68d0*/  UMOV UR35, 0x40000040 ;  /* 0x4000004000237882 */ /* 0x000fe20000000000 */
[----:B------:R-:W-:Y:S01]  /*68e0*/  UMOV UR39, 0x40000040 ;  /* 0x4000004000277882 */ /* 0x000fe20000000000 */
[----:B------:R-:W-:Y:S01]  /*68f0*/  R2UR UR6, R198 ;  /* 0x00000000c60672ca */ /* 0x000fe200000e0000 */
[----:B------:R-:W-:Y:S01]  /*6900*/  VIADD R198, R195, 0x4 ;  /* 0x00000004c3c67836 */ /* 0x000fe20000000000 */
[----:B------:R-:W-:Y:S01]  /*6910*/  UMOV UR43, 0x40000040 ;  /* 0x40000040002b7882 */ /* 0x000fe20000000000 */
[----:B------:R-:W-:Y:S01]  /*6920*/  UMOV UR47, 0x40000040 ;  /* 0x40000040002f7882 */ /* 0x000fe20000000000 */
[----:B------:R-:W-:Y:S01]  /*6930*/  R2UR UR48, R199 ;  /* 0x00000000c73072ca */ /* 0x000fe200000e0000 */
[----:B------:R-:W-:Y:S01]  /*6940*/  UMOV UR51, 0x40000040 ;  /* 0x4000004000337882 */ /* 0x000fe20000000000 */
[----:B------:R-:W0:Y:S01]  /*6950*/  S2R R202, SR_TID.X ;  /* 0x0000000000ca7919 */ /* 0x000e220000002100 */
[----:B------:R-:W-:-:S02]  /*6960*/  VIADD R199, R195, 0x800 ;  /* 0x00000800c3c77836 */ /* 0x000fc40000000000 */
[----:B------:R-:W-:-:S04]  /*6970*/  IMAD R215, R197, 0x1000, R188 ;  /* 0x00001000c5d77824 */ /* 0x000fc800078e02bc */
[----:B------:R-:W-:Y:S01]  /*6980*/  UMOV UR54, UR6 ;  /* 0x0000000600367c82 */ /* 0x000fe20008000000 */
[----:B------:R-:W-:Y:S01]  /*6990*/  R2UR UR6, R198 ;  /* 0x00000000c60672ca */ /* 0x000fe200000e0000 */
[----:B------:R-:W-:-:S12]  /*69a0*/  VIADD R198, R195, 0x6 ;  /* 0x00000006c3c67836 */ /* 0x000fd80000000000 */
[----:B------:R-:W-:Y:S01]  /*69b0*/  UMOV UR58, UR6 ;  /* 0x00000006003a7c82 */ /* 0x000fe20008000000 */
[----:B------:R-:W-:Y:S01]  /*69c0*/  R2UR UR6, R198 ;  /* 0x00000000c60672ca */ /* 0x000fe200000e0000 */
[----:B------:R-:W-:-:S05]  /*69d0*/  VIADD R198, R195, 0x200 ;  /* 0x00000200c3c67836 */ /* 0x000fca0000000000 */
[----:B------:R-:W-:Y:S01]  /*69e0*/  R2UR UR10, R198 ;  /* 0x00000000c60a72ca */ /* 0x000fe200000e0000 */
[----:B------:R-:W-:Y:S01]  /*69f0*/  VIADD R198, R195, 0x202 ;  /* 0x00000202c3c67836 */ /* 0x000fe20000000000 */
[----:B0-----:R-:W-:-:S04]  /*6a00*/  SHF.R.U32.HI R202, RZ, 0x7, R202 ;  /* 0x00000007ffca7819 */ /* 0x001fc800000116ca */
[----:B------:R-:W-:Y:S01]  /*6a10*/  R2UR UR14, R198 ;  /* 0x00000000c60e72ca */ /* 0x000fe200000e0000 */
[----:B------:R-:W-:-:S05]  /*6a20*/  VIADD R198, R195, 0x204 ;  /* 0x00000204c3c67836 */ /* 0x000fca0000000000 */
[----:B------:R-:W-:Y:S01]  /*6a30*/  R2UR UR18, R198 ;  /* 0x00000000c61272ca */ /* 0x000fe200000e0000 */
[----:B------:R-:W-:-:S05]  /*6a40*/  VIADD R198, R195, 0x206 ;  /* 0x00000206c3c67836 */ /* 0x000fca0000000000 */
[----:B------:R-:W-:Y:S01]  /*6a50*/  R2UR UR22, R198 ;  /* 0x00000000c61672ca */ /* 0x000fe200000e0000 */
[----:B------:R-:W-:-:S05]  /*6a60*/  VIADD R198, R195, 0x400 ;  /* 0x00000400c3c67836 */ /* 0x000fca0000000000 */
[----:B------:R-:W-:Y:S01]  /*6a70*/  R2UR UR26, R198 ;  /* 0x00000000c61a72ca */ /* 0x000fe200000e0000 */
[----:B------:R-:W-:-:S05]  /*6a80*/  VIADD R198, R195, 0x402 ;  /* 0x00000402c3c67836 */ /* 0x000fca0000000000 */
[----:B------:R-:W-:Y:S01]  /*6a90*/  R2UR UR30, R198 ;  /* 0x00000000c61e72ca */ /* 0x000fe200000e0000 */
[C---:B------:R-:W-:Y:S01]  /*6aa0*/  VIADD R198, R195.reuse, 0x404 ;  /* 0x00000404c3c67836 */ /* 0x040fe20000000000 */
[----:B------:R-:W-:Y:S02]  /*6ab0*/  WARPGROUP.DEPBAR.LE gsb0, 0x0 ;  /* 0x00008000000079c5 */ /* 0x000fe40000010000 */
[----:B------:R-:W-:Y:S02]  /*6ac0*/  WARPGROUP.ARRIVE ;  /* 0x00000000000079c5 */ /* 0x000fe40000000000 */
[----:B------:R-:W-:Y:S01]  /*6ad0*/  R2UR UR34, R198 ;  /* 0x00000000c62272ca */ /* 0x000fe200000e0000 */
[----:B------:R-:W-:-:S03]  /*6ae0*/  VIADD R198, R195, 0x406 ;  /* 0x00000406c3c67836 */ /* 0x000fc60000000000 */
[----:B------:R-:W-:Y:S02]  /*6af0*/  HGMMA.64x64x16.F32.BF16 R152, gdesc[UR52], R152, gsb0 ;  /* 0x00e00000349879f0 */ /* 0x000fe40008001898 */
[----:B------:R-:W-:Y:S01]  /*6b00*/  R2UR UR38, R198 ;  /* 0x00000000c62672ca */ /* 0x000fe200000e0000 */
[----:B------:R-:W-:Y:S01]  /*6b10*/  VIADD R198, R195, 0x600 ;  /* 0x00000600c3c67836 */ /* 0x000fe20000000000 */
[----:B------:R-:W-:Y:S01]  /*6b20*/  R2UR UR53, R200 ;  /* 0x00000000c83572ca */ /* 0x000fe200000e0000 */
[----:B------:R-:W-:Y:S01]  /*6b30*/  UMOV UR55, 0x40000040 ;  /* 0x4000004000377882 */ /* 0x000fe20000000000 */
[----:B------:R-:W-:Y:S02]  /*6b40*/  R2UR UR52, R201 ;  /* 0x00000000c93472ca */ /* 0x000fe400000e0000 */
[----:B------:R-:W-:Y:S01]  /*6b50*/  R2UR UR42, R198 ;  /* 0x00000000c62a72ca */ /* 0x000fe200000e0000 */
[----:B------:R-:W-:-:S05]  /*6b60*/  VIADD R198, R195, 0x602 ;  /* 0x00000602c3c67836 */ /* 0x000fca0000000000 */
[----:B------:R-:W-:Y:S01]  /*6b70*/  R2UR UR46, R198 ;  /* 0x00000000c62e72ca */ /* 0x000fe200000e0000 */
[----:B------:R-:W-:-:S05]  /*6b80*/  VIADD R198, R195, 0x604 ;  /* 0x00000604c3c67836 */ /* 0x000fca0000000000 */
[----:B------:R-:W-:Y:S01]  /*6b90*/  R2UR UR50, R198 ;  /* 0x00000000c63272ca */ /* 0x000fe200000e0000 */
[----:B------:R-:W-:-:S05]  /*6ba0*/  VIADD R198, R195, 0x606 ;  /* 0x00000606c3c67836 */ /* 0x000fca0000000000 */
[----:B------:R-:W-:Y:S02]  /*6bb0*/  R2UR UR54, R198 ;  /* 0x00000000c63672ca */ /* 0x000fe400000e0000 */
[----:B------:R0:W1:Y:S02]  /*6bc0*/  SHFL.IDX PT, R198, R202, RZ, 0x1f ;  /* 0x00001fffcac67589 */ /* 0x00006400000e0000 */
[----:B0-----:R-:W-:Y:S01]  /*6bd0*/  IMAD.MOV.U32 R202, RZ, RZ, 0x4 ;  /* 0x00000004ffca7424 */ /* 0x001fe200078e00ff */
[----:B-1----:R-:W-:-:S04]  /*6be0*/  ISETP.GT.AND P3, PT, R198, 0x7f, PT ;  /* 0x0000007fc600780c */ /* 0x002fc80003f64270 */
[----:B------:R-:W-:-:S05]  /*6bf0*/  SEL R198, RZ, 0x2, !P3 ;  /* 0x00000002ffc67807 */ /* 0x000fca0005800000 */
[----:B------:R-:W-:Y:S02]  /*6c00*/  IMAD.IADD R200, R7, 0x1, R198 ;  /* 0x0000000107c87824 */ /* 0x000fe400078e02c6 */
        /* <DEDUP_REMOVED lines=8> */
[C---:B------:R-:W-:Y:S02]  /*6c90*/  SEL R200, R202.reuse, 0x2, P3 ;  /* 0x00000002cac87807 */ /* 0x040fe40001800000 */
[----:B------:R-:W-:-:S03]  /*6ca0*/  SEL R202, R202, 0x6, !P3 ;  /* 0x00000006caca7807 */ /* 0x000fc60005800000 */
[--C-:B------:R-:W-:Y:S02]  /*6cb0*/  IMAD.IADD R201, R7, 0x1, R200.reuse ;  /* 0x0000000107c97824 */ /* 0x100fe400078e02c8 */
[C---:B------:R-:W-:Y:S02]  /*6cc0*/  IMAD.IADD R203, R199.reuse, 0x1, R200 ;  /* 0x00000001c7cb7824 */ /* 0x040fe400078e02c8 */
[----:B------:R-:W-:Y:S01]  /*6cd0*/  IMAD.IADD R199, R199, 0x1, R202 ;  /* 0x00000001c7c77824 */ /* 0x000fe200078e02ca */
[----:B------:R-:W-:Y:S02]  /*6ce0*/  WARPGROUP.DEPBAR.LE gsb0, 0x0 ;  /* 0x00008000000079c5 */ /* 0x000fe40000010000 */
[----:B------:R-:W-:-:S06]  /*6cf0*/  WARPGROUP.ARRIVE ;  /* 0x00000000000079c5 */ /* 0x000fcc0000000000 */
[----:B------:R-:W-:Y:S01]  /*6d00*/  HGMMA.64x64x16.F32.BF16 R152, gdesc[UR4], R152, gsb0 ;  /* 0x00e00000049879f0 */ /* 0x000fe20008001898 */
[----:B------:R-:W-:Y:S02]  /*6d10*/  ULDC UR7, c[0x0][0xa80] ;  /* 0x0002a00000077ab9 */ /* 0x000fe40000000800 */
[----:B------:R-:W-:Y:S01]  /*6d20*/  UMOV UR6, UR7 ;  /* 0x0000000700067c82 */ /* 0x000fe20008000000 */
        /* <DEDUP_REMOVED lines=69> */
[----:B------:R-:W-:Y:S02]  /*7180*/  IMAD.IADD R201, R8, 0x1, R198 ;  /* 0x0000000108c97824 */ /* 0x000fe400078e02c6 */
        /* <DEDUP_REMOVED lines=8> */
[----:B------:R-:W-:Y:S02]  /*7210*/  IMAD.IADD R201, R8, 0x1, R200 ;  /* 0x0000000108c97824 */ /* 0x000fe400078e02c8 */
        /* <DEDUP_REMOVED lines=108> */
[----:B------:R-:W-:Y:S02]  /*78e0*/  LOP3.LUT R199, R199, 0x1e00, RZ, 0xc0, !PT ;  /* 0x00001e00c7c77812 */ /* 0x000fe400078ec0ff */
[----:B------:R-:W-:Y:S02]  /*78f0*/  ISETP.NE.AND P3, PT, R0, RZ, PT ;  /* 0x000000ff0000720c */ /* 0x000fe40003f65270 */
[----:B------:R-:W-:-:S02]  /*7900*/  IADD3 R200, R198, R199, R5 ;  /* 0x000000c7c6c87210 */ /* 0x000fc40007ffe005 */
        /* <DEDUP_REMOVED lines=28> */
[----:B------:R-:W-:-:S03]  /*7ad0*/  FMNMX.FTZ R198, R154, R187, !PT ;  /* 0x000000bb9ac67209 */ /* 0x000fc60007810000 */
[----:B------:R-:W0:Y:S02]  /*7ae0*/  SHFL.BFLY PT, R195, R200, 0x2, 0x1f ;  /* 0x0c401f00c8c37f89 */ /* 0x000e2400000e0000 */
[----:B0-----:R-:W-:Y:S02]  /*7af0*/  FMNMX.FTZ R201, R200, R195, !PT ;  /* 0x000000c3c8c97209 */ /* 0x001fe40007810000 */
[----:B------:R-:W-:-:S03]  /*7b00*/  FMNMX.FTZ R195, R155, R198, !PT ;  /* 0x000000c69bc37209 */ /* 0x000fc60007810000 */
[----:B------:R-:W0:Y:S01]  /*7b10*/  SHFL.BFLY PT, R202, R201, 0x1, 0x1f ;  /* 0x0c201f00c9ca7f89 */ /* 0x000e2200000e0000 */
[----:B------:R-:W-:-:S04]  /*7b20*/  FMNMX.FTZ R198, R158, R195, !PT ;  /* 0x000000c39ec67209 */ /* 0x000fc80007810000 */
[----:B------:R-:W-:-:S04]  /*7b30*/  FMNMX.FTZ R195, R159, R198, !PT ;  /* 0x000000c69fc37209 */ /* 0x000fc80007810000 */
[----:B------:R-:W-:-:S04]  /*7b40*/  FMNMX.FTZ R198, R162, R195, !PT ;  /* 0x000000c3a2c67209 */ /* 0x000fc80007810000 */
[----:B------:R-:W-:Y:S02]  /*7b50*/  FMNMX.FTZ R199, R163, R198, !PT ;  /* 0x000000c6a3c77209 */ /* 0x000fe40007810000 */
[----:B0-----:R-:W-:-:S05]  /*7b60*/  FMNMX.FTZ R195, R201, R202, !PT ;  /* 0x000000cac9c37209 */ /* 0x001fca0007810000 */
[C---:B------:R-:W-:Y:S01]  /*7b70*/  FADD.FTZ R198, -R195.reuse, R186 ;  /* 0x000000bac3c67221 */ /* 0x040fe20000010100 */
[----:B------:R-:W-:Y:S01]  /*7b80*/  FMNMX.FTZ R186, R166, R199, !PT ;  /* 0x000000c7a6ba7209 */ /* 0x000fe20007810000 */
[----:B------:R-:W-:Y:S02]  /*7b90*/  FMUL.FTZ R207, R195, UR6 ;  /* 0x00000006c3cf7c20 */ /* 0x000fe40008410000 */
[----:B------:R-:W-:Y:S01]  /*7ba0*/  FMUL.FTZ R200, R198, UR6 ;  /* 0x00000006c6c87c20 */ /* 0x000fe20008410000 */
[----:B------:R-:W-:Y:S01]  /*7bb0*/  FMNMX.FTZ R199, R167, R186, !PT ;  /* 0x000000baa7c77209 */ /* 0x000fe20007810000 */
[--C-:B------:R-:W-:Y:S01]  /*7bc0*/  FFMA.FTZ R206, R180, UR6, -R207.reuse ;  /* 0x00000006b4ce7c23 */ /* 0x100fe200080108cf */
[--C-:B------:R-:W-:Y:S01]  /*7bd0*/  FFMA.FTZ R156, R156, UR6, -R207.reuse ;  /* 0x000000069c9c7c23 */ /* 0x100fe200080108cf */
[----:B------:R-:W0:Y:S01]  /*7be0*/  MUFU.EX2 R186, R200 ;  /* 0x000000c800ba7308 */ /* 0x000e220000000800 */
        /* <DEDUP_REMOVED lines=18> */
[----:B------:R-:W-:Y:S01]  /*7d10*/  FFMA.FTZ R181, R181, UR6, -R207 ;  /* 0x00000006b5b57c23 */ /* 0x000fe200080108cf */
[----:B------:R-:W-:Y:S01]  /*7d20*/  MUFU.EX2 R199, R199 ;  /* 0x000000c700c77308 */ /* 0x000fe20000000800 */
[----:B------:R-:W-:Y:S01]  /*7d30*/  FMNMX.FTZ R153, R179, R152, !PT ;  /* 0x00000098b3997209 */ /* 0x000fe20007810000 */
[-C--:B0-----:R-:W-:Y:S01]  /*7d40*/  FMUL.FTZ R24, R24, R186.reuse ;  /* 0x000000ba18187220 */ /* 0x081fe20000410000 */
[-C--:B------:R-:W-:Y:S01]  /*7d50*/  FMUL.FTZ R25, R25, R186.reuse ;  /* 0x000000ba19197220 */ /* 0x080fe20000410000 */
[-C--:B------:R-:W-:Y:S01]  /*7d60*/  FMUL.FTZ R28, R28, R186.reuse ;  /* 0x000000ba1c1c7220 */ /* 0x080fe20000410000 */
[----:B------:R-:W-:Y:S01]  /*7d70*/  FMNMX.FTZ R152, R182, R153, !PT ;  /* 0x00000099b6987209 */ /* 0x000fe20007810000 */
[-C--:B------:R-:W-:Y:S01]  /*7d80*/  FMUL.FTZ R29, R29, R186.reuse ;  /* 0x000000ba1d1d7220 */ /* 0x080fe20000410000 */
[----:B------:R-:W-:Y:S01]  /*7d90*/  FMUL.FTZ R32, R32, R186 ;  /* 0x000000ba20207220 */ /* 0x000fe20000410000 */
[----:B------:R-:W-:Y:S01]  /*7da0*/  MUFU.EX2 R198, R198 ;  /* 0x000000c600c67308 */ /* 0x000fe20000000800 */
[----:B------:R-:W-:Y:S01]  /*7db0*/  FMNMX.FTZ R152, R183, R152, !PT ;  /* 0x00000098b7987209 */ /* 0x000fe20007810000 */
[-C--:B------:R-:W-:Y:S01]  /*7dc0*/  FMUL.FTZ R33, R33, R186.reuse ;  /* 0x000000ba21217220 */ /* 0x080fe20000410000 */
[-C--:B------:R-:W-:Y:S01]  /*7dd0*/  FMUL.FTZ R36, R36, R186.reuse ;  /* 0x000000ba24247220 */ /* 0x080fe20000410000 */
[-C--:B------:R-:W-:Y:S01]  /*7de0*/  FMUL.FTZ R37, R37, R186.reuse ;  /* 0x000000ba25257220 */ /* 0x080fe20000410000 */
[-C--:B------:R-:W-:Y:S01]  /*7df0*/  FMUL.FTZ R40, R40, R186.reuse ;  /* 0x000000ba28287220 */ /* 0x080fe20000410000 */
[----:B------:R-:W0:Y:S01]  /*7e00*/  SHFL.BFLY PT, R153, R152, 0x2, 0x1f ;  /* 0x0c401f0098997f89 */ /* 0x000e2200000e0000 */
        /* <DEDUP_REMOVED lines=23> */
[----:B0-----:R-:W-:Y:S01]  /*7f80*/  FMNMX.FTZ R153, R152, R153, !PT ;  /* 0x0000009998997209 */ /* 0x001fe20007810000 */
[-C--:B------:R-:W-:Y:S01]  /*7f90*/  FMUL.FTZ R81, R81, R186.reuse ;  /* 0x000000ba51517220 */ /* 0x080fe20000410000 */
[----:B------:R-:W0:Y:S01]  /*7fa0*/  MUFU.EX2 R203, R203 ;  /* 0x000000cb00cb7308 */ /* 0x000e220000000800 */
[-C--:B------:R-:W-:Y:S01]  /*7fb0*/  FMUL.FTZ R84, R84, R186.reuse ;  /* 0x000000ba54547220 */ /* 0x080fe20000410000 */
[-C--:B------:R-:W-:Y:S01]  /*7fc0*/  FMUL.FTZ R85, R85, R186.reuse ;  /* 0x000000ba55557220 */ /* 0x080fe20000410000 */
[----:B------:R-:W1:Y:S01]  /*7fd0*/  SHFL.BFLY PT, R152, R153, 0x1, 0x1f ;  /* 0x0c201f0099987f89 */ /* 0x000e6200000e0000 */
        /* <DEDUP_REMOVED lines=11> */
[----:B------:R-:W-:Y:S01]  /*8090*/  FMUL.FTZ R108, R108, R186 ;  /* 0x000000ba6c6c7220 */ /* 0x000fe20000410000 */
[----:B------:R-:W-:Y:S01]  /*80a0*/  MUFU.EX2 R205, R205 ;  /* 0x000000cd00cd7308 */ /* 0x000fe20000000800 */
[----:B0-----:R-:W-:Y:S01]  /*80b0*/  F2FP.BF16.F32.PACK_AB R156, R203, R202 ;  /* 0x000000cacb9c723e */ /* 0x001fe200000010ff */
        /* <DEDUP_REMOVED lines=8> */
[----:B------:R-:W-:Y:S01]  /*8140*/  FMUL.FTZ R124, R124, R186 ;  /* 0x000000ba7c7c7220 */ /* 0x000fe20000410000 */
[----:B-1----:R-:W-:Y:S01]  /*8150*/  FMNMX.FTZ R180, R153, R152, !PT ;  /* 0x0000009899b47209 */ /* 0x002fe20007810000 */
[----:B------:R-:W-:-:S02]  /*8160*/  @!P1 VIADD R153, R196, 0x38840 ;  /* 0x00038840c4999836 */ /* 0x000fc40000000000 */
[-C--:B------:R-:W-:Y:S01]  /*8170*/  FMUL.FTZ R125, R125, R186.reuse ;  /* 0x000000ba7d7d7220 */ /* 0x080fe20000410000 */
[-C--:B------:R-:W-:Y:S01]  /*8180*/  FMUL.FTZ R128, R128, R186.reuse ;  /* 0x000000ba80807220 */ /* 0x080fe20000410000 */
[-C--:B------:R-:W-:Y:S01]  /*8190*/  FMUL.FTZ R129, R129, R186.reuse ;  /* 0x000000ba81817220 */ /* 0x080fe20000410000 */
[----:B------:R-:W-:Y:S01]  /*81a0*/  FADD.FTZ R152, -R180, R187 ;  /* 0x000000bbb4987221 */ /* 0x000fe20000010100 */
[----:B------:R-:W-:Y:S01]  /*81b0*/  @!P1 PRMT R153, RZ, 0x654, R153 ;  /* 0x00000654ff999816 */ /* 0x000fe20000000099 */
[----:B------:R-:W-:Y:S01]  /*81c0*/  MUFU.EX2 R169, R169 ;  /* 0x000000a900a97308 */ /* 0x000fe20000000800 */
[-C--:B------:R-:W-:Y:S01]  /*81d0*/  FMUL.FTZ R132, R132, R186.reuse ;  /* 0x000000ba84847220 */ /* 0x080fe20000410000 */
[----:B------:R-:W-:Y:S01]  /*81e0*/  FMUL.FTZ R187, R152, UR6 ;  /* 0x0000000698bb7c20 */ /* 0x000fe20008410000 */
[----:B------:R-:W-:Y:S01]  /*81f0*/  FMUL.FTZ R152, R180, UR6 ;  /* 0x00000006b4987c20 */ /* 0x000fe20008410000 */
[----:B------:R0:W-:Y:S01]  /*8200*/  @!P1 SYNCS.ARRIVE.TRANS64.RED.A1T0 RZ, [R153+URZ], RZ ;  /* 0x000000ff99ff99a7 */ /* 0x0001e2000810043f */
[-C--:B------:R-:W-:Y:S01]  /*8210*/  FMUL.FTZ R133, R133, R186.reuse ;  /* 0x000000ba85857220 */ /* 0x080fe20000410000 */
[----:B------:R-:W-:Y:S01]  /*8220*/  FMUL.FTZ R136, R136, R186 ;  /* 0x000000ba88887220 */ /* 0x000fe20000410000 */
[----:B------:R-:W-:Y:S01]  /*8230*/  FFMA.FTZ R207, R155, UR6, -R152 ;  /* 0x000000069bcf7c23 */ /* 0x000fe20008010898 */
[----:B------:R-:W1:Y:S01]  /*8240*/  MUFU.EX2 R187, R187 ;  /* 0x000000bb00bb7308 */ /* 0x000e620000000800 */
[----:B------:R-:W-:-:S02]  /*8250*/  @!P3 IMAD R155, R208, 0x40, R3 ;  /* 0x00000040d09bb824 */ /* 0x000fc400078e0203 */
[--C-:B------:R-:W-:Y:S01]  /*8260*/  FFMA.FTZ R210, R154, UR6, -R152.reuse ;  /* 0x000000069ad27c23 */ /* 0x100fe20008010898 */
[--C-:B------:R-:W-:Y:S01]  /*8270*/  FFMA.FTZ R209, R158, UR6, -R152.reuse ;  /* 0x000000069ed17c23 */ /* 0x100fe20008010898 */
[----:B------:R-:W-:Y:S01]  /*8280*/  FFMA.FTZ R212, R159, UR6, -R152 ;  /* 0x000000069fd47c23 */ /* 0x000fe20008010898 */
[----:B------:R-:W-:Y:S02]  /*8290*/  @!P3 IMAD R155, R155, 0x4, R184 ;  /* 0x000000049b9bb824 */ /* 0x000fe400078e02b8 */
[--C-:B------:R-:W-:Y:S01]  /*82a0*/  FFMA.FTZ R211, R162, UR6, -R152.reuse ;  /* 0x00000006a2d37c23 */ /* 0x100fe20008010898 */
        /* <DEDUP_REMOVED lines=10> */
[----:B------:R-:W-:Y:S01]  /*8350*/  FFMA.FTZ R183, R183, UR6, -R152 ;  /* 0x00000006b7b77c23 */ /* 0x000fe20008010898 */
[----:B------:R-:W-:Y:S01]  /*8360*/  @!P3 STS [R155+0x38400], R186 ;  /* 0x038400ba9b00b388 */ /* 0x000fe20000000800 */
[----:B------:R-:W-:Y:S01]  /*8370*/  MUFU.EX2 R210, R210 ;  /* 0x000000d200d27308 */ /* 0x000fe20000000800 */
[----:B------:R-:W-:Y:S01]  /*8380*/  F2FP.BF16.F32.PACK_AB R152, R198, R199 ;  /* 0x000000c7c698723e */ /* 0x000fe200000010ff */
[-C--:B-1----:R-:W-:Y:S01]  /*8390*/  FMUL.FTZ R26, R26, R187.reuse ;  /* 0x000000bb1a1a7220 */ /* 0x082fe20000410000 */
[----:B------:R1:W-:Y:S01]  /*83a0*/  @!P3 STS [R155+0x38420], R187 ;  /* 0x038420bb9b00b388 */ /* 0x0003e20000000800 */
[----:B------:R-:W-:Y:S01]  /*83b0*/  F2FP.BF16.F32.PACK_AB R154, R201, R200 ;  /* 0x000000c8c99a723e */ /* 0x000fe200000010ff */
[-C--:B------:R-:W-:Y:S01]  /*83c0*/  FMUL.FTZ R27, R27, R187.reuse ;  /* 0x000000bb1b1b7220 */ /* 0x080fe20000410000 */
[----:B------:R-:W-:Y:S01]  /*83d0*/  F2FP.BF16.F32.PACK_AB R158, R205, R204 ;  /* 0x000000cccd9e723e */ /* 0x000fe200000010ff */
[-C--:B------:R-:W-:Y:S01]  /*83e0*/  FMUL.FTZ R30, R30, R187.reuse ;  /* 0x000000bb1e1e7220 */ /* 0x080fe20000410000 */
[----:B------:R-:W0:Y:S01]  /*83f0*/  MUFU.EX2 R207, R207 ;  /* 0x000000cf00cf7308 */ /* 0x000e220000000800 */
[----:B------:R-:W-:Y:S01]  /*8400*/  F2FP.BF16.F32.PACK_AB R160, R169, R168 ;  /* 0x000000a8a9a0723e */ /* 0x000fe200000010ff */
        /* <DEDUP_REMOVED lines=14> */
[----:B------:R-:W1:Y:S01]  /*84f0*/  MUFU.EX2 R212, R212 ;  /* 0x000000d400d47308 */ /* 0x000e620000000800 */
        /* <DEDUP_REMOVED lines=15> */
[----:B------:R-:W0:Y:S01]  /*85f0*/  MUFU.EX2 R214, R214 ;  /* 0x000000d600d67308 */ /* 0x000e220000000800 */
[----:B-1----:R-:W-:Y:S01]  /*8600*/  F2FP.BF16.F32.PACK_AB R155, R212, R209 ;  /* 0x000000d1d49b723e */ /* 0x002fe200000010ff */
[----:B------:R-:W-:Y:S01]  /*8610*/  BAR.SYNC.DEFER_BLOCKING 0xf, 0x100 ;  /* 0x03c4000000007b1d */ /* 0x000fe20000010000 */
        /* <DEDUP_REMOVED lines=42> */
[----:B------:R-:W-:Y:S01]  /*88c0*/  FMUL.FTZ R145, R145, R186 ;  /* 0x000000ba91917220 */ /* 0x000fe20000410000 */
[-C--:B------:R-:W-:Y:S01]  /*88d0*/  FMUL.FTZ R146, R146, R187.reuse ;  /* 0x000000bb92927220 */ /* 0x080fe20000410000 */
[-C--:B------:R-:W-:Y:S01]  /*88e0*/  FMUL.FTZ R147, R147, R187.reuse ;  /* 0x000000bb93937220 */ /* 0x080fe20000410000 */
[----:B------:R-:W1:Y:S01]  /*88f0*/  MUFU.EX2 R171, R171 ;  /* 0x000000ab00ab7308 */ /* 0x000e620000000800 */
[----:B0-----:R-:W-:Y:S01]  /*8900*/  F2FP.BF16.F32.PACK_AB R162, R173, R172 ;  /* 0x000000acada2723e */ /* 0x001fe200000010ff */
[-C--:B------:R-:W-:Y:S01]  /*8910*/  FMUL.FTZ R148, R148, R186.reuse ;  /* 0x000000ba94947220 */ /* 0x080fe20000410000 */
[----:B------:R-:W-:Y:S01]  /*8920*/  FMUL.FTZ R149, R149, R186 ;  /* 0x000000ba95957220 */ /* 0x000fe20000410000 */
[-C--:B------:R-:W-:Y:S01]  /*8930*/  FMUL.FTZ R150, R150, R187.reuse ;  /* 0x000000bb96967220 */ /* 0x080fe20000410000 */
[----:B------:R-:W-:Y:S01]  /*8940*/  FMUL.FTZ R151, R151, R187 ;  /* 0x000000bb97977220 */ /* 0x000fe20000410000 */
[----:B------:R0:W-:Y:S01]  /*8950*/  STSM.16.M88.4 [R189+0x36400], R152 ;  /* 0x03640098bd007844 */ /* 0x0001e20000000200 */
[----:B------:R-:W-:Y:S01]  /*8960*/  VIADD R208, R215, 0x80 ;  /* 0x00000080d7d07836 */ /* 0x000fe20000000000 */
[----:B------:R-:W-:Y:S01]  /*8970*/  MUFU.EX2 R174, R174 ;  /* 0x000000ae00ae7308 */ /* 0x000fe20000000800 */
[----:B------:R-:W-:Y:S01]  /*8980*/  FFMA.FTZ R193, R186, R193, R199 ;  /* 0x000000c1bac17223 */ /* 0x000fe200000100c7 */
[----:B------:R0:W-:Y:S01]  /*8990*/  STSM.16.M88.4 [R190], R156 ;  /* 0x0000009cbe007844 */ /* 0x0001e20000000200 */
[----:B------:R-:W-:Y:S01]  /*89a0*/  FFMA.FTZ R194, R187, R194, R210 ;  /* 0x000000c2bbc27223 */ /* 0x000fe200000100d2 */
[----:B------:R-:W-:-:S02]  /*89b0*/  @!P1 VIADD R196, R196, 0x38860 ;  /* 0x00038860c4c49836 */ /* 0x000fc40000000000 */
[----:B------:R-:W-:Y:S01]  /*89c0*/  FADD.FTZ R193, R198, R193 ;  /* 0x000000c1c6c17221 */ /* 0x000fe20000010000 */
[----:B------:R-:W-:Y:S02]  /*89d0*/  IMAD.MOV.U32 R187, RZ, RZ, R180 ;  /* 0x000000ffffbb7224 */ /* 0x000fe400078e00b4 */
[----:B------:R-:W-:Y:S01]  /*89e0*/  FADD.FTZ R194, R207, R194 ;  /* 0x000000c2cfc27221 */ /* 0x000fe20000010000 */
[----:B------:R-:W2:Y:S01]  /*89f0*/  MUFU.EX2 R175, R175 ;  /* 0x000000af00af7308 */ /* 0x000ea20000000800 */
[----:B-1----:R-:W-:Y:S01]  /*8a00*/  F2FP.BF16.F32.PACK_AB R161, R171, R170 ;  /* 0x000000aaaba1723e */ /* 0x002fe200000010ff */
[----:B------:R-:W-:Y:S01]  /*8a10*/  FADD.FTZ R200, R200, R193 ;  /* 0x000000c1c8c87221 */ /* 0x000fe20000010000 */
[----:B------:R-:W-:Y:S01]  /*8a20*/  FADD.FTZ R209, R209, R194 ;  /* 0x000000c2d1d17221 */ /* 0x000fe20000010000 */
[----:B------:R-:W-:Y:S01]  /*8a30*/  @!P1 PRMT R196, RZ, 0x654, R196 ;  /* 0x00000654ffc49816 */ /* 0x000fe200000000c4 */
[----:B------:R-:W-:Y:S02]  /*8a40*/  IMAD.MOV.U32 R186, RZ, RZ, R195 ;  /* 0x000000ffffba7224 */ /* 0x000fe400078e00c3 */
[----:B------:R-:W-:Y:S01]  /*8a50*/  FADD.FTZ R201, R201, R200 ;  /* 0x000000c8c9c97221 */ /* 0x000fe20000010000 */
[----:B------:R-:W-:Y:S01]  /*8a60*/  FADD.FTZ R212, R212, R209 ;  /* 0x000000d1d4d47221 */ /* 0x000fe20000010000 */
[----:B------:R-:W-:Y:S02]  /*8a70*/  MUFU.EX2 R176, R176 ;  /* 0x000000b000b07308 */ /* 0x000fe40000000800 */
[----:B------:R-:W-:Y:S01]  /*8a80*/  FADD.FTZ R202, R202, R201 ;  /* 0x000000c9caca7221 */ /* 0x000fe20000010000 */
[----:B------:R-:W-:-:S03]  /*8a90*/  FADD.FTZ R211, R211, R212 ;  /* 0x000000d4d3d37221 */ /* 0x000fc60000010000 */
[----:B------:R-:W-:Y:S01]  /*8aa0*/  FADD.FTZ R203, R203, R202 ;  /* 0x000000cacbcb7221 */ /* 0x000fe20000010000 */
[----:B------:R-:W-:Y:S01]  /*8ab0*/  FADD.FTZ R214, R214, R211 ;  /* 0x000000d3d6d67221 */ /* 0x000fe20000010000 */
[----:B------:R-:W1:Y:S01]  /*8ac0*/  MUFU.EX2 R177, R177 ;  /* 0x000000b100b17308 */ /* 0x000e620000000800 */
[----:B--2---:R-:W-:Y:S01]  /*8ad0*/  F2FP.BF16.F32.PACK_AB R163, R175, R174 ;  /* 0x000000aeafa3723e */ /* 0x004fe200000010ff */
[----:B------:R-:W-:Y:S01]  /*8ae0*/  FADD.FTZ R204, R204, R203 ;  /* 0x000000cbcccc7221 */ /* 0x000fe20000010000 */
[----:B------:R-:W-:-:S03]  /*8af0*/  FADD.FTZ R213, R213, R214 ;  /* 0x000000d6d5d57221 */ /* 0x000fc60000010000 */
[----:B------:R0:W-:Y:S01]  /*8b00*/  STSM.16.M88.4 [R191], R160 ;  /* 0x000000a0bf007844 */ /* 0x0001e20000000200 */
[----:B------:R-:W-:Y:S01]  /*8b10*/  FADD.FTZ R205, R205, R204 ;  /* 0x000000cccdcd7221 */ /* 0x000fe20000010000 */
[----:B------:R-:W-:Y:S01]  /*8b20*/  MUFU.EX2 R206, R206 ;  /* 0x000000ce00ce7308 */ /* 0x000fe20000000800 */
[----:B------:R-:W-:Y:S02]  /*8b30*/  FADD.FTZ R213, R216, R213 ;  /* 0x000000d5d8d57221 */ /* 0x000fe40000010000 */
[----:B------:R-:W-:Y:S02]  /*8b40*/  FADD.FTZ R168, R168, R205 ;  /* 0x000000cda8a87221 */ /* 0x000fe40000010000 */
[----:B------:R-:W-:Y:S02]  /*8b50*/  FADD.FTZ R170, R170, R213 ;  /* 0x000000d5aaaa7221 */ /* 0x000fe40000010000 */
[----:B------:R-:W-:Y:S01]  /*8b60*/  FADD.FTZ R169, R169, R168 ;  /* 0x000000a8a9a97221 */ /* 0x000fe20000010000 */
[----:B------:R-:W2:Y:S01]  /*8b70*/  MUFU.EX2 R181, R181 ;  /* 0x000000b500b57308 */ /* 0x000ea20000000800 */
[----:B-1----:R-:W-:Y:S01]  /*8b80*/  F2FP.BF16.F32.PACK_AB R164, R177, R176 ;  /* 0x000000b0b1a4723e */ /* 0x002fe200000010ff */
[----:B------:R-:W-:Y:S01]  /*8b90*/  FADD.FTZ R171, R171, R170 ;  /* 0x000000aaabab7221 */ /* 0x000fe20000010000 */
[----:B------:R-:W-:-:S03]  /*8ba0*/  FADD.FTZ R172, R172, R169 ;  /* 0x000000a9acac7221 */ /* 0x000fc60000010000 */
[----:B------:R-:W-:Y:S01]  /*8bb0*/  FADD.FTZ R174, R174, R171 ;  /* 0x000000abaeae7221 */ /* 0x000fe20000010000 */
[----:B------:R-:W-:Y:S01]  /*8bc0*/  FADD.FTZ R173, R173, R172 ;  /* 0x000000acadad7221 */ /* 0x000fe20000010000 */
[----:B------:R-:W-:Y:S02]  /*8bd0*/  MUFU.EX2 R178, R178 ;  /* 0x000000b200b27308 */ /* 0x000fe40000000800 */
[----:B------:R-:W-:Y:S01]  /*8be0*/  FADD.FTZ R175, R175, R174 ;  /* 0x000000aeafaf7221 */ /* 0x000fe20000010000 */
[----:B------:R-:W-:-:S04]  /*8bf0*/  FADD.FTZ R176, R176, R173 ;  /* 0x000000adb0b07221 */ /* 0x000fc80000010000 */
[----:B------:R-:W-:Y:S01]  /*8c00*/  FADD.FTZ R177, R177, R176 ;  /* 0x000000b0b1b17221 */ /* 0x000fe20000010000 */
[----:B------:R-:W1:Y:S01]  /*8c10*/  MUFU.EX2 R179, R179 ;  /* 0x000000b300b37308 */ /* 0x000e620000000800 */
[----:B--2---:R-:W-:Y:S02]  /*8c20*/  F2FP.BF16.F32.PACK_AB R166, R181, R206 ;  /* 0x000000ceb5a6723e */ /* 0x004fe400000010ff */
[----:B------:R-:W-:-:S04]  /*8c30*/  FADD.FTZ R206, R206, R177 ;  /* 0x000000b1cece7221 */ /* 0x000fc80000010000 */
[----:B------:R-:W-:Y:S01]  /*8c40*/  FADD.FTZ R193, R181, R206 ;  /* 0x000000ceb5c17221 */ /* 0x000fe20000010000 */
[----:B------:R-:W-:Y:S08]  /*8c50*/  MUFU.EX2 R182, R182 ;  /* 0x000000b600b67308 */ /* 0x000ff00000000800 */
[----:B------:R-:W2:Y:S01]  /*8c60*/  MUFU.EX2 R183, R183 ;  /* 0x000000b700b77308 */ /* 0x000ea20000000800 */
[----:B-1----:R-:W-:Y:S01]  /*8c70*/  F2FP.BF16.F32.PACK_AB R165, R179, R178 ;  /* 0x000000b2b3a5723e */ /* 0x002fe200000010ff */
[----:B------:R-:W-:-:S04]  /*8c80*/  FADD.FTZ R178, R178, R175 ;  /* 0x000000afb2b27221 */ /* 0x000fc80000010000 */
[----:B------:R-:W-:Y:S01]  /*8c90*/  FADD.FTZ R179, R179, R178 ;  /* 0x000000b2b3b37221 */ /* 0x000fe20000010000 */
[----:B--2---:R-:W-:-:S03]  /*8ca0*/  F2FP.BF16.F32.PACK_AB R167, R183, R182 ;  /* 0x000000b6b7a7723e */ /* 0x004fc600000010ff */
[----:B------:R-:W-:Y:S02]  /*8cb0*/  FADD.FTZ R182, R182, R179 ;  /* 0x000000b3b6b67221 */ /* 0x000fe40000010000 */
[----:B------:R0:W-:Y:S01]  /*8cc0*/  STSM.16.M88.4 [R192], R164 ;  /* 0x000000a4c0007844 */ /* 0x0001e20000000200 */
[----:B------:R-:W-:Y:S01]  /*8cd0*/  WARPGROUP.ARRIVE ;  /* 0x00000000000079c5 */ /* 0x000fe20000000000 */
[----:B------:R-:W-:-:S05]  /*8ce0*/  FADD.FTZ R194, R183, R182 ;  /* 0x000000b6b7c27221 */ /* 0x000fca0000010000 */
[----:B------:R-:W-:Y:S01]  /*8cf0*/  HGMMA.64x256x16.F32.BF16 R24, R152, gdesc[UR8].tnspB, R24, gsb0 ;  /* 0x43e0000898187df0 */ /* 0x000fe20008001818 */
[----:B------:R-:W-:Y:S01]  /*8d00*/  R2UR UR10, R208 ;  /* 0x00000000d00a72ca */ /* 0x000fe200000e0000 */
[----:B------:R-:W-:Y:S01]  /*8d10*/  UMOV UR11, 0x40000040 ;  /* 0x40000040000b7882 */ /* 0x000fe20000000000 */
[C---:B------:R-:W-:Y:S02]  /*8d20*/  VIADD R208, R215.reuse, 0x100 ;  /* 0x00000100d7d07836 */ /* 0x040fe40000000000 */
[----:B------:R-:W-:Y:S01]  /*8d30*/  VIADD R215, R215, 0x180 ;  /* 0x00000180d7d77836 */ /* 0x000fe20000000000 */
[----:B------:R-:W-:Y:S02]  /*8d40*/  WARPGROUP.DEPBAR.LE gsb0, 0x0 ;  /* 0x00008000000079c5 */ /* 0x000fe40000010000 */
[----:B------:R-:W-:-:S15]  /*8d50*/  WARPGROUP.ARRIVE ;  /* 0x00000000000079c5 */ /* 0x000fde0000000000 */
[----:B------:R-:W-:-:S05]  /*8d60*/  NOP ;  /* 0x0000000000007918 */ /* 0x000fca0000000000 */
[----:B------:R-:W-:Y:S01]  /*8d70*/  HGMMA.64x256x16.F32.BF16 R24, R156, gdesc[UR8].tnspB, R24, gsb0 ;  /* 0x43e000089c187df0 */ /* 0x000fe20008001818 */
[----:B------:R-:W-:Y:S01]  /*8d80*/  R2UR UR10, R208 ;  /* 0x00000000d00a72ca */ /* 0x000fe200000e0000 */
[----:B------:R-:W-:Y:S01]  /*8d90*/  UMOV UR11, 0x40000040 ;  /* 0x40000040000b7882 */ /* 0x000fe20000000000 */
[----:B------:R-:W-:Y:S01]  /*8da0*/  IMAD.MOV.U32 R208, RZ, RZ, R197 ;  /* 0x000000ffffd07224 */ /* 0x000fe200078e00c5 */
[----:B------:R-:W-:Y:S02]  /*8db0*/  WARPGROUP.DEPBAR.LE gsb0, 0x0 ;  /* 0x00008000000079c5 */ /* 0x000fe40000010000 */
[----:B------:R-:W-:-:S15]  /*8dc0*/  WARPGROUP.ARRIVE ;  /* 0x00000000000079c5 */ /* 0x000fde0000000000 */
[----:B------:R-:W-:-:S07]  /*8dd0*/  NOP ;  /* 0x0000000000007918 */ /* 0x000fce0000000000 */
[----:B------:R-:W-:Y:S01]  /*8de0*/  HGMMA.64x256x16.F32.BF16 R24, R160, gdesc[UR8].tnspB, R24, gsb0 ;  /* 0x43e00008a0187df0 */ /* 0x000fe20008001818 */
[----:B------:R-:W-:Y:S01]  /*8df0*/  R2UR UR10, R215 ;  /* 0x00000000d70a72ca */ /* 0x000fe200000e0000 */
[----:B------:R-:W-:Y:S01]  /*8e00*/  UMOV UR11, 0x40000040 ;  /* 0x40000040000b7882 */ /* 0x000fe20000000000 */
[----:B------:R-:W-:Y:S02]  /*8e10*/  WARPGROUP.DEPBAR.LE gsb0, 0x0 ;  /* 0x00008000000079c5 */ /* 0x000fe40000010000 */
[----:B------:R-:W-:-:S15]  /*8e20*/  WARPGROUP.ARRIVE ;  /* 0x00000000000079c5 */ /* 0x000fde0000000000 */
[----:B------:R-:W-:-:S08]  /*8e30*/  NOP ;  /* 0x0000000000007918 */ /* 0x000fd00000000000 */
        /* <DEDUP_REMOVED lines=10> */
[----:B------:R0:W-:Y:S01]  /*8ee0*/  @!P1 SYNCS.ARRIVE.TRANS64.RED.A1T0 RZ, [R196+URZ], RZ ;  /* 0x000000ffc4ff99a7 */ /* 0x0001e2000810043f */
[----:B------:R-:W-:Y:S05]  /*8ef0*/  @P2 BRA `(.L_x_220) ;  /* 0xffffffd000d42947 */ /* 0x000fea000383ffff */
[----:B0-----:R-:W-:Y:S02]  /*8f00*/  IMAD.SHL.U32 R152, R197, 0x40, RZ ;  /* 0x00000040c5987824 */ /* 0x001fe400078e00ff */
[----:B------:R-:W-:Y:S02]  /*8f10*/  IMAD.MOV.U32 R187, RZ, RZ, R180 ;  /* 0x000000ffffbb7224 */ /* 0x000fe400078e00b4 */
[----:B------:R-:W-:-:S07]  /*8f20*/  IMAD.MOV.U32 R186, RZ, RZ, R195 ;  /* 0x000000ffffba7224 */ /* 0x000fce00078e00c3 */
.L_x_211:
[----:B------:R-:W0:Y:S01]  /*8f30*/  SHFL.BFLY PT, R2, R193, 0x2, 0x1f ;  /* 0x0c401f00c1027f89 */ /* 0x000e2200000e0000 */
[----:B------:R-:W-:Y:S08]  /*8f40*/  BAR.ARV 0x8, 0x100 ;  /* 0x0204000000007b1d */ /* 0x000ff00000002000 */
[----:B------:R-:W-:Y:S01]  /*8f50*/  BAR.SYNC.DEFER_BLOCKING 0xf, 0x100 ;  /* 0x03c4000000007b1d */ /* 0x000fe20000010000 */
[----:B------:R-:W-:Y:S01]  /*8f60*/  ISETP.NE.AND P0, PT, R0, RZ, PT ;  /* 0x000000ff0000720c */ /* 0x000fe20003f05270 */
[----:B------:R-:W-:-:S02]  /*8f70*/  IMAD.MOV.U32 R0, RZ, RZ, RZ ;  /* 0x000000ffff007224 */ /* 0x000fc400078e00ff */
[----:B------:R-:W-:Y:S02]  /*8f80*/  IMAD.IADD R3, R3, 0x1, R152 ;  /* 0x0000000103037824 */ /* 0x000fe400078e0298 */
[----:B------:R-:W1:Y:S01]  /*8f90*/  SHFL.BFLY PT, R7, R194, 0x2, 0x1f ;  /* 0x0c401f00c2077f89 */ /* 0x000e6200000e0000 */
[----:B0-----:R-:W-:-:S07]  /*8fa0*/  FADD.FTZ R2, R2, R193 ;  /* 0x000000c102027221 */ /* 0x001fce0000010000 */
[----:B------:R-:W-:Y:S01]  /*8fb0*/  @!P0 IMAD R3, R3, 0x4, R184 ;  /* 0x0000000403038824 */ /* 0x000fe200078e02b8 */
[----:B------:R-:W0:Y:S01]  /*8fc0*/  SHFL.BFLY PT, R5, R2, 0x1, 0x1f ;  /* 0x0c201f0002057f89 */ /* 0x000e2200000e0000 */
[----:B-1----:R-:W-:-:S05]  /*8fd0*/  FADD.FTZ R7, R7, R194 ;  /* 0x000000c207077221 */ /* 0x002fca0000010000 */
[----:B------:R-:W1:Y:S01]  /*8fe0*/  SHFL.BFLY PT, R4, R7, 0x1, 0x1f ;  /* 0x0c201f0007047f89 */ /* 0x000e6200000e0000 */
[----:B0-----:R-:W-:-:S05]  /*8ff0*/  FADD.FTZ R5, R2, R5 ;  /* 0x0000000502057221 */ /* 0x001fca0000010000 */
[----:B------:R-:W-:-:S13]  /*9000*/  FSETP.NE.FTZ.AND P1, PT, R5, RZ, PT ;  /* 0x000000ff0500720b */ /* 0x000fda0003f35000 */
[----:B------:R-:W0:Y:S01]  /*9010*/  @P1 MUFU.LG2 R2, R5 ;  /* 0x0000000500021308 */ /* 0x000e220000000c00 */
[----:B-1----:R-:W-:Y:S01]  /*9020*/  FADD.FTZ R8, R7, R4 ;  /* 0x0000000407087221 */ /* 0x002fe20000010000 */
[----:B------:R-:W-:Y:S02]  /*9030*/  IMAD.MOV.U32 R4, RZ, RZ, RZ ;  /* 0x000000ffff047224 */ /* 0x000fe400078e00ff */
[----:B------:R-:W-:Y:S02]  /*9040*/  IMAD.U32 R7, RZ, RZ, UR6 ;  /* 0x00000006ff077e24 */ /* 0x000fe4000f8e00ff */
[----:B------:R-:W-:Y:S02]  /*9050*/  FSETP.NE.FTZ.AND P2, PT, R8, RZ, PT ;  /* 0x000000ff0800720b */ /* 0x000fe40003f55000 */
[----:B------:R1:W2:Y:S01]  /*9060*/  @P1 MUFU.RCP R4, R5 ;  /* 0x0000000500041308 */ /* 0x0002a20000001000 */
[----:B0-----:R-:W-:Y:S01]  /*9070*/  @P1 FMUL.FTZ R2, R2, 0.69314718246459960938 ;  /* 0x3f31721802021820 */ /* 0x001fe20000410000 */
[----:B-1----:R-:W-:-:S09]  /*9080*/  IMAD.MOV.U32 R5, RZ, RZ, -0x800000 ;  /* 0xff800000ff057424 */ /* 0x002fd200078e00ff */
[----:B------:R-:W0:Y:S01]  /*9090*/  @P2 MUFU.RCP R0, R8 ;  /* 0x0000000800002308 */ /* 0x000e220000001000 */
[----:B------:R-:W-:Y:S01]  /*90a0*/  @P2 FMUL.FTZ R7, R7, 0.69314718246459960938 ;  /* 0x3f31721807072820 */ /* 0x000fe20000410000 */
[----:B--2---:R-:W-:Y:S01]  /*90b0*/  @!P0 STS [R3+0x38400], R4 ;  /* 0x0384000403008388 */ /* 0x004fe20000000800 */
[----:B------:R-:W-:-:S05]  /*90c0*/  FMUL.FTZ R24, R24, R4 ;  /* 0x0000000418187220 */ /* 0x000fca0000410000 */
[----:B------:R-:W1:Y:S01]  /*90d0*/  @P2 MUFU.LG2 R6, R8 ;  /* 0x0000000800062308 */ /* 0x000e620000000c00 */
        /* <DEDUP_REMOVED lines=8> */
[----:B0-----:R0:W-:Y:S01]  /*9160*/  @!P0 STS [R3+0x38420], R0 ;  /* 0x0384200003008388 */ /* 0x0011e20000000800 */
[-C--:B------:R-:W-:Y:S01]  /*9170*/  FMUL.FTZ R41, R41, R4.reuse ;  /* 0x0000000429297220 */ /* 0x080fe20000410000 */
[-C--:B------:R-:W-:Y:S01]  /*9180*/  FMUL.FTZ R44, R44, R4.reuse ;  /* 0x000000042c2c7220 */ /* 0x080fe20000410000 */
[-C--:B------:R-:W-:Y:S01]  /*9190*/  FMUL.FTZ R45, R45, R4.reuse ;  /* 0x000000042d2d7220 */ /* 0x080fe20000410000 */
[-C--:B------:R-:W-:Y:S01]  /*91a0*/  FMUL.FTZ R48, R48, R4.reuse ;  /* 0x0000000430307220 */ /* 0x080fe20000410000 */
[-C--:B------:R-:W-:Y:S01]  /*91b0*/  FMUL.FTZ R49, R49, R4.reuse ;  /* 0x0000000431317220 */ /* 0x080fe20000410000 */
[-C--:B------:R-:W-:Y:S01]  /*91c0*/  FMUL.FTZ R52, R52, R4.reuse ;  /* 0x0000000434347220 */ /* 0x080fe20000410000 */
[-C--:B------:R-:W-:Y:S01]  /*91d0*/  FMUL.FTZ R53, R53, R4.reuse ;  /* 0x0000000435357220 */ /* 0x080fe20000410000 */
[----:B-1----:R-:W-:Y:S01]  /*91e0*/  @P2 FMUL.FTZ R6, R6, 0.69314718246459960938 ;  /* 0x3f31721806062820 */ /* 0x002fe20000410000 */
[----:B------:R-:W-:Y:S01]  /*91f0*/  FMUL.FTZ R56, R56, R4 ;  /* 0x0000000438387220 */ /* 0x000fe20000410000 */
[----:B0-----:R-:W-:-:S02]  /*9200*/  IMAD.U32 R3, RZ, RZ, UR6 ;  /* 0x00000006ff037e24 */ /* 0x001fc4000f8e00ff */
[-C--:B------:R-:W-:Y:S01]  /*9210*/  FMUL.FTZ R57, R57, R4.reuse ;  /* 0x0000000439397220 */ /* 0x080fe20000410000 */
[-C--:B------:R-:W-:Y:S01]  /*9220*/  FMUL.FTZ R60, R60, R4.reuse ;  /* 0x000000043c3c7220 */ /* 0x080fe20000410000 */
[-C--:B------:R-:W-:Y:S01]  /*9230*/  FMUL.FTZ R61, R61, R4.reuse ;  /* 0x000000043d3d7220 */ /* 0x080fe20000410000 */
[----:B------:R-:W-:Y:S01]  /*9240*/  @P1 FMUL.FTZ R3, R3, 0.69314718246459960938 ;  /* 0x3f31721803031820 */ /* 0x000fe20000410000 */
        /* <DEDUP_REMOVED lines=44> */
[----:B------:R-:W-:Y:S01]  /*9510*/  IMAD.MOV.U32 R4, RZ, RZ, -0x800000 ;  /* 0xff800000ff047424 */ /* 0x000fe200078e00ff */
        /* <DEDUP_REMOVED lines=68> */
.L_x_196:
[----:B------:R-:W-:Y:S05]  /*9960*/  @P0 BRA `(.L_x_221) ;  /* 0x0000002400180947 */ /* 0x000fea0003800000 */
[----:B------:R-:W2:Y:S01]  /*9970*/  LDL R156, [R1] ;  /* 0x00000000019c7983 */ /* 0x000ea20000100800 */
[----:B------:R-:W1:Y:S01]  /*9980*/  S2UR UR5, SR_CgaCtaId ;  /* 0x00000000000579c3 */ /* 0x000e620000008800 */
[----:B------:R-:W-:Y:S01]  /*9990*/  UMOV UR4, 0x400 ;  /* 0x0000040000047882 */ /* 0x000fe20000000000 */
[----:B------:R-:W3:Y:S06]  /*99a0*/  S2R R0, SR_TID.X ;  /* 0x0000000000007919 */ /* 0x000eec0000002100 */
[----:B------:R-:W4:Y:S08]  /*99b0*/  S2UR UR6, SR_CTAID.Y ;  /* 0x00000000000679c3 */ /* 0x000f300000002600 */
[----:B------:R-:W4:Y:S08]  /*99c0*/  LDC R3, c[0x0][0xd50] ;  /* 0x00035400ff037b82 */ /* 0x000f300000000800 */
[----:B------:R-:W5:Y:S01]  /*99d0*/  LDC R6, c[0x0][0xce8] ;  /* 0x00033a00ff067b82 */ /* 0x000f620000000800 */
[----:B-1----:R-:W-:-:S04]  /*99e0*/  ULEA UR4, UR5, UR4, 0x18 ;  /* 0x0000000405047291 */ /* 0x002fc8000f8ec03f */
[----:B------:R-:W-:-:S04]  /*99f0*/  UIADD3 UR4, UR4, 0x38820, URZ ;  /* 0x0003882004047890 */ /* 0x000fc8000fffe03f */
[----:B------:R-:W-:Y:S01]  /*9a00*/  UPRMT UR4, URZ, 0x654, UR4 ;  /* 0x000006543f047896 */ /* 0x000fe20008000004 */
[----:B------:R-:W-:Y:S01]  /*9a10*/  BAR.SYNC.DEFER_BLOCKING 0x1, 0x100 ;  /* 0x0044000000007b1d */ /* 0x000fe20000010000 */
[----:B---3--:R-:W-:-:S05]  /*9a20*/  VIADD R22, R0, 0xffffff80 ;  /* 0xffffff8000167836 */ /* 0x008fca0000000000 */
[----:B------:R-:W-:-:S04]  /*9a30*/  SHF.R.S32.HI R19, RZ, 0x1f, R22 ;  /* 0x0000001fff137819 */ /* 0x000fc80000011416 */
[----:B------:R-:W-:-:S04]  /*9a40*/  LEA.HI R9, R19, R22, RZ, 0x7 ;  /* 0x0000001613097211 */ /* 0x000fc800078f38ff */
[----:B------:R-:W-:Y:S02]  /*9a50*/  SHF.R.S32.HI R0, RZ, 0x7, R9 ;  /* 0x00000007ff007819 */ /* 0x000fe40000011409 */
[----:B------:R-:W-:Y:S02]  /*9a60*/  LOP3.LUT R7, R9, 0xffffff80, RZ, 0xc0, !PT ;  /* 0xffffff8009077812 */ /* 0x000fe400078ec0ff */
[----:B-----5:R-:W-:Y:S01]  /*9a70*/  ISETP.NE.AND P1, PT, R6, 0x1, PT ;  /* 0x000000010600780c */ /* 0x020fe20003f25270 */
[----:B------:R-:W1:Y:S02]  /*9a80*/  SHFL.IDX PT, R10, R0, RZ, 0x1f ;  /* 0x00001fff000a7589 */ /* 0x000e6400000e0000 */
[----:B0-----:R-:W-:Y:S01]  /*9a90*/  IMAD.IADD R8, R22, 0x1, -R7 ;  /* 0x0000000116087824 */ /* 0x001fe200078e0a07 */
[----:B------:R-:W-:Y:S04]  /*9aa0*/  SYNCS.ARRIVE.TRANS64.RED.A1T0 RZ, [UR4], RZ ;  /* 0x000000ffffff79a7 */ /* 0x000fe80008100404 */
[----:B------:R-:W-:-:S04]  /*9ab0*/  SHF.R.S32.HI R155, RZ, 0x1f, R8 ;  /* 0x0000001fff9b7819 */ /* 0x000fc80000011408 */
[----:B------:R-:W-:-:S04]  /*9ac0*/  LEA.HI R7, R155, R8, RZ, 0x2 ;  /* 0x000000089b077211 */ /* 0x000fc800078f10ff */
[----:B------:R-:W-:Y:S02]  /*9ad0*/  SHF.R.S32.HI R154, RZ, 0x2, R7 ;  /* 0x00000002ff9a7819 */ /* 0x000fe40000011407 */
[----:B-1----:R-:W-:Y:S02]  /*9ae0*/  ISETP.NE.AND P0, PT, R10, RZ, PT ;  /* 0x000000ff0a00720c */ /* 0x002fe40003f05270 */
[----:B--2---:R-:W-:-:S13]  /*9af0*/  R2UR UR7, R156 ;  /* 0x000000009c0772ca */ /* 0x004fda00000e0000 */
[----:B------:R-:W-:-:S04]  /*9b00*/  IMAD R2, RZ, RZ, -UR7 ;  /* 0x80000007ff027e24 */ /* 0x000fc8000f8e02ff */
[----:B----4-:R-:W-:Y:S01]  /*9b10*/  IMAD R2, R3, R2, UR6 ;  /* 0x0000000603027e24 */ /* 0x010fe2000f8e0202 */
[----:B------:R-:W-:-:S04]  /*9b20*/  USHF.R.S32.HI UR6, URZ, 0x1f, UR7 ;  /* 0x0000001f3f067899 */ /* 0x000fc80008011407 */
[----:B------:R-:W-:Y:S01]  /*9b30*/  SHF.R.S32.HI R3, RZ, 0x1f, R2 ;  /* 0x0000001fff037819 */ /* 0x000fe20000011402 */
[----:B------:R-:W-:Y:S07]  /*9b40*/  @P0 BRA `(.L_x_222) ;  /* 0x00000004004c0947 */ /* 0x000fee0003800000 */
[----:B------:R-:W0:Y:S01]  /*9b50*/  LDC R18, c[0x0][0xce8] ;  /* 0x00033a00ff127b82 */ /* 0x000e220000000800 */
[----:B------:R-:W-:Y:S01]  /*9b60*/  LOP3.LUT R9, R9, 0xffffff80, RZ, 0xc0, !PT ;  /* 0xffffff8009097812 */ /* 0x000fe200078ec0ff */
[----:B------:R-:W1:Y:S01]  /*9b70*/  S2R R14, SR_CTAID.X ;  /* 0x00000000000e7919 */ /* 0x000e620000002500 */
[----:B------:R-:W-:Y:S01]  /*9b80*/  R2UR UR10, R156 ;  /* 0x000000009c0a72ca */ /* 0x000fe200000e0000 */
[----:B------:R-:W-:Y:S02]  /*9b90*/  ULDC.64 UR4, c[0x0][0xcd0] ;  /* 0x0003340000047ab9 */ /* 0x000fe40000000a00 */
[----:B------:R-:W-:Y:S01]  /*9ba0*/  IMAD.IADD R23, R22, 0x1, -R9 ;  /* 0x0000000116177824 */ /* 0x000fe200078e0a09 */
[----:B------:R-:W-:Y:S01]  /*9bb0*/  LEA.HI R9, R19, R22, RZ, 0x2 ;  /* 0x0000001613097211 */ /* 0x000fe200078f10ff */
[----:B------:R-:W2:Y:S03]  /*9bc0*/  S2UR UR7, SR_CTAID.Z ;  /* 0x00000000000779c3 */ /* 0x000ea60000002700 */
[----:B------:R-:W-:-:S02]  /*9bd0*/  SHF.R.S32.HI R12, RZ, 0x1f, R23 ;  /* 0x0000001fff0c7819 */ /* 0x000fc40000011417 */
[----:B------:R-:W-:Y:S02]  /*9be0*/  LOP3.LUT R9, R9, 0xfffffffc, RZ, 0xc0, !PT ;  /* 0xfffffffc09097812 */ /* 0x000fe400078ec0ff */
[CC--:B------:R-:W-:Y:S01]  /*9bf0*/  LEA.HI R152, R12.reuse, R23.reuse, RZ, 0x2 ;  /* 0x000000170c987211 */ /* 0x0c0fe200078f10ff */
[----:B------:R-:W3:Y:S01]  /*9c00*/  LDC.64 R20, c[0x0][0xcd8] ;  /* 0x00033600ff147b82 */ /* 0x000ee20000000a00 */
[----:B------:R-:W-:Y:S01]  /*9c10*/  LEA.HI R12, R12, R23, RZ, 0x5 ;  /* 0x000000170c0c7211 */ /* 0x000fe200078f28ff */
[----:B------:R-:W-:Y:S01]  /*9c20*/  IMAD.IADD R9, R22, 0x1, -R9 ;  /* 0x0000000116097824 */ /* 0x000fe200078e0a09 */
[--C-:B------:R-:W-:Y:S01]  /*9c30*/  SHF.R.S32.HI R10, RZ, 0x2, R152.reuse ;  /* 0x00000002ff0a7819 */ /* 0x100fe20000011498 */
[----:B------:R-:W-:Y:S01]  /*9c40*/  UIMAD.WIDE.U32 UR8, UR10, UR4, URZ ;  /* 0x000000040a0872a5 */ /* 0x000fe2000f8e003f */
[----:B------:R-:W-:Y:S01]  /*9c50*/  SHF.R.S32.HI R11, RZ, 0x1f, R152 ;  /* 0x0000001fff0b7819 */ /* 0x000fe20000011498 */
[----:B------:R-:W-:Y:S01]  /*9c60*/  UIMAD UR4, UR6, UR4, URZ ;  /* 0x00000004060472a4 */ /* 0x000fe2000f8e023f */
[----:B------:R-:W-:-:S02]  /*9c70*/  SHF.R.S32.HI R12, RZ, 0x5, R12 ;  /* 0x00000005ff0c7819 */ /* 0x000fc4000001140c */
[----:B0-----:R-:W-:Y:S01]  /*9c80*/  ISETP.NE.AND P0, PT, R18, 0x1, PT ;  /* 0x000000011200780c */ /* 0x001fe20003f05270 */
[----:B------:R-:W-:Y:S01]  /*9c90*/  UIMAD UR4, UR10, UR5, UR4 ;  /* 0x000000050a0472a4 */ /* 0x000fe2000f8e0204 */
[----:B------:R-:W-:Y:S02]  /*9ca0*/  LEA.HI R11, R11, R10, RZ, 0x3 ;  /* 0x0000000a0b0b7211 */ /* 0x000fe400078f18ff */
[----:B------:R-:W-:Y:S01]  /*9cb0*/  LOP3.LUT R152, R152, 0x7ffffffc, RZ, 0xc0, !PT ;  /* 0x7ffffffc98987812 */ /* 0x000fe200078ec0ff */
[----:B------:R-:W-:Y:S01]  /*9cc0*/  UIADD3 UR4, UR9, UR4, URZ ;  /* 0x0000000409047290 */ /* 0x000fe2000fffe03f */
[----:B------:R-:W-:Y:S01]  /*9cd0*/  LOP3.LUT R11, R11, 0xfffffff8, RZ, 0xc0, !PT ;  /* 0xfffffff80b0b7812 */ /* 0x000fe200078ec0ff */
[----:B--2---:R-:W-:Y:S02]  /*9ce0*/  USHF.R.S32.HI UR5, URZ, 0x1f, UR7 ;  /* 0x0000001f3f057899 */ /* 0x004fe40008011407 */
[----:B------:R-:W-:Y:S01]  /*9cf0*/  IMAD.IADD R152, R23, 0x1, -R152 ;  /* 0x0000000117987824 */ /* 0x000fe200078e0a98 */
[----:B------:R-:W-:Y:S01]  /*9d00*/  ULDC.64 UR10, c[0x0][0x208] ;  /* 0x00008200000a7ab9 */ /* 0x000fe20000000a00 */
[----:B------:R-:W-:Y:S01]  /*9d10*/  IMAD.IADD R11, R10, 0x1, -R11 ;  /* 0x000000010a0b7824 */ /* 0x000fe200078e0a0b */
[----:B------:R-:W-:Y:S01]  /*9d20*/  LEA.HI R10, R9, R9, RZ, 0x1 ;  /* 0x00000009090a7211 */ /* 0x000fe200078f08ff */
[----:B------:R-:W0:Y:S01]  /*9d30*/  @P0 LDC R16, c[0x0][0xcec] ;  /* 0x00033b00ff100b82 */ /* 0x000e220000000800 */
[----:B------:R-:W-:-:S02]  /*9d40*/  IMAD.SHL.U32 R152, R152, 0x2, RZ ;  /* 0x0000000298987824 */ /* 0x000fc400078e00ff */
[----:B------:R-:W-:Y:S01]  /*9d50*/  LOP3.LUT R10, R10, 0x1ffffffe, RZ, 0xc0, !PT ;  /* 0x1ffffffe0a0a7812 */ /* 0x000fe200078ec0ff */
[----:B------:R-:W-:Y:S02]  /*9d60*/  IMAD R153, R12, 0x10, R11 ;  /* 0x000000100c997824 */ /* 0x000fe400078e020b */
[----:B---3--:R-:W-:Y:S02]  /*9d70*/  IMAD R12, R20, UR5, RZ ;  /* 0x00000005140c7c24 */ /* 0x008fe4000f8e02ff */
[----:B------:R-:W2:Y:S01]  /*9d80*/  @P0 LDC R17, c[0x0][0xcf0] ;  /* 0x00033c00ff110b82 */ /* 0x000ea20000000800 */
[----:B------:R-:W-:Y:S02]  /*9d90*/  IMAD.IADD R9, R9, 0x1, -R10 ;  /* 0x0000000109097824 */ /* 0x000fe400078e0a0a */
[----:B------:R-:W-:Y:S02]  /*9da0*/  IMAD R15, R21, UR7, R12 ;  /* 0x00000007150f7c24 */ /* 0x000fe4000f8e020c */
[----:B------:R-:W-:-:S02]  /*9db0*/  IMAD R9, R9, 0x8, R153 ;  /* 0x0000000809097824 */ /* 0x000fc400078e0299 */
[----:B------:R-:W-:Y:S02]  /*9dc0*/  IMAD.U32 R11, RZ, RZ, UR9 ;  /* 0x00000009ff0b7e24 */ /* 0x000fe4000f8e00ff */
[----:B-1----:R-:W-:Y:S02]  /*9dd0*/  IMAD R9, R14, 0x40, R9 ;  /* 0x000000400e097824 */ /* 0x002fe400078e0209 */
[----:B------:R-:W-:Y:S02]  /*9de0*/  IMAD.U32 R10, RZ, RZ, UR8 ;  /* 0x00000008ff0a7e24 */ /* 0x000fe4000f8e00ff */
[----:B------:R-:W-:Y:S01]  /*9df0*/  IMAD.U32 R11, RZ, RZ, UR4 ;  /* 0x00000004ff0b7e24 */ /* 0x000fe2000f8e00ff */
[----:B------:R-:W-:Y:S01]  /*9e00*/  ULDC.64 UR4, c[0x0][0xce0] ;  /* 0x0003380000047ab9 */ /* 0x000fe20000000a00 */
[----:B------:R-:W-:Y:S02]  /*9e10*/  IMAD.MOV.U32 R13, RZ, RZ, R9 ;  /* 0x000000ffff0d7224 */ /* 0x000fe400078e0009 */
[----:B0-----:R-:W-:-:S04]  /*9e20*/  @P0 IMAD.HI.U32 R12, R9, R16, RZ ;  /* 0x00000010090c0227 */ /* 0x001fc800078e00ff */
[----:B------:R-:W-:Y:S01]  /*9e30*/  IMAD.WIDE.U32 R10, R20, UR7, R10 ;  /* 0x00000007140a7c25 */ /* 0x000fe2000f8e000a */
[----:B--2---:R-:W-:-:S03]  /*9e40*/  @P0 SHF.R.U32.HI R13, RZ, R17, R12 ;  /* 0x00000011ff0d0219 */ /* 0x004fc6000001160c */
[----:B------:R-:W-:Y:S02]  /*9e50*/  IMAD.IADD R11, R11, 0x1, R15 ;  /* 0x000000010b0b7824 */ /* 0x000fe400078e020f */
[----:B------:R-:W-:Y:S02]  /*9e60*/  IMAD R15, R3, UR4, RZ ;  /* 0x00000004030f7c24 */ /* 0x000fe4000f8e02ff */
[----:B------:R-:W-:Y:S02]  /*9e70*/  IMAD.MOV R12, RZ, RZ, -R13 ;  /* 0x000000ffff0c7224 */ /* 0x000fe400078e0a0d */
[----:B------:R-:W-:-:S04]  /*9e80*/  IMAD.WIDE.U32 R10, R2, UR4, R10 ;  /* 0x00000004020a7c25 */ /* 0x000fc8000f8e000a */
[----:B------:R-:W-:Y:S01]  /*9e90*/  IMAD R9, R18, R12, R9 ;  /* 0x0000000c12097224 */ /* 0x000fe200078e0209 */
[----:B------:R-:W-:Y:S01]  /*9ea0*/  IADD3 R10, P0, R13, R10, RZ ;  /* 0x0000000a0d0a7210 */ /* 0x000fe20007f1e0ff */
[----:B------:R-:W-:Y:S01]  /*9eb0*/  IMAD R16, R2, UR5, R15 ;  /* 0x0000000502107c24 */ /* 0x000fe2000f8e020f */
[----:B------:R-:W-:Y:S01]  /*9ec0*/  SHF.R.S32.HI R15, RZ, 0x1f, R13 ;  /* 0x0000001fff0f7819 */ /* 0x000fe2000001140d */
[----:B------:R-:W-:Y:S01]  /*9ed0*/  ULDC.64 UR4, c[0x0][0xcc8] ;  /* 0x0003320000047ab9 */ /* 0x000fe20000000a00 */
[----:B------:R-:W-:Y:S02]  /*9ee0*/  SHF.R.S32.HI R12, RZ, 0x1f, R9 ;  /* 0x0000001fff0c7819 */ /* 0x000fe40000011409 */
[----:B------:R-:W-:-:S03]  /*9ef0*/  IADD3.X R11, R15, R11, R16, P0, !PT ;  /* 0x0000000b0f0b7210 */ /* 0x000fc600007fe410 */
[----:B------:R-:W-:Y:S02]  /*9f00*/  IMAD R12, R12, UR4, RZ ;  /* 0x000000040c0c7c24 */ /* 0x000fe4000f8e02ff */
[----:B------:R-:W-:-:S04]  /*9f10*/  IMAD.WIDE.U32 R10, R9, UR4, R10 ;  /* 0x00000004090a7c25 */ /* 0x000fc8000f8e000a */
[----:B------:R-:W-:Y:S01]  /*9f20*/  IMAD R9, R9, UR5, R12 ;  /* 0x0000000509097c24 */ /* 0x000fe2000f8e020c */
[----:B------:R-:W-:Y:S01]  /*9f30*/  LEA.HI R12, R0, R0, RZ, 0x1 ;  /* 0x00000000000c7211 */ /* 0x000fe200078f08ff */
[----:B------:R-:W-:Y:S02]  /*9f40*/  ULDC.64 UR4, c[0x0][0xca8] ;  /* 0x00032a0000047ab9 */ /* 0x000fe40000000a00 */
[----:B------:R-:W-:Y:S01]  /*9f50*/  IMAD.IADD R9, R11, 0x1, R9 ;  /* 0x000000010b097824 */ /* 0x000fe200078e0209 */
[----:B------:R-:W-:Y:S01]  /*9f60*/  LEA R16, P0, R10, UR4, 0x2 ;  /* 0x000000040a107c11 */ /* 0x000fe2000f8010ff */
[----:B------:R-:W-:Y:S01]  /*9f70*/  ULDC UR4, c[0x0][0xb88] ;  /* 0x0002e20000047ab9 */ /* 0x000fe20000000800 */
[----:B------:R-:W-:Y:S02]  /*9f80*/  LOP3.LUT R11, R12, 0xfffffe, RZ, 0xc0, !PT ;  /* 0x00fffffe0c0b7812 */ /* 0x000fe400078ec0ff */
[----:B------:R-:W-:Y:S01]  /*9f90*/  LEA.HI.X R17, R10, UR5, R9, 0x2, P0 ;  /* 0x000000050a117c11 */ /* 0x000fe200080f1409 */
[----:B------:R-:W-:Y:S01]  /*9fa0*/  SHFL.IDX PT, R12, R16, 0x1, 0x1c1f ;  /* 0x003c1f00100c7f89 */ /* 0x000fe200000e0000 */
[----:B------:R-:W-:-:S02]  /*9fb0*/  IMAD R9, R14, 0x40, R153 ;  /* 0x000000400e097824 */ /* 0x000fc400078e0299 */
[----:B------:R-:W-:Y:S01]  /*9fc0*/  IMAD.IADD R15, R0, 0x1, -R11 ;  /* 0x00000001000f7824 */ /* 0x000fe200078e0a0b */
[----:B------:R-:W-:Y:S01]  /*9fd0*/  SHFL.IDX PT, R10, R16, RZ, 0x1c1f ;  /* 0x001c1fff100a7589 */ /* 0x000fe200000e0000 */
[----:B------:R-:W-:Y:S02]  /*9fe0*/  IMAD R14, R18, UR4, RZ ;  /* 0x00000004120e7c24 */ /* 0x000fe4000f8e02ff */
[----:B------:R-:W-:Y:S01]  /*9ff0*/  IMAD.U32 R15, R15, -0x100, RZ ;  /* 0xffffff000f0f7824 */ /* 0x000fe200078e00ff */
[----:B------:R-:W0:Y:S04]  /*a000*/  SHFL.IDX PT, R11, R17, RZ, 0x1c1f ;  /* 0x001c1fff110b7589 */ /* 0x000e2800000e0000 */
[----:B------:R-:W1:Y:S01]  /*a010*/  SHFL.IDX PT, R13, R17, 0x1, 0x1c1f ;  /* 0x003c1f00110d7f89 */ /* 0x000e6200000e0000 */
[----:B------:R-:W-:Y:S01]  /*a020*/  ISETP.NE.AND P0, PT, R152, R15, PT ;  /* 0x0000000f9800720c */ /* 0x000fe20003f05270 */
[----:B------:R-:W-:-:S03]  /*a030*/  VIADD R15, R9, 0x8 ;  /* 0x00000008090f7836 */ /* 0x000fc60000000000 */
[-C--:B------:R-:W-:Y:S02]  /*a040*/  ISETP.GE.OR P2, PT, R9, R14.reuse, P0 ;  /* 0x0000000e0900720c */ /* 0x080fe40000746670 */
[----:B------:R-:W-:-:S11]  /*a050*/  ISETP.GE.OR P0, PT, R15, R14, P0 ;  /* 0x0000000e0f00720c */ /* 0x000fd60000706670 */
[----:B0-----:R0:W-:Y:S04]  /*a060*/  @!P2 ST.E desc[UR10][R10.64], R5 ;  /* 0x000000050a00a985 */ /* 0x0011e8000c10190a */
[----:B-1----:R0:W-:Y:S02]  /*a070*/  @!P0 ST.E desc[UR10][R12.64], R4 ;  /* 0x000000040c008985 */ /* 0x0021e4000c10190a */
.L_x_222:
[----:B------:R-:W1:Y:S01]  /*a080*/  S2R R14, SR_CTAID.X ;  /* 0x00000000000e7919 */ /* 0x000e620000002500 */
[----:B------:R-:W-:Y:S01]  /*a090*/  LEA.HI R19, R19, R22, RZ, 0x2 ;  /* 0x0000001613137211 */ /* 0x000fe200078f10ff */
[----:B------:R-:W2:Y:S01]  /*a0a0*/  S2UR UR7, SR_CTAID.Z ;  /* 0x00000000000779c3 */ /* 0x000ea20000002700 */
[----:B0-----:R-:W-:Y:S01]  /*a0b0*/  SHF.R.S32.HI R5, RZ, 0x1f, R7 ;  /* 0x0000001fff057819 */ /* 0x001fe20000011407 */
[----:B------:R-:W-:Y:S01]  /*a0c0*/  ULDC.64 UR8, c[0x0][0xc38] ;  /* 0x00030e0000087ab9 */ /* 0x000fe20000000a00 */
[----:B------:R-:W-:Y:S01]  /*a0d0*/  LOP3.LUT R19, R19, 0xfffffffc, RZ, 0xc0, !PT ;  /* 0xfffffffc13137812 */ /* 0x000fe200078ec0ff */
[----:B------:R-:W-:Y:S01]  /*a0e0*/  UIMAD UR6, UR6, UR8, URZ ;  /* 0x00000008060672a4 */ /* 0x000fe2000f8e023f */
[----:B------:R-:W-:Y:S01]  /*a0f0*/  LEA.HI R5, R5, R154, RZ, 0x3 ;  /* 0x0000009a05057211 */ /* 0x000fe200078f18ff */
[----:B------:R-:W-:Y:S01]  /*a100*/  BSSY B0, `(.L_x_223) ;  /* 0x0000103000007945 */ /* 0x000fe20003800000 */
[----:B------:R-:W-:Y:S01]  /*a110*/  R2UR UR10, R156 ;  /* 0x000000009c0a72ca */ /* 0x000fe200000e0000 */
[----:B------:R-:W-:Y:S01]  /*a120*/  IMAD.IADD R19, R22, 0x1, -R19 ;  /* 0x0000000116137824 */ /* 0x000fe200078e0a13 */
[----:B------:R-:W0:Y:S01]  /*a130*/  LDC.64 R12, c[0x0][0xc40] ;  /* 0x00031000ff0c7b82 */ /* 0x000e220000000a00 */
[----:B------:R-:W-:-:S02]  /*a140*/  LOP3.LUT R5, R5, 0xfffffff8, RZ, 0xc0, !PT ;  /* 0xfffffff805057812 */ /* 0x000fc400078ec0ff */
[----:B------:R-:W-:Y:S02]  /*a150*/  LEA.HI R155, R155, R8, RZ, 0x5 ;  /* 0x000000089b9b7211 */ /* 0x000fe400078f28ff */
[----:B------:R-:W-:Y:S01]  /*a160*/  LEA.HI R4, R19, R19, RZ, 0x1 ;  /* 0x0000001313047211 */ /* 0x000fe200078f08ff */
[----:B------:R-:W-:Y:S01]  /*a170*/  IMAD.IADD R154, R154, 0x1, -R5 ;  /* 0x000000019a9a7824 */ /* 0x000fe200078e0a05 */
[----:B------:R-:W-:Y:S01]  /*a180*/  SHF.R.S32.HI R155, RZ, 0x5, R155 ;  /* 0x00000005ff9b7819 */ /* 0x000fe2000001149b */
[----:B------:R-:W3:Y:S01]  /*a190*/  @P1 LDC R16, c[0x0][0xcec] ;  /* 0x00033b00ff101b82 */ /* 0x000ee20000000800 */
[----:B------:R-:W-:Y:S02]  /*a1a0*/  LOP3.LUT R4, R4, 0x1ffffffe, RZ, 0xc0, !PT ;  /* 0x1ffffffe04047812 */ /* 0x000fe400078ec0ff */
[----:B------:R-:W-:Y:S01]  /*a1b0*/  UIMAD.WIDE.U32 UR4, UR10, UR8, URZ ;  /* 0x000000080a0472a5 */ /* 0x000fe2000f8e003f */
[----:B------:R-:W-:Y:S01]  /*a1c0*/  IMAD R155, R155, 0x10, R154 ;  /* 0x000000109b9b7824 */ /* 0x000fe200078e029a */
[----:B------:R-:W-:Y:S01]  /*a1d0*/  UIMAD UR6, UR10, UR9, UR6 ;  /* 0x000000090a0672a4 */ /* 0x000fe2000f8e0206 */
[----:B------:R-:W-:Y:S01]  /*a1e0*/  IMAD.IADD R4, R19, 0x1, -R4 ;  /* 0x0000000113047824 */ /* 0x000fe200078e0a04 */
[----:B--2---:R-:W-:Y:S01]  /*a1f0*/  USHF.R.S32.HI UR8, URZ, 0x1f, UR7 ;  /* 0x0000001f3f087899 */ /* 0x004fe20008011407 */
[----:B------:R-:W2:Y:S01]  /*a200*/  @P1 LDC R17, c[0x0][0xcf0] ;  /* 0x00033c00ff111b82 */ /* 0x000ea20000000800 */
[----:B------:R-:W-:Y:S01]  /*a210*/  UIADD3 UR6, UR5, UR6, URZ ;  /* 0x0000000605067290 */ /* 0x000fe2000fffe03f */
[----:B------:R-:W-:-:S02]  /*a220*/  IMAD R9, R4, 0x8, R155 ;  /* 0x0000000804097824 */ /* 0x000fc400078e029b */
[----:B------:R-:W-:Y:S02]  /*a230*/  IMAD.U32 R5, RZ, RZ, UR5 ;  /* 0x00000005ff057e24 */ /* 0x000fe4000f8e00ff */
[----:B-1----:R-:W-:Y:S02]  /*a240*/  IMAD R15, R14, 0x40, R9 ;  /* 0x000000400e0f7824 */ /* 0x002fe400078e0209 */
[----:B------:R-:W-:Y:S01]  /*a250*/  IMAD.U32 R4, RZ, RZ, UR4 ;  /* 0x00000004ff047e24 */ /* 0x000fe2000f8e00ff */
[----:B------:R-:W-:Y:S01]  /*a260*/  ULDC.64 UR4, c[0x0][0xc48] ;  /* 0x0003120000047ab9 */ /* 0x000fe20000000a00 */
[----:B------:R-:W-:Y:S02]  /*a270*/  IMAD.U32 R5, RZ, RZ, UR6 ;  /* 0x00000006ff057e24 */ /* 0x000fe4000f8e00ff */
[----:B0-----:R-:W-:Y:S02]  /*a280*/  IMAD R10, R12, UR8, RZ ;  /* 0x000000080c0a7c24 */ /* 0x001fe4000f8e02ff */
[----:B------:R-:W-:-:S02]  /*a290*/  IMAD.MOV.U32 R9, RZ, RZ, R15 ;  /* 0x000000ffff097224 */ /* 0x000fc400078e000f */
[----:B---3--:R-:W-:-:S04]  /*a2a0*/  @P1 IMAD.HI.U32 R16, R15, R16, RZ ;  /* 0x000000100f101227 */ /* 0x008fc800078e00ff */
[----:B------:R-:W-:Y:S02]  /*a2b0*/  IMAD R11, R13, UR7, R10 ;  /* 0x000000070d0b7c24 */ /* 0x000fe4000f8e020a */
[----:B------:R-:W-:Y:S01]  /*a2c0*/  IMAD.WIDE.U32 R4, R12, UR7, R4 ;  /* 0x000000070c047c25 */ /* 0x000fe2000f8e0004 */
[----:B--2---:R-:W-:-:S03]  /*a2d0*/  @P1 SHF.R.U32.HI R9, RZ, R17, R16 ;  /* 0x00000011ff091219 */ /* 0x004fc60000011610 */
[----:B------:R-:W-:Y:S02]  /*a2e0*/  IMAD R3, R3, UR4, RZ ;  /* 0x0000000403037c24 */ /* 0x000fe4000f8e02ff */
[----:B------:R-:W-:Y:S01]  /*a2f0*/  IMAD.IADD R5, R5, 0x1, R11 ;  /* 0x0000000105057824 */ /* 0x000fe200078e020b */
[--C-:B------:R-:W-:Y:S01]  /*a300*/  SHF.R.S32.HI R10, RZ, 0x1f, R9.reuse ;  /* 0x0000001fff0a7819 */ /* 0x100fe20000011409 */
[----:B------:R-:W-:Y:S02]  /*a310*/  IMAD.MOV R13, RZ, RZ, -R9 ;  /* 0x000000ffff0d7224 */ /* 0x000fe400078e0a09 */
[C---:B------:R-:W-:Y:S02]  /*a320*/  IMAD R11, R2.reuse, UR5, R3 ;  /* 0x00000005020b7c24 */ /* 0x040fe4000f8e0203 */
[----:B------:R-:W-:Y:S01]  /*a330*/  IMAD.WIDE.U32 R2, R2, UR4, R4 ;  /* 0x0000000402027c25 */ /* 0x000fe2000f8e0004 */
[----:B------:R-:W-:-:S03]  /*a340*/  ULDC.64 UR4, c[0x0][0xc30] ;  /* 0x00030c0000047ab9 */ /* 0x000fc60000000a00 */
[----:B------:R-:W-:Y:S02]  /*a350*/  IMAD R5, R6, R13, R15 ;  /* 0x0000000d06057224 */ /* 0x000fe400078e020f */
[----:B------:R-:W-:Y:S02]  /*a360*/  IMAD R10, R10, UR4, RZ ;  /* 0x000000040a0a7c24 */ /* 0x000fe4000f8e02ff */
[----:B------:R-:W-:Y:S01]  /*a370*/  IMAD.IADD R3, R3, 0x1, R11 ;  /* 0x0000000103037824 */ /* 0x000fe200078e020b */
[----:B------:R-:W-:Y:S01]  /*a380*/  SHF.R.S32.HI R4, RZ, 0x1f, R5 ;  /* 0x0000001fff047819 */ /* 0x000fe20000011405 */
[C---:B------:R-:W-:Y:S02]  /*a390*/  IMAD R11, R9.reuse, UR5, R10 ;  /* 0x00000005090b7c24 */ /* 0x040fe4000f8e020a */
[----:B------:R-:W-:Y:S01]  /*a3a0*/  IMAD.WIDE.U32 R2, R9, UR4, R2 ;  /* 0x0000000409027c25 */ /* 0x000fe2000f8e0002 */
[----:B------:R-:W-:-:S03]  /*a3b0*/  ULDC.64 UR4, c[0x0][0xc28] ;  /* 0x00030a0000047ab9 */ /* 0x000fc60000000a00 */
[----:B------:R-:W-:Y:S02]  /*a3c0*/  IMAD R4, R4, UR4, RZ ;  /* 0x0000000404047c24 */ /* 0x000fe4000f8e02ff */
[----:B------:R-:W-:Y:S02]  /*a3d0*/  IMAD.IADD R3, R3, 0x1, R11 ;  /* 0x0000000103037824 */ /* 0x000fe400078e020b */
[C---:B------:R-:W-:Y:S02]  /*a3e0*/  IMAD R9, R5.reuse, UR5, R4 ;  /* 0x0000000505097c24 */ /* 0x040fe4000f8e0204 */
[----:B------:R-:W-:Y:S01]  /*a3f0*/  IMAD.WIDE.U32 R2, R5, UR4, R2 ;  /* 0x0000000405027c25 */ /* 0x000fe2000f8e0002 */
[----:B------:R-:W-:-:S03]  /*a400*/  ULDC.64 UR4, c[0x0][0xc00] ;  /* 0x0003000000047ab9 */ /* 0x000fc60000000a00 */
[----:B------:R-:W-:Y:S01]  /*a410*/  IMAD.IADD R5, R3, 0x1, R9 ;  /* 0x0000000103057824 */ /* 0x000fe200078e0209 */
[----:B------:R-:W-:Y:S02]  /*a420*/  LEA.HI R9, R0, R0, RZ, 0x1 ;  /* 0x0000000000097211 */ /* 0x000fe400078f08ff */
[----:B------:R-:W-:Y:S01]  /*a430*/  LEA R4, P0, R2, UR4, 0x2 ;  /* 0x0000000402047c11 */ /* 0x000fe2000f8010ff */
[----:B------:R-:W-:Y:S01]  /*a440*/  ULDC UR4, c[0x0][0xb88] ;  /* 0x0002e20000047ab9 */ /* 0x000fe20000000800 */
[----:B------:R-:W-:Y:S01]  /*a450*/  LOP3.LUT R11, R9, 0xfffffe, RZ, 0xc0, !PT ;  /* 0x00fffffe090b7812 */ /* 0x000fe200078ec0ff */
[----:B------:R-:W-:Y:S01]  /*a460*/  IMAD R6, R6, UR4, RZ ;  /* 0x0000000406067c24 */ /* 0x000fe2000f8e02ff */
[----:B------:R-:W-:Y:S01]  /*a470*/  LOP3.LUT R9, R7, 0x7ffffffc, RZ, 0xc0, !PT ;  /* 0x7ffffffc07097812 */ /* 0x000fe200078ec0ff */
[----:B------:R-:W-:Y:S01]  /*a480*/  IMAD R7, R14, 0x40, R155 ;  /* 0x000000400e077824 */ /* 0x000fe200078e029b */
[----:B------:R-:W-:Y:S01]  /*a490*/  LEA.HI.X R5, R2, UR5, R5, 0x2, P0 ;  /* 0x0000000502057c11 */ /* 0x000fe200080f1405 */
[----:B------:R-:W-:Y:S01]  /*a4a0*/  IMAD.IADD R11, R0, 0x1, -R11 ;  /* 0x00000001000b7824 */ /* 0x000fe200078e0a0b */
[----:B------:R0:W1:Y:S01]  /*a4b0*/  SHFL.IDX PT, R2, R4, RZ, 0x1c1f ;  /* 0x001c1fff04027589 */ /* 0x00006200000e0000 */
[----:B------:R-:W-:Y:S01]  /*a4c0*/  IMAD.IADD R0, R8, 0x1, -R9 ;  /* 0x0000000108007824 */ /* 0x000fe200078e0a09 */
[----:B------:R-:W-:-:S02]  /*a4d0*/  ISETP.GE.AND P0, PT, R7, R6, PT ;  /* 0x000000060700720c */ /* 0x000fc40003f06270 */
[----:B------:R0:W2:Y:S01]  /*a4e0*/  SHFL.IDX PT, R3, R5, RZ, 0x1c1f ;  /* 0x001c1fff05037589 */ /* 0x0000a200000e0000 */
[----:B------:R-:W-:-:S04]  /*a4f0*/  IMAD R0, R11, 0x80, R0 ;  /* 0x000000800b007824 */ /* 0x000fc800078e0200 */
[----:B------:R-:W-:-:S06]  /*a500*/  IMAD.SHL.U32 R0, R0, 0x2, RZ ;  /* 0x0000000200007824 */ /* 0x000fcc00078e00ff */
[----:B0-----:R-:W-:Y:S05]  /*a510*/  @P0 BRA `(.L_x_224) ;  /* 0x0000000c00040947 */ /* 0x001fea0003800000 */
        /* <DEDUP_REMOVED lines=14> */
[----:B------:R-:W-:Y:S01]  /*a600*/  ULDC.64 UR6, c[0x0][0x208] ;  /* 0x0000820000067ab9 */ /* 0x000fe20000000a00 */
[C---:B------:R-:W-:Y:S01]  /*a610*/  VIADD R20, R0.reuse, 0x40 ;  /* 0x0000004000147836 */ /* 0x040fe20000000000 */
[C---:B------:R-:W-:Y:S01]  /*a620*/  @!P2 LEA.HI R8, R0.reuse, R0, RZ, 0x1 ;  /* 0x000000000008a211 */ /* 0x040fe200078f08ff */
[C---:B------:R-:W-:Y:S01]  /*a630*/  VIADD R21, R0.reuse, 0x48 ;  /* 0x0000004800157836 */ /* 0x040fe20000000000 */
[----:B------:R-:W-:Y:S01]  /*a640*/  @!P3 LEA.HI R10, R9, R9, RZ, 0x1 ;  /* 0x00000009090ab211 */ /* 0x000fe200078f08ff */
[C---:B------:R-:W-:Y:S01]  /*a650*/  VIADD R22, R0.reuse, 0x50 ;  /* 0x0000005000167836 */ /* 0x040fe20000000000 */
[----:B------:R-:W-:Y:S01]  /*a660*/  @!P4 LEA.HI R12, R11, R11, RZ, 0x1 ;  /* 0x0000000b0b0cc211 */ /* 0x000fe200078f08ff */
[----:B------:R-:W-:Y:S01]  /*a670*/  VIADD R23, R0, 0x58 ;  /* 0x0000005800177836 */ /* 0x000fe20000000000 */
[----:B------:R-:W-:-:S02]  /*a680*/  @!P5 LEA.HI R14, R13, R13, RZ, 0x1 ;  /* 0x0000000d0d0ed211 */ /* 0x000fc400078f08ff */
[----:B------:R-:W-:Y:S02]  /*a690*/  @!P2 LOP3.LUT R9, R8, 0xfffffffe, RZ, 0xc0, !PT ;  /* 0xfffffffe0809a812 */ /* 0x000fe400078ec0ff */
[----:B------:R-:W-:Y:S02]  /*a6a0*/  @!P3 LOP3.LUT R11, R10, 0xfffffffe, RZ, 0xc0, !PT ;  /* 0xfffffffe0a0bb812 */ /* 0x000fe400078ec0ff */
[----:B------:R-:W-:Y:S01]  /*a6b0*/  @!P4 LOP3.LUT R13, R12, 0xfffffffe, RZ, 0xc0, !PT ;  /* 0xfffffffe0c0dc812 */ /* 0x000fe200078ec0ff */
[--C-:B-12---:R-:W-:Y:S01]  /*a6c0*/  @!P2 IMAD.WIDE R8, R9, 0x4, R2.reuse ;  /* 0x000000040908a825 */ /* 0x106fe200078e0202 */
[----:B------:R-:W-:Y:S02]  /*a6d0*/  @!P5 LOP3.LUT R15, R14, 0xfffffffe, RZ, 0xc0, !PT ;  /* 0xfffffffe0e0fd812 */ /* 0x000fe400078ec0ff */
[----:B------:R-:W-:Y:S01]  /*a6e0*/  ISETP.GE.AND P6, PT, R22, UR4, PT ;  /* 0x0000000416007c0c */ /* 0x000fe2000bfc6270 */
[----:B------:R-:W-:Y:S01]  /*a6f0*/  @!P3 IMAD.WIDE R10, R11, 0x4, R2 ;  /* 0x000000040b0ab825 */ /* 0x000fe200078e0202 */
[----:B------:R0:W-:Y:S01]  /*a700*/  @!P2 ST.E.64 desc[UR6][R8.64], R24 ;  /* 0x000000180800a985 */ /* 0x0001e2000c101b06 */
[----:B------:R-:W-:-:S02]  /*a710*/  ISETP.GE.AND P2, PT, R18, UR4, PT ;  /* 0x0000000412007c0c */ /* 0x000fc4000bf46270 */
        /* <DEDUP_REMOVED lines=8> */
[----:B------:R-:W-:Y:S01]  /*a7a0*/  ISETP.GE.AND P5, PT, R21, UR4, PT ;  /* 0x0000000415007c0c */ /* 0x000fe2000bfa6270 */
[----:B0-----:R-:W-:Y:S01]  /*a7b0*/  VIADD R24, R0, 0x60 ;  /* 0x0000006000187836 */ /* 0x001fe20000000000 */
[----:B------:R-:W-:-:S02]  /*a7c0*/  @!P1 LEA.HI R17, R17, R17, RZ, 0x1 ;  /* 0x0000001111119211 */ /* 0x000fc400078f08ff */
[----:B------:R-:W-:Y:S02]  /*a7d0*/  @!P0 LOP3.LUT R9, R16, 0xfffffffe, RZ, 0xc0, !PT ;  /* 0xfffffffe10098812 */ /* 0x000fe400078ec0ff */
        /* <DEDUP_REMOVED lines=13> */
[----:B---3--:R-:W-:Y:S01]  /*a8b0*/  @!P4 LOP3.LUT R15, R20, 0xfffffffe, RZ, 0xc0, !PT ;  /* 0xfffffffe140fc812 */ /* 0x008fe200078ec0ff */
[----:B------:R-:W-:Y:S01]  /*a8c0*/  VIADD R20, R0, 0x78 ;  /* 0x0000007800147836 */ /* 0x000fe20000000000 */
[----:B------:R-:W-:Y:S02]  /*a8d0*/  @!P5 LOP3.LUT R21, R21, 0xfffffffe, RZ, 0xc0, !PT ;  /* 0xfffffffe1515d812 */ /* 0x000fe400078ec0ff */
[----:B------:R-:W-:Y:S01]  /*a8e0*/  @!P6 LOP3.LUT R17, R22, 0xfffffffe, RZ, 0xc0, !PT ;  /* 0xfffffffe1611e812 */ /* 0x000fe200078ec0ff */
        /* <DEDUP_REMOVED lines=41> */
[----:B----4-:R-:W-:Y:S01]  /*ab80*/  @!P3 LOP3.LUT R17, R22, 0xfffffffe, RZ, 0xc0, !PT ;  /* 0xfffffffe1611b812 */ /* 0x010fe200078ec0ff */
        /* <DEDUP_REMOVED lines=37> */
[----:B---3--:R-:W-:Y:S01]  /*ade0*/  @!P4 LOP3.LUT R15, R20, 0xfffffffe, RZ, 0xc0, !PT ;  /* 0xfffffffe140fc812 */ /* 0x008fe200078ec0ff */
[----:B------:R-:W-:Y:S01]  /*adf0*/  @!P2 ST.E.64 desc[UR6][R12.64], R104 ;  /* 0x000000680c00a985 */ /* 0x000fe2000c101b06 */
[----:B------:R-:W-:Y:S01]  /*ae00*/  @!P5 LOP3.LUT R21, R21, 0xfffffffe, RZ, 0xc0, !PT ;  /* 0xfffffffe1515d812 */ /* 0x000fe200078ec0ff */
[----:B------:R-:W-:Y:S01]  /*ae10*/  VIADD R20, R0, 0xd8 ;  /* 0x000000d800147836 */ /* 0x000fe20000000000 */
[----:B----4-:R-:W-:-:S02]  /*ae20*/  @!P6 LOP3.LUT R17, R22, 0xfffffffe, RZ, 0xc0, !PT ;  /* 0xfffffffe1611e812 */ /* 0x010fc400078ec0ff */
        /* <DEDUP_REMOVED lines=31> */
[----:B---3--:R-:W-:Y:S01]  /*b020*/  @!P4 LOP3.LUT R17, R12, 0xfffffffe, RZ, 0xc0, !PT ;  /* 0xfffffffe0c11c812 */ /* 0x008fe200078ec0ff */
        /* <DEDUP_REMOVED lines=16> */
.L_x_224:
[----:B------:R-:W-:Y:S05]  /*b130*/  BSYNC B0 ;  /* 0x0000000000007941 */ /* 0x000fea0003800000 */
.L_x_223:
[----:B------:R-:W-:Y:S01]  /*b140*/  VIADD R7, R7, 0x8 ;  /* 0x0000000807077836 */ /* 0x000fe20000000000 */
[----:B0-2---:R0:W2:Y:S04]  /*b150*/  SHFL.IDX PT, R3, R5, 0x1, 0x1c1f ;  /* 0x003c1f0005037f89 */ /* 0x0050a800000e0000 */
[----:B------:R-:W-:Y:S01]  /*b160*/  ISETP.GE.AND P0, PT, R7, R6, PT ;  /* 0x000000060700720c */ /* 0x000fe20003f06270 */
[----:B-1----:R0:W1:-:S12]  /*b170*/  SHFL.IDX PT, R2, R4, 0x1, 0x1c1f ;  /* 0x003c1f0004027f89 */ /* 0x00205800000e0000 */
        /* <DEDUP_REMOVED lines=14> */
[----:B------:R-:W-:-:S02]  /*b260*/  VIADD R14, R0, 0x38 ;  /* 0x00000038000e7836 */ /* 0x000fc40000000000 */
[C---:B------:R-:W-:Y:S01]  /*b270*/  VIADD R15, R0.reuse, 0x40 ;  /* 0x00000040000f7836 */ /* 0x040fe20000000000 */
[C---:B------:R-:W-:Y:S01]  /*b280*/  @!P0 LEA.HI R4, R0.reuse, R0, RZ, 0x1 ;  /* 0x0000000000048211 */ /* 0x040fe200078f08ff */
[C---:B------:R-:W-:Y:S01]  /*b290*/  VIADD R16, R0.reuse, 0x48 ;  /* 0x0000004800107836 */ /* 0x040fe20000000000 */
[----:B------:R-:W-:Y:S01]  /*b2a0*/  @!P1 LEA.HI R6, R5, R5, RZ, 0x1 ;  /* 0x0000000505069211 */ /* 0x000fe200078f08ff */
[C---:B------:R-:W-:Y:S01]  /*b2b0*/  VIADD R18, R0.reuse, 0x50 ;  /* 0x0000005000127836 */ /* 0x040fe20000000000 */
[----:B------:R-:W-:Y:S01]  /*b2c0*/  @!P2 LEA.HI R8, R7, R7, RZ, 0x1 ;  /* 0x000000070708a211 */ /* 0x000fe200078f08ff */
[----:B------:R-:W-:Y:S01]  /*b2d0*/  VIADD R19, R0, 0x58 ;  /* 0x0000005800137836 */ /* 0x000fe20000000000 */
[----:B------:R-:W-:Y:S01]  /*b2e0*/  @!P0 LOP3.LUT R5, R4, 0xfffffffe, RZ, 0xc0, !PT ;  /* 0xfffffffe04058812 */ /* 0x000fe200078ec0ff */
[----:B------:R-:W-:Y:S01]  /*b2f0*/  VIADD R20, R0, 0x80 ;  /* 0x0000008000147836 */ /* 0x000fe20000000000 */
        /* <DEDUP_REMOVED lines=87> */
[----:B------:R-:W-:Y:S01]  /*b870*/  @!P1 ST.E.64 desc[UR6][R10.64], R86 ;  /* 0x000000560a009985 */ /* 0x000fe2000c101b06 */
[----:B------:R-:W-:Y:S02]  /*b880*/  @!P5 LEA.HI R19, R19, R19, RZ, 0x1 ;  /* 0x000000131313d211 */ /* 0x000fe400078f08ff */
[----:B------:R-:W-:Y:S01]  /*b890*/  VIADD R15, R0, 0xa0 ;  /* 0x000000a0000f7836 */ /* 0x000fe20000000000 */
[----:B------:R-:W-:Y:S01]  /*b8a0*/  @!P0 ST.E.64 desc[UR6][R12.64], R90 ;  /* 0x0000005a0c008985 */ /* 0x000fe2000c101b06 */
[----:B------:R-:W-:Y:S01]  /*b8b0*/  ISETP.GE.AND P0, PT, R14, UR4, PT ;  /* 0x000000040e007c0c */ /* 0x000fe2000bf06270 */
[----:B------:R-:W-:Y:S01]  /*b8c0*/  VIADD R17, R0, 0xb0 ;  /* 0x000000b000117836 */ /* 0x000fe20000000000 */
[----:B0-----:R-:W-:Y:S01]  /*b8d0*/  @!P6 LOP3.LUT R5, R18, 0xfffffffe, RZ, 0xc0, !PT ;  /* 0xfffffffe1205e812 */ /* 0x001fe200078ec0ff */
[----:B------:R-:W-:Y:S01]  /*b8e0*/  VIADD R18, R0, 0xc0 ;  /* 0x000000c000127836 */ /* 0x000fe20000000000 */
[----:B------:R-:W-:-:S02]  /*b8f0*/  ISETP.GE.AND P4, PT, R15, UR4, PT ;  /* 0x000000040f007c0c */ /* 0x000fc4000bf86270 */
[----:B------:R-:W-:Y:S01]  /*b900*/  ISETP.GE.AND P2, PT, R17, UR4, PT ;  /* 0x0000000411007c0c */ /* 0x000fe2000bf46270 */
[--C-:B------:R-:W-:Y:S01]  /*b910*/  @!P6 IMAD.WIDE R4, R5, 0x4, R2.reuse ;  /* 0x000000040504e825 */ /* 0x100fe200078e0202 */
[----:B------:R-:W-:Y:S02]  /*b920*/  ISETP.GE.AND P1, PT, R20, UR4, PT ;  /* 0x0000000414007c0c */ /* 0x000fe4000bf26270 */
[----:B-1----:R-:W-:Y:S01]  /*b930*/  @!P5 LOP3.LUT R7, R19, 0xfffffffe, RZ, 0xc0, !PT ;  /* 0xfffffffe1307d812 */ /* 0x002fe200078ec0ff */
[----:B------:R-:W-:Y:S01]  /*b940*/  VIADD R19, R0, 0xc8 ;  /* 0x000000c800137836 */ /* 0x000fe20000000000 */
[----:B------:R0:W-:Y:S01]  /*b950*/  @!P6 ST.E.64 desc[UR6][R4.64], R94 ;  /* 0x0000005e0400e985 */ /* 0x0001e2000c101b06 */
[----:B------:R-:W-:Y:S02]  /*b960*/  @!P0 LEA.HI R14, R14, R14, RZ, 0x1 ;  /* 0x0000000e0e0e8211 */ /* 0x000fe400078f08ff */
[----:B------:R-:W-:Y:S01]  /*b970*/  @!P5 IMAD.WIDE R6, R7, 0x4, R2 ;  /* 0x000000040706d825 */ /* 0x000fe200078e0202 */
[----:B------:R-:W-:-:S02]  /*b980*/  @!P3 LEA.HI R16, R16, R16, RZ, 0x1 ;  /* 0x000000101010b211 */ /* 0x000fc400078f08ff */
[----:B--2---:R-:W-:Y:S01]  /*b990*/  @!P0 LOP3.LUT R9, R14, 0xfffffffe, RZ, 0xc0, !PT ;  /* 0xfffffffe0e098812 */ /* 0x004fe200078ec0ff */
[----:B------:R-:W-:Y:S01]  /*b9a0*/  VIADD R14, R0, 0xd0 ;  /* 0x000000d0000e7836 */ /* 0x000fe20000000000 */
[----:B------:R-:W-:Y:S01]  /*b9b0*/  @!P4 LEA.HI R15, R15, R15, RZ, 0x1 ;  /* 0x0000000f0f0fc211 */ /* 0x000fe200078f08ff */
[----:B------:R1:W-:Y:S01]  /*b9c0*/  @!P5 ST.E.64 desc[UR6][R6.64], R98 ;  /* 0x000000620600d985 */ /* 0x0003e2000c101b06 */
[----:B------:R-:W-:Y:S02]  /*b9d0*/  ISETP.GE.AND P5, PT, R18, UR4, PT ;  /* 0x0000000412007c0c */ /* 0x000fe4000bfa6270 */
[----:B------:R-:W-:Y:S01]  /*b9e0*/  @!P2 LEA.HI R17, R17, R17, RZ, 0x1 ;  /* 0x000000111111a211 */ /* 0x000fe200078f08ff */
[----:B0-----:R-:W-:Y:S01]  /*b9f0*/  @!P0 IMAD.WIDE R4, R9, 0x4, R2 ;  /* 0x0000000409048825 */ /* 0x001fe200078e0202 */
[----:B------:R-:W-:Y:S02]  /*ba00*/  @!P1 LEA.HI R20, R20, R20, RZ, 0x1 ;  /* 0x0000001414149211 */ /* 0x000fe400078f08ff */
[----:B------:R-:W-:-:S02]  /*ba10*/  @!P4 LOP3.LUT R15, R15, 0xfffffffe, RZ, 0xc0, !PT ;  /* 0xfffffffe0f0fc812 */ /* 0x000fc400078ec0ff */
[----:B------:R-:W-:Y:S01]  /*ba20*/  @!P3 LOP3.LUT R11, R16, 0xfffffffe, RZ, 0xc0, !PT ;  /* 0xfffffffe100bb812 */ /* 0x000fe200078ec0ff */
[----:B------:R0:W-:Y:S01]  /*ba30*/  @!P0 ST.E.64 desc[UR6][R4.64], R102 ;  /* 0x0000006604008985 */ /* 0x0001e2000c101b06 */
[----:B------:R-:W-:Y:S01]  /*ba40*/  @!P2 LOP3.LUT R17, R17, 0xfffffffe, RZ, 0xc0, !PT ;  /* 0xfffffffe1111a812 */ /* 0x000fe200078ec0ff */
[----:B------:R-:W-:Y:S01]  /*ba50*/  VIADD R16, R0, 0xe0 ;  /* 0x000000e000107836 */ /* 0x000fe20000000000 */
[----:B------:R-:W-:Y:S01]  /*ba60*/  ISETP.GE.AND P6, PT, R19, UR4, PT ;  /* 0x0000000413007c0c */ /* 0x000fe2000bfc6270 */
[--C-:B-1----:R-:W-:Y:S01]  /*ba70*/  @!P4 IMAD.WIDE R6, R15, 0x4, R2.reuse ;  /* 0x000000040f06c825 */ /* 0x102fe200078e0202 */
[----:B------:R-:W-:Y:S02]  /*ba80*/  @!P1 LOP3.LUT R13, R20, 0xfffffffe, RZ, 0xc0, !PT ;  /* 0xfffffffe140d9812 */ /* 0x000fe400078ec0ff */
[----:B------:R-:W-:Y:S01]  /*ba90*/  ISETP.GE.AND P0, PT, R14, UR4, PT ;  /* 0x000000040e007c0c */ /* 0x000fe2000bf06270 */
[----:B------:R-:W-:Y:S01]  /*baa0*/  @!P3 IMAD.WIDE R8, R11, 0x4, R2 ;  /* 0x000000040b08b825 */ /* 0x000fe200078e0202 */
[----:B------:R1:W-:Y:S01]  /*bab0*/  @!P4 ST.E.64 desc[UR6][R6.64], R106 ;  /* 0x0000006a0600c985 */ /* 0x0003e2000c101b06 */
[----:B------:R-:W-:-:S02]  /*bac0*/  @!P5 LEA.HI R18, R18, R18, RZ, 0x1 ;  /* 0x000000121212d211 */ /* 0x000fc400078f08ff */
[--C-:B------:R-:W-:Y:S01]  /*bad0*/  @!P2 IMAD.WIDE R10, R17, 0x4, R2.reuse ;  /* 0x00000004110aa825 */ /* 0x100fe200078e0202 */
[----:B------:R2:W-:Y:S01]  /*bae0*/  @!P3 ST.E.64 desc[UR6][R8.64], R110 ;  /* 0x0000006e0800b985 */ /* 0x0005e2000c101b06 */
[----:B0-----:R-:W-:Y:S02]  /*baf0*/  @!P5 LOP3.LUT R5, R18, 0xfffffffe, RZ, 0xc0, !PT ;  /* 0xfffffffe1205d812 */ /* 0x001fe400078ec0ff */
[--C-:B------:R-:W-:Y:S01]  /*bb00*/  @!P1 IMAD.WIDE R12, R13, 0x4, R2.reuse ;  /* 0x000000040d0c9825 */ /* 0x100fe200078e0202 */
[----:B------:R-:W-:Y:S01]  /*bb10*/  @!P2 ST.E.64 desc[UR6][R10.64], R114 ;  /* 0x000000720a00a985 */ /* 0x000fe2000c101b06 */
[----:B------:R-:W-:Y:S02]  /*bb20*/  ISETP.GE.AND P2, PT, R16, UR4, PT ;  /* 0x0000000410007c0c */ /* 0x000fe4000bf46270 */
[C---:B------:R-:W-:Y:S01]  /*bb30*/  VIADD R15, R0.reuse, 0xd8 ;  /* 0x000000d8000f7836 */ /* 0x040fe20000000000 */
[----:B------:R-:W-:Y:S01]  /*bb40*/  @!P1 ST.E.64 desc[UR6][R12.64], R118 ;  /* 0x000000760c009985 */ /* 0x000fe2000c101b06 */
[C---:B------:R-:W-:Y:S01]  /*bb50*/  VIADD R17, R0.reuse, 0xe8 ;  /* 0x000000e800117836 */ /* 0x040fe20000000000 */
[----:B------:R-:W-:Y:S01]  /*bb60*/  @!P6 LEA.HI R19, R19, R19, RZ, 0x1 ;  /* 0x000000131313e211 */ /* 0x000fe200078f08ff */
[----:B------:R-:W-:Y:S01]  /*bb70*/  VIADD R20, R0, 0xf0 ;  /* 0x000000f000147836 */ /* 0x000fe20000000000 */
[----:B------:R-:W-:Y:S01]  /*bb80*/  ISETP.GE.AND P1, PT, R15, UR4, PT ;  /* 0x000000040f007c0c */ /* 0x000fe2000bf26270 */
[----:B------:R-:W-:Y:S01]  /*bb90*/  @!P5 IMAD.WIDE R4, R5, 0x4, R2 ;  /* 0x000000040504d825 */ /* 0x000fe200078e0202 */
[----:B------:R-:W-:-:S02]  /*bba0*/  ISETP.GE.AND P3, PT, R17, UR4, PT ;  /* 0x0000000411007c0c */ /* 0x000fc4000bf66270 */
[----:B------:R-:W-:Y:S01]  /*bbb0*/  ISETP.GE.AND P4, PT, R20, UR4, PT ;  /* 0x0000000414007c0c */ /* 0x000fe2000bf86270 */
[----:B------:R-:W-:Y:S01]  /*bbc0*/  VIADD R0, R0, 0xf8 ;  /* 0x000000f800007836 */ /* 0x000fe20000000000 */
[----:B------:R-:W-:Y:S01]  /*bbd0*/  @!P0 LEA.HI R14, R14, R14, RZ, 0x1 ;  /* 0x0000000e0e0e8211 */ /* 0x000fe200078f08ff */
[----:B------:R0:W-:Y:S01]  /*bbe0*/  @!P5 ST.E.64 desc[UR6][R4.64], R122 ;  /* 0x0000007a0400d985 */ /* 0x0001e2000c101b06 */
[----:B-1----:R-:W-:Y:S02]  /*bbf0*/  @!P6 LOP3.LUT R7, R19, 0xfffffffe, RZ, 0xc0, !PT ;  /* 0xfffffffe1307e812 */ /* 0x002fe400078ec0ff */
[----:B--2---:R-:W-:Y:S02]  /*bc00*/  @!P0 LOP3.LUT R9, R14, 0xfffffffe, RZ, 0xc0, !PT ;  /* 0xfffffffe0e098812 */ /* 0x004fe400078ec0ff */
[----:B------:R-:W-:Y:S01]  /*bc10*/  @!P2 LEA.HI R16, R16, R16, RZ, 0x1 ;  /* 0x000000101010a211 */ /* 0x000fe200078f08ff */
[----:B------:R-:W-:Y:S01]  /*bc20*/  @!P6 IMAD.WIDE R6, R7, 0x4, R2 ;  /* 0x000000040706e825 */ /* 0x000fe200078e0202 */
[----:B------:R-:W-:-:S02]  /*bc30*/  @!P1 LEA.HI R15, R15, R15, RZ, 0x1 ;  /* 0x0000000f0f0f9211 */ /* 0x000fc400078f08ff */
[----:B------:R-:W-:Y:S02]  /*bc40*/  @!P3 LEA.HI R17, R17, R17, RZ, 0x1 ;  /* 0x000000111111b211 */ /* 0x000fe400078f08ff */
[----:B------:R1:W-:Y:S01]  /*bc50*/  @!P6 ST.E.64 desc[UR6][R6.64], R126 ;  /* 0x0000007e0600e985 */ /* 0x0003e2000c101b06 */
[----:B------:R-:W-:Y:S01]  /*bc60*/  @!P4 LEA.HI R20, R20, R20, RZ, 0x1 ;  /* 0x000000141414c211 */ /* 0x000fe200078f08ff */
[----:B0-----:R-:W-:Y:S01]  /*bc70*/  @!P0 IMAD.WIDE R4, R9, 0x4, R2 ;  /* 0x0000000409048825 */ /* 0x001fe200078e0202 */
[----:B------:R-:W-:Y:S02]  /*bc80*/  @!P1 LOP3.LUT R15, R15, 0xfffffffe, RZ, 0xc0, !PT ;  /* 0xfffffffe0f0f9812 */ /* 0x000fe400078ec0ff */
[----:B------:R-:W-:Y:S02]  /*bc90*/  @!P2 LOP3.LUT R11, R16, 0xfffffffe, RZ, 0xc0, !PT ;  /* 0xfffffffe100ba812 */ /* 0x000fe400078ec0ff */
[----:B------:R0:W-:Y:S01]  /*bca0*/  @!P0 ST.E.64 desc[UR6][R4.64], R130 ;  /* 0x0000008204008985 */ /* 0x0001e2000c101b06 */
[----:B------:R-:W-:-:S02]  /*bcb0*/  ISETP.GE.AND P0, PT, R0, UR4, PT ;  /* 0x0000000400007c0c */ /* 0x000fc4000bf06270 */
[----:B------:R-:W-:Y:S01]  /*bcc0*/  @!P3 LOP3.LUT R17, R17, 0xfffffffe, RZ, 0xc0, !PT ;  /* 0xfffffffe1111b812 */ /* 0x000fe200078ec0ff */
[----:B------:R-:W-:Y:S01]  /*bcd0*/  @!P2 IMAD.WIDE R8, R11, 0x4, R2 ;  /* 0x000000040b08a825 */ /* 0x000fe200078e0202 */
[----:B------:R-:W-:-:S03]  /*bce0*/  @!P4 LOP3.LUT R13, R20, 0xfffffffe, RZ, 0xc0, !PT ;  /* 0xfffffffe140dc812 */ /* 0x000fc600078ec0ff */
[----:B-1----:R-:W-:-:S04]  /*bcf0*/  @!P1 IMAD.WIDE R6, R15, 0x4, R2 ;  /* 0x000000040f069825 */ /* 0x002fc800078e0202 */
[--C-:B------:R-:W-:Y:S01]  /*bd00*/  @!P3 IMAD.WIDE R10, R17, 0x4, R2.reuse ;  /* 0x00000004110ab825 */ /* 0x100fe200078e0202 */
[----:B------:R0:W-:Y:S03]  /*bd10*/  @!P1 ST.E.64 desc[UR6][R6.64], R134 ;  /* 0x0000008606009985 */ /* 0x0001e6000c101b06 */
[----:B------:R-:W-:Y:S01]  /*bd20*/  @!P4 IMAD.WIDE R12, R13, 0x4, R2 ;  /* 0x000000040d0cc825 */ /* 0x000fe200078e0202 */
[----:B------:R0:W-:Y:S04]  /*bd30*/  @!P2 ST.E.64 desc[UR6][R8.64], R138 ;  /* 0x0000008a0800a985 */ /* 0x0001e8000c101b06 */
[----:B------:R0:W-:Y:S04]  /*bd40*/  @!P3 ST.E.64 desc[UR6][R10.64], R142 ;  /* 0x0000008e0a00b985 */ /* 0x0001e8000c101b06 */
[----:B------:R0:W-:Y:S01]  /*bd50*/  @!P4 ST.E.64 desc[UR6][R12.64], R146 ;  /* 0x000000920c00c985 */ /* 0x0001e2000c101b06 */
[----:B------:R-:W-:Y:S05]  /*bd60*/  @P0 BRA `(.L_x_193) ;  /* 0x0000005800f00947 */ /* 0x000fea0003800000 */
[----:B------:R-:W-:Y:S01]  /*bd70*/  LEA.HI R0, R0, R0, RZ, 0x1 ;  /* 0x0000000000007211 */ /* 0x000fe200078f08ff */
[----:B------:R-:W-:-:S03]  /*bd80*/  ULDC.64 UR4, c[0x0][0x208] ;  /* 0x0000820000047ab9 */ /* 0x000fc60000000a00 */
[----:B0-----:R-:W-:-:S05]  /*bd90*/  LOP3.LUT R5, R0, 0xfffffffe, RZ, 0xc0, !PT ;  /* 0xfffffffe00057812 */ /* 0x001fca00078ec0ff */
[----:B------:R-:W-:-:S05]  /*bda0*/  IMAD.WIDE R2, R5, 0x4, R2 ;  /* 0x0000000405027825 */ /* 0x000fca00078e0202 */
[----:B------:R0:W-:Y:S01]  /*bdb0*/  ST.E.64 desc[UR4][R2.64], R150 ;  /* 0x0000009602007985 */ /* 0x0001e2000c101b04 */
[----:B------:R-:W-:Y:S05]  /*bdc0*/  BRA `(.L_x_193) ;  /* 0x0000005800d87947 */ /* 0x000fea0003800000 */
.L_x_221:
[----:B------:R-:W0:Y:S02]  /*bdd0*/  S2R R0, SR_TID.X ;  /* 0x0000000000007919 */ /* 0x000e240000002100 */
[----:B0-----:R-:W-:-:S05]  /*bde0*/  VIADD R2, R0, 0xffffff80 ;  /* 0xffffff8000027836 */ /* 0x001fca0000000000 */
[----:B------:R-:W-:-:S13]  /*bdf0*/  ISETP.GT.AND P0, PT, R2, 0x3f, PT ;  /* 0x0000003f0200780c */ /* 0x000fda0003f04270 */
[----:B------:R-:W-:Y:S05]  /*be00*/  @P0 BRA `(.L_x_193) ;  /* 0x0000005800c80947 */ /* 0x000fea0003800000 */
[----:B------:R-:W0:Y:S01]  /*be10*/  S2R R3, SR_CTAID.X ;  /* 0x0000000000037919 */ /* 0x000e220000002500 */
[----:B------:R-:W1:Y:S01]  /*be20*/  LDC R6, c[0x0][0xce8] ;  /* 0x00033a00ff067b82 */ /* 0x000e620000000800 */
[----:B------:R-:W-:Y:S01]  /*be30*/  ULDC UR4, c[0x0][0xb88] ;  /* 0x0002e20000047ab9 */ /* 0x000fe20000000800 */
[----:B0-----:R-:W-:Y:S02]  /*be40*/  IMAD R0, R3, 0x40, R0 ;  /* 0x0000004003007824 */ /* 0x001fe400078e0200 */
[----:B-1----:R-:W-:Y:S02]  /*be50*/  IMAD R3, R6, UR4, RZ ;  /* 0x0000000406037c24 */ /* 0x002fe4000f8e02ff */
[----:B------:R-:W-:-:S05]  /*be60*/  VIADD R0, R0, 0xffffff80 ;  /* 0xffffff8000007836 */ /* 0x000fca0000000000 */
[----:B------:R-:W-:-:S13]  /*be70*/  ISETP.GE.AND P0, PT, R0, R3, PT ;  /* 0x000000030000720c */ /* 0x000fda0003f06270 */
[----:B------:R-:W-:Y:S05]  /*be80*/  @P0 BRA `(.L_x_193) ;  /* 0x0000005800a80947 */ /* 0x000fea0003800000 */
[----:B------:R-:W2:Y:S01]  /*be90*/  LDL R4, [R1] ;  /* 0x0000000001047983 */ /* 0x000ea20000100800 */
[----:B------:R-:W-:Y:S01]  /*bea0*/  ISETP.NE.AND P0, PT, R6, 0x1, PT ;  /* 0x000000010600780c */ /* 0x000fe20003f05270 */
[----:B------:R-:W-:Y:S01]  /*beb0*/  S2UR UR7, SR_CTAID.Z ;  /* 0x00000000000779c3 */ /* 0x000fe20000002700 */
[----:B------:R-:W-:Y:S01]  /*bec0*/  ULDC.64 UR8, c[0x0][0xcd0] ;  /* 0x0003340000087ab9 */ /* 0x000fe20000000a00 */
[----:B------:R-:W-:Y:S01]  /*bed0*/  IMAD.MOV.U32 R5, RZ, RZ, R0 ;  /* 0x000000ffff057224 */ /* 0x000fe200078e0000 */
[----:B------:R-:W-:-:S05]  /*bee0*/  ULDC.64 UR12, c[0x0][0x208] ;  /* 0x00008200000c7ab9 */ /* 0x000fca0000000a00 */
[----:B------:R-:W0:Y:S08]  /*bef0*/  LDC.64 R10, c[0x0][0xcd8] ;  /* 0x00033600ff0a7b82 */ /* 0x000e300000000a00 */
[----:B------:R-:W1:Y:S08]  /*bf00*/  @P0 LDC R7, c[0x0][0xcec] ;  /* 0x00033b00ff070b82 */ /* 0x000e700000000800 */
[----:B------:R-:W3:Y:S08]  /*bf10*/  @P0 LDC R9, c[0x0][0xcf0] ;  /* 0x00033c00ff090b82 */ /* 0x000ef00000000800 */
[----:B------:R-:W4:Y:S08]  /*bf20*/  S2UR UR10, SR_CTAID.Y ;  /* 0x00000000000a79c3 */ /* 0x000f300000002600 */
[----:B------:R-:W4:Y:S01]  /*bf30*/  LDC R8, c[0x0][0xd50] ;  /* 0x00035400ff087b82 */ /* 0x000f220000000800 */
[----:B--2---:R-:W-:Y:S01]  /*bf40*/  R2UR UR11, R4 ;  /* 0x00000000040b72ca */ /* 0x004fe200000e0000 */
[----:B-1----:R-:W-:-:S05]  /*bf50*/  @P0 IMAD.HI.U32 R4, R0, R7, RZ ;  /* 0x0000000700040227 */ /* 0x002fca00078e00ff */
[----:B---3--:R-:W-:-:S07]  /*bf60*/  @P0 SHF.R.U32.HI R5, RZ, R9, R4 ;  /* 0x00000009ff050219 */ /* 0x008fce0000011604 */
[----:B------:R-:W-:Y:S02]  /*bf70*/  USHF.R.S32.HI UR6, URZ, 0x1f, UR11 ;  /* 0x0000001f3f067899 */ /* 0x000fe4000801140b */
[----:B------:R-:W-:Y:S01]  /*bf80*/  IMAD R7, RZ, RZ, -UR11 ;  /* 0x8000000bff077e24 */ /* 0x000fe2000f8e02ff */
[----:B------:R-:W-:Y:S02]  /*bf90*/  UIMAD.WIDE.U32 UR4, UR11, UR8, URZ ;  /* 0x000000080b0472a5 */ /* 0x000fe4000f8e003f */
[----:B------:R-:W-:Y:S01]  /*bfa0*/  UIMAD UR6, UR6, UR8, URZ ;  /* 0x00000008060672a4 */ /* 0x000fe2000f8e023f */
[----:B----4-:R-:W-:Y:S01]  /*bfb0*/  IMAD R9, R8, R7, UR10 ;  /* 0x0000000a08097e24 */ /* 0x010fe2000f8e0207 */
[----:B------:R-:W-:Y:S01]  /*bfc0*/  USHF.R.S32.HI UR8, URZ, 0x1f, UR7 ;  /* 0x0000001f3f087899 */ /* 0x000fe20008011407 */
[----:B------:R-:W-:Y:S01]  /*bfd0*/  IMAD.MOV R7, RZ, RZ, -R5 ;  /* 0x000000ffff077224 */ /* 0x000fe200078e0a05 */
[----:B------:R-:W-:Y:S01]  /*bfe0*/  UIMAD UR6, UR11, UR9, UR6 ;  /* 0x000000090b0672a4 */ /* 0x000fe2000f8e0206 */
[----:B------:R-:W-:Y:S01]  /*bff0*/  IMAD.U32 R3, RZ, RZ, UR5 ;  /* 0x00000005ff037e24 */ /* 0x000fe2000f8e00ff */
[----:B------:R-:W-:Y:S01]  /*c000*/  SHF.R.S32.HI R4, RZ, 0x1f, R9 ;  /* 0x0000001fff047819 */ /* 0x000fe20000011409 */
[----:B------:R-:W-:Y:S01]  /*c010*/  IMAD.U32 R2, RZ, RZ, UR4 ;  /* 0x00000004ff027e24 */ /* 0x000fe2000f8e00ff */
[----:B------:R-:W-:Y:S01]  /*c020*/  UIADD3 UR6, UR5, UR6, URZ ;  /* 0x0000000605067290 */ /* 0x000fe2000fffe03f */
[----:B0-----:R-:W-:-:S02]  /*c030*/  IMAD R12, R10, UR8, RZ ;  /* 0x000000080a0c7c24 */ /* 0x001fc4000f8e02ff */
[----:B------:R-:W-:Y:S01]  /*c040*/  ULDC.64 UR4, c[0x0][0xce0] ;  /* 0x0003380000047ab9 */ /* 0x000fe20000000a00 */
[----:B------:R-:W-:Y:S02]  /*c050*/  IMAD R7, R6, R7, R0 ;  /* 0x0000000706077224 */ /* 0x000fe400078e0200 */
[----:B------:R-:W-:Y:S02]  /*c060*/  IMAD.U32 R3, RZ, RZ, UR6 ;  /* 0x00000006ff037e24 */ /* 0x000fe4000f8e00ff */
[----:B------:R-:W-:Y:S01]  /*c070*/  IMAD R11, R11, UR7, R12 ;  /* 0x000000070b0b7c24 */ /* 0x000fe2000f8e020c */
[----:B------:R-:W-:Y:S01]  /*c080*/  SHF.R.S32.HI R0, RZ, 0x1f, R7 ;  /* 0x0000001fff007819 */ /* 0x000fe20000011407 */
[----:B------:R-:W-:-:S04]  /*c090*/  IMAD.WIDE.U32 R2, R10, UR7, R2 ;  /* 0x000000070a027c25 */ /* 0x000fc8000f8e0002 */
[----:B------:R-:W-:Y:S02]  /*c0a0*/  IMAD.IADD R3, R11, 0x1, R3 ;  /* 0x000000010b037824 */ /* 0x000fe400078e0203 */
[----:B------:R-:W-:Y:S02]  /*c0b0*/  IMAD R4, R4, UR4, RZ ;  /* 0x0000000404047c24 */ /* 0x000fe4000f8e02ff */
[----:B------:R-:W-:-:S04]  /*c0c0*/  IMAD.WIDE.U32 R2, R9, UR4, R2 ;  /* 0x0000000409027c25 */ /* 0x000fc8000f8e0002 */
[----:B------:R-:W-:Y:S01]  /*c0d0*/  IMAD R4, R9, UR5, R4 ;  /* 0x0000000509047c24 */ /* 0x000fe2000f8e0204 */
[----:B------:R-:W-:Y:S01]  /*c0e0*/  SHF.R.S32.HI R9, RZ, 0x1f, R5 ;  /* 0x0000001fff097819 */ /* 0x000fe20000011405 */
[----:B------:R-:W-:Y:S01]  /*c0f0*/  ULDC.64 UR4, c[0x0][0xcc8] ;  /* 0x0003320000047ab9 */ /* 0x000fe20000000a00 */
[----:B------:R-:W-:Y:S01]  /*c100*/  IADD3 R2, P0, R5, R2, RZ ;  /* 0x0000000205027210 */ /* 0x000fe20007f1e0ff */
[----:B------:R-:W-:-:S03]  /*c110*/  IMAD R0, R0, UR4, RZ ;  /* 0x0000000400007c24 */ /* 0x000fc6000f8e02ff */
[----:B------:R-:W-:Y:S01]  /*c120*/  IADD3.X R3, R9, R3, R4, P0, !PT ;  /* 0x0000000309037210 */ /* 0x000fe200007fe404 */
[C---:B------:R-:W-:Y:S02]  /*c130*/  IMAD R5, R7.reuse, UR5, R0 ;  /* 0x0000000507057c24 */ /* 0x040fe4000f8e0200 */
[----:B------:R-:W-:Y:S01]  /*c140*/  IMAD.WIDE.U32 R2, R7, UR4, R2 ;  /* 0x0000000407027c25 */ /* 0x000fe2000f8e0002 */
[----:B------:R-:W-:-:S03]  /*c150*/  ULDC.64 UR4, c[0x0][0xca8] ;  /* 0x00032a0000047ab9 */ /* 0x000fc60000000a00 */
[----:B------:R-:W-:Y:S01]  /*c160*/  IMAD.IADD R3, R3, 0x1, R5 ;  /* 0x0000000103037824 */ /* 0x000fe200078e0205 */
[----:B------:R-:W-:-:S04]  /*c170*/  LEA R4, P0, R2, UR4, 0x2 ;  /* 0x0000000402047c11 */ /* 0x000fc8000f8010ff */
[----:B------:R-:W-:Y:S01]  /*c180*/  LEA.HI.X R5, R2, UR5, R3, 0x2, P0 ;  /* 0x0000000502057c11 */ /* 0x000fe200080f1403 */
[----:B------:R-:W-:-:S05]  /*c190*/  IMAD.MOV.U32 R3, RZ, RZ, -0x800000 ;  /* 0xff800000ff037424 */ /* 0x000fca00078e00ff */
[----:B------:R4:W-:Y:S01]  /*c1a0*/  STG.E desc[UR12][R4.64], R3 ;  /* 0x0000000304007986 */ /* 0x0009e2000c10190c */
[----:B------:R-:W-:Y:S05]  /*c1b0*/  BRA `(.L_x_193) ;  /* 0x0000005400dc7947 */ /* 0x000fea0003800000 */
.L_x_191:
[----:B------:R-:W-:-:S08]  /*c1c0*/  NOP ;  /* 0x0000000000007918 */ /* 0x000fd00000000000 */
[----:B0-----:R-:W0:-:S00]  /*c1d0*/  USETMAXREG.DEALLOC.CTAPOOL 0x18 ;  /* 0x00000018000079c8 */ /* 0x001e0000080e0500 */
[----:B0-----:R-:W-:-:S06]  /*c1e0*/  LOP3.LUT R0, R0, 0x3, RZ, 0xc0, !PT ;  /* 0x0000000300007812 */ /* 0x001fcc00078ec0ff */
[----:B------:R-:W0:Y:S01]  /*c1f0*/  S2UR UR6, SR_CTAID.Y ;  /* 0x00000000000679c3 */ /* 0x000e220000002600 */
[----:B------:R-:W1:Y:S07]  /*c200*/  SHFL.IDX PT, R0, R0, RZ, 0x1f ;  /* 0x00001fff00007589 */ /* 0x000e6e00000e0000 */
[----:B------:R-:W2:Y:S01]  /*c210*/  S2UR UR44, SR_CTAID.Z ;  /* 0x00000000002c79c3 */ /* 0x000ea20000002700 */
[----:B-1----:R-:W-:-:S13]  /*c220*/  ISETP.NE.AND P0, PT, R0, RZ, PT ;  /* 0x000000ff0000720c */ /* 0x002fda0003f05270 */
[----:B0-2---:R-:W-:Y:S05]  /*c230*/  @!P0 BRA `(.L_x_225) ;  /* 0x0000000000288947 */ /* 0x005fea0003800000 */
        /* <DEDUP_REMOVED lines=10> */
.L_x_225:
[----:B------:R-:W-:Y:S01]  /*c2e0*/  ULDC UR7, c[0x0][0xd50] ;  /* 0x0003540000077ab9 */ /* 0x000fe20000000800 */
[----:B------:R-:W-:Y:S01]  /*c2f0*/  UMOV UR36, UR6 ;  /* 0x0000000600247c82 */ /* 0x000fe20008000000 */
[----:B------:R-:W-:-:S11]  /*c300*/  UISETP.NE.AND UP0, UPT, UR7, 0x1, UPT ;  /* 0x000000010700788c */ /* 0x000fd6000bf05270 */
[----:B------:R-:W-:Y:S01]  /*c310*/  @UP0 ULDC UR4, c[0x0][0xd54] ;  /* 0x0003550000040ab9 */ /* 0x000fe20000000800 */
[----:B------:R-:W-:Y:S01]  /*c320*/  @UP0 ULDC UR8, c[0x0][0xd58] ;  /* 0x0003560000080ab9 */ /* 0x000fe20000000800 */
[----:B------:R-:W-:-:S04]  /*c330*/  UIMAD.WIDE.U32 UR4, UR6, UR4, URZ ;  /* 0x00000004060472a5 */ /* 0x000fc8000f8e003f */
[----:B------:R-:W-:-:S12]  /*c340*/  @UP0 USHF.R.U32.HI UR36, URZ, UR8, UR5 ;  /* 0x000000083f240299 */ /* 0x000fd80008011605 */
.L_x_226:
[----:B------:R-:W-:Y:S01]  /*c350*/  ISETP.LE.AND P0, PT, RZ, UR44, PT ;  /* 0x0000002cff007c0c */ /* 0x000fe2000bf03270 */
        /* <DEDUP_REMOVED lines=8> */
[----:B------:R-:W-:Y:S02]  /*c3e0*/  UISETP.NE.U32.AND UP0, UPT, UR6, URZ, UPT ;  /* 0x0000003f0600728c */ /* 0x000fe4000bf05070 */
[----:B------:R-:W-:Y:S02]  /*c3f0*/  ULOP3.LUT UR43, UR4, 0xffff, URZ, 0xc0, !UPT ;  /* 0x0000ffff042b7892 */ /* 0x000fe4000f8ec03f */
[----:B------:R-:W-:Y:S01]  /*c400*/  UISETP.NE.AND.EX UP0, UPT, UR7, URZ, UPT, UP0 ;  /* 0x0000003f0700728c */ /* 0x000fe2000bf05300 */
[----:B------:R-:W-:Y:S01]  /*c410*/  ULDC UR6, c[0x0][0x2f0] ;  /* 0x0000bc0000067ab9 */ /* 0x000fe20000000800 */
[----:B------:R-:W-:Y:S02]  /*c420*/  UMOV UR41, URZ ;  /* 0x0000003f00297c82 */ /* 0x000fe40008000000 */
        /* <DEDUP_REMOVED lines=8> */
[----:B------:R-:W-:Y:S08]  /*c4b0*/  @!P0 BRA `(.L_x_228) ;  /* 0x0000000000908947 */ /* 0x000ff00003800000 */
[----:B------:R-:W-:-:S03]  /*c4c0*/  USHF.R.U32.HI UR6, URZ, 0x10, UR4 ;  /* 0x000000103f067899 */ /* 0x000fc60008011604 */
[----:B------:R-:W-:Y:S01]  /*c4d0*/  UMOV UR4, URZ ;  /* 0x0000003f00047c82 */ /* 0x000fe20008000000 */
[----:B------:R-:W-:-:S11]  /*c4e0*/  UISETP.NE.AND UP0, UPT, UR6, URZ, UPT ;  /* 0x0000003f0600728c */ /* 0x000fd6000bf05270 */
[----:B------:R-:W-:Y:S02]  /*c4f0*/  @!UP0 ULDC UR6, c[0x0][0xae8] ;  /* 0x0002ba0000068ab9 */ /* 0x000fe40000000800 */
[----:B------:R-:W-:Y:S01]  /*c500*/  IMAD.U32 R4, RZ, RZ, UR6 ;  /* 0x00000006ff047e24 */ /* 0x000fe2000f8e00ff */
[----:B------:R-:W-:-:S04]  /*c510*/  UIADD3 UR7, UR40, -0x1, UR6 ;  /* 0xffffffff28077890 */ /* 0x000fc8000fffe006 */
[-C--:B------:R-:W-:Y:S02]  /*c520*/  IABS R2, R4.reuse ;  /* 0x0000000400027213 */ /* 0x080fe40000000000 */
[----:B------:R-:W-:Y:S01]  /*c530*/  IABS R5, R4 ;  /* 0x0000000400057213 */ /* 0x000fe20000000000 */
[----:B------:R-:W-:Y:S01]  /*c540*/  IMAD.U32 R4, RZ, RZ, UR7 ;  /* 0x00000007ff047e24 */ /* 0x000fe2000f8e00ff */
[----:B------:R-:W-:Y:S01]  /*c550*/  R2UR UR11, R2 ;  /* 0x00000000020b72ca */ /* 0x000fe200000e0000 */
[----:B------:R-:W-:Y:S02]  /*c560*/  ULOP3.LUT UR7, UR7, UR6, URZ, 0x3c, !UPT ;  /* 0x0000000607077292 */ /* 0x000fe4000f8e3c3f */
[----:B------:R-:W-:-:S10]  /*c570*/  IMAD.MOV R5, RZ, RZ, -R5 ;  /* 0x000000ffff057224 */ /* 0x000fd400078e0a05 */
[----:B------:R-:W0:Y:S08]  /*c580*/  I2F.RP R2, UR11 ;  /* 0x0000000b00027d06 */ /* 0x000e300008209400 */
[----:B0-----:R-:W0:Y:S02]  /*c590*/  MUFU.RCP R2, R2 ;  /* 0x0000000200027308 */ /* 0x001e240000001000 */
[----:B0-----:R-:W-:Y:S01]  /*c5a0*/  VIADD R3, R2, 0xffffffe ;  /* 0x0ffffffe02037836 */ /* 0x001fe20000000000 */
[----:B------:R-:W-:Y:S01]  /*c5b0*/  IABS R2, R4 ;  /* 0x0000000400027213 */ /* 0x000fe20000000000 */
[----:B------:R-:W-:-:S03]  /*c5c0*/  IMAD.MOV.U32 R4, RZ, RZ, R5 ;  /* 0x000000ffff047224 */ /* 0x000fc600078e0005 */
[----:B------:R-:W-:Y:S01]  /*c5d0*/  R2UR UR9, R2 ;  /* 0x00000000020972ca */ /* 0x000fe200000e0000 */
[----:B------:R-:W0:Y:S01]  /*c5e0*/  F2I.FTZ.U32.TRUNC.NTZ R3, R3 ;  /* 0x0000000300037305 */ /* 0x000e22000021f000 */
[----:B------:R-:W-:Y:S02]  /*c5f0*/  R2UR UR10, R4 ;  /* 0x00000000040a72ca */ /* 0x000fe400000e0000 */
[----:B0-----:R-:W-:-:S13]  /*c600*/  R2UR UR5, R3 ;  /* 0x00000000030572ca */ /* 0x001fda00000e0000 */
[----:B------:R-:W-:-:S04]  /*c610*/  UIADD3 UR8, URZ, -UR5, URZ ;  /* 0x800000053f087290 */ /* 0x000fc8000fffe03f */
[----:B------:R-:W-:-:S04]  /*c620*/  UIMAD UR8, UR8, UR11, URZ ;  /* 0x0000000b080872a4 */ /* 0x000fc8000f8e023f */
[----:B------:R-:W-:-:S04]  /*c630*/  UIMAD.WIDE.U32 UR4, UR5, UR8, UR4 ;  /* 0x00000008050472a5 */ /* 0x000fc8000f8e0004 */
[----:B------:R-:W-:-:S04]  /*c640*/  UIMAD.WIDE.U32 UR4, UR5, UR9, URZ ;  /* 0x00000009050472a5 */ /* 0x000fc8000f8e003f */
[----:B------:R-:W-:-:S04]  /*c650*/  UIMAD UR4, UR5, UR10, UR9 ;  /* 0x0000000a050472a4 */ /* 0x000fc8000f8e0209 */
[----:B------:R-:W-:-:S11]  /*c660*/  UISETP.GT.U32.AND UP1, UPT, UR11, UR4, UPT ;  /* 0x000000040b00728c */ /* 0x000fd6000bf24070 */
[----:B------:R-:W-:Y:S02]  /*c670*/  @!UP1 UIADD3 UR4, UR4, -UR11, URZ ;  /* 0x8000000b04049290 */ /* 0x000fe4000fffe03f */
[----:B------:R-:W-:Y:S02]  /*c680*/  @!UP1 UIADD3 UR5, UR5, 0x1, URZ ;  /* 0x0000000105059890 */ /* 0x000fe4000fffe03f */
[----:B------:R-:W-:Y:S02]  /*c690*/  UISETP.GE.U32.AND UP0, UPT, UR4, UR11, UPT ;  /* 0x0000000b0400728c */ /* 0x000fe4000bf06070 */
[----:B------:R-:W-:-:S09]  /*c6a0*/  UISETP.GE.AND UP1, UPT, UR7, URZ, UPT ;  /* 0x0000003f0700728c */ /* 0x000fd2000bf26270 */
[----:B------:R-:W-:Y:S02]  /*c6b0*/  @UP0 UIADD3 UR5, UR5, 0x1, URZ ;  /* 0x0000000105050890 */ /* 0x000fe4000fffe03f */
[----:B------:R-:W-:Y:S02]  /*c6c0*/  UISETP.NE.AND UP0, UPT, UR6, URZ, UPT ;  /* 0x0000003f0600728c */ /* 0x000fe4000bf05270 */
[----:B------:R-:W-:-:S09]  /*c6d0*/  @!UP1 UIADD3 UR5, -UR5, URZ, URZ ;  /* 0x0000003f05059290 */ /* 0x000fd2000fffe13f */
[----:B------:R-:W-:-:S07]  /*c6e0*/  @!UP0 ULOP3.LUT UR5, URZ, UR6, URZ, 0x33, !UPT ;  /* 0x000000063f058292 */ /* 0x000fce000f8e333f */
[----:B------:R-:W-:-:S05]  /*c6f0*/  UMOV UR41, UR5 ;  /* 0x0000000500297c82 */ /* 0x000fca0008000000 */
.L_x_228:
[----:B------:R-:W-:Y:S01]  /*c700*/  UIMAD UR39, UR43, UR41, URZ ;  /* 0x000000292b2772a4 */ /* 0x000fe2000f8e023f */
[----:B------:R-:W-:Y:S02]  /*c710*/  IMAD.U32 R2, RZ, RZ, UR40 ;  /* 0x00000028ff027e24 */ /* 0x000fe4000f8e00ff */
[----:B------:R-:W-:Y:S02]  /*c720*/  IMAD.MOV.U32 R6, RZ, RZ, RZ ;  /* 0x000000ffff067224 */ /* 0x000fe400078e00ff */
[----:B------:R-:W-:Y:S02]  /*c730*/  IMAD.MOV.U32 R9, RZ, RZ, 0x1 ;  /* 0x00000001ff097424 */ /* 0x000fe400078e00ff */
[----:B------:R-:W-:-:S05]  /*c740*/  IMAD.U32 R3, RZ, RZ, UR39 ;  /* 0x00000027ff037e24 */ /* 0x000fca000f8e00ff */
[----:B------:R-:W-:-:S04]  /*c750*/  VIADDMNMX R19, R3, UR41, R2, PT ;  /* 0x0000002903137c46 */ /* 0x000fc8000b800102 */
[----:B------:R-:W-:Y:S01]  /*c760*/  ISETP.GT.AND P0, PT, R19, UR39, PT ;  /* 0x0000002713007c0c */ /* 0x000fe2000bf04270 */
        /* <DEDUP_REMOVED lines=13> */
[----:B------:R-:W-:Y:S02]  /*c840*/  IMAD.U32 R4, RZ, RZ, UR6 ;  /* 0x00000006ff047e24 */ /* 0x000fe4000f8e00ff */
[----:B------:R-:W0:Y:S01]  /*c850*/  LDC.64 R2, c[0x4][R2] ;  /* 0x0100000002027b82 */ /* 0x000e220000000a00 */
[----:B------:R-:W-:Y:S02]  /*c860*/  IMAD.U32 R5, RZ, RZ, UR7 ;  /* 0x00000007ff057e24 */ /* 0x000fe4000f8e00ff */
[----:B------:R-:W-:Y:S02]  /*c870*/  IMAD.U32 R6, RZ, RZ, UR8 ;  /* 0x00000008ff067e24 */ /* 0x000fe4000f8e00ff */
[----:B------:R-:W-:-:S02]  /*c880*/  IMAD.U32 R7, RZ, RZ, UR9 ;  /* 0x00000009ff077e24 */ /* 0x000fc4000f8e00ff */
[----:B------:R-:W-:Y:S02]  /*c890*/  IMAD.U32 R10, RZ, RZ, UR4 ;  /* 0x00000004ff0a7e24 */ /* 0x000fe4000f8e00ff */
[----:B------:R-:W-:Y:S02]  /*c8a0*/  IMAD.U32 R11, RZ, RZ, UR5 ;  /* 0x00000005ff0b7e24 */ /* 0x000fe4000f8e00ff */
[----:B------:R-:W-:Y:S02]  /*c8b0*/  IMAD.MOV.U32 R8, RZ, RZ, 0x70 ;  /* 0x00000070ff087424 */ /* 0x000fe400078e00ff */
[----:B------:R-:W-:Y:S02]  /*c8c0*/  IMAD.MOV.U32 R12, RZ, RZ, 0x1 ;  /* 0x00000001ff0c7424 */ /* 0x000fe400078e00ff */
[----:B------:R-:W-:-:S07]  /*c8d0*/  IMAD.MOV.U32 R13, RZ, RZ, RZ ;  /* 0x000000ffff0d7224 */ /* 0x000fce00078e00ff */
[----:B------:R-:W-:-:S07]  /*c8e0*/  LEPC R20, `(.L_x_229) ;  /* 0x000000001014794e */ /* 0x000fce0000000000 */
[----:B0-----:R-:W-:Y:S05]  /*c8f0*/  CALL.ABS.NOINC R2 ;  /* 0x0000000002007343 */ /* 0x001fea0003c00000 */
.L_x_229:
        /* <DEDUP_REMOVED lines=9> */
[----:B------:R-:W-:Y:S02]  /*c990*/  IMAD.U32 R4, RZ, RZ, UR6 ;  /* 0x00000006ff047e24 */ /* 0x000fe4000f8e00ff */
[----:B------:R-:W-:Y:S02]  /*c9a0*/  IMAD.U32 R5, RZ, RZ, UR7 ;  /* 0x00000007ff057e24 */ /* 0x000fe4000f8e00ff */
[----:B------:R-:W-:Y:S02]  /*c9b0*/  IMAD.U32 R6, RZ, RZ, UR8 ;  /* 0x00000008ff067e24 */ /* 0x000fe4000f8e00ff */
[----:B------:R-:W-:-:S02]  /*c9c0*/  IMAD.U32 R7, RZ, RZ, UR9 ;  /* 0x00000009ff077e24 */ /* 0x000fc4000f8e00ff */
[----:B------:R-:W-:Y:S02]  /*c9d0*/  IMAD.U32 R10, RZ, RZ, UR4 ;  /* 0x00000004ff0a7e24 */ /* 0x000fe4000f8e00ff */
[----:B------:R-:W-:Y:S02]  /*c9e0*/  IMAD.U32 R11, RZ, RZ, UR5 ;  /* 0x00000005ff0b7e24 */ /* 0x000fe4000f8e00ff */
[----:B------:R-:W-:Y:S02]  /*c9f0*/  IMAD.MOV.U32 R8, RZ, RZ, 0x70 ;  /* 0x00000070ff087424 */ /* 0x000fe400078e00ff */
[----:B------:R-:W-:Y:S02]  /*ca00*/  IMAD.MOV.U32 R12, RZ, RZ, 0x1 ;  /* 0x00000001ff0c7424 */ /* 0x000fe400078e00ff */
[----:B0-----:R-:W-:-:S07]  /*ca10*/  IMAD.MOV.U32 R13, RZ, RZ, RZ ;  /* 0x000000ffff0d7224 */ /* 0x001fce00078e00ff */
[----:B------:R-:W-:-:S07]  /*ca20*/  LEPC R20, `(.L_x_231) ;  /* 0x000000001014794e */ /* 0x000fce0000000000 */
[----:B-1----:R-:W-:Y:S05]  /*ca30*/  CALL.ABS.NOINC R2 ;  /* 0x0000000002007343 */ /* 0x002fea0003c00000 */
.L_x_231:
[----:B------:R0:W1:Y:S01]  /*ca40*/  LDC.64 R2, c[0x4][R16] ;  /* 0x0100000010027b82 */ /* 0x0000620000000a00 */
[----:B------:R-:W-:Y:S01]  /*ca50*/  ULDC.64 UR6, c[0x4][0x90] ;  /* 0x0100240000067ab9 */ /* 0x000fe20000000a00 */
[----:B------:R-:W-:Y:S01]  /*ca60*/  ULDC.64 UR8, c[0x4][0x98] ;  /* 0x0100260000087ab9 */ /* 0x000fe20000000a00 */
[----:B------:R-:W-:Y:S01]  /*ca70*/  ULDC.64 UR4, c[0x4][0x18] ;  /* 0x0100060000047ab9 */ /* 0x000fe20000000a00 */
        /* <DEDUP_REMOVED lines=11> */
.L_x_230:
[----:B------:R-:W-:Y:S01]  /*cb30*/  ULDC.64 UR4, c[0x0][0xaf0] ;  /* 0x0002bc0000047ab9 */ /* 0x000fe20000000a00 */
[----:B------:R-:W-:Y:S01]  /*cb40*/  IMAD.U32 R18, RZ, RZ, UR44 ;  /* 0x0000002cff127e24 */ /* 0x000fe2000f8e00ff */
[----:B------:R-:W-:Y:S01]  /*cb50*/  UISETP.NE.U32.AND UP0, UPT, UR4, URZ, UPT ;  /* 0x0000003f0400728c */ /* 0x000fe2000bf05070 */
[----:B------:R-:W0:Y:S01]  /*cb60*/  LDC.64 R4, c[0x0][0x418] ;  /* 0x00010600ff047b82 */ /* 0x000e220000000a00 */
[----:B------:R-:W-:Y:S02]  /*cb70*/  ULDC.64 UR6, c[0x0][0x208] ;  /* 0x0000820000067ab9 */ /* 0x000fe40000000a00 */
[----:B------:R-:W-:-:S06]  /*cb80*/  UISETP.NE.AND.EX UP0, UPT, UR5, URZ, UPT, UP0 ;  /* 0x0000003f0500728c */ /* 0x000fcc000bf05300 */
[----:B------:R-:W-:-:S05]  /*cb90*/  PLOP3.LUT P0, PT, PT, PT, UP0, 0x80, 0x0 ;  /* 0x000000000000781c */ /* 0x000fca0003f0f008 */
[----:B------:R-:W-:Y:S02]  /*cba0*/  @UP0 ULDC.64 UR4, c[0x0][0xaf0] ;  /* 0x0002bc0000040ab9 */ /* 0x000fe40000000a00 */
[----:B------:R-:W-:-:S06]  /*cbb0*/  @UP0 UIMAD.WIDE UR4, UR44, 0x4, UR4 ;  /* 0x000000042c0408a5 */ /* 0x000fcc000f8e0204 */
[----:B------:R-:W-:Y:S02]  /*cbc0*/  IMAD.U32 R2, RZ, RZ, UR4 ;  /* 0x00000004ff027e24 */ /* 0x000fe4000f8e00ff */
[----:B------:R-:W-:-:S05]  /*cbd0*/  IMAD.U32 R3, RZ, RZ, UR5 ;  /* 0x00000005ff037e24 */ /* 0x000fca000f8e00ff */
[----:B------:R-:W2:Y:S01]  /*cbe0*/  @P0 LDG.E R18, desc[UR6][R2.64] ;  /* 0x0000000602120981 */ /* 0x000ea2000c1e1900 */
[----:B0-----:R-:W-:Y:S01]  /*cbf0*/  ISETP.NE.U32.AND P0, PT, R4, RZ, PT ;  /* 0x000000ff0400720c */ /* 0x001fe20003f05070 */
[----:B------:R-:W-:Y:S01]  /*cc00*/  UMOV UR4, 0xffffffff ;  /* 0xffffffff00047882 */ /* 0x000fe20000000000 */
[----:B------:R-:W-:Y:S01]  /*cc10*/  LOP3.LUT R17, R17, 0xfffffffe, RZ, 0xc0, !PT ;  /* 0xfffffffe11117812 */ /* 0x000fe200078ec0ff */
[----:B------:R-:W0:Y:S01]  /*cc20*/  S2R R16, SR_TID.X ;  /* 0x0000000000107919 */ /* 0x000e220000002100 */
[----:B------:R-:W-:Y:S01]  /*cc30*/  ISETP.NE.AND.EX P1, PT, R5, RZ, PT, P0 ;  /* 0x000000ff0500720c */ /* 0x000fe20003f25300 */
[----:B------:R-:W-:-:S12]  /*cc40*/  VIADD R0, R19, 0xffffffff ;  /* 0xffffffff13007836 */ /* 0x000fd80000000000 */
[----:B------:R-:W-:Y:S02]  /*cc50*/  @P1 LOP3.LUT R17, R17, 0x1, RZ, 0xfc, !PT ;  /* 0x0000000111111812 */ /* 0x000fe400078efcff */
[----:B0-----:R-:W-:-:S04]  /*cc60*/  SHF.R.U32.HI R6, RZ, 0x5, R16 ;  /* 0x00000005ff067819 */ /* 0x001fc80000011610 */
[----:B------:R-:W-:Y:S02]  /*cc70*/  LOP3.LUT R6, R6, 0x3, RZ, 0xc0, !PT ;  /* 0x0000000306067812 */ /* 0x000fe400078ec0ff */
[----:B--2---:R-:W-:Y:S02]  /*cc80*/  SHF.R.S32.HI R19, RZ, 0x1f, R18 ;  /* 0x0000001fff137819 */ /* 0x004fe40000011412 */
[----:B------:R-:W-:Y:S01]  /*cc90*/  SEL R16, R18, RZ, !P1 ;  /* 0x000000ff12107207 */ /* 0x000fe20004800000 */
[----:B------:R-:W-:Y:S06]  /*cca0*/  BRA.DIV UR4, `(.L_x_232) ;  /* 0x0000004e04a07947 */ /* 0x000fec000b800000 */
[----:B------:R0:W1:Y:S02]  /*ccb0*/  SHFL.IDX PT, R14, R6, RZ, 0x1f ;  /* 0x00001fff060e7589 */ /* 0x00006400000e0000 */
.L_x_332:
[----:B------:R2:W-:Y:S01]  /*ccc0*/  STL [R1+0x8], R0 ;  /* 0x0000080001007387 */ /* 0x0005e20000100800 */
[----:B-1----:R-:W-:Y:S02]  /*ccd0*/  ISETP.NE.AND P0, PT, R14, RZ, PT ;  /* 0x000000ff0e00720c */ /* 0x002fe40003f05270 */
[----:B------:R-:W-:Y:S02]  /*cce0*/  PLOP3.LUT P2, PT, PT, PT, PT, 0x8, 0x0 ;  /* 0x000000000000781c */ /* 0x000fe40003f4e170 */
[----:B------:R-:W-:-:S11]  /*ccf0*/  LOP3.LUT R17, R17, 0xfffffffd, RZ, 0xc0, !PT ;  /* 0xfffffffd11117812 */ /* 0x000fd600078ec0ff */
[----:B------:R-:W-:Y:S01]  /*cd00*/  @P2 LOP3.LUT R17, R17, 0x2, RZ, 0xfc, !PT ;  /* 0x0000000211112812 */ /* 0x000fe200078efcff */
[----:B--2---:R-:W-:Y:S06]  /*cd10*/  @P0 BRA `(.L_x_233) ;  /* 0x0000000000ec0947 */ /* 0x004fec0003800000 */
[----:B------:R-:W-:-:S03]  /*cd20*/  UMOV UR4, 0xffffffff ;  /* 0xffffffff00047882 */ /* 0x000fc60000000000 */
[----:B------:R-:W-:Y:S05]  /*cd30*/  BRA.DIV UR4, `(.L_x_234) ;  /* 0x0000004e049c7947 */ /* 0x000fea000b800000 */
[----:B------:R-:W-:-:S13]  /*cd40*/  ELECT P6, URZ, PT ;  /* 0x00000000003f782f */ /* 0x000fda00038c0000 */
.L_x_335:
[----:B------:R-:W-:Y:S05]  /*cd50*/  @!P6 BRA `(.L_x_233) ;  /* 0x0000000000dce947 */ /* 0x000fea0003800000 */
[----:B------:R-:W-:Y:S01]  /*cd60*/  IMAD.MOV.U32 R16, RZ, RZ, R18 ;  /* 0x000000ffff107224 */ /* 0x000fe200078e0012 */
[----:B------:R-:W-:Y:S06]  /*cd70*/  @!P1 BRA `(.L_x_235) ;  /* 0x0000000000549947 */ /* 0x000fec0003800000 */
[----:B------:R-:W-:Y:S01]  /*cd80*/  IMAD.MOV.U32 R8, RZ, RZ, R0 ;  /* 0x000000ffff087224 */ /* 0x000fe200078e0000 */
[----:B------:R-:W-:Y:S01]  /*cd90*/  ULDC.64 UR4, c[0x0][0x428] ;  /* 0x00010a0000047ab9 */ /* 0x000fe20000000a00 */
[----:B------:R-:W1:Y:S01]  /*cda0*/  LDC R0, c[0x0][0x43c] ;  /* 0x00010f00ff007b82 */ /* 0x000e620000000800 */
[----:B------:R-:W-:Y:S01]  /*cdb0*/  IMAD R7, R19, UR4, RZ ;  /* 0x0000000413077c24 */ /* 0x000fe2000f8e02ff */
[----:B------:R-:W-:Y:S01]  /*cdc0*/  ULDC.64 UR6, c[0x0][0x208] ;  /* 0x0000820000067ab9 */ /* 0x000fe20000000a00 */
[----:B0-----:R-:W-:Y:S02]  /*cdd0*/  IMAD.MOV.U32 R6, RZ, RZ, R8 ;  /* 0x000000ffff067224 */ /* 0x001fe400078e0008 */
[----:B------:R-:W-:Y:S01]  /*cde0*/  IMAD R7, R18, UR5, R7 ;  /* 0x0000000512077c24 */ /* 0x000fe2000f8e0207 */
[----:B-1----:R-:W-:-:S13]  /*cdf0*/  ISETP.NE.AND P0, PT, R0, 0x1, PT ;  /* 0x000000010000780c */ /* 0x002fda0003f05270 */
[----:B------:R-:W0:Y:S02]  /*ce00*/  @P0 LDC.64 R2, c[0x0][0x440] ;  /* 0x00011000ff020b82 */ /* 0x000e240000000a00 */
[----:B0-----:R-:W-:-:S05]  /*ce10*/  @P0 IMAD.HI.U32 R2, R8, R2, RZ ;  /* 0x0000000208020227 */ /* 0x001fca00078e00ff */
[----:B------:R-:W-:-:S04]  /*ce20*/  @P0 SHF.R.U32.HI R6, RZ, R3, R2 ;  /* 0x00000003ff060219 */ /* 0x000fc80000011602 */
[--C-:B------:R-:W-:Y:S01]  /*ce30*/  SHF.R.S32.HI R3, RZ, 0x1f, R6.reuse ;  /* 0x0000001fff037819 */ /* 0x100fe20000011406 */
[----:B------:R-:W-:-:S04]  /*ce40*/  IMAD.MOV.U32 R2, RZ, RZ, R6 ;  /* 0x000000ffff027224 */ /* 0x000fc800078e0006 */
[----:B------:R-:W-:-:S04]  /*ce50*/  IMAD.WIDE.U32 R2, R18, UR4, R2 ;  /* 0x0000000412027c25 */ /* 0x000fc8000f8e0002 */
[----:B------:R-:W-:Y:S01]  /*ce60*/  IMAD.IADD R3, R3, 0x1, R7 ;  /* 0x0000000103037824 */ /* 0x000fe200078e0207 */
[----:B------:R-:W-:-:S04]  /*ce70*/  LEA R4, P0, R2, R4, 0x2 ;  /* 0x0000000402047211 */ /* 0x000fc800078010ff */
[----:B------:R-:W-:-:S05]  /*ce80*/  LEA.HI.X R5, R2, R5, R3, 0x2, P0 ;  /* 0x0000000502057211 */ /* 0x000fca00000f1403 */
[----:B------:R1:W5:Y:S01]  /*ce90*/  LDG.E R16, desc[UR6][R4.64] ;  /* 0x0000000604107981 */ /* 0x000362000c1e1900 */
[----:B------:R-:W-:-:S04]  /*cea0*/  IMAD.MOV R3, RZ, RZ, -R6 ;  /* 0x000000ffff037224 */ /* 0x000fc800078e0a06 */
[----:B------:R-:W-:-:S05]  /*ceb0*/  IMAD R8, R0, R3, R8 ;  /* 0x0000000300087224 */ /* 0x000fca00078e0208 */
[----:B------:R1:W-:Y:S02]  /*cec0*/  STL [R1+0x8], R8 ;  /* 0x0000080801007387 */ /* 0x0003e40000100800 */
.L_x_235:
[----:B------:R-:W-:Y:S01]  /*ced0*/  IMAD.MOV.U32 R0, RZ, RZ, 0x1 ;  /* 0x00000001ff007424 */ /* 0x000fe200078e00ff */
[----:B-1----:R-:W1:Y:S04]  /*cee0*/  S2R R8, SR_TID.X ;  /* 0x0000000000087919 */ /* 0x002e680000002100 */
[----:B------:R-:W-:-:S04]  /*cef0*/  SHF.L.U32 R0, R0, 0x1f, RZ ;  /* 0x0000001f00007819 */ /* 0x000fc800000006ff */
[----:B------:R-:W2:Y:S01]  /*cf00*/  SYNCS.PHASECHK.TRANS64.TRYWAIT P0, [UR38+0x38840], R0 ;  /* 0x03884000ff0075a7 */ /* 0x000ea20008000166 */
[----:B-1----:R-:W-:-:S04]  /*cf10*/  LOP3.LUT R2, R8, 0x7f, RZ, 0xc0, !PT ;  /* 0x0000007f08027812 */ /* 0x002fc800078ec0ff */
[----:B------:R-:W-:Y:S01]  /*cf20*/  ISETP.NE.AND P1, PT, R2, RZ, PT ;  /* 0x000000ff0200720c */ /* 0x000fe20003f25270 */
[----:B--2---:R-:W-:-:S12]  /*cf30*/  @!P0 BRA `(.L_x_236) ;  /* 0x0000004c003c8947 */ /* 0x004fd80003800000 */
.L_x_336:
[----:B------:R-:W-:Y:S05]  /*cf40*/  @P1 BRA `(.L_x_237) ;  /* 0x0000000000181947 */ /* 0x000fea0003800000 */
[----:B------:R-:W2:Y:S01]  /*cf50*/  S2R R2, SR_TID.X ;  /* 0x0000000000027919 */ /* 0x000ea20000002100 */
[----:B-1----:R-:W-:-:S04]  /*cf60*/  IMAD.MOV.U32 R0, RZ, RZ, 0x2000 ;  /* 0x00002000ff007424 */ /* 0x002fc800078e00ff */
[----:B------:R3:W-:Y:S01]  /*cf70*/  SYNCS.ARRIVE.TRANS64 RZ, [UR38+0x38830], R0 ;  /* 0x03883000ffff79a7 */ /* 0x0007e20008000026 */
[----:B--2---:R-:W-:-:S13]  /*cf80*/  LOP3.LUT P0, RZ, R2, 0x1f, RZ, 0xc0, !PT ;  /* 0x0000001f02ff7812 */ /* 0x004fda000780c0ff */
[----:B---3--:R-:W-:Y:S05]  /*cf90*/  @!P0 BRA `(.L_x_237) ;  /* 0x0000000000048947 */ /* 0x008fea0003800000 */
[----:B------:R-:W-:Y:S01]  /*cfa0*/  BPT.TRAP 0x1 ;  /* 0x000000040000795c */ /* 0x000fe20000300000 */
.L_x_237:
[----:B-1----:R-:W2:Y:S01]  /*cfb0*/  LDL R0, [R1+0x8] ;  /* 0x0000080001007983 */ /* 0x002ea20000100800 */
[----:B------:R-:W-:Y:S01]  /*cfc0*/  ULDC.64 UR4, c[0x0][0x198] ;  /* 0x0000660000047ab9 */ /* 0x000fe20000000a00 */
[----:B-----5:R-:W-:Y:S01]  /*cfd0*/  R2UR UR13, R16 ;  /* 0x00000000100d72ca */ /* 0x020fe200000e0000 */
[----:B------:R-:W-:Y:S01]  /*cfe0*/  UIADD3 UR4, UP0, UR4, 0x370, URZ ;  /* 0x0000037004047890 */ /* 0x000fe2000ff1e03f */
[----:B------:R-:W-:Y:S01]  /*cff0*/  PLOP3.LUT P0, PT, PT, PT, PT, 0x80, 0x0 ;  /* 0x000000000000781c */ /* 0x000fe20003f0f070 */
[----:B------:R-:W-:Y:S01]  /*d000*/  UIADD3 UR8, UR38, 0x22400, URZ ;  /* 0x0002240026087890 */ /* 0x000fe2000fffe03f */
[----:B------:R-:W-:Y:S01]  /*d010*/  LOP3.LUT R17, R17, 0xfffffffd, RZ, 0xc0, !PT ;  /* 0xfffffffd11117812 */ /* 0x000fe200078ec0ff */
[----:B------:R-:W-:Y:S02]  /*d020*/  UIADD3 UR9, UR38, 0x38830, URZ ;  /* 0x0003883026097890 */ /* 0x000fe4000fffe03f */
[----:B------:R-:W-:Y:S01]  /*d030*/  UIADD3.X UR5, URZ, UR5, URZ, UP0, !UPT ;  /* 0x000000053f057290 */ /* 0x000fe200087fe43f */
[----:B------:R-:W-:Y:S01]  /*d040*/  UMOV UR6, 0x0 ;  /* 0x0000000000067882 */ /* 0x000fe20000000000 */
[----:B------:R-:W-:Y:S01]  /*d050*/  UMOV UR7, 0x14f00000 ;  /* 0x14f0000000077882 */ /* 0x000fe20000000000 */
[----:B------:R-:W-:Y:S01]  /*d060*/  UMOV UR10, URZ ;  /* 0x0000003f000a7c82 */ /* 0x000fe20008000000 */
[----:B------:R-:W-:-:S04]  /*d070*/  UMOV UR12, UR36 ;  /* 0x00000024000c7c82 */ /* 0x000fc80008000000 */
[----:B------:R-:W-:Y:S02]  /*d080*/  @P0 LOP3.LUT R17, R17, 0x2, RZ, 0xfc, !PT ;  /* 0x0000000211110812 */ /* 0x000fe400078efcff */
[----:B--2---:R-:W-:-:S13]  /*d090*/  R2UR UR11, R0 ;  /* 0x00000000000b72ca */ /* 0x004fda00000e0000 */
[----:B------:R-:W-:-:S09]  /*d0a0*/  USHF.L.U32 UR11, UR11, 0x6, URZ ;  /* 0x000000060b0b7899 */ /* 0x000fd2000800063f */
[----:B------:R1:W-:Y:S02]  /*d0b0*/  UTMALDG.4D [UR8], [UR4], desc[UR6] ;  /* 0x00000608040075b4 */ /* 0x0003e40008019000 */
[----:B-1----:R-:W-:Y:S01]  /*d0c0*/  NOP ;  /* 0x0000000000007918 */ /* 0x002fe20000000000 */
.L_x_233:
[----:B------:R-:W-:Y:S05]  /*d0d0*/  WARPSYNC.ALL ;  /* 0x0000000000007948 */ /* 0x000fea0003800000 */
[----:B------:R-:W-:Y:S01]  /*d0e0*/  UIADD3 UR4, UR38, 0x20400, URZ ;  /* 0x0002040026047890 */ /* 0x000fe2000fffe03f */
[----:B------:R-:W-:Y:S01]  /*d0f0*/  BAR.SYNC.DEFER_BLOCKING 0x8, 0x100 ;  /* 0x0204000000007b1d */ /* 0x000fe20000010000 */
[----:B------:R-:W-:Y:S02]  /*d100*/  USHF.R.S32.HI UR42, URZ, 0x1f, UR36 ;  /* 0x0000001f3f2a7899 */ /* 0x000fe40008011424 */
[----:B------:R-:W-:Y:S02]  /*d110*/  ULOP3.LUT UP0, URZ, UR4, 0x3ff, URZ, 0xc0, !UPT ;  /* 0x000003ff043f7892 */ /* 0x000fe4000f80c03f */
[----:B------:R-:W-:-:S04]  /*d120*/  USHF.R.S32.HI UR45, URZ, 0x1f, UR44 ;  /* 0x0000001f3f2d7899 */ /* 0x000fc8000801142c */
[----:B------:R-:W-:-:S13]  /*d130*/  PLOP3.LUT P0, PT, PT, PT, UP0, 0x80, 0x0 ;  /* 0x000000000000781c */ /* 0x000fda0003f0f008 */
[----:B------:R-:W-:Y:S05]  /*d140*/  @!P0 BRA `(.L_x_238) ;  /* 0x0000000000408947 */ /* 0x000fea0003800000 */
[----:B------:R-:W-:Y:S01]  /*d150*/  MOV R2, 0x0 ;  /* 0x0000000000027802 */ /* 0x000fe20000000f00 */
[----:B------:R-:W-:Y:S01]  /*d160*/  ULDC.64 UR4, c[0x4][0x90] ;  /* 0x0100240000047ab9 */ /* 0x000fe20000000a00 */
[----:B------:R-:W-:Y:S01]  /*d170*/  ULDC.64 UR6, c[0x4][0x98] ;  /* 0x0100260000067ab9 */ /* 0x000fe20000000a00 */
[----:B------:R-:W-:Y:S01]  /*d180*/  ULDC.64 UR8, c[0x4][0x20] ;  /* 0x0100080000087ab9 */ /* 0x000fe20000000a00 */
[----:B------:R-:W-:Y:S02]  /*d190*/  IMAD.U32 R4, RZ, RZ, UR4 ;  /* 0x00000004ff047e24 */ /* 0x000fe4000f8e00ff */
[----:B------:R-:W1:Y:S01]  /*d1a0*/  LDC.64 R2, c[0x4][R2] ;  /* 0x0100000002027b82 */ /* 0x000e620000000a00 */
[----:B------:R-:W-:Y:S02]  /*d1b0*/  IMAD.U32 R5, RZ, RZ, UR5 ;  /* 0x00000005ff057e24 */ /* 0x000fe4000f8e00ff */
[----:B0-----:R-:W-:Y:S02]  /*d1c0*/  IMAD.U32 R6, RZ, RZ, UR6 ;  /* 0x00000006ff067e24 */ /* 0x001fe4000f8e00ff */
[----:B------:R-:W-:-:S02]  /*d1d0*/  IMAD.U32 R7, RZ, RZ, UR7 ;  /* 0x00000007ff077e24 */ /* 0x000fc4000f8e00ff */
[----:B------:R-:W-:Y:S02]  /*d1e0*/  IMAD.U32 R10, RZ, RZ, UR8 ;  /* 0x00000008ff0a7e24 */ /* 0x000fe4000f8e00ff */
[----:B------:R-:W-:Y:S02]  /*d1f0*/  IMAD.U32 R11, RZ, RZ, UR9 ;  /* 0x00000009ff0b7e24 */ /* 0x000fe4000f8e00ff */
[----:B------:R-:W-:Y:S02]  /*d200*/  IMAD.MOV.U32 R8, RZ, RZ, 0x70 ;  /* 0x00000070ff087424 */ /* 0x000fe400078e00ff */
[----:B------:R-:W-:Y:S02]  /*d210*/  IMAD.MOV.U32 R12, RZ, RZ, 0x1 ;  /* 0x00000001ff0c7424 */ /* 0x000fe400078e00ff */
[----:B------:R-:W-:-:S07]  /*d220*/  IMAD.MOV.U32 R13, RZ, RZ, RZ ;  /* 0x000000ffff0d7224 */ /* 0x000fce00078e00ff */
[----:B------:R-:W-:-:S07]  /*d230*/  LEPC R20, `(.L_x_238) ;  /* 0x000000001014794e */ /* 0x000fce0000000000 */
[----:B-1----:R-:W-:Y:S05]  /*d240*/  CALL.ABS.NOINC R2 ;  /* 0x0000000002007343 */ /* 0x002fea0003c00000 */
.L_x_238:
[----:B------:R-:W1:Y:S01]  /*d250*/  LDC R7, c[0x0][0x448] ;  /* 0x00011200ff077b82 */ /* 0x000e620000000800 */
[----:B------:R-:W2:Y:S01]  /*d260*/  S2R R13, SR_TID.X ;  /* 0x00000000000d7919 */ /* 0x000ea20000002100 */
[----:B------:R-:W-:Y:S02]  /*d270*/  ULDC.64 UR8, c[0x0][0x2d8] ;  /* 0x0000b60000087ab9 */ /* 0x000fe40000000a00 */
[----:B------:R-:W-:Y:S01]  /*d280*/  UIMAD UR6, UR42, UR8, URZ ;  /* 0x000000082a0672a4 */ /* 0x000fe2000f8e023f */
[----:B------:R-:W3:Y:S01]  /*d290*/  S2R R12, SR_CTAID.X ;  /* 0x00000000000c7919 */ /* 0x000ee20000002500 */
[----:B------:R-:W-:Y:S02]  /*d2a0*/  UIMAD.WIDE.U32 UR4, UR36, UR8, URZ ;  /* 0x00000008240472a5 */ /* 0x000fe4000f8e003f */
[----:B------:R-:W-:-:S03]  /*d2b0*/  UIMAD UR6, UR36, UR9, UR6 ;  /* 0x00000009240672a4 */ /* 0x000fc6000f8e0206 */
[----:B------:R-:W-:Y:S01]  /*d2c0*/  ULDC.64 UR8, c[0x0][0x2e0] ;  /* 0x0000b80000087ab9 */ /* 0x000fe20000000a00 */
[----:B------:R-:W-:Y:S02]  /*d2d0*/  UIADD3 UR5, UR5, UR6, URZ ;  /* 0x0000000605057290 */ /* 0x000fe4000fffe03f */
[----:B------:R-:W-:Y:S02]  /*d2e0*/  UIMAD UR7, UR45, UR8, URZ ;  /* 0x000000082d0772a4 */ /* 0x000fe4000f8e023f */
[----:B------:R-:W-:Y:S02]  /*d2f0*/  UIMAD.WIDE.U32 UR4, UR44, UR8, UR4 ;  /* 0x000000082c0472a5 */ /* 0x000fe4000f8e0004 */
[----:B------:R-:W-:-:S04]  /*d300*/  UIMAD UR6, UR44, UR9, UR7 ;  /* 0x000000092c0672a4 */ /* 0x000fc8000f8e0207 */
[----:B------:R-:W-:Y:S01]  /*d310*/  IMAD.U32 R4, RZ, RZ, UR4 ;  /* 0x00000004ff047e24 */ /* 0x000fe2000f8e00ff */
[----:B------:R-:W-:Y:S01]  /*d320*/  UIADD3 UR6, UR5, UR6, URZ ;  /* 0x0000000605067290 */ /* 0x000fe2000fffe03f */
[----:B-1----:R-:W-:Y:S02]  /*d330*/  ISETP.NE.AND P0, PT, R7, 0x1, PT ;  /* 0x000000010700780c */ /* 0x002fe40003f05270 */
[----:B------:R-:W-:Y:S01]  /*d340*/  IMAD.MOV.U32 R2, RZ, RZ, R4 ;  /* 0x000000ffff027224 */ /* 0x000fe200078e0004 */
[C---:B--2---:R-:W-:Y:S01]  /*d350*/  LOP3.LUT R8, R13.reuse, 0x7f, RZ, 0xc0, !PT ;  /* 0x0000007f0d087812 */ /* 0x044fe200078ec0ff */
[----:B------:R-:W-:-:S09]  /*d360*/  IMAD.SHL.U32 R3, R13, 0x10, RZ ;  /* 0x000000100d037824 */ /* 0x000fd200078e00ff */
[----:B------:R-:W1:Y:S01]  /*d370*/  @P0 LDC R0, c[0x0][0x44c] ;  /* 0x00011300ff000b82 */ /* 0x000e620000000800 */
[----:B0-----:R-:W-:-:S04]  /*d380*/  SHF.R.U32.HI R6, RZ, 0x3, R8 ;  /* 0x00000003ff067819 */ /* 0x001fc80000011608 */
[----:B------:R-:W-:-:S03]  /*d390*/  LOP3.LUT R3, R6, 0x70, R3, 0xf8, !PT ;  /* 0x0000007006037812 */ /* 0x000fc600078ef803 */
[----:B------:R-:W0:Y:S02]  /*d3a0*/  @P0 LDC R5, c[0x0][0x450] ;  /* 0x00011400ff050b82 */ /* 0x000e240000000800 */
[----:B---3--:R-:W-:Y:S02]  /*d3b0*/  IMAD R10, R12, 0x40, R3 ;  /* 0x000000400c0a7824 */ /* 0x008fe400078e0203 */
[----:B------:R-:W-:Y:S02]  /*d3c0*/  IMAD.U32 R3, RZ, RZ, UR6 ;  /* 0x00000006ff037e24 */ /* 0x000fe4000f8e00ff */
[----:B------:R-:W-:Y:S02]  /*d3d0*/  IMAD.MOV.U32 R9, RZ, RZ, R10 ;  /* 0x000000ffff097224 */ /* 0x000fe400078e000a */
[----:B-1----:R-:W-:-:S05]  /*d3e0*/  @P0 IMAD.HI.U32 R0, R10, R0, RZ ;  /* 0x000000000a000227 */ /* 0x002fca00078e00ff */
[----:B0-----:R-:W-:Y:S01]  /*d3f0*/  @P0 SHF.R.U32.HI R9, RZ, R5, R0 ;  /* 0x00000005ff090219 */ /* 0x001fe20000011600 */
[----:B------:R-:W-:Y:S01]  /*d400*/  IMAD.U32 R5, RZ, RZ, UR5 ;  /* 0x00000005ff057e24 */ /* 0x000fe2000f8e00ff */
[----:B------:R-:W-:Y:S02]  /*d410*/  ULDC.64 UR4, c[0x0][0x2d0] ;  /* 0x0000b40000047ab9 */ /* 0x000fe40000000a00 */
[--C-:B------:R-:W-:Y:S01]  /*d420*/  SHF.R.S32.HI R0, RZ, 0x1f, R9.reuse ;  /* 0x0000001fff007819 */ /* 0x100fe20000011409 */
[----:B------:R-:W-:Y:S02]  /*d430*/  IMAD.MOV R4, RZ, RZ, -R9 ;  /* 0x000000ffff047224 */ /* 0x000fe400078e0a09 */
[----:B------:R-:W-:-:S04]  /*d440*/  IMAD.WIDE.U32 R2, R9, UR4, R2 ;  /* 0x0000000409027c25 */ /* 0x000fc8000f8e0002 */
[----:B------:R-:W-:Y:S02]  /*d450*/  IMAD R0, R0, UR4, RZ ;  /* 0x0000000400007c24 */ /* 0x000fe4000f8e02ff */
[----:B------:R-:W-:Y:S02]  /*d460*/  IMAD R5, R7, R4, R10 ;  /* 0x0000000407057224 */ /* 0x000fe400078e020a */
[----:B------:R-:W-:Y:S01]  /*d470*/  IMAD R11, R9, UR5, R0 ;  /* 0x00000005090b7c24 */ /* 0x000fe2000f8e0200 */
[----:B------:R-:W-:Y:S02]  /*d480*/  ULDC.64 UR4, c[0x0][0x2c8] ;  /* 0x0000b20000047ab9 */ /* 0x000fe40000000a00 */
[----:B------:R-:W-:Y:S01]  /*d490*/  SHF.R.S32.HI R0, RZ, 0x1f, R5 ;  /* 0x0000001fff007819 */ /* 0x000fe20000011405 */
[----:B------:R-:W-:-:S04]  /*d4a0*/  IMAD.IADD R3, R3, 0x1, R11 ;  /* 0x0000000103037824 */ /* 0x000fc800078e020b */
[----:B------:R-:W-:Y:S02]  /*d4b0*/  IMAD R0, R0, UR4, RZ ;  /* 0x0000000400007c24 */ /* 0x000fe4000f8e02ff */
[----:B------:R-:W-:-:S04]  /*d4c0*/  IMAD.WIDE.U32 R2, R5, UR4, R2 ;  /* 0x0000000405027c25 */ /* 0x000fc8000f8e0002 */
[----:B------:R-:W-:Y:S01]  /*d4d0*/  IMAD R9, R5, UR5, R0 ;  /* 0x0000000505097c24 */ /* 0x000fe2000f8e0200 */
[----:B------:R-:W-:Y:S02]  /*d4e0*/  ULDC.64 UR4, c[0x0][0x280] ;  /* 0x0000a00000047ab9 */ /* 0x000fe40000000a00 */
[----:B------:R-:W-:Y:S01]  /*d4f0*/  LEA R0, P0, R2, UR4, 0x1 ;  /* 0x0000000402007c11 */ /* 0x000fe2000f8008ff */
[----:B------:R-:W-:Y:S01]  /*d500*/  IMAD.IADD R3, R3, 0x1, R9 ;  /* 0x0000000103037824 */ /* 0x000fe200078e0209 */
[----:B------:R-:W-:-:S04]  /*d510*/  ULDC UR4, c[0x0][0x2b8] ;  /* 0x0000ae0000047ab9 */ /* 0x000fc80000000800 */
[----:B------:R-:W-:Y:S01]  /*d520*/  LEA.HI.X R3, R2, UR5, R3, 0x1, P0 ;  /* 0x0000000502037c11 */ /* 0x000fe200080f0c03 */
[----:B------:R-:W-:-:S05]  /*d530*/  IMAD.SHL.U32 R2, R13, 0x8, RZ ;  /* 0x000000080d027824 */ /* 0x000fca00078e00ff */
[C---:B------:R-:W-:Y:S02]  /*d540*/  LOP3.LUT R10, R2.reuse, 0x38, RZ, 0xc0, !PT ;  /* 0x00000038020a7812 */ /* 0x040fe400078ec0ff */
[----:B------:R-:W-:Y:S02]  /*d550*/  LOP3.LUT R2, R2, 0x1f8, RZ, 0xc0, !PT ;  /* 0x000001f802027812 */ /* 0x000fe400078ec0ff */
[----:B------:R-:W-:Y:S01]  /*d560*/  ISETP.GE.AND P0, PT, R10, UR4, PT ;  /* 0x000000040a007c0c */ /* 0x000fe2000bf06270 */
[----:B------:R-:W-:Y:S01]  /*d570*/  UMOV UR4, 0xffffffff ;  /* 0xffffffff00047882 */ /* 0x000fe20000000000 */
[----:B------:R-:W-:Y:S01]  /*d580*/  LOP3.LUT R5, R2, 0x38, R13, 0x78, !PT ;  /* 0x0000003802057812 */ /* 0x000fe200078e780d */
[----:B------:R-:W-:-:S05]  /*d590*/  IMAD.SHL.U32 R2, R8, 0x8, RZ ;  /* 0x0000000808027824 */ /* 0x000fca00078e00ff */
[----:B------:R-:W-:Y:S01]  /*d5a0*/  LOP3.LUT R8, R5, 0x200, R2, 0xf8, !PT ;  /* 0x0000020005087812 */ /* 0x000fe200078ef802 */
[----:B------:R-:W-:Y:S06]  /*d5b0*/  BRA.DIV UR4, `(.L_x_239) ;  /* 0x0000004604b47947 */ /* 0x000fec000b800000 */
[----:B------:R-:W0:Y:S01]  /*d5c0*/  S2R R4, SR_CTAID.X ;  /* 0x0000000000047919 */ /* 0x000e220000002500 */
[----:B------:R-:W-:Y:S01]  /*d5d0*/  ULDC UR4, c[0x0][0x288] ;  /* 0x0000a20000047ab9 */ /* 0x000fe20000000800 */
[----:B------:R-:W-:Y:S01]  /*d5e0*/  ULDC.64 UR6, c[0x0][0x208] ;  /* 0x0000820000067ab9 */ /* 0x000fe20000000a00 */
[----:B------:R-:W-:Y:S01]  /*d5f0*/  IMAD R2, R7, UR4, RZ ;  /* 0x0000000407027c24 */ /* 0x000fe2000f8e02ff */
[----:B------:R-:W1:Y:S01]  /*d600*/  SHFL.IDX PT, R14, R0, RZ, 0x181f ;  /* 0x00181fff000e7589 */ /* 0x000e6200000e0000 */
[----:B0-----:R-:W-:-:S03]  /*d610*/  IMAD R11, R4, 0x40, R6 ;  /* 0x00000040040b7824 */ /* 0x001fc600078e0206 */
[----:B------:R-:W0:Y:S01]  /*d620*/  SHFL.IDX PT, R4, R3, RZ, 0x181f ;  /* 0x00181fff03047589 */ /* 0x000e2200000e0000 */
[C---:B------:R-:W-:Y:S01]  /*d630*/  VIADD R12, R11.reuse, 0x10 ;  /* 0x000000100b0c7836 */ /* 0x040fe20000000000 */
[----:B------:R-:W-:Y:S02]  /*d640*/  ISETP.GE.AND P1, PT, R11, R2, PT ;  /* 0x000000020b00720c */ /* 0x000fe40003f26270 */
[----:B------:R-:W-:Y:S04]  /*d650*/  STL [R1+0x4], R11 ;  /* 0x0000040b01007387 */ /* 0x000fe80000100800 */
[----:B------:R-:W-:Y:S07]  /*d660*/  STL [R1+0xc], R12 ;  /* 0x00000c0c01007387 */ /* 0x000fee0000100800 */
[----:B-1----:R-:W-:-:S02]  /*d670*/  @!P1 LEA R14, P2, R10, R14, 0x1 ;  /* 0x0000000e0a0e9211 */ /* 0x002fc400078408ff */
[----:B------:R-:W-:-:S03]  /*d680*/  @!P1 LEA R9, R8, UR38, 0x1 ;  /* 0x0000002608099c11 */ /* 0x000fc6000f8e08ff */
[----:B0-----:R-:W-:Y:S02]  /*d690*/  @!P1 IMAD.X R5, RZ, RZ, R4, P2 ;  /* 0x000000ffff059224 */ /* 0x001fe400010e0604 */
[----:B------:R-:W-:Y:S02]  /*d6a0*/  @!P1 IMAD.MOV.U32 R4, RZ, RZ, R14 ;  /* 0x000000ffff049224 */ /* 0x000fe400078e000e */
[----:B------:R-:W0:Y:S04]  /*d6b0*/  SHFL.IDX PT, R14, R0, 0x1, 0x181f ;  /* 0x00381f00000e7f89 */ /* 0x000e2800000e0000 */
[----:B------:R1:W-:Y:S01]  /*d6c0*/  @!P1 LDGSTS.E.BYPASS.LTC128B.128 [R9+0x20400], desc[UR6][R4.64], !P0 ;  /* 0x2040000004099fae */ /* 0x0003e2000c101d46 */
[----:B------:R-:W-:-:S03]  /*d6d0*/  ISETP.GE.AND P1, PT, R12, R2, PT ;  /* 0x000000020c00720c */ /* 0x000fc60003f26270 */
[----:B-1----:R-:W1:Y:S01]  /*d6e0*/  SHFL.IDX PT, R4, R3, 0x1, 0x181f ;  /* 0x00381f0003047f89 */ /* 0x002e6200000e0000 */
[----:B------:R-:W-:-:S09]  /*d6f0*/  VIADD R9, R11, 0x20 ;  /* 0x000000200b097836 */ /* 0x000fd20000000000 */
[----:B------:R-:W-:Y:S01]  /*d700*/  @!P1 LEA R7, R8, UR38, 0x1 ;  /* 0x0000002608079c11 */ /* 0x000fe2000f8e08ff */
[----:B------:R-:W-:Y:S01]  /*d710*/  STL [R1+0x10], R9 ;  /* 0x0000100901007387 */ /* 0x000fe20000100800 */
[----:B0-----:R-:W-:-:S03]  /*d720*/  @!P1 LEA R6, P2, R10, R14, 0x1 ;  /* 0x0000000e0a069211 */ /* 0x001fc600078408ff */
[----:B------:R-:W0:Y:S02]  /*d730*/  SHFL.IDX PT, R14, R0, 0x2, 0x181f ;  /* 0x00581f00000e7f89 */ /* 0x000e2400000e0000 */
[----:B-1----:R-:W-:Y:S02]  /*d740*/  @!P1 IMAD.X R5, RZ, RZ, R4, P2 ;  /* 0x000000ffff059224 */ /* 0x002fe400010e0604 */
[----:B------:R-:W-:-:S05]  /*d750*/  @!P1 IMAD.MOV.U32 R4, RZ, RZ, R6 ;  /* 0x000000ffff049224 */ /* 0x000fca00078e0006 */
[----:B------:R1:W-:Y:S01]  /*d760*/  @!P1 LDGSTS.E.BYPASS.LTC128B.128 [R7+0x20c00], desc[UR6][R4.64], !P0 ;  /* 0x20c0000004079fae */ /* 0x0003e2000c101d46 */
[----:B------:R-:W-:-:S03]  /*d770*/  ISETP.GE.AND P1, PT, R9, R2, PT ;  /* 0x000000020900720c */ /* 0x000fc60003f26270 */
[----:B-1----:R-:W1:Y:S10]  /*d780*/  SHFL.IDX PT, R4, R3, 0x2, 0x181f ;  /* 0x00581f0003047f89 */ /* 0x002e7400000e0000 */
[----:B0-----:R-:W-:-:S02]  /*d790*/  @!P1 LEA R5, P2, R10, R14, 0x1 ;  /* 0x0000000e0a059211 */ /* 0x001fc400078408ff */
[----:B------:R-:W-:Y:S01]  /*d7a0*/  @!P1 LEA R6, R8, UR38, 0x1 ;  /* 0x0000002608069c11 */ /* 0x000fe2000f8e08ff */
[----:B------:R-:W0:Y:S04]  /*d7b0*/  SHFL.IDX PT, R3, R3, 0x3, 0x181f ;  /* 0x00781f0003037f89 */ /* 0x000e2800000e0000 */
[----:B------:R2:W3:Y:S01]  /*d7c0*/  SHFL.IDX PT, R14, R0, 0x3, 0x181f ;  /* 0x00781f00000e7f89 */ /* 0x0004e200000e0000 */
[----:B-1----:R-:W-:-:S05]  /*d7d0*/  @!P1 IMAD.X R4, RZ, RZ, R4, P2 ;  /* 0x000000ffff049224 */ /* 0x002fca00010e0604 */
[----:B------:R-:W-:-:S04]  /*d7e0*/  @!P1 LOP3.LUT R5, R5, R4, RZ, 0x3c, !PT ;  /* 0x0000000405059212 */ /* 0x000fc800078e3cff */
[----:B------:R-:W-:-:S04]  /*d7f0*/  @!P1 LOP3.LUT R4, R5, R4, RZ, 0x3c, !PT ;  /* 0x0000000405049212 */ /* 0x000fc800078e3cff */
[----:B------:R-:W-:-:S05]  /*d800*/  @!P1 LOP3.LUT R5, R5, R4, RZ, 0x3c, !PT ;  /* 0x0000000405059212 */ /* 0x000fca00078e3cff */
[----:B0--3--:R2:W-:Y:S02]  /*d810*/  @!P1 LDGSTS.E.BYPASS.LTC128B.128 [R6+0x21400], desc[UR6][R4.64], !P0 ;  /* 0x2140000004069fae */ /* 0x0095e4000c101d46 */
.L_x_345:
[----:B--2---:R-:W2:Y:S01]  /*d820*/  LDL R0, [R1+0x4] ;  /* 0x0000040001007983 */ /* 0x004ea20000100800 */
[----:B------:R-:W-:Y:S01]  /*d830*/  ULDC.64 UR4, c[0x0][0x208] ;  /* 0x0000820000047ab9 */ /* 0x000fe20000000a00 */
[----:B--2---:R-:W-:-:S05]  /*d840*/  VIADD R0, R0, 0x30 ;  /* 0x0000003000007836 */ /* 0x004fca0000000000 */
[----:B------:R-:W-:Y:S01]  /*d850*/  ISETP.GE.AND P1, PT, R0, R2, PT ;  /* 0x000000020000720c */ /* 0x000fe20003f26270 */
[----:B------:R0:W-:-:S12]  /*d860*/  STL [R1+0x20], R0 ;  /* 0x0000200001007387 */ /* 0x0001d80000100800 */
[----:B------:R-:W-:Y:S02]  /*d870*/  @!P1 LEA R2, P2, R10, R14, 0x1 ;  /* 0x0000000e0a029211 */ /* 0x000fe400078408ff */
[----:B------:R-:W-:-:S03]  /*d880*/  @!P1 LEA R5, R8, UR38, 0x1 ;  /* 0x0000002608059c11 */ /* 0x000fc6000f8e08ff */
[----:B------:R-:W-:-:S05]  /*d890*/  @!P1 IMAD.X R3, RZ, RZ, R3, P2 ;  /* 0x000000ffff039224 */ /* 0x000fca00010e0603 */
[----:B------:R-:W-:Y:S01]  /*d8a0*/  @!PT LDS RZ, [RZ] ;  /* 0x00000000fffff984 */ /* 0x000fe20000000800 */
[----:B------:R-:W-:Y:S01]  /*d8b0*/  @!PT LDS RZ, [RZ] ;  /* 0x00000000fffff984 */ /* 0x000fe20000000800 */
[----:B------:R-:W-:Y:S01]  /*d8c0*/  @!PT LDS RZ, [RZ] ;  /* 0x00000000fffff984 */ /* 0x000fe20000000800 */
[----:B------:R1:W-:Y:S01]  /*d8d0*/  @!P1 LDGSTS.E.BYPASS.LTC128B.128 [R5+0x21c00], desc[UR4][R2.64], !P0 ;  /* 0x21c0000002059fae */ /* 0x0003e2000c101d44 */
[----:B------:R-:W-:Y:S01]  /*d8e0*/  NOP ;  /* 0x0000000000007918 */ /* 0x000fe20000000000 */
[----:B------:R-:W-:Y:S02]  /*d8f0*/  SYNCS.ARRIVE.TRANS64.RED.A0T1 RZ, [UR38+0x38800], RZ ;  /* 0x038800ffffff79a7 */ /* 0x000fe40008200426 */
[----:B------:R-:W-:Y:S01]  /*d900*/  ARRIVES.LDGSTSBAR.64.TRANSCNT [UR38+0x38800] ;  /* 0x03880000ff0079b0 */ /* 0x000fe20008000aa6 */
[----:B-1----:R-:W0:Y:S01]  /*d910*/  LDC.64 R2, c[0x0][0x3d8] ;  /* 0x0000f600ff027b82 */ /* 0x002e220000000a00 */
[----:B------:R-:W-:Y:S01]  /*d920*/  NOP ;  /* 0x0000000000007918 */ /* 0x000fe20000000000 */
[C---:B0-----:R-:W-:Y:S01]  /*d930*/  IMAD R0, R2.reuse, UR42, RZ ;  /* 0x0000002a02007c24 */ /* 0x041fe2000f8e02ff */
[----:B------:R-:W-:Y:S01]  /*d940*/  UIADD3 UR4, UR38, 0x26400, URZ ;  /* 0x0002640026047890 */ /* 0x000fe2000fffe03f */
[----:B------:R-:W-:Y:S01]  /*d950*/  IMAD.WIDE.U32 R4, R2, UR36, RZ ;  /* 0x0000002402047c25 */ /* 0x000fe2000f8e00ff */
[----:B------:R-:W-:Y:S02]  /*d960*/  SYNCS.ARRIVE.TRANS64.A1T0 RZ, [UR38+0x38800], RZ ;  /* 0x038800ffffff79a7 */ /* 0x000fe40008100026 */
[----:B------:R-:W-:Y:S01]  /*d970*/  ULOP3.LUT UP0, URZ, UR4, 0x3ff, URZ, 0xc0, !UPT ;  /* 0x000003ff043f7892 */ /* 0x000fe2000f80c03f */
[----:B------:R-:W-:Y:S01]  /*d980*/  IMAD R0, R3, UR36, R0 ;  /* 0x0000002403007c24 */ /* 0x000fe2000f8e0200 */
[----:B------:R0:W-:Y:S03]  /*d990*/  STL.64 [R1+0x18], R4 ;  /* 0x0000180401007387 */ /* 0x0001e60000100a00 */
[----:B------:R-:W-:Y:S01]  /*d9a0*/  IMAD.IADD R0, R5, 0x1, R0 ;  /* 0x0000000105007824 */ /* 0x000fe200078e0200 */
[----:B------:R-:W-:-:S04]  /*d9b0*/  PLOP3.LUT P0, PT, PT, PT, UP0, 0x80, 0x0 ;  /* 0x000000000000781c */ /* 0x000fc80003f0f008 */
[----:B------:R0:W-:Y:S09]  /*d9c0*/  STL [R1+0x24], R0 ;  /* 0x0000240001007387 */ /* 0x0001f20000100800 */
[----:B------:R-:W-:Y:S05]  /*d9d0*/  @!P0 BRA `(.L_x_240) ;  /* 0x0000000000408947 */ /* 0x000fea0003800000 */
[----:B------:R-:W-:Y:S01]  /*d9e0*/  MOV R2, 0x0 ;  /* 0x0000000000027802 */ /* 0x000fe20000000f00 */
[----:B------:R-:W-:Y:S01]  /*d9f0*/  ULDC.64 UR6, c[0x4][0x90] ;  /* 0x0100240000067ab9 */ /* 0x000fe20000000a00 */
[----:B------:R-:W-:Y:S01]  /*da00*/  ULDC.64 UR8, c[0x4][0x98] ;  /* 0x0100260000087ab9 */ /* 0x000fe20000000a00 */
[----:B------:R-:W-:Y:S01]  /*da10*/  ULDC.64 UR4, c[0x4][0x28] ;  /* 0x01000a0000047ab9 */ /* 0x000fe20000000a00 */
[----:B0-----:R-:W-:Y:S02]  /*da20*/  IMAD.U32 R4, RZ, RZ, UR6 ;  /* 0x00000006ff047e24 */ /* 0x001fe4000f8e00ff */
        /* <DEDUP_REMOVED lines=11> */
.L_x_240:
[----:B------:R-:W2:Y:S01]  /*dae0*/  LDL.LU.64 R6, [R1+0x18] ;  /* 0x0000180001067983 */ /* 0x000ea20000300a00 */
[----:B------:R-:W-:-:S03]  /*daf0*/  ULDC.64 UR8, c[0x0][0x3e0] ;  /* 0x0000f80000087ab9 */ /* 0x000fc60000000a00 */
[----:B------:R-:W3:Y:S01]  /*db00*/  LDL.LU R2, [R1+0x24] ;  /* 0x0000240001027983 */ /* 0x000ee20000300800 */
[----:B0-----:R-:W0:Y:S01]  /*db10*/  S2R R4, SR_TID.X ;  /* 0x0000000000047919 */ /* 0x001e220000002100 */
[----:B------:R-:W1:Y:S01]  /*db20*/  S2R R0, SR_CTAID.X ;  /* 0x0000000000007919 */ /* 0x000e620000002500 */
[C---:B0-----:R-:W-:Y:S01]  /*db30*/  LOP3.LUT R3, R4.reuse, 0x7f, RZ, 0xc0, !PT ;  /* 0x0000007f04037812 */ /* 0x041fe200078ec0ff */
[----:B------:R-:W-:-:S03]  /*db40*/  IMAD.SHL.U32 R15, R4, 0x10, RZ ;  /* 0x00000010040f7824 */ /* 0x000fc600078e00ff */
[----:B------:R-:W-:-:S04]  /*db50*/  SHF.R.U32.HI R4, RZ, 0x3, R3 ;  /* 0x00000003ff047819 */ /* 0x000fc80000011603 */
[----:B------:R-:W-:-:S05]  /*db60*/  LOP3.LUT R4, R4, 0x70, R15, 0xf8, !PT ;  /* 0x0000007004047812 */ /* 0x000fca00078ef80f */
[----:B-1----:R-:W-:Y:S01]  /*db70*/  IMAD R4, R0, 0x40, R4 ;  /* 0x0000004000047824 */ /* 0x002fe200078e0204 */
[----:B------:R-:W0:Y:S01]  /*db80*/  S2R R8, SR_TID.X ;  /* 0x0000000000087919 */ /* 0x000e220000002100 */
[----:B------:R-:W-:-:S04]  /*db90*/  UIMAD UR6, UR45, UR8, URZ ;  /* 0x000000082d0672a4 */ /* 0x000fc8000f8e023f */
[----:B------:R-:W-:Y:S01]  /*dba0*/  UIMAD UR6, UR44, UR9, UR6 ;  /* 0x000000092c0672a4 */ /* 0x000fe2000f8e0206 */
[----:B0-----:R-:W-:-:S05]  /*dbb0*/  IMAD.SHL.U32 R10, R8, 0x8, RZ ;  /* 0x00000008080a7824 */ /* 0x001fca00078e00ff */
[----:B------:R-:W-:Y:S02]  /*dbc0*/  LOP3.LUT R10, R10, 0x38, RZ, 0xc0, !PT ;  /* 0x000000380a0a7812 */ /* 0x000fe400078ec0ff */
[----:B------:R-:W-:Y:S02]  /*dbd0*/  LOP3.LUT R17, R17, 0xfffffff7, RZ, 0xc0, !PT ;  /* 0xfffffff711117812 */ /* 0x000fe400078ec0ff */
[----:B--2---:R-:W-:Y:S02]  /*dbe0*/  R2UR UR5, R7 ;  /* 0x00000000070572ca */ /* 0x004fe400000e0000 */
[----:B------:R-:W0:Y:S01]  /*dbf0*/  LDC R7, c[0x0][0x448] ;  /* 0x00011200ff077b82 */ /* 0x000e220000000800 */
[----:B---3--:R-:W-:Y:S02]  /*dc00*/  R2UR UR5, R2 ;  /* 0x00000000020572ca */ /* 0x008fe400000e0000 */
[----:B0-----:R-:W-:-:S13]  /*dc10*/  ISETP.NE.AND P0, PT, R7, 0x1, PT ;  /* 0x000000010700780c */ /* 0x001fda0003f05270 */
[----:B------:R-:W0:Y:S08]  /*dc20*/  @P0 LDC R2, c[0x0][0x44c] ;  /* 0x00011300ff020b82 */ /* 0x000e300000000800 */
[----:B------:R-:W1:Y:S01]  /*dc30*/  @P0 LDC R0, c[0x0][0x450] ;  /* 0x00011400ff000b82 */ /* 0x000e620000000800 */
[----:B------:R-:W-:Y:S01]  /*dc40*/  R2UR UR4, R6 ;  /* 0x00000000060472ca */ /* 0x000fe200000e0000 */
[----:B0-----:R-:W-:-:S04]  /*dc50*/  @P0 IMAD.HI.U32 R3, R4, R2, RZ ;  /* 0x0000000204030227 */ /* 0x001fc800078e00ff */
[----:B------:R-:W-:Y:S01]  /*dc60*/  IMAD.MOV.U32 R2, RZ, RZ, R4 ;  /* 0x000000ffff027224 */ /* 0x000fe200078e0004 */
[----:B-1----:R-:W-:-:S07]  /*dc70*/  @P0 SHF.R.U32.HI R2, RZ, R0, R3 ;  /* 0x00000000ff020219 */ /* 0x002fce0000011603 */
[----:B------:R-:W-:Y:S01]  /*dc80*/  UIMAD.WIDE.U32 UR4, UR44, UR8, UR4 ;  /* 0x000000082c0472a5 */ /* 0x000fe2000f8e0004 */
[--C-:B------:R-:W-:Y:S01]  /*dc90*/  SHF.R.S32.HI R3, RZ, 0x1f, R2.reuse ;  /* 0x0000001fff037819 */ /* 0x100fe20000011402 */
[----:B------:R-:W-:Y:S01]  /*dca0*/  IMAD.MOV R0, RZ, RZ, -R2 ;  /* 0x000000ffff007224 */ /* 0x000fe200078e0a02 */
[----:B------:R-:W-:Y:S01]  /*dcb0*/  ULDC.64 UR8, c[0x0][0x3d0] ;  /* 0x0000f40000087ab9 */ /* 0x000fe20000000a00 */
[----:B------:R-:W-:Y:S02]  /*dcc0*/  UIADD3 UR5, UR5, UR6, URZ ;  /* 0x0000000605057290 */ /* 0x000fe4000fffe03f */
[----:B------:R-:W-:Y:S02]  /*dcd0*/  IMAD R0, R7, R0, R4 ;  /* 0x0000000007007224 */ /* 0x000fe400078e0204 */
[----:B------:R-:W-:Y:S02]  /*dce0*/  IMAD R5, R3, UR8, RZ ;  /* 0x0000000803057c24 */ /* 0x000fe4000f8e02ff */
[----:B------:R-:W-:Y:S01]  /*dcf0*/  IMAD.U32 R3, RZ, RZ, UR8 ;  /* 0x00000008ff037e24 */ /* 0x000fe2000f8e00ff */
[----:B------:R-:W-:Y:S01]  /*dd00*/  SHF.R.S32.HI R4, RZ, 0x1f, R0 ;  /* 0x0000001fff047819 */ /* 0x000fe20000011400 */
[----:B------:R-:W-:-:S02]  /*dd10*/  IMAD R5, R2, UR9, R5 ;  /* 0x0000000902057c24 */ /* 0x000fc4000f8e0205 */
[----:B------:R-:W-:Y:S01]  /*dd20*/  IMAD.WIDE.U32 R2, R2, R3, UR4 ;  /* 0x0000000402027e25 */ /* 0x000fe2000f8e0003 */
[----:B------:R-:W-:-:S03]  /*dd30*/  ULDC.64 UR4, c[0x0][0x3c8] ;  /* 0x0000f20000047ab9 */ /* 0x000fc60000000a00 */
[----:B------:R-:W-:Y:S02]  /*dd40*/  IMAD.IADD R3, R3, 0x1, R5 ;  /* 0x0000000103037824 */ /* 0x000fe400078e0205 */
[----:B------:R-:W-:Y:S02]  /*dd50*/  IMAD R4, R4, UR4, RZ ;  /* 0x0000000404047c24 */ /* 0x000fe4000f8e02ff */
[----:B------:R-:W-:-:S04]  /*dd60*/  IMAD.WIDE.U32 R2, R0, UR4, R2 ;  /* 0x0000000400027c25 */ /* 0x000fc8000f8e0002 */
[----:B------:R-:W-:Y:S01]  /*dd70*/  IMAD R5, R0, UR5, R4 ;  /* 0x0000000500057c24 */ /* 0x000fe2000f8e0204 */
[----:B------:R-:W-:Y:S02]  /*dd80*/  ULDC.64 UR4, c[0x0][0x390] ;  /* 0x0000e40000047ab9 */ /* 0x000fe40000000a00 */
[----:B------:R-:W-:Y:S01]  /*dd90*/  LEA R0, P0, R2, UR4, 0x1 ;  /* 0x0000000402007c11 */ /* 0x000fe2000f8008ff */
[----:B------:R-:W-:Y:S01]  /*dda0*/  IMAD.IADD R3, R3, 0x1, R5 ;  /* 0x0000000103037824 */ /* 0x000fe200078e0205 */
[----:B------:R-:W-:-:S04]  /*ddb0*/  ULDC UR4, c[0x0][0x3b8] ;  /* 0x0000ee0000047ab9 */ /* 0x000fc80000000800 */
[----:B------:R-:W-:Y:S02]  /*ddc0*/  LEA.HI.X R6, R2, UR5, R3, 0x1, P0 ;  /* 0x0000000502067c11 */ /* 0x000fe400080f0c03 */
[----:B------:R-:W-:-:S04]  /*ddd0*/  LOP3.LUT R2, R10, 0x40, RZ, 0xfc, !PT ;  /* 0x000000400a027812 */ /* 0x000fc800078efcff */
[----:B------:R-:W-:Y:S02]  /*dde0*/  ISETP.GE.AND P1, PT, R2, UR4, PT ;  /* 0x0000000402007c0c */ /* 0x000fe4000bf26270 */
[C---:B------:R-:W-:Y:S02]  /*ddf0*/  LOP3.LUT R2, R10.reuse, 0x80, RZ, 0xfc, !PT ;  /* 0x000000800a027812 */ /* 0x040fe400078efcff */
[----:B------:R-:W-:Y:S02]  /*de00*/  ISETP.GE.AND P3, PT, R10, UR4, PT ;  /* 0x000000040a007c0c */ /* 0x000fe4000bf66270 */
[----:B------:R-:W-:Y:S02]  /*de10*/  ISETP.GE.AND P2, PT, R2, UR4, PT ;  /* 0x0000000402007c0c */ /* 0x000fe4000bf46270 */
[----:B------:R-:W-:Y:S02]  /*de20*/  SEL R2, RZ, 0x1, P3 ;  /* 0x00000001ff027807 */ /* 0x000fe40001800000 */
[----:B------:R-:W-:-:S02]  /*de30*/  SEL R3, RZ, 0x4, P2 ;  /* 0x00000004ff037807 */ /* 0x000fc40001000000 */
[----:B------:R-:W-:-:S04]  /*de40*/  SEL R4, RZ, 0x2, P1 ;  /* 0x00000002ff047807 */ /* 0x000fc80000800000 */
[----:B------:R-:W-:Y:S02]  /*de50*/  IADD3 R2, R3, R4, R2 ;  /* 0x0000000403027210 */ /* 0x000fe40007ffe002 */
[----:B------:R-:W-:-:S04]  /*de60*/  LOP3.LUT R3, R10, 0xc0, RZ, 0xfc, !PT ;  /* 0x000000c00a037812 */ /* 0x000fc800078efcff */
[----:B------:R-:W-:Y:S02]  /*de70*/  ISETP.GE.AND P5, PT, R3, UR4, PT ;  /* 0x0000000403007c0c */ /* 0x000fe4000bfa6270 */
[----:B------:R-:W-:-:S04]  /*de80*/  LOP3.LUT R3, R10, 0x100, RZ, 0xfc, !PT ;  /* 0x000001000a037812 */ /* 0x000fc800078efcff */
[----:B------:R-:W-:Y:S02]  /*de90*/  ISETP.GE.AND P0, PT, R3, UR4, PT ;  /* 0x0000000403007c0c */ /* 0x000fe4000bf06270 */
[----:B------:R-:W-:Y:S02]  /*dea0*/  SEL R4, RZ, 0x8, P5 ;  /* 0x00000008ff047807 */ /* 0x000fe40002800000 */
[----:B------:R-:W-:-:S04]  /*deb0*/  SEL R3, RZ, 0x10, P0 ;  /* 0x00000010ff037807 */ /* 0x000fc80000000000 */
[----:B------:R-:W-:Y:S02]  /*dec0*/  IADD3 R2, R3, R2, R4 ;  /* 0x0000000203027210 */ /* 0x000fe40007ffe004 */
[C---:B------:R-:W-:Y:S02]  /*ded0*/  LOP3.LUT R3, R10.reuse, 0x180, RZ, 0xfc, !PT ;  /* 0x000001800a037812 */ /* 0x040fe400078efcff */
[----:B------:R-:W-:Y:S02]  /*dee0*/  @P1 LOP3.LUT R17, R17, 0x8, RZ, 0xfc, !PT ;  /* 0x0000000811111812 */ /* 0x000fe400078efcff */
[----:B------:R-:W-:Y:S02]  /*def0*/  ISETP.GE.AND P1, PT, R3, UR4, PT ;  /* 0x0000000403007c0c */ /* 0x000fe4000bf26270 */
[----:B------:R-:W-:Y:S02]  /*df00*/  LOP3.LUT R3, R10, 0x140, RZ, 0xfc, !PT ;  /* 0x000001400a037812 */ /* 0x000fe400078efcff */
[----:B------:R-:W-:-:S02]  /*df10*/  SEL R4, RZ, 0x40, P1 ;  /* 0x00000040ff047807 */ /* 0x000fc40000800000 */
[----:B------:R-:W-:Y:S02]  /*df20*/  LOP3.LUT R17, R17, 0xfffffffb, RZ, 0xc0, !PT ;  /* 0xfffffffb11117812 */ /* 0x000fe400078ec0ff */
[----:B------:R-:W-:Y:S02]  /*df30*/  ISETP.GE.AND P1, PT, R3, UR4, PT ;  /* 0x0000000403007c0c */ /* 0x000fe4000bf26270 */
[----:B------:R-:W-:Y:S02]  /*df40*/  LOP3.LUT R17, R17, 0xffffffef, RZ, 0xc0, !PT ;  /* 0xffffffef11117812 */ /* 0x000fe400078ec0ff */
[----:B------:R-:W-:Y:S02]  /*df50*/  SEL R3, RZ, 0x20, P1 ;  /* 0x00000020ff037807 */ /* 0x000fe40000800000 */
[----:B------:R-:W-:Y:S02]  /*df60*/  @P3 LOP3.LUT R17, R17, 0x10, RZ, 0xfc, !PT ;  /* 0x0000001011113812 */ /* 0x000fe400078efcff */
[----:B------:R-:W-:-:S02]  /*df70*/  IADD3 R4, R4, R2, R3 ;  /* 0x0000000204047210 */ /* 0x000fc40007ffe003 */
[----:B------:R-:W-:Y:S02]  /*df80*/  LOP3.LUT R2, R10, 0x1c0, RZ, 0xfc, !PT ;  /* 0x000001c00a027812 */ /* 0x000fe400078efcff */
[----:B------:R-:W-:Y:S02]  /*df90*/  @P2 LOP3.LUT R17, R17, 0x4, RZ, 0xfc, !PT ;  /* 0x0000000411112812 */ /* 0x000fe400078efcff */
[----:B------:R-:W-:Y:S01]  /*dfa0*/  ISETP.GE.AND P2, PT, R2, UR4, PT ;  /* 0x0000000402007c0c */ /* 0x000fe2000bf46270 */
[----:B------:R-:W-:-:S03]  /*dfb0*/  UMOV UR4, 0xffffffff ;  /* 0xffffffff00047882 */ /* 0x000fc60000000000 */
[----:B------:R-:W-:-:S05]  /*dfc0*/  SEL R5, RZ, 0x80, P2 ;  /* 0x00000080ff057807 */ /* 0x000fca0001000000 */
[----:B------:R-:W-:Y:S01]  /*dfd0*/  IMAD.IADD R5, R4, 0x1, R5 ;  /* 0x0000000104057824 */ /* 0x000fe200078e0205 */
[----:B------:R-:W-:Y:S06]  /*dfe0*/  BRA.DIV UR4, `(.L_x_241) ;  /* 0x0000004204787947 */ /* 0x000fec000b800000 */
[----:B------:R-:W2:Y:S01]  /*dff0*/  LDL.LU R3, [R1+0x4] ;  /* 0x0000040001037983 */ /* 0x000ea20000300800 */
[----:B------:R-:W-:-:S03]  /*e000*/  ULDC UR4, c[0x0][0x288] ;  /* 0x0000a20000047ab9 */ /* 0x000fc60000000800 */
[----:B------:R-:W3:Y:S01]  /*e010*/  LDL.LU R2, [R1+0xc] ;  /* 0x00000c0001027983 */ /* 0x000ee20000300800 */
[----:B------:R-:W-:Y:S01]  /*e020*/  IMAD R7, R7, UR4, RZ ;  /* 0x0000000407077c24 */ /* 0x000fe2000f8e02ff */
[----:B------:R-:W-:Y:S02]  /*e030*/  LOP3.LUT R17, R17, 0xffffff7f, RZ, 0xc0, !PT ;  /* 0xffffff7f11117812 */ /* 0x000fe400078ec0ff */
[----:B------:R-:W4:Y:S02]  /*e040*/  LDL.LU R15, [R1+0x10] ;  /* 0x00001000010f7983 */ /* 0x000f240000300800 */
[----:B------:R-:W-:Y:S01]  /*e050*/  @P0 LOP3.LUT R17, R17, 0x80, RZ, 0xfc, !PT ;  /* 0x0000008011110812 */ /* 0x000fe200078efcff */
[----:B------:R-:W0:Y:S03]  /*e060*/  S2R R9, SR_TID.X ;  /* 0x0000000000097919 */ /* 0x000e260000002100 */
[C---:B------:R-:W-:Y:S01]  /*e070*/  LOP3.LUT P0, RZ, R17.reuse, 0x10, RZ, 0xc0, !PT ;  /* 0x0000001011ff7812 */ /* 0x040fe2000780c0ff */
[----:B------:R-:W1:Y:S01]  /*e080*/  S2R R11, SR_TID.X ;  /* 0x00000000000b7919 */ /* 0x000e620000002100 */
[----:B------:R-:W-:-:S04]  /*e090*/  LOP3.LUT R17, R17, 0xffffffbf, RZ, 0xc0, !PT ;  /* 0xffffffbf11117812 */ /* 0x000fc800078ec0ff */
[----:B------:R-:W-:-:S04]  /*e0a0*/  @P1 LOP3.LUT R17, R17, 0x40, RZ, 0xfc, !PT ;  /* 0x0000004011111812 */ /* 0x000fc800078efcff */
[C---:B------:R-:W-:Y:S01]  /*e0b0*/  LOP3.LUT P1, RZ, R17.reuse, 0x8, RZ, 0xc0, !PT ;  /* 0x0000000811ff7812 */ /* 0x040fe2000782c0ff */
[----:B------:R-:W-:Y:S01]  /*e0c0*/  ULDC.64 UR6, c[0x0][0x208] ;  /* 0x0000820000067ab9 */ /* 0x000fe20000000a00 */
[----:B------:R-:W-:Y:S01]  /*e0d0*/  LOP3.LUT P3, RZ, R17, 0x4, RZ, 0xc0, !PT ;  /* 0x0000000411ff7812 */ /* 0x000fe2000786c0ff */
[----:B0-----:R-:W-:Y:S01]  /*e0e0*/  IMAD.SHL.U32 R13, R9, 0x8, RZ ;  /* 0x00000008090d7824 */ /* 0x001fe200078e00ff */
[----:B-1----:R-:W-:-:S04]  /*e0f0*/  LOP3.LUT R11, R11, 0x7f, RZ, 0xc0, !PT ;  /* 0x0000007f0b0b7812 */ /* 0x002fc800078ec0ff */
[----:B------:R-:W-:Y:S01]  /*e100*/  LOP3.LUT R13, R13, 0x38, RZ, 0xc0, !PT ;  /* 0x000000380d0d7812 */ /* 0x000fe200078ec0ff */
[----:B------:R-:W-:Y:S02]  /*e110*/  IMAD.SHL.U32 R12, R11, 0x8, RZ ;  /* 0x000000080b0c7824 */ /* 0x000fe400078e00ff */
[----:B------:R-:W-:-:S05]  /*e120*/  IMAD.SHL.U32 R11, R9, 0x8, RZ ;  /* 0x00000008090b7824 */ /* 0x000fca00078e00ff */
[----:B------:R-:W-:-:S04]  /*e130*/  LOP3.LUT R11, R11, 0x1f8, RZ, 0xc0, !PT ;  /* 0x000001f80b0b7812 */ /* 0x000fc800078ec0ff */
[----:B------:R-:W-:-:S04]  /*e140*/  LOP3.LUT R11, R11, 0x38, R9, 0x78, !PT ;  /* 0x000000380b0b7812 */ /* 0x000fc800078e7809 */
[----:B------:R-:W-:Y:S01]  /*e150*/  LOP3.LUT R11, R11, 0x200, R12, 0xf8, !PT ;  /* 0x000002000b0b7812 */ /* 0x000fe200078ef80c */
[----:B------:R-:W-:Y:S01]  /*e160*/  SHFL.IDX PT, R14, R0, 0x1, 0x181f ;  /* 0x00381f00000e7f89 */ /* 0x000fe200000e0000 */
[----:B--2---:R-:W-:-:S03]  /*e170*/  ISETP.GE.AND P2, PT, R3, R7, PT ;  /* 0x000000070300720c */ /* 0x004fc60003f46270 */
[----:B------:R-:W0:Y:S01]  /*e180*/  SHFL.IDX PT, R3, R0, RZ, 0x181f ;  /* 0x00181fff00037589 */ /* 0x000e2200000e0000 */
[----:B---3--:R-:W-:-:S03]  /*e190*/  IMAD.MOV.U32 R10, RZ, RZ, R2 ;  /* 0x000000ffff0a7224 */ /* 0x008fc600078e0002 */
[----:B------:R-:W1:Y:S06]  /*e1a0*/  SHFL.IDX PT, R2, R6, RZ, 0x181f ;  /* 0x00181fff06027589 */ /* 0x000e6c00000e0000 */
[----:B------:R-:W-:-:S04]  /*e1b0*/  @!P2 LOP3.LUT R8, R4, 0x40, RZ, 0xc0, !PT ;  /* 0x000000400408a812 */ /* 0x000fc800078ec0ff */
[----:B------:R-:W-:Y:S02]  /*e1c0*/  @!P2 SHF.R.U32.HI R8, RZ, 0x2, R8 ;  /* 0x00000002ff08a819 */ /* 0x000fe40000011608 */
[----:B------:R-:W-:Y:S02]  /*e1d0*/  @!P2 LEA R9, R11, UR38, 0x1 ;  /* 0x000000260b09ac11 */ /* 0x000fe4000f8e08ff */
[----:B------:R-:W-:Y:S02]  /*e1e0*/  @!P2 ISETP.NE.U32.AND P4, PT, R8, RZ, PT ;  /* 0x000000ff0800a20c */ /* 0x000fe40003f85070 */
[----:B------:R-:W-:Y:S02]  /*e1f0*/  @!P2 LOP3.LUT R8, R5, 0x80, RZ, 0xc0, !PT ;  /* 0x000000800508a812 */ /* 0x000fe400078ec0ff */
[----:B0-----:R-:W-:-:S05]  /*e200*/  @!P2 LEA R3, P6, R13, R3, 0x1 ;  /* 0x000000030d03a211 */ /* 0x001fca00078c08ff */
[----:B-1----:R-:W-:-:S05]  /*e210*/  @!P2 IMAD.X R2, RZ, RZ, R2, P6 ;  /* 0x000000ffff02a224 */ /* 0x002fca00030e0602 */
[----:B------:R-:W-:-:S04]  /*e220*/  @!P2 LOP3.LUT R3, R3, R2, RZ, 0x3c, !PT ;  /* 0x000000020303a212 */ /* 0x000fc800078e3cff */
[----:B------:R-:W-:-:S04]  /*e230*/  @!P2 LOP3.LUT R2, R3, R2, RZ, 0x3c, !PT ;  /* 0x000000020302a212 */ /* 0x000fc800078e3cff */
[----:B------:R-:W-:Y:S02]  /*e240*/  @!P2 LOP3.LUT R3, R3, R2, RZ, 0x3c, !PT ;  /* 0x000000020303a212 */ /* 0x000fe400078e3cff */
[----:B------:R-:W-:-:S03]  /*e250*/  @!P2 SHF.R.U32.HI R8, RZ, 0x3, R8 ;  /* 0x00000003ff08a819 */ /* 0x000fc60000011608 */
[----:B------:R-:W-:Y:S01]  /*e260*/  @!P2 LDGSTS.E.BYPASS.LTC128B.128 [R9+0x26400], desc[UR6][R2.64], !P0 ;  /* 0x264000000209afae */ /* 0x000fe2000c101d46 */
[----:B------:R-:W-:-:S03]  /*e270*/  LOP3.LUT P0, RZ, R17, 0x80, RZ, 0xc0, !PT ;  /* 0x0000008011ff7812 */ /* 0x000fc6000780c0ff */
[----:B------:R-:W-:Y:S01]  /*e280*/  @!P2 LDGSTS.E.BYPASS.LTC128B.128 [R9+0x28400], desc[UR6][R2.64+0x80], !P1 ;  /* 0x284000800209afae */ /* 0x000fe2000c901d46 */
[----:B------:R-:W-:Y:S02]  /*e290*/  LOP3.LUT P1, RZ, R17, 0x40, RZ, 0xc0, !PT ;  /* 0x0000004011ff7812 */ /* 0x000fe4000782c0ff */
[----:B------:R-:W-:Y:S01]  /*e2a0*/  @!P2 ISETP.NE.U32.AND P6, PT, R8, RZ, PT ;  /* 0x000000ff0800a20c */ /* 0x000fe20003fc5070 */
[----:B------:R-:W-:Y:S04]  /*e2b0*/  @!P2 LDGSTS.E.BYPASS.LTC128B.128 [R9+0x2a400], desc[UR6][R2.64+0x100], !P3 ;  /* 0x2a4001000209afae */ /* 0x000fe8000d901d46 */
[----:B------:R-:W0:Y:S04]  /*e2c0*/  SHFL.IDX PT, R8, R6, 0x1, 0x181f ;  /* 0x00381f0006087f89 */ /* 0x000e2800000e0000 */
[----:B------:R-:W-:Y:S04]  /*e2d0*/  @!P2 LDGSTS.E.BYPASS.LTC128B.128 [R9+0x2c400], desc[UR6][R2.64+0x180], !P5 ;  /* 0x2c4001800209afae */ /* 0x000fe8000e901d46 */
[----:B------:R-:W-:Y:S04]  /*e2e0*/  @!P2 LDGSTS.E.BYPASS.LTC128B.128 [R9+0x2e400], desc[UR6][R2.64+0x200], !P0 ;  /* 0x2e4002000209afae */ /* 0x000fe8000c101d46 */
[----:B------:R-:W-:Y:S04]  /*e2f0*/  @!P2 LDGSTS.E.BYPASS.LTC128B.128 [R9+0x30400], desc[UR6][R2.64+0x280], !P1 ;  /* 0x304002800209afae */ /* 0x000fe8000c901d46 */
[----:B------:R-:W-:Y:S04]  /*e300*/  @!P2 LDGSTS.E.BYPASS.LTC128B.128 [R9+0x32400], desc[UR6][R2.64+0x300], P4 ;  /* 0x324003000209afae */ /* 0x000fe8000a101d46 */
[----:B------:R1:W-:Y:S01]  /*e310*/  @!P2 LDGSTS.E.BYPASS.LTC128B.128 [R9+0x34400], desc[UR6][R2.64+0x380], P6 ;  /* 0x344003800209afae */ /* 0x0003e2000b101d46 */
[----:B------:R-:W-:-:S13]  /*e320*/  ISETP.GE.AND P2, PT, R10, R7, PT ;  /* 0x000000070a00720c */ /* 0x000fda0003f46270 */
[----:B------:R-:W-:-:S05]  /*e330*/  @!P2 LEA R10, P4, R13, R14, 0x1 ;  /* 0x0000000e0d0aa211 */ /* 0x000fca00078808ff */
[----:B0-----:R-:W-:Y:S01]  /*e340*/  @!P2 IMAD.X R14, RZ, RZ, R8, P4 ;  /* 0x000000ffff0ea224 */ /* 0x001fe200020e0608 */
[----:B------:R-:W-:Y:S02]  /*e350*/  LOP3.LUT P4, RZ, R17, 0x10, RZ, 0xc0, !PT ;  /* 0x0000001011ff7812 */ /* 0x000fe4000788c0ff */
[----:B------:R-:W-:Y:S01]  /*e360*/  @!P2 LOP3.LUT R8, R4, 0x40, RZ, 0xc0, !PT ;  /* 0x000000400408a812 */ /* 0x000fe200078ec0ff */
[----:B-1----:R-:W-:Y:S01]  /*e370*/  @!P2 IMAD.MOV.U32 R2, RZ, RZ, R10 ;  /* 0x000000ffff02a224 */ /* 0x002fe200078e000a */
[----:B------:R-:W-:Y:S01]  /*e380*/  @!P2 LEA R21, R11, UR38, 0x1 ;  /* 0x000000260b15ac11 */ /* 0x000fe2000f8e08ff */
[----:B------:R-:W-:Y:S01]  /*e390*/  @!P2 IMAD.MOV.U32 R3, RZ, RZ, R14 ;  /* 0x000000ffff03a224 */ /* 0x000fe200078e000e */
[----:B------:R-:W-:Y:S02]  /*e3a0*/  LOP3.LUT P6, RZ, R17, 0x8, RZ, 0xc0, !PT ;  /* 0x0000000811ff7812 */ /* 0x000fe400078cc0ff */
[----:B------:R-:W-:-:S05]  /*e3b0*/  @!P2 SHF.R.U32.HI R8, RZ, 0x2, R8 ;  /* 0x00000002ff08a819 */ /* 0x000fca0000011608 */
[----:B------:R-:W-:Y:S01]  /*e3c0*/  @!P2 LDGSTS.E.BYPASS.LTC128B.128 [R21+0x26c00], desc[UR6][R2.64], !P4 ;  /* 0x26c000000215afae */ /* 0x000fe2000e101d46 */
[----:B------:R-:W-:Y:S02]  /*e3d0*/  @!P2 ISETP.NE.U32.AND P4, PT, R8, RZ, PT ;  /* 0x000000ff0800a20c */ /* 0x000fe40003f85070 */
[----:B------:R-:W-:-:S03]  /*e3e0*/  @!P2 LOP3.LUT R8, R5, 0x80, RZ, 0xc0, !PT ;  /* 0x000000800508a812 */ /* 0x000fc600078ec0ff */
[----:B------:R-:W-:Y:S01]  /*e3f0*/  @!P2 LDGSTS.E.BYPASS.LTC128B.128 [R21+0x28c00], desc[UR6][R2.64+0x80], !P6 ;  /* 0x28c000800215afae */ /* 0x000fe2000f101d46 */
[----:B------:R-:W-:-:S03]  /*e400*/  @!P2 SHF.R.U32.HI R8, RZ, 0x3, R8 ;  /* 0x00000003ff08a819 */ /* 0x000fc60000011608 */
[----:B------:R-:W-:Y:S04]  /*e410*/  @!P2 LDGSTS.E.BYPASS.LTC128B.128 [R21+0x2ac00], desc[UR6][R2.64+0x100], !P3 ;  /* 0x2ac001000215afae */ /* 0x000fe8000d901d46 */
[----:B------:R-:W-:Y:S04]  /*e420*/  @!P2 LDGSTS.E.BYPASS.LTC128B.128 [R21+0x2cc00], desc[UR6][R2.64+0x180], !P5 ;  /* 0x2cc001800215afae */ /* 0x000fe8000e901d46 */
[----:B------:R-:W-:Y:S04]  /*e430*/  @!P2 LDGSTS.E.BYPASS.LTC128B.128 [R21+0x2ec00], desc[UR6][R2.64+0x200], !P0 ;  /* 0x2ec002000215afae */ /* 0x000fe8000c101d46 */
[----:B------:R-:W-:Y:S04]  /*e440*/  @!P2 LDGSTS.E.BYPASS.LTC128B.128 [R21+0x30c00], desc[UR6][R2.64+0x280], !P1 ;  /* 0x30c002800215afae */ /* 0x000fe8000c901d46 */
[----:B------:R-:W-:Y:S01]  /*e450*/  @!P2 LDGSTS.E.BYPASS.LTC128B.128 [R21+0x32c00], desc[UR6][R2.64+0x300], P4 ;  /* 0x32c003000215afae */ /* 0x000fe2000a101d46 */
[----:B------:R-:W-:-:S03]  /*e460*/  @!P2 ISETP.NE.U32.AND P4, PT, R8, RZ, PT ;  /* 0x000000ff0800a20c */ /* 0x000fc60003f85070 */
[----:B------:R-:W0:Y:S10]  /*e470*/  SHFL.IDX PT, R14, R0, 0x2, 0x181f ;  /* 0x00581f00000e7f89 */ /* 0x000e3400000e0000 */
[----:B------:R1:W-:Y:S01]  /*e480*/  @!P2 LDGSTS.E.BYPASS.LTC128B.128 [R21+0x34c00], desc[UR6][R2.64+0x380], P4 ;  /* 0x34c003800215afae */ /* 0x0003e2000a101d46 */
[----:B----4-:R-:W-:-:S03]  /*e490*/  ISETP.GE.AND P2, PT, R15, R7, PT ;  /* 0x000000070f00720c */ /* 0x010fc60003f46270 */
[----:B-1----:R-:W1:Y:S10]  /*e4a0*/  SHFL.IDX PT, R2, R6, 0x2, 0x181f ;  /* 0x00581f0006027f89 */ /* 0x002e7400000e0000 */
[----:B0-----:R-:W-:-:S02]  /*e4b0*/  @!P2 LEA R3, P4, R13, R14, 0x1 ;  /* 0x0000000e0d03a211 */ /* 0x001fc400078808ff */
[----:B------:R-:W-:Y:S02]  /*e4c0*/  @!P2 LOP3.LUT R8, R4, 0x40, RZ, 0xc0, !PT ;  /* 0x000000400408a812 */ /* 0x000fe400078ec0ff */
[----:B------:R-:W-:Y:S02]  /*e4d0*/  @!P2 LEA R9, R11, UR38, 0x1 ;  /* 0x000000260b09ac11 */ /* 0x000fe4000f8e08ff */
[----:B------:R-:W-:Y:S01]  /*e4e0*/  @!P2 SHF.R.U32.HI R8, RZ, 0x2, R8 ;  /* 0x00000002ff08a819 */ /* 0x000fe20000011608 */
[----:B-1----:R-:W-:Y:S01]  /*e4f0*/  @!P2 IMAD.X R2, RZ, RZ, R2, P4 ;  /* 0x000000ffff02a224 */ /* 0x002fe200020e0602 */
[----:B------:R-:W-:-:S04]  /*e500*/  LOP3.LUT P4, RZ, R17, 0x10, RZ, 0xc0, !PT ;  /* 0x0000001011ff7812 */ /* 0x000fc8000788c0ff */
[----:B------:R-:W-:-:S04]  /*e510*/  @!P2 LOP3.LUT R3, R3, R2, RZ, 0x3c, !PT ;  /* 0x000000020303a212 */ /* 0x000fc800078e3cff */
[----:B------:R-:W-:-:S04]  /*e520*/  @!P2 LOP3.LUT R2, R3, R2, RZ, 0x3c, !PT ;  /* 0x000000020302a212 */ /* 0x000fc800078e3cff */
[----:B------:R-:W-:-:S05]  /*e530*/  @!P2 LOP3.LUT R3, R3, R2, RZ, 0x3c, !PT ;  /* 0x000000020303a212 */ /* 0x000fca00078e3cff */
[----:B------:R0:W-:Y:S01]  /*e540*/  @!P2 LDGSTS.E.BYPASS.LTC128B.128 [R9+0x27400], desc[UR6][R2.64], !P4 ;  /* 0x274000000209afae */ /* 0x0001e2000e101d46 */
[----:B------:R-:W-:Y:S02]  /*e550*/  @!P2 ISETP.NE.U32.AND P4, PT, R8, RZ, PT ;  /* 0x000000ff0800a20c */ /* 0x000fe40003f85070 */
[----:B------:R-:W-:Y:S01]  /*e560*/  @!P2 LOP3.LUT R8, R5, 0x80, RZ, 0xc0, !PT ;  /* 0x000000800508a812 */ /* 0x000fe200078ec0ff */
[----:B------:R0:W-:Y:S03]  /*e570*/  @!P2 LDGSTS.E.BYPASS.LTC128B.128 [R9+0x29400], desc[UR6][R2.64+0x80], !P6 ;  /* 0x294000800209afae */ /* 0x0001e6000f101d46 */
[----:B------:R-:W-:Y:S01]  /*e580*/  @!P2 SHF.R.U32.HI R8, RZ, 0x3, R8 ;  /* 0x00000003ff08a819 */ /* 0x000fe20000011608 */
[----:B------:R0:W-:Y:S04]  /*e590*/  @!P2 LDGSTS.E.BYPASS.LTC128B.128 [R9+0x2b400], desc[UR6][R2.64+0x100], !P3 ;  /* 0x2b4001000209afae */ /* 0x0001e8000d901d46 */
[----:B------:R0:W-:Y:S04]  /*e5a0*/  @!P2 LDGSTS.E.BYPASS.LTC128B.128 [R9+0x2d400], desc[UR6][R2.64+0x180], !P5 ;  /* 0x2d4001800209afae */ /* 0x0001e8000e901d46 */
[----:B------:R0:W-:Y:S04]  /*e5b0*/  @!P2 LDGSTS.E.BYPASS.LTC128B.128 [R9+0x2f400], desc[UR6][R2.64+0x200], !P0 ;  /* 0x2f4002000209afae */ /* 0x0001e8000c101d46 */
[----:B------:R0:W-:Y:S04]  /*e5c0*/  @!P2 LDGSTS.E.BYPASS.LTC128B.128 [R9+0x31400], desc[UR6][R2.64+0x280], !P1 ;  /* 0x314002800209afae */ /* 0x0001e8000c901d46 */
[----:B------:R0:W-:Y:S01]  /*e5d0*/  @!P2 LDGSTS.E.BYPASS.LTC128B.128 [R9+0x33400], desc[UR6][R2.64+0x300], P4 ;  /* 0x334003000209afae */ /* 0x0001e2000a101d46 */
[----:B------:R-:W-:-:S03]  /*e5e0*/  @!P2 ISETP.NE.U32.AND P4, PT, R8, RZ, PT ;  /* 0x000000ff0800a20c */ /* 0x000fc60003f85070 */
[----:B------:R-:W1:Y:S04]  /*e5f0*/  SHFL.IDX PT, R6, R6, 0x3, 0x181f ;  /* 0x00781f0006067f89 */ /* 0x000e6800000e0000 */
[----:B------:R0:W2:Y:S06]  /*e600*/  SHFL.IDX PT, R14, R0, 0x3, 0x181f ;  /* 0x00781f00000e7f89 */ /* 0x0000ac00000e0000 */
[----:B------:R0:W-:Y:S02]  /*e610*/  @!P2 LDGSTS.E.BYPASS.LTC128B.128 [R9+0x35400], desc[UR6][R2.64+0x380], P4 ;  /* 0x354003800209afae */ /* 0x0001e4000a101d46 */
.L_x_355:
[----:B0-----:R-:W3:Y:S01]  /*e620*/  LDL.LU R0, [R1+0x20] ;  /* 0x0000200001007983 */ /* 0x001ee20000300800 */
[----:B------:R-:W-:Y:S01]  /*e630*/  BSSY B0, `(.L_x_242) ;  /* 0x0000025000007945 */ /* 0x000fe20003800000 */
[----:B---3--:R-:W-:-:S13]  /*e640*/  ISETP.GE.AND P2, PT, R0, R7, PT ;  /* 0x000000070000720c */ /* 0x008fda0003f46270 */
[----:B------:R-:W-:Y:S05]  /*e650*/  @P2 BRA `(.L_x_243) ;  /* 0x0000000000882947 */ /* 0x000fea0003800000 */
[----:B------:R-:W0:Y:S01]  /*e660*/  S2R R0, SR_TID.X ;  /* 0x0000000000007919 */ /* 0x000e220000002100 */
[C---:B------:R-:W-:Y:S01]  /*e670*/  LOP3.LUT P6, RZ, R17.reuse, 0x10, RZ, 0xc0, !PT ;  /* 0x0000001011ff7812 */ /* 0x040fe200078cc0ff */
[----:B------:R-:W-:Y:S01]  /*e680*/  ULDC.64 UR4, c[0x0][0x208] ;  /* 0x0000820000047ab9 */ /* 0x000fe20000000a00 */
[C---:B------:R-:W-:Y:S01]  /*e690*/  LOP3.LUT P4, RZ, R17.reuse, 0x8, RZ, 0xc0, !PT ;  /* 0x0000000811ff7812 */ /* 0x040fe2000788c0ff */
[----:B------:R-:W3:Y:S01]  /*e6a0*/  S2R R3, SR_TID.X ;  /* 0x0000000000037919 */ /* 0x000ee20000002100 */
[----:B------:R-:W-:Y:S02]  /*e6b0*/  LOP3.LUT P3, RZ, R17, 0x4, RZ, 0xc0, !PT ;  /* 0x0000000411ff7812 */ /* 0x000fe4000786c0ff */
[----:B------:R-:W-:Y:S02]  /*e6c0*/  LOP3.LUT R4, R4, 0x40, RZ, 0xc0, !PT ;  /* 0x0000004004047812 */ /* 0x000fe400078ec0ff */
[----:B------:R-:W-:Y:S02]  /*e6d0*/  LOP3.LUT R5, R5, 0x80, RZ, 0xc0, !PT ;  /* 0x0000008005057812 */ /* 0x000fe400078ec0ff */
[----:B------:R-:W-:-:S02]  /*e6e0*/  SHF.R.U32.HI R4, RZ, 0x2, R4 ;  /* 0x00000002ff047819 */ /* 0x000fc40000011604 */
[----:B------:R-:W-:Y:S02]  /*e6f0*/  SHF.R.U32.HI R5, RZ, 0x3, R5 ;  /* 0x00000003ff057819 */ /* 0x000fe40000011605 */
[----:B0-----:R-:W-:Y:S01]  /*e700*/  LOP3.LUT R0, R0, 0x7f, RZ, 0xc0, !PT ;  /* 0x0000007f00007812 */ /* 0x001fe200078ec0ff */
[----:B---3--:R-:W-:-:S04]  /*e710*/  IMAD.SHL.U32 R2, R3, 0x8, RZ ;  /* 0x0000000803027824 */ /* 0x008fc800078e00ff */
[----:B------:R-:W-:Y:S02]  /*e720*/  IMAD.SHL.U32 R8, R0, 0x8, RZ ;  /* 0x0000000800087824 */ /* 0x000fe400078e00ff */
[----:B------:R-:W-:Y:S01]  /*e730*/  IMAD.SHL.U32 R0, R3, 0x8, RZ ;  /* 0x0000000803007824 */ /* 0x000fe200078e00ff */
[----:B------:R-:W-:-:S04]  /*e740*/  LOP3.LUT R2, R2, 0x38, RZ, 0xc0, !PT ;  /* 0x0000003802027812 */ /* 0x000fc800078ec0ff */
[----:B------:R-:W-:Y:S02]  /*e750*/  LOP3.LUT R0, R0, 0x1f8, RZ, 0xc0, !PT ;  /* 0x000001f800007812 */ /* 0x000fe400078ec0ff */
[----:B--2---:R-:W-:Y:S02]  /*e760*/  LEA R2, P2, R2, R14, 0x1 ;  /* 0x0000000e02027211 */ /* 0x004fe400078408ff */
[----:B------:R-:W-:-:S03]  /*e770*/  LOP3.LUT R0, R0, 0x38, R3, 0x78, !PT ;  /* 0x0000003800007812 */ /* 0x000fc600078e7803 */
[----:B-1----:R-:W-:Y:S01]  /*e780*/  IMAD.X R3, RZ, RZ, R6, P2 ;  /* 0x000000ffff037224 */ /* 0x002fe200010e0606 */
[----:B------:R-:W-:Y:S02]  /*e790*/  LOP3.LUT R0, R0, 0x200, R8, 0xf8, !PT ;  /* 0x0000020000007812 */ /* 0x000fe400078ef808 */
[----:B------:R-:W-:Y:S02]  /*e7a0*/  ISETP.NE.U32.AND P2, PT, R4, RZ, PT ;  /* 0x000000ff0400720c */ /* 0x000fe40003f45070 */
[----:B------:R-:W-:-:S05]  /*e7b0*/  LEA R7, R0, UR38, 0x1 ;  /* 0x0000002600077c11 */ /* 0x000fca000f8e08ff */
[----:B------:R-:W-:Y:S01]  /*e7c0*/  @!PT LDS RZ, [RZ] ;  /* 0x00000000fffff984 */ /* 0x000fe20000000800 */
[----:B------:R-:W-:Y:S01]  /*e7d0*/  @!PT LDS RZ, [RZ] ;  /* 0x00000000fffff984 */ /* 0x000fe20000000800 */
[----:B------:R-:W-:Y:S01]  /*e7e0*/  @!PT LDS RZ, [RZ] ;  /* 0x00000000fffff984 */ /* 0x000fe20000000800 */
[----:B------:R0:W-:Y:S04]  /*e7f0*/  LDGSTS.E.BYPASS.LTC128B.128 [R7+0x27c00], desc[UR4][R2.64], !P6 ;  /* 0x27c0000002077fae */ /* 0x0001e8000f101d44 */
[----:B------:R0:W-:Y:S04]  /*e800*/  LDGSTS.E.BYPASS.LTC128B.128 [R7+0x29c00], desc[UR4][R2.64+0x80], !P4 ;  /* 0x29c0008002077fae */ /* 0x0001e8000e101d44 */
[----:B------:R0:W-:Y:S01]  /*e810*/  LDGSTS.E.BYPASS.LTC128B.128 [R7+0x2bc00], desc[UR4][R2.64+0x100], !P3 ;  /* 0x2bc0010002077fae */ /* 0x0001e2000d901d44 */
[----:B------:R-:W-:-:S03]  /*e820*/  ISETP.NE.U32.AND P3, PT, R5, RZ, PT ;  /* 0x000000ff0500720c */ /* 0x000fc60003f65070 */
[----:B------:R0:W-:Y:S04]  /*e830*/  LDGSTS.E.BYPASS.LTC128B.128 [R7+0x2dc00], desc[UR4][R2.64+0x180], !P5 ;  /* 0x2dc0018002077fae */ /* 0x0001e8000e901d44 */
[----:B------:R0:W-:Y:S04]  /*e840*/  LDGSTS.E.BYPASS.LTC128B.128 [R7+0x2fc00], desc[UR4][R2.64+0x200], !P0 ;  /* 0x2fc0020002077fae */ /* 0x0001e8000c101d44 */
[----:B------:R0:W-:Y:S04]  /*e850*/  LDGSTS.E.BYPASS.LTC128B.128 [R7+0x31c00], desc[UR4][R2.64+0x280], !P1 ;  /* 0x31c0028002077fae */ /* 0x0001e8000c901d44 */
[----:B------:R0:W-:Y:S04]  /*e860*/  LDGSTS.E.BYPASS.LTC128B.128 [R7+0x33c00], desc[UR4][R2.64+0x300], P2 ;  /* 0x33c0030002077fae */ /* 0x0001e80009101d44 */
[----:B------:R0:W-:Y:S02]  /*e870*/  LDGSTS.E.BYPASS.LTC128B.128 [R7+0x35c00], desc[UR4][R2.64+0x380], P3 ;  /* 0x35c0038002077fae */ /* 0x0001e40009901d44 */
.L_x_243:
[----:B------:R-:W-:Y:S05]  /*e880*/  BSYNC B0 ;  /* 0x0000000000007941 */ /* 0x000fea0003800000 */
.L_x_242:
[----:B------:R-:W-:Y:S01]  /*e890*/  NOP ;  /* 0x0000000000007918 */ /* 0x000fe20000000000 */
[----:B------:R-:W-:Y:S01]  /*e8a0*/  SYNCS.ARRIVE.TRANS64.RED.A0T1 RZ, [UR38+0x38810], RZ ;  /* 0x038810ffffff79a7 */ /* 0x000fe20008200426 */
[----:B0-----:R-:W-:Y:S01]  /*e8b0*/  IMAD.MOV.U32 R2, RZ, RZ, 0x1 ;  /* 0x00000001ff027424 */ /* 0x001fe200078e00ff */
[----:B------:R-:W-:Y:S04]  /*e8c0*/  ARRIVES.LDGSTSBAR.64.TRANSCNT [UR38+0x38810] ;  /* 0x03881000ff0079b0 */ /* 0x000fe80008000aa6 */
[----:B------:R-:W-:Y:S01]  /*e8d0*/  SHF.L.U32 R2, R2, 0x1f, RZ ;  /* 0x0000001f02027819 */ /* 0x000fe200000006ff */
[----:B------:R-:W-:Y:S01]  /*e8e0*/  NOP ;  /* 0x0000000000007918 */ /* 0x000fe20000000000 */
[----:B------:R-:W-:Y:S02]  /*e8f0*/  SYNCS.ARRIVE.TRANS64.A1T0 RZ, [UR38+0x38810], RZ ;  /* 0x038810ffffff79a7 */ /* 0x000fe40008100026 */
[----:B------:R-:W0:Y:S02]  /*e900*/  SYNCS.PHASECHK.TRANS64.TRYWAIT P0, [UR38+0x38820], R2 ;  /* 0x03882002ff0075a7 */ /* 0x000e240008000166 */
[----:B0-----:R-:W-:Y:S05]  /*e910*/  @!P0 BRA `(.L_x_244) ;  /* 0x0000004000a08947 */ /* 0x001fea0003800000 */
.L_x_356:
[----:B------:R-:W-:Y:S01]  /*e920*/  LOP3.LUT P0, RZ, R17, 0x2, RZ, 0xc0, !PT ;  /* 0x0000000211ff7812 */ /* 0x000fe2000780c0ff */
[----:B------:R-:W-:Y:S01]  /*e930*/  BSSY B0, `(.L_x_245) ;  /* 0x000007f000007945 */ /* 0x000fe20003800000 */
[----:B------:R-:W-:-:S11]  /*e940*/  IMAD.MOV.U32 R0, RZ, RZ, 0x1 ;  /* 0x00000001ff007424 */ /* 0x000fd600078e00ff */
[----:B------:R-:W-:Y:S05]  /*e950*/  @!P0 BRA `(.L_x_246) ;  /* 0x0000000400f08947 */ /* 0x000fea0003800000 */
[----:B------:R-:W3:Y:S01]  /*e960*/  SYNCS.PHASECHK.TRANS64.TRYWAIT P0, [UR38+0x38860], R2 ;  /* 0x03886002ff0075a7 */ /* 0x000ee20008000166 */
[----:B0-----:R-:W0:Y:S02]  /*e970*/  S2R R3, SR_TID.X ;  /* 0x0000000000037919 */ /* 0x001e240000002100 */
[----:B0-----:R-:W-:-:S04]  /*e980*/  LOP3.LUT R3, R3, 0x7f, RZ, 0xc0, !PT ;  /* 0x0000007f03037812 */ /* 0x001fc800078ec0ff */
[----:B------:R-:W-:Y:S01]  /*e990*/  ISETP.NE.AND P1, PT, R3, RZ, PT ;  /* 0x000000ff0300720c */ /* 0x000fe20003f25270 */
[----:B---3--:R-:W-:-:S12]  /*e9a0*/  @!P0 BRA `(.L_x_247) ;  /* 0x0000004000948947 */ /* 0x008fd80003800000 */
.L_x_357:
[----:B------:R-:W-:Y:S04]  /*e9b0*/  BSSY B1, `(.L_x_248) ;  /* 0x0000008000017945 */ /* 0x000fe80003800000 */
[----:B------:R-:W-:Y:S05]  /*e9c0*/  @P1 BRA `(.L_x_249) ;  /* 0x0000000000181947 */ /* 0x000fea0003800000 */
[----:B0-----:R-:W0:Y:S01]  /*e9d0*/  S2R R3, SR_TID.X ;  /* 0x0000000000037919 */ /* 0x001e220000002100 */
[----:B------:R-:W-:-:S04]  /*e9e0*/  IMAD.MOV.U32 R2, RZ, RZ, 0x10000 ;  /* 0x00010000ff027424 */ /* 0x000fc800078e00ff */
[----:B------:R3:W-:Y:S01]  /*e9f0*/  SYNCS.ARRIVE.TRANS64 RZ, [UR38+0x38850], R2 ;  /* 0x03885002ffff79a7 */ /* 0x0007e20008000026 */
[----:B0-----:R-:W-:-:S13]  /*ea00*/  LOP3.LUT P0, RZ, R3, 0x1f, RZ, 0xc0, !PT ;  /* 0x0000001f03ff7812 */ /* 0x001fda000780c0ff */
[----:B---3--:R-:W-:Y:S05]  /*ea10*/  @!P0 BRA `(.L_x_249) ;  /* 0x0000000000048947 */ /* 0x008fea0003800000 */
[----:B------:R-:W-:Y:S01]  /*ea20*/  BPT.TRAP 0x1 ;  /* 0x000000040000795c */ /* 0x000fe20000300000 */
.L_x_249:
[----:B------:R-:W-:Y:S05]  /*ea30*/  BSYNC B1 ;  /* 0x0000000000017941 */ /* 0x000fea0003800000 */
.L_x_248:
[----:B0-----:R-:W3:Y:S01]  /*ea40*/  LDL.LU R2, [R1+0x8] ;  /* 0x0000080001027983 */ /* 0x001ee20000300800 */
        /* <DEDUP_REMOVED lines=9> */
[----:B---3--:R-:W-:-:S08]  /*eae0*/  IMAD.SHL.U32 R2, R2, 0x40, RZ ;  /* 0x0000004002027824 */ /* 0x008fd000078e00ff */
.L_x_250:
        /* <DEDUP_REMOVED lines=8> */
[----:B------:R-:W-:Y:S01]  /*eb70*/  PLOP3.LUT P0, PT, PT, PT, PT, 0x80, 0x0 ;  /* 0x000000000000781c */ /* 0x000fe20003f0f070 */
[----:B------:R-:W-:Y:S01]  /*eb80*/  UIADD3 UR8, UR38, 0x2400, URZ ;  /* 0x0000240026087890 */ /* 0x000fe2000fffe03f */
[----:B------:R-:W-:Y:S01]  /*eb90*/  UMOV UR6, 0x0 ;  /* 0x0000000000067882 */ /* 0x000fe20000000000 */
[----:B------:R-:W-:Y:S01]  /*eba0*/  UMOV UR7, 0x14f00000 ;  /* 0x14f0000000077882 */ /* 0x000fe20000000000 */
[----:B------:R-:W-:-:S09]  /*ebb0*/  UMOV UR10, 0x40 ;  /* 0x00000040000a7882 */ /* 0x000fd20000000000 */
.L_x_251:
        /* <DEDUP_REMOVED lines=13> */
.L_x_252:
        /* <DEDUP_REMOVED lines=13> */
.L_x_253:
        /* <DEDUP_REMOVED lines=13> */
.L_x_254:
        /* <DEDUP_REMOVED lines=13> */
.L_x_255:
        /* <DEDUP_REMOVED lines=13> */
.L_x_256:
        /* <DEDUP_REMOVED lines=13> */
.L_x_257:
[----:B------:R-:W-:-:S13]  /*f0a0*/  @P0 ELECT P1, URZ, PT ;  /* 0x00000000003f082f */ /* 0x000fda0003820000 */
[----:B------:R-:W-:Y:S01]  /*f0b0*/  @P1 R2UR UR13, R16 ;  /* 0x00000000100d12ca */ /* 0x000fe200000e0000 */
[----:B------:R-:W-:Y:S01]  /*f0c0*/  UMOV UR12, UR36 ;  /* 0x00000024000c7c82 */ /* 0x000fe20008000000 */
[----:B------:R-:W-:Y:S02]  /*f0d0*/  @P1 R2UR UR11, R2 ;  /* 0x00000000020b12ca */ /* 0x000fe400000e0000 */
[----:B------:R-:W-:Y:S02]  /*f0e0*/  @P1 PLOP3.LUT P0, PT, P1, PT, PT, 0x8, 0x0 ;  /* 0x000000000000181c */ /* 0x000fe40000f0e170 */
[----:B------:R-:W-:-:S09]  /*f0f0*/  PLOP3.LUT P1, PT, PT, PT, PT, 0x8, 0x0 ;  /* 0x000000000000781c */ /* 0x000fd20003f2e170 */
[----:B------:R3:W-:Y:S02]  /*f100*/  UTMALDG.4D [UR8], [UR4], desc[UR6] ;  /* 0x00000608040075b4 */ /* 0x0007e40008019000 */
[----:B---3--:R-:W-:Y:S05]  /*f110*/  @P0 BRA.U.ANY `(.L_x_257) ;  /* 0xfffffffd00e00947 */ /* 0x008fea000393ffff */
.L_x_246:
[----:B------:R-:W-:Y:S05]  /*f120*/  BSYNC B0 ;  /* 0x0000000000007941 */ /* 0x000fea0003800000 */
.L_x_245:
[----:B0-----:R-:W3:Y:S01]  /*f130*/  LDL.LU R3, [R1+0x14] ;  /* 0x0000140001037983 */ /* 0x001ee20000300800 */
[----:B------:R-:W-:Y:S02]  /*f140*/  IMAD.MOV.U32 R9, RZ, RZ, RZ ;  /* 0x000000ffff097224 */ /* 0x000fe400078e00ff */
[----:B-1----:R-:W-:Y:S02]  /*f150*/  IMAD.MOV.U32 R6, RZ, RZ, 0x1 ;  /* 0x00000001ff067424 */ /* 0x002fe400078e00ff */
[----:B---3--:R-:W-:-:S05]  /*f160*/  VIADD R8, R3, 0xfffffffe ;  /* 0xfffffffe03087836 */ /* 0x008fca0000000000 */
[----:B------:R-:W-:-:S13]  /*f170*/  ISETP.GE.AND P0, PT, R8, UR39, PT ;  /* 0x0000002708007c0c */ /* 0x000fda000bf06270 */
[----:B------:R-:W-:Y:S05]  /*f180*/  @!P0 BRA `(.L_x_227) ;  /* 0x0000002400208947 */ /* 0x000fea0003800000 */
[----:B------:R-:W-:Y:S01]  /*f190*/  UIADD3 UR4, UR43, 0x1, URZ ;  /* 0x000000012b047890 */ /* 0x000fe2000fffe03f */
[----:B------:R-:W-:Y:S01]  /*f1a0*/  LOP3.LUT R0, RZ, UR39, RZ, 0x33, !PT ;  /* 0x00000027ff007c12 */ /* 0x000fe2000f8e33ff */
[----:B------:R-:W0:Y:S01]  /*f1b0*/  S2R R4, SR_TID.X ;  /* 0x0000000000047919 */ /* 0x000e220000002100 */
[----:B------:R-:W-:Y:S01]  /*f1c0*/  IMAD.MOV.U32 R6, RZ, RZ, 0x1 ;  /* 0x00000001ff067424 */ /* 0x000fe200078e00ff */
[----:B------:R-:W-:-:S04]  /*f1d0*/  UIMAD UR4, UR4, UR41, URZ ;  /* 0x00000029040472a4 */ /* 0x000fc8000f8e023f */
[----:B------:R-:W-:-:S04]  /*f1e0*/  UISETP.LT.AND UP0, UPT, UR40, UR4, UPT ;  /* 0x000000042800728c */ /* 0x000fc8000bf01270 */
[----:B------:R-:W-:-:S06]  /*f1f0*/  USEL UR4, UR40, UR4, UP0 ;  /* 0x0000000428047287 */ /* 0x000fcc0008000000 */
[----:B------:R-:W-:-:S05]  /*f200*/  IMAD R3, RZ, RZ, -UR4 ;  /* 0x80000004ff037e24 */ /* 0x000fca000f8e02ff */
[----:B------:R-:W-:-:S04]  /*f210*/  VIADDMNMX R0, R3, 0x1, R0, !PT ;  /* 0x0000000103007846 */ /* 0x000fc80007800100 */
[----:B------:R-:W-:Y:S02]  /*f220*/  R2UR UR5, R0 ;  /* 0x00000000000572ca */ /* 0x000fe400000e0000 */
[----:B------:R-:W-:Y:S02]  /*f230*/  LOP3.LUT R0, RZ, UR4, RZ, 0x33, !PT ;  /* 0x00000004ff007c12 */ /* 0x000fe4000f8e33ff */
[----:B0-----:R-:W-:-:S09]  /*f240*/  LOP3.LUT R10, R4, 0x1f, RZ, 0xc0, !PT ;  /* 0x0000001f040a7812 */ /* 0x001fd200078ec0ff */
[----:B------:R-:W-:Y:S02]  /*f250*/  UIADD3 UR6, UR5, -0x2, URZ ;  /* 0xfffffffe05067890 */ /* 0x000fe4000fffe03f */
[----:B------:R-:W-:-:S04]  /*f260*/  UIADD3 UR5, UR4, UR5, URZ ;  /* 0x0000000504057290 */ /* 0x000fc8000fffe03f */
[----:B------:R-:W-:Y:S01]  /*f270*/  ISETP.NE.AND P0, PT, R0, UR6, PT ;  /* 0x0000000600007c0c */ /* 0x000fe2000bf05270 */
[----:B------:R-:W-:Y:S02]  /*f280*/  IMAD.MOV.U32 R0, RZ, RZ, 0x1 ;  /* 0x00000001ff007424 */ /* 0x000fe400078e00ff */
[----:B------:R-:W-:-:S05]  /*f290*/  IMAD.U32 R11, RZ, RZ, UR5 ;  /* 0x00000005ff0b7e24 */ /* 0x000fca000f8e00ff */
[----:B------:R-:W-:-:S05]  /*f2a0*/  LOP3.LUT R11, R11, 0x1, RZ, 0xc0, !PT ;  /* 0x000000010b0b7812 */ /* 0x000fca00078ec0ff */
[----:B------:R-:W-:Y:S05]  /*f2b0*/  @!P0 BRA `(.L_x_258) ;  /* 0x0000001400e88947 */ /* 0x000fea0003800000 */
[----:B------:R-:W-:Y:S01]  /*f2c0*/  R2UR UR4, R11 ;  /* 0x000000000b0472ca */ /* 0x000fe200000e0000 */
[----:B------:R-:W-:Y:S01]  /*f2d0*/  BSSY B0, `(.L_x_258) ;  /* 0x0000178000007945 */ /* 0x000fe20003800000 */
[----:B------:R-:W-:-:S11]  /*f2e0*/  IMAD.MOV.U32 R0, RZ, RZ, 0x1 ;  /* 0x00000001ff007424 */ /* 0x000fd600078e00ff */
[----:B------:R-:W-:-:S06]  /*f2f0*/  UIADD3 UR4, UR5, -UR4, URZ ;  /* 0x8000000405047290 */ /* 0x000fcc000fffe03f */
[----:B------:R-:W-:-:S07]  /*f300*/  IMAD.U32 R7, RZ, RZ, UR4 ;  /* 0x00000004ff077e24 */ /* 0x000fce000f8e00ff */
.L_x_299:
[----:B------:R-:W-:Y:S01]  /*f310*/  LOP3.LUT P0, RZ, R17, 0x2, RZ, 0xc0, !PT ;  /* 0x0000000211ff7812 */ /* 0x000fe2000780c0ff */
[----:B------:R-:W-:Y:S01]  /*f320*/  VIADD R7, R7, 0xfffffffe ;  /* 0xfffffffe07077836 */ /* 0x000fe20000000000 */
[----:B------:R-:W-:Y:S04]  /*f330*/  BSSY B1, `(.L_x_259) ;  /* 0x00000b6000017945 */ /* 0x000fe80003800000 */
[----:B------:R-:W-:-:S07]  /*f340*/  ISETP.NE.AND P1, PT, R7, RZ, PT ;  /* 0x000000ff0700720c */ /* 0x000fce0003f25270 */
[----:B------:R-:W-:Y:S06]  /*f350*/  @!P0 BRA `(.L_x_260) ;  /* 0x0000000800cc8947 */ /* 0x000fec0003800000 */
[----:B------:R-:W-:Y:S01]  /*f360*/  LOP3.LUT P0, RZ, R17, 0x1, RZ, 0xc0, !PT ;  /* 0x0000000111ff7812 */ /* 0x000fe2000780c0ff */
[----:B------:R-:W-:-:S12]  /*f370*/  IMAD.MOV.U32 R12, RZ, RZ, R8 ;  /* 0x000000ffff0c7224 */ /* 0x000fd800078e0008 */
[----:B------:R-:W-:Y:S05]  /*f380*/  @!P0 BRA `(.L_x_261) ;  /* 0x0000000000508947 */ /* 0x000fea0003800000 */
[----:B------:R-:W0:Y:S01]  /*f390*/  LDC R12, c[0x0][0x43c] ;  /* 0x00010f00ff0c7b82 */ /* 0x000e220000000800 */
[----:B------:R-:W-:Y:S01]  /*f3a0*/  IMAD.MOV.U32 R13, RZ, RZ, R8 ;  /* 0x000000ffff0d7224 */ /* 0x000fe200078e0008 */
[----:B------:R-:W-:Y:S01]  /*f3b0*/  ULDC.64 UR4, c[0x0][0x428] ;  /* 0x00010a0000047ab9 */ /* 0x000fe20000000a00 */
[----:B------:R-:W-:Y:S01]  /*f3c0*/  ULDC.64 UR6, c[0x0][0x208] ;  /* 0x0000820000067ab9 */ /* 0x000fe20000000a00 */
[----:B------:R-:W-:-:S04]  /*f3d0*/  IMAD R5, R19, UR4, RZ ;  /* 0x0000000413057c24 */ /* 0x000fc8000f8e02ff */
[----:B------:R-:W-:Y:S01]  /*f3e0*/  IMAD R5, R18, UR5, R5 ;  /* 0x0000000512057c24 */ /* 0x000fe2000f8e0205 */
[----:B0-----:R-:W-:-:S13]  /*f3f0*/  ISETP.NE.AND P0, PT, R12, 0x1, PT ;  /* 0x000000010c00780c */ /* 0x001fda0003f05270 */
[----:B------:R-:W0:Y:S02]  /*f400*/  @P0 LDC.64 R2, c[0x0][0x440] ;  /* 0x00011000ff020b82 */ /* 0x000e240000000a00 */
[----:B0-----:R-:W-:-:S05]  /*f410*/  @P0 IMAD.HI.U32 R2, R8, R2, RZ ;  /* 0x0000000208020227 */ /* 0x001fca00078e00ff */
        /* <DEDUP_REMOVED lines=11> */
.L_x_261:
[----:B------:R-:W1:Y:S01]  /*f4d0*/  S2R R2, SR_TID.X ;  /* 0x0000000000027919 */ /* 0x000e620000002100 */
[----:B------:R-:W-:Y:S01]  /*f4e0*/  BSSY B2, `(.L_x_262) ;  /* 0x0000006000027945 */ /* 0x000fe20003800000 */
[----:B-1----:R-:W-:Y:S02]  /*f4f0*/  LOP3.LUT R3, R2, 0x7f, RZ, 0xc0, !PT ;  /* 0x0000007f02037812 */ /* 0x002fe400078ec0ff */
[----:B------:R-:W-:Y:S02]  /*f500*/  SHF.L.U32 R2, R0, 0x1f, RZ ;  /* 0x0000001f00027819 */ /* 0x000fe400000006ff */
[----:B------:R-:W-:Y:S02]  /*f510*/  ISETP.NE.AND P2, PT, R3, RZ, PT ;  /* 0x000000ff0300720c */ /* 0x000fe40003f45270 */
[----:B------:R-:W1:Y:S02]  /*f520*/  SYNCS.PHASECHK.TRANS64.TRYWAIT P0, [UR38+0x38848], R2 ;  /* 0x03884802ff0075a7 */ /* 0x000e640008000166 */
[----:B-1----:R-:W-:Y:S09]  /*f530*/  @!P0 BRA `(.L_x_263) ;  /* 0x0000003400c88947 */ /* 0x002ff20003800000 */
.L_x_358:
[----:B------:R-:W-:Y:S05]  /*f540*/  BSYNC B2 ;  /* 0x0000000000027941 */ /* 0x000fea0003800000 */
.L_x_262:
[----:B------:R-:W-:Y:S04]  /*f550*/  BSSY B2, `(.L_x_264) ;  /* 0x0000007000027945 */ /* 0x000fe80003800000 */
[----:B------:R-:W-:Y:S05]  /*f560*/  @P2 BRA `(.L_x_265) ;  /* 0x0000000000142947 */ /* 0x000fea0003800000 */
[----:B------:R-:W-:Y:S01]  /*f570*/  ISETP.NE.AND P0, PT, R10, RZ, PT ;  /* 0x000000ff0a00720c */ /* 0x000fe20003f05270 */
[----:B-1----:R-:W-:-:S04]  /*f580*/  IMAD.MOV.U32 R3, RZ, RZ, 0x2000 ;  /* 0x00002000ff037424 */ /* 0x002fc800078e00ff */
[----:B------:R3:W-:Y:S08]  /*f590*/  SYNCS.ARRIVE.TRANS64 RZ, [UR38+0x38838], R3 ;  /* 0x03883803ffff79a7 */ /* 0x0007f00008000026 */
[----:B---3--:R-:W-:Y:S05]  /*f5a0*/  @!P0 BRA `(.L_x_265) ;  /* 0x0000000000048947 */ /* 0x008fea0003800000 */
[----:B------:R-:W-:Y:S01]  /*f5b0*/  BPT.TRAP 0x1 ;  /* 0x000000040000795c */ /* 0x000fe20000300000 */
.L_x_265:
[----:B------:R-:W-:Y:S05]  /*f5c0*/  BSYNC B2 ;  /* 0x0000000000027941 */ /* 0x000fea0003800000 */
.L_x_264:
        /* <DEDUP_REMOVED lines=11> */
.L_x_266:
        /* <DEDUP_REMOVED lines=10> */
.L_x_359:
[----:B------:R-:W-:Y:S05]  /*f720*/  BSYNC B2 ;  /* 0x0000000000027941 */ /* 0x000fea0003800000 */
.L_x_267:
[----:B------:R-:W-:Y:S01]  /*f730*/  BSSY B2, `(.L_x_269) ;  /* 0x0000009000027945 */ /* 0x000fe20003800000 */
[----:B01----:R-:W-:Y:S02]  /*f740*/  IMAD.MOV.U32 R2, RZ, RZ, 0x0 ;  /* 0x00000000ff027424 */ /* 0x003fe400078e00ff */
[----:B------:R-:W-:Y:S01]  /*f750*/  IMAD.MOV.U32 R3, RZ, RZ, 0x14f00000 ;  /* 0x14f00000ff037424 */ /* 0x000fe200078e00ff */
[----:B------:R-:W-:Y:S06]  /*f760*/  @P2 BRA `(.L_x_270) ;  /* 0x0000000000142947 */ /* 0x000fec0003800000 */
[----:B------:R-:W-:Y:S01]  /*f770*/  ISETP.NE.AND P0, PT, R10, RZ, PT ;  /* 0x000000ff0a00720c */ /* 0x000fe20003f05270 */
[----:B------:R-:W-:-:S04]  /*f780*/  IMAD.MOV.U32 R12, RZ, RZ, 0x10000 ;  /* 0x00010000ff0c7424 */ /* 0x000fc800078e00ff */
[----:B------:R0:W-:Y:S08]  /*f790*/  SYNCS.ARRIVE.TRANS64 RZ, [UR38+0x38858], R12 ;  /* 0x0388580cffff79a7 */ /* 0x0001f00008000026 */
[----:B0-----:R-:W-:Y:S05]  /*f7a0*/  @!P0 BRA `(.L_x_270) ;  /* 0x0000000000048947 */ /* 0x001fea0003800000 */
[----:B------:R-:W-:Y:S01]  /*f7b0*/  BPT.TRAP 0x1 ;  /* 0x000000040000795c */ /* 0x000fe20000300000 */
.L_x_270:
[----:B------:R-:W-:Y:S05]  /*f7c0*/  BSYNC B2 ;  /* 0x0000000000027941 */ /* 0x000fea0003800000 */
.L_x_269:
        /* <DEDUP_REMOVED lines=9> */
.L_x_271:
        /* <DEDUP_REMOVED lines=13> */
.L_x_272:
        /* <DEDUP_REMOVED lines=13> */
.L_x_273:
        /* <DEDUP_REMOVED lines=13> */
.L_x_274:
        /* <DEDUP_REMOVED lines=13> */
.L_x_275:
        /* <DEDUP_REMOVED lines=13> */
.L_x_276:
        /* <DEDUP_REMOVED lines=13> */
.L_x_277:
        /* <DEDUP_REMOVED lines=13> */
.L_x_278:
        /* <DEDUP_REMOVED lines=8> */
.L_x_260:
[----:B------:R-:W-:Y:S05]  /*fe90*/  BSYNC B1 ;  /* 0x0000000000017941 */ /* 0x000fea0003800000 */
.L_x_259:
[----:B------:R-:W-:Y:S01]  /*fea0*/  LOP3.LUT P3, RZ, R17, 0x2, RZ, 0xc0, !PT ;  /* 0x0000000211ff7812 */ /* 0x000fe2000786c0ff */
[----:B------:R-:W-:Y:S01]  /*feb0*/  BSSY B1, `(.L_x_279) ;  /* 0x00000b7000017945 */ /* 0x000fe20003800000 */
[----:B------:R-:W-:-:S11]  /*fec0*/  LOP3.LUT R0, R0, 0x1, RZ, 0x3c, !PT ;  /* 0x0000000100007812 */ /* 0x000fd600078e3cff */
[----:B------:R-:W-:Y:S05]  /*fed0*/  @!P3 BRA `(.L_x_280) ;  /* 0x0000000800d0b947 */ /* 0x000fea0003800000 */
[----:B------:R-:W-:Y:S01]  /*fee0*/  LOP3.LUT P3, RZ, R17, 0x1, RZ, 0xc0, !PT ;  /* 0x0000000111ff7812 */ /* 0x000fe2000786c0ff */
[----:B------:R-:W-:-:S12]  /*fef0*/  VIADD R12, R8, 0xffffffff ;  /* 0xffffffff080c7836 */ /* 0x000fd80000000000 */
[----:B------:R-:W-:Y:S05]  /*ff00*/  @!P3 BRA `(.L_x_281) ;  /* 0x000000000050b947 */ /* 0x000fea0003800000 */
[----:B--2---:R-:W0:Y:S01]  /*ff10*/  LDC R14, c[0x0][0x43c] ;  /* 0x00010f00ff0e7b82 */ /* 0x004e220000000800 */
        /* <DEDUP_REMOVED lines=19> */
.L_x_281:
[----:B------:R-:W1:Y:S01]  /*10050*/  S2R R2, SR_TID.X ;  /* 0x0000000000027919 */ /* 0x000e620000002100 */
[----:B------:R-:W-:Y:S01]  /*10060*/  BSSY B2, `(.L_x_282) ;  /* 0x0000006000027945 */ /* 0x000fe20003800000 */
[----:B-1----:R-:W-:Y:S02]  /*10070*/  LOP3.LUT R3, R2, 0x7f, RZ, 0xc0, !PT ;  /* 0x0000007f02037812 */ /* 0x002fe400078ec0ff */
[----:B------:R-:W-:Y:S02]  /*10080*/  SHF.L.U32 R2, R0, 0x1f, RZ ;  /* 0x0000001f00027819 */ /* 0x000fe400000006ff */
[----:B------:R-:W-:Y:S02]  /*10090*/  ISETP.NE.AND P2, PT, R3, RZ, PT ;  /* 0x000000ff0300720c */ /* 0x000fe40003f45270 */
[----:B------:R-:W1:Y:S02]  /*100a0*/  SYNCS.PHASECHK.TRANS64.TRYWAIT P0, [UR38+0x38840], R2 ;  /* 0x03884002ff0075a7 */ /* 0x000e640008000166 */
[----:B-1----:R-:W-:Y:S09]  /*100b0*/  @!P0 BRA `(.L_x_283) ;  /* 0x0000002c00188947 */ /* 0x002ff20003800000 */
.L_x_360:
[----:B------:R-:W-:Y:S05]  /*100c0*/  BSYNC B2 ;  /* 0x0000000000027941 */ /* 0x000fea0003800000 */
.L_x_282:
[----:B------:R-:W-:Y:S04]  /*100d0*/  BSSY B2, `(.L_x_284) ;  /* 0x0000007000027945 */ /* 0x000fe80003800000 */
[----:B------:R-:W-:Y:S05]  /*100e0*/  @P2 BRA `(.L_x_285) ;  /* 0x0000000000142947 */ /* 0x000fea0003800000 */
[----:B------:R-:W-:Y:S01]  /*100f0*/  ISETP.NE.AND P0, PT, R10, RZ, PT ;  /* 0x000000ff0a00720c */ /* 0x000fe20003f05270 */
[----:B-1----:R-:W-:-:S04]  /*10100*/  IMAD.MOV.U32 R3, RZ, RZ, 0x2000 ;  /* 0x00002000ff037424 */ /* 0x002fc800078e00ff */
[----:B------:R3:W-:Y:S08]  /*10110*/  SYNCS.ARRIVE.TRANS64 RZ, [UR38+0x38830], R3 ;  /* 0x03883003ffff79a7 */ /* 0x0007f00008000026 */
[----:B---3--:R-:W-:Y:S05]  /*10120*/  @!P0 BRA `(.L_x_285) ;  /* 0x0000000000048947 */ /* 0x008fea0003800000 */
[----:B------:R-:W-:Y:S01]  /*10130*/  BPT.TRAP 0x1 ;  /* 0x000000040000795c */ /* 0x000fe20000300000 */
.L_x_285:
[----:B------:R-:W-:Y:S05]  /*10140*/  BSYNC B2 ;  /* 0x0000000000027941 */ /* 0x000fea0003800000 */
.L_x_284:
        /* <DEDUP_REMOVED lines=11> */
.L_x_286:
        /* <DEDUP_REMOVED lines=11> */
.L_x_361:
[----:B------:R-:W-:Y:S05]  /*102b0*/  BSYNC B2 ;  /* 0x0000000000027941 */ /* 0x000fea0003800000 */
.L_x_287:
        /* <DEDUP_REMOVED lines=9> */
.L_x_290:
[----:B------:R-:W-:Y:S05]  /*10350*/  BSYNC B2 ;  /* 0x0000000000027941 */ /* 0x000fea0003800000 */
.L_x_289:
        /* <DEDUP_REMOVED lines=9> */
.L_x_291:
        /* <DEDUP_REMOVED lines=13> */
.L_x_292:
        /* <DEDUP_REMOVED lines=13> */
.L_x_293:
        /* <DEDUP_REMOVED lines=13> */
.L_x_294:
        /* <DEDUP_REMOVED lines=13> */
.L_x_295:
        /* <DEDUP_REMOVED lines=13> */
.L_x_296:
        /* <DEDUP_REMOVED lines=13> */
.L_x_297:
        /* <DEDUP_REMOVED lines=13> */
.L_x_298:
        /* <DEDUP_REMOVED lines=8> */
.L_x_280:
[----:B------:R-:W-:Y:S05]  /*10a20*/  BSYNC B1 ;  /* 0x0000000000017941 */ /* 0x000fea0003800000 */
.L_x_279:
[----:B------:R-:W-:Y:S01]  /*10a30*/  VIADD R8, R8, 0xfffffffe ;  /* 0xfffffffe08087836 */ /* 0x000fe20000000000 */
[----:B------:R-:W-:Y:S06]  /*10a40*/  @P1 BRA `(.L_x_299) ;  /* 0xffffffe800301947 */ /* 0x000fec000383ffff */
[----:B------:R-:W-:Y:S05]  /*10a50*/  BSYNC B0 ;  /* 0x0000000000007941 */ /* 0x000fea0003800000 */
.L_x_258:
[----:B------:R-:W-:-:S13]  /*10a60*/  ISETP.NE.AND P0, PT, R11, RZ, PT ;  /* 0x000000ff0b00720c */ /* 0x000fda0003f05270 */
[----:B------:R-:W-:Y:S05]  /*10a70*/  @!P0 BRA `(.L_x_227) ;  /* 0x0000000800e48947 */ /* 0x000fea0003800000 */
[----:B------:R-:W-:Y:S01]  /*10a80*/  LOP3.LUT P1, RZ, R17, 0x2, RZ, 0xc0, !PT ;  /* 0x0000000211ff7812 */ /* 0x000fe2000782c0ff */
[----:B------:R-:W-:-:S12]  /*10a90*/  BSSY B0, `(.L_x_300) ;  /* 0x00000b4000007945 */ /* 0x000fd80003800000 */
[----:B------:R-:W-:Y:S05]  /*10aa0*/  @!P1 BRA `(.L_x_301) ;  /* 0x0000000800c89947 */ /* 0x000fea0003800000 */
[----:B------:R-:W-:-:S13]  /*10ab0*/  LOP3.LUT P1, RZ, R17, 0x1, RZ, 0xc0, !PT ;  /* 0x0000000111ff7812 */ /* 0x000fda000782c0ff */
[----:B------:R-:W-:Y:S05]  /*10ac0*/  @!P1 BRA `(.L_x_302) ;  /* 0x00000000004c9947 */ /* 0x000fea0003800000 */
[----:B------:R-:W0:Y:S01]  /*10ad0*/  LDC R5, c[0x0][0x43c] ;  /* 0x00010f00ff057b82 */ /* 0x000e220000000800 */
[----:B------:R-:W-:Y:S01]  /*10ae0*/  ULDC.64 UR4, c[0x0][0x428] ;  /* 0x00010a0000047ab9 */ /* 0x000fe20000000a00 */
[----:B------:R-:W-:Y:S01]  /*10af0*/  ULDC.64 UR6, c[0x0][0x208] ;  /* 0x0000820000067ab9 */ /* 0x000fe20000000a00 */
[----:B------:R-:W-:-:S04]  /*10b00*/  IMAD R19, R19, UR4, RZ ;  /* 0x0000000413137c24 */ /* 0x000fc8000f8e02ff */
[----:B------:R-:W-:Y:S01]  /*10b10*/  IMAD R7, R18, UR5, R19 ;  /* 0x0000000512077c24 */ /* 0x000fe2000f8e0213 */
[----:B0-----:R-:W-:-:S13]  /*10b20*/  ISETP.NE.AND P0, PT, R5, 0x1, PT ;  /* 0x000000010500780c */ /* 0x001fda0003f05270 */
[----:B------:R-:W0:Y:S02]  /*10b30*/  @P0 LDC.64 R2, c[0x0][0x440] ;  /* 0x00011000ff020b82 */ /* 0x000e240000000a00 */
[----:B0-----:R-:W-:-:S04]  /*10b40*/  @P0 IMAD.HI.U32 R4, R8, R2, RZ ;  /* 0x0000000208040227 */ /* 0x001fc800078e00ff */
[----:B------:R-:W-:Y:S01]  /*10b50*/  IMAD.MOV.U32 R2, RZ, RZ, R8 ;  /* 0x000000ffff027224 */ /* 0x000fe200078e0008 */
[----:B------:R-:W-:-:S04]  /*10b60*/  @P0 SHF.R.U32.HI R2, RZ, R3, R4 ;  /* 0x00000003ff020219 */ /* 0x000fc80000011604 */
[----:B------:R-:W-:-:S03]  /*10b70*/  SHF.R.S32.HI R3, RZ, 0x1f, R2 ;  /* 0x0000001fff037819 */ /* 0x000fc60000011402 */
        /* <DEDUP_REMOVED lines=8> */
.L_x_302:
[----:B------:R-:W1:Y:S01]  /*10c00*/  S2R R2, SR_TID.X ;  /* 0x0000000000027919 */ /* 0x000e620000002100 */
[----:B------:R-:W-:Y:S01]  /*10c10*/  BSSY B1, `(.L_x_303) ;  /* 0x0000006000017945 */ /* 0x000fe20003800000 */
[----:B-1----:R-:W-:Y:S02]  /*10c20*/  LOP3.LUT R3, R2, 0x7f, RZ, 0xc0, !PT ;  /* 0x0000007f02037812 */ /* 0x002fe400078ec0ff */
[----:B------:R-:W-:Y:S02]  /*10c30*/  SHF.L.U32 R2, R0, 0x1f, RZ ;  /* 0x0000001f00027819 */ /* 0x000fe400000006ff */
[----:B------:R-:W-:Y:S02]  /*10c40*/  ISETP.NE.AND P1, PT, R3, RZ, PT ;  /* 0x000000ff0300720c */ /* 0x000fe40003f25270 */
[----:B------:R-:W1:Y:S02]  /*10c50*/  SYNCS.PHASECHK.TRANS64.TRYWAIT P0, [UR38+0x38848], R2 ;  /* 0x03884802ff0075a7 */ /* 0x000e640008000166 */
[----:B-1----:R-:W-:Y:S09]  /*10c60*/  @!P0 BRA `(.L_x_304) ;  /* 0x00000020005c8947 */ /* 0x002ff20003800000 */
.L_x_362:
[----:B------:R-:W-:Y:S05]  /*10c70*/  BSYNC B1 ;  /* 0x0000000000017941 */ /* 0x000fea0003800000 */
.L_x_303:
[----:B------:R-:W-:Y:S04]  /*10c80*/  BSSY B1, `(.L_x_305) ;  /* 0x0000007000017945 */ /* 0x000fe80003800000 */
[----:B------:R-:W-:Y:S05]  /*10c90*/  @P1 BRA `(.L_x_306) ;  /* 0x0000000000141947 */ /* 0x000fea0003800000 */
[----:B------:R-:W-:Y:S01]  /*10ca0*/  ISETP.NE.AND P0, PT, R10, RZ, PT ;  /* 0x000000ff0a00720c */ /* 0x000fe20003f05270 */
[----:B-1----:R-:W-:-:S04]  /*10cb0*/  IMAD.MOV.U32 R3, RZ, RZ, 0x2000 ;  /* 0x00002000ff037424 */ /* 0x002fc800078e00ff */
[----:B------:R3:W-:Y:S08]  /*10cc0*/  SYNCS.ARRIVE.TRANS64 RZ, [UR38+0x38838], R3 ;  /* 0x03883803ffff79a7 */ /* 0x0007f00008000026 */
[----:B---3--:R-:W-:Y:S05]  /*10cd0*/  @!P0 BRA `(.L_x_306) ;  /* 0x0000000000048947 */ /* 0x008fea0003800000 */
[----:B------:R-:W-:Y:S01]  /*10ce0*/  BPT.TRAP 0x1 ;  /* 0x000000040000795c */ /* 0x000fe20000300000 */
.L_x_306:
[----:B------:R-:W-:Y:S05]  /*10cf0*/  BSYNC B1 ;  /* 0x0000000000017941 */ /* 0x000fea0003800000 */
.L_x_305:
[----:B------:R-:W-:Y:S01]  /*10d00*/  IMAD.MOV.U32 R4, RZ, RZ, RZ ;  /* 0x000000ffff047224 */ /* 0x000fe200078e00ff */
        /* <DEDUP_REMOVED lines=10> */
.L_x_307:
        /* <DEDUP_REMOVED lines=11> */
.L_x_363:
[----:B------:R-:W-:Y:S05]  /*10e60*/  BSYNC B1 ;  /* 0x0000000000017941 */ /* 0x000fea0003800000 */
.L_x_308:
[----:B------:R-:W-:Y:S01]  /*10e70*/  BSSY B1, `(.L_x_310) ;  /* 0x0000009000017945 */ /* 0x000fe20003800000 */
[----:B-1----:R-:W-:Y:S02]  /*10e80*/  IMAD.MOV.U32 R2, RZ, RZ, 0x0 ;  /* 0x00000000ff027424 */ /* 0x002fe400078e00ff */
[----:B------:R-:W-:Y:S01]  /*10e90*/  IMAD.MOV.U32 R3, RZ, RZ, 0x14f00000 ;  /* 0x14f00000ff037424 */ /* 0x000fe200078e00ff */
[----:B------:R-:W-:Y:S06]  /*10ea0*/  @P1 BRA `(.L_x_311) ;  /* 0x0000000000141947 */ /* 0x000fec0003800000 */
[----:B------:R-:W-:Y:S01]  /*10eb0*/  ISETP.NE.AND P0, PT, R10, RZ, PT ;  /* 0x000000ff0a00720c */ /* 0x000fe20003f05270 */
[----:B------:R-:W-:-:S04]  /*10ec0*/  IMAD.MOV.U32 R5, RZ, RZ, 0x10000 ;  /* 0x00010000ff057424 */ /* 0x000fc800078e00ff */
[----:B------:R1:W-:Y:S08]  /*10ed0*/  SYNCS.ARRIVE.TRANS64 RZ, [UR38+0x38858], R5 ;  /* 0x03885805ffff79a7 */ /* 0x0003f00008000026 */
[----:B-1----:R-:W-:Y:S05]  /*10ee0*/  @!P0 BRA `(.L_x_311) ;  /* 0x0000000000048947 */ /* 0x002fea0003800000 */
[----:B------:R-:W-:Y:S01]  /*10ef0*/  BPT.TRAP 0x1 ;  /* 0x000000040000795c */ /* 0x000fe20000300000 */
.L_x_311:
[----:B------:R-:W-:Y:S05]  /*10f00*/  BSYNC B1 ;  /* 0x0000000000017941 */ /* 0x000fea0003800000 */
.L_x_310:
        /* <DEDUP_REMOVED lines=9> */
.L_x_312:
        /* <DEDUP_REMOVED lines=13> */
.L_x_313:
        /* <DEDUP_REMOVED lines=13> */
.L_x_314:
        /* <DEDUP_REMOVED lines=13> */
.L_x_315:
        /* <DEDUP_REMOVED lines=13> */
.L_x_316:
        /* <DEDUP_REMOVED lines=13> */
.L_x_317:
        /* <DEDUP_REMOVED lines=13> */
.L_x_318:
        /* <DEDUP_REMOVED lines=13> */
.L_x_319:
        /* <DEDUP_REMOVED lines=8> */
.L_x_301:
[----:B------:R-:W-:Y:S05]  /*115d0*/  BSYNC B0 ;  /* 0x0000000000007941 */ /* 0x000fea0003800000 */
.L_x_300:
[----:B------:R-:W-:Y:S01]  /*115e0*/  LOP3.LUT R0, R0, 0x1, RZ, 0x3c, !PT ;  /* 0x0000000100007812 */ /* 0x000fe200078e3cff */
[----:B------:R-:W-:Y:S02]  /*115f0*/  IMAD.MOV.U32 R6, RZ, RZ, RZ ;  /* 0x000000ffff067224 */ /* 0x000fe400078e00ff */
[----:B------:R-:W-:-:S07]  /*11600*/  IMAD.MOV.U32 R9, RZ, RZ, RZ ;  /* 0x000000ffff097224 */ /* 0x000fce00078e00ff */
.L_x_227:
[----:B------:R-:W1:Y:S01]  /*11610*/  S2R R3, SR_CgaCtaId ;  /* 0x0000000000037919 */ /* 0x000e620000008800 */
[----:B------:R-:W-:Y:S02]  /*11620*/  MOV R2, 0x400 ;  /* 0x0000040000027802 */ /* 0x000fe40000000f00 */
[----:B------:R-:W-:Y:S02]  /*11630*/  SHF.L.U32 R9, R9, 0x1f, RZ ;  /* 0x0000001f09097819 */ /* 0x000fe400000006ff */
[----:B-1----:R-:W-:-:S04]  /*11640*/  LEA R2, R3, R2, 0x18 ;  /* 0x0000000203027211 */ /* 0x002fc800078ec0ff */
[----:B------:R-:W1:Y:S02]  /*11650*/  SYNCS.PHASECHK.TRANS64.TRYWAIT P0, [R2+URZ+0x38820], R9 ;  /* 0x03882009020075a7 */ /* 0x000e64000800017f */
[----:B-1----:R-:W-:Y:S05]  /*11660*/  @!P0 BRA `(.L_x_320) ;  /* 0x00000018000c8947 */ /* 0x002fea0003800000 */
.L_x_364:
[----:B------:R-:W-:-:S03]  /*11670*/  UMOV UR4, 0xffffffff ;  /* 0xffffffff00047882 */ /* 0x000fc60000000000 */
[----:B------:R-:W-:Y:S05]  /*11680*/  BRA.DIV UR4, `(.L_x_321) ;  /* 0x0000001a04187947 */ /* 0x000fea000b800000 */
[----:B------:R-:W3:Y:S02]  /*11690*/  S2R R3, SR_TID.X ;  /* 0x0000000000037919 */ /* 0x000ee40000002100 */
[----:B---3--:R-:W-:-:S04]  /*116a0*/  SHF.R.U32.HI R3, RZ, 0x5, R3 ;  /* 0x00000005ff037819 */ /* 0x008fc80000011603 */
[----:B------:R-:W-:-:S05]  /*116b0*/  LOP3.LUT R3, R3, 0x3, RZ, 0xc0, !PT ;  /* 0x0000000303037812 */ /* 0x000fca00078ec0ff */
[----:B--2---:R2:W3:Y:S02]  /*116c0*/  SHFL.IDX PT, R14, R3, RZ, 0x1f ;  /* 0x00001fff030e7589 */ /* 0x0044e400000e0000 */
.L_x_367:
[----:B---3--:R-:W-:-:S13]  /*116d0*/  ISETP.NE.AND P0, PT, R14, RZ, PT ;  /* 0x000000ff0e00720c */ /* 0x008fda0003f05270 */
[----:B------:R-:W-:Y:S05]  /*116e0*/  @P0 BRA `(.L_x_193) ;  /* 0x0000000000900947 */ /* 0x000fea0003800000 */
[----:B------:R-:W-:-:S03]  /*116f0*/  UMOV UR4, 0xffffffff ;  /* 0xffffffff00047882 */ /* 0x000fc60000000000 */
[----:B------:R-:W-:Y:S05]  /*11700*/  BRA.DIV UR4, `(.L_x_322) ;  /* 0x0000001a042c7947 */ /* 0x000fea000b800000 */
[----:B------:R-:W-:-:S13]  /*11710*/  ELECT P6, URZ, PT ;  /* 0x00000000003f782f */ /* 0x000fda00038c0000 */
.L_x_370:
[----:B------:R-:W-:Y:S05]  /*11720*/  @!P6 BRA `(.L_x_193) ;  /* 0x000000000080e947 */ /* 0x000fea0003800000 */
[----:B--2---:R-:W2:Y:S02]  /*11730*/  LDL R3, [R1+0x28] ;  /* 0x0000280001037983 */ /* 0x004ea40000100800 */
[----:B--2---:R-:W-:-:S13]  /*11740*/  R2UR UR4, R3 ;  /* 0x00000000030472ca */ /* 0x004fda00000e0000 */
[----:B------:R-:W-:-:S06]  /*11750*/  ULOP3.LUT UR4, UR4, 0x2, URZ, 0xfc, !UPT ;  /* 0x0000000204047892 */ /* 0x000fcc000f8efc3f */
[----:B------:R-:W-:-:S05]  /*11760*/  IMAD.U32 R3, RZ, RZ, UR4 ;  /* 0x00000004ff037e24 */ /* 0x000fca000f8e00ff */
[----:B------:R-:W-:-:S13]  /*11770*/  ISETP.NE.AND P2, PT, R3, 0x3, PT ;  /* 0x000000030300780c */ /* 0x000fda0003f45270 */
[----:B------:R-:W-:Y:S05]  /*11780*/  @!P2 BRA `(.L_x_323) ;  /* 0x000000000004a947 */ /* 0x000fea0003800000 */
[----:B------:R-:W-:Y:S01]  /*11790*/  BPT.TRAP 0x1 ;  /* 0x000000040000795c */ /* 0x000fe20000300000 */
.L_x_323:
[----:B------:R-:W-:Y:S01]  /*117a0*/  VIADD R8, R2, 0x38840 ;  /* 0x0003884002087836 */ /* 0x000fe20000000000 */
[----:B------:R-:W-:Y:S01]  /*117b0*/  SHF.L.U32 R4, R0, 0x1f, RZ ;  /* 0x0000001f00047819 */ /* 0x000fe200000006ff */
[C---:B------:R-:W-:Y:S02]  /*117c0*/  VIADD R3, R6.reuse, 0x1 ;  /* 0x0000000106037836 */ /* 0x040fe40000000000 */
[----:B------:R-:W-:-:S03]  /*117d0*/  IMAD R7, R6, 0x8, R8 ;  /* 0x0000000806077824 */ /* 0x000fc600078e0208 */
[C---:B------:R-:W-:Y:S01]  /*117e0*/  ISETP.NE.AND P1, PT, R3.reuse, 0x2, PT ;  /* 0x000000020300780c */ /* 0x040fe20003f25270 */
[----:B------:R-:W2:Y:S03]  /*117f0*/  SYNCS.PHASECHK.TRANS64.TRYWAIT P0, [R7+URZ], R4 ;  /* 0x00000004070075a7 */ /* 0x000ea6000800017f */
[----:B------:R-:W-:Y:S02]  /*11800*/  SEL R5, RZ, 0x1, P1 ;  /* 0x00000001ff057807 */ /* 0x000fe40000800000 */
[----:B------:R-:W-:Y:S02]  /*11810*/  SEL R3, R3, RZ, P1 ;  /* 0x000000ff03037207 */ /* 0x000fe40000800000 */
[----:B------:R-:W-:-:S03]  /*11820*/  LOP3.LUT R0, R0, R5, RZ, 0x3c, !PT ;  /* 0x0000000500007212 */ /* 0x000fc600078e3cff */
[----:B------:R-:W-:Y:S01]  /*11830*/  IMAD R5, R3, 0x8, R8 ;  /* 0x0000000803057824 */ /* 0x000fe200078e0208 */
[----:B------:R-:W-:Y:S01]  /*11840*/  SHF.L.U32 R0, R0, 0x1f, RZ ;  /* 0x0000001f00007819 */ /* 0x000fe200000006ff */
[----:B--2---:R-:W-:Y:S06]  /*11850*/  @!P0 BRA `(.L_x_324) ;  /* 0x0000001400f88947 */ /* 0x004fec0003800000 */
.L_x_371:
[----:B------:R-:W3:Y:S02]  /*11860*/  SYNCS.PHASECHK.TRANS64.TRYWAIT P0, [R5+URZ], R0 ;  /* 0x00000000050075a7 */ /* 0x000ee4000800017f */
[----:B---3--:R-:W-:Y:S05]  /*11870*/  @!P0 BRA `(.L_x_325) ;  /* 0x0000001800048947 */ /* 0x008fea0003800000 */
.L_x_372:
[----:B------:R-:W-:Y:S05]  /*11880*/  @!P2 BRA `(.L_x_326) ;  /* 0x000000000004a947 */ /* 0x000fea0003800000 */
[----:B------:R-:W-:Y:S01]  /*11890*/  BPT.TRAP 0x1 ;  /* 0x000000040000795c */ /* 0x000fe20000300000 */
.L_x_326:
[----:B-1----:R-:W-:-:S04]  /*118a0*/  VIADD R2, R2, 0x38860 ;  /* 0x0003886002027836 */ /* 0x002fc80000000000 */
[----:B---3--:R-:W-:-:S04]  /*118b0*/  IMAD R5, R6, 0x8, R2 ;  /* 0x0000000806057824 */ /* 0x008fc800078e0202 */
[----:B------:R-:W1:Y:S02]  /*118c0*/  SYNCS.PHASECHK.TRANS64.TRYWAIT P0, [R5+URZ], R4 ;  /* 0x00000004050075a7 */ /* 0x000e64000800017f */
[----:B-1----:R-:W-:Y:S05]  /*118d0*/  @!P0 BRA `(.L_x_327) ;  /* 0x0000001800008947 */ /* 0x002fea0003800000 */
.L_x_373:
[----:B------:R-:W-:-:S07]  /*118e0*/  IMAD R3, R3, 0x8, R2 ;  /* 0x0000000803037824 */ /* 0x000fce00078e0202 */
.L_x_328:
[----:B---3--:R3:W4:Y:S02]  /*118f0*/  SYNCS.PHASECHK.TRANS64.TRYWAIT P0, [R3+URZ], R0 ;  /* 0x00000000030075a7 */ /* 0x008724000800017f */
[----:B----4-:R-:W-:Y:S05]  /*11900*/  @!P0 NANOSLEEP.SYNCS 0x989680 ;  /* 0x009896800000895d */ /* 0x010fea0003900000 */
[----:B------:R-:W4:Y:S02]  /*11910*/  @!P0 SYNCS.PHASECHK.TRANS64 P0, [R3+URZ], R0 ;  /* 0x00000000030085a7 */ /* 0x000f24000800007f */
[----:B----4-:R-:W-:Y:S05]  /*11920*/  @!P0 BRA `(.L_x_328) ;  /* 0xfffffffc00f08947 */ /* 0x010fea000383ffff */
.L_x_193:
[----:B------:R-:W-:Y:S05]  /*11930*/  BSYNC B6 ;  /* 0x0000000000067941 */ /* 0x000fea0003800000 */
.L_x_190:
[----:B------:R-:W-:Y:S05]  /*11940*/  EXIT ;  /* 0x000000000000794d */ /* 0x000fea0003800000 */
.L_x_201:
[----:B0-----:R0:W1:Y:S02]  /*11950*/  SYNCS.PHASECHK.TRANS64.TRYWAIT P0, [R184+URZ+0x38800], R7 ;  /* 0x03880007b80075a7 */ /* 0x001064000800017f */
[----:B-1----:R-:W-:Y:S05]  /*11960*/  @!P0 NANOSLEEP.SYNCS 0x989680 ;  /* 0x009896800000895d */ /* 0x002fea0003900000 */
[----:B------:R-:W1:Y:S02]  /*11970*/  @!P0 SYNCS.PHASECHK.TRANS64 P0, [R184+URZ+0x38800], R7 ;  /* 0x03880007b80085a7 */ /* 0x000e64000800007f */
[----:B-1----:R-:W-:Y:S05]  /*11980*/  @!P0 BRA `(.L_x_201) ;  /* 0xfffffffc00f08947 */ /* 0x002fea000383ffff */
[----:B------:R-:W-:Y:S05]  /*11990*/  BRA `(.L_x_329) ;  /* 0xffffff1800a87947 */ /* 0x000fea000383ffff */
.L_x_205:
[----:B--2---:R2:W3:Y:S02]  /*119a0*/  SYNCS.PHASECHK.TRANS64.TRYWAIT P1, [R184+URZ+0x38830], R7 ;  /* 0x03883007b80075a7 */ /* 0x0044e4000802017f */
[----:B---3--:R-:W-:Y:S05]  /*119b0*/  @!P1 NANOSLEEP.SYNCS 0x989680 ;  /* 0x009896800000995d */ /* 0x008fea0003900000 */
[----:B------:R-:W3:Y:S02]  /*119c0*/  @!P1 SYNCS.PHASECHK.TRANS64 P1, [R184+URZ+0x38830], R7 ;  /* 0x03883007b80095a7 */ /* 0x000ee4000802007f */
[----:B---3--:R-:W-:Y:S05]  /*119d0*/  @!P1 BRA `(.L_x_205) ;  /* 0xfffffffc00f09947 */ /* 0x008fea000383ffff */
[----:B------:R-:W-:Y:S05]  /*119e0*/  BRA `(.L_x_204) ;  /* 0xffffff1800f47947 */ /* 0x000fea000383ffff */
.L_x_206:
[----:B---3--:R3:W4:Y:S02]  /*119f0*/  SYNCS.PHASECHK.TRANS64.TRYWAIT P1, [R184+URZ+0x38810], R7 ;  /* 0x03881007b80075a7 */ /* 0x008724000802017f */
[----:B----4-:R-:W-:Y:S05]  /*11a00*/  @!P1 NANOSLEEP.SYNCS 0x989680 ;  /* 0x009896800000995d */ /* 0x010fea0003900000 */
[----:B------:R-:W4:Y:S02]  /*11a10*/  @!P1 SYNCS.PHASECHK.TRANS64 P1, [R184+URZ+0x38810], R7 ;  /* 0x03881007b80095a7 */ /* 0x000f24000802007f */
[----:B----4-:R-:W-:Y:S05]  /*11a20*/  @!P1 BRA `(.L_x_206) ;  /* 0xfffffffc00f09947 */ /* 0x010fea000383ffff */
[----:B------:R-:W-:Y:S05]  /*11a30*/  BRA `(.L_x_330) ;  /* 0xffffff1c00e47947 */ /* 0x000fea000383ffff */
.L_x_210:
[----:B------:R0:W0:Y:S02]  /*11a40*/  SYNCS.PHASECHK.TRANS64.TRYWAIT P1, [R184+URZ+0x38850], R7 ;  /* 0x03885007b80075a7 */ /* 0x000024000802017f */
[----:B0-----:R-:W-:Y:S05]  /*11a50*/  @!P1 NANOSLEEP.SYNCS 0x989680 ;  /* 0x009896800000995d */ /* 0x001fea0003900000 */
[----:B------:R-:W0:Y:S02]  /*11a60*/  @!P1 SYNCS.PHASECHK.TRANS64 P1, [R184+URZ+0x38850], R7 ;  /* 0x03885007b80095a7 */ /* 0x000e24000802007f */
[----:B0-----:R-:W-:Y:S05]  /*11a70*/  @!P1 BRA `(.L_x_210) ;  /* 0xfffffffc00f09947 */ /* 0x001fea000383ffff */
[----:B------:R-:W-:Y:S05]  /*11a80*/  BRA `(.L_x_209) ;  /* 0xffffff2000107947 */ /* 0x000fea000383ffff */
.L_x_215:
[----:B-1----:R1:W2:Y:S02]  /*11a90*/  SYNCS.PHASECHK.TRANS64.TRYWAIT P3, [R196+URZ+0x38830], R199 ;  /* 0x038830c7c40075a7 */ /* 0x0022a4000806017f */
[----:B--2---:R-:W-:Y:S05]  /*11aa0*/  @!P3 NANOSLEEP.SYNCS 0x989680 ;  /* 0x009896800000b95d */ /* 0x004fea0003900000 */
[----:B------:R-:W2:Y:S02]  /*11ab0*/  @!P3 SYNCS.PHASECHK.TRANS64 P3, [R196+URZ+0x38830], R199 ;  /* 0x038830c7c400b5a7 */ /* 0x000ea4000806007f */
[----:B--2---:R-:W-:Y:S05]  /*11ac0*/  @!P3 BRA `(.L_x_215) ;  /* 0xfffffffc00f0b947 */ /* 0x004fea000383ffff */
[----:B------:R-:W-:Y:S05]  /*11ad0*/  BRA `(.L_x_214) ;  /* 0xffffff4800347947 */ /* 0x000fea000383ffff */
.L_x_219:
[----:B---3--:R3:W4:Y:S02]  /*11ae0*/  SYNCS.PHASECHK.TRANS64.TRYWAIT P3, [R196+URZ+0x38850], R199 ;  /* 0x038850c7c40075a7 */ /* 0x008724000806017f */
[----:B----4-:R-:W-:Y:S05]  /*11af0*/  @!P3 NANOSLEEP.SYNCS 0x989680 ;  /* 0x009896800000b95d */ /* 0x010fea0003900000 */
[----:B------:R-:W4:Y:S02]  /*11b00*/  @!P3 SYNCS.PHASECHK.TRANS64 P3, [R196+URZ+0x38850], R199 ;  /* 0x038850c7c400b5a7 */ /* 0x000f24000806007f */
[----:B----4-:R-:W-:Y:S05]  /*11b10*/  @!P3 BRA `(.L_x_219) ;  /* 0xfffffffc00f0b947 */ /* 0x010fea000383ffff */
[----:B------:R-:W-:Y:S05]  /*11b20*/  BRA `(.L_x_218) ;  /* 0xffffff4800fc7947 */ /* 0x000fea000383ffff */
.L_x_232:
[----:B------:R-:W-:Y:S02]  /*11b30*/  IMAD.MOV.U32 R13, RZ, RZ, R6 ;  /* 0x000000ffff0d7224 */ /* 0x000fe400078e0006 */
[----:B------:R-:W-:Y:S02]  /*11b40*/  IMAD.MOV.U32 R12, RZ, RZ, RZ ;  /* 0x000000ffff0c7224 */ /* 0x000fe400078e00ff */
[----:B------:R-:W-:Y:S02]  /*11b50*/  IMAD.MOV.U32 R11, RZ, RZ, 0x1f ;  /* 0x0000001fff0b7424 */ /* 0x000fe400078e00ff */
[----:B------:R-:W-:-:S07]  /*11b60*/  IMAD.MOV.U32 R15, RZ, RZ, -0x1 ;  /* 0xffffffffff0f7424 */ /* 0x000fce00078e00ff */
[----:B------:R-:W-:Y:S05]  /*11b70*/  WARPSYNC.COLLECTIVE R15, `(.L_x_331) ;  /* 0x000000000f087348 */ /* 0x000fea0003c00000 */
[----:B------:R0:W1:Y:S02]  /*11b80*/  SHFL.IDX P6, R14, R13, R12, R11 ;  /* 0x0000000c0d0e7389 */ /* 0x00006400000c000b */
[----:B01----:R-:W-:Y:S01]  /*11b90*/  ENDCOLLECTIVE ;  /* 0x000000000000791b */ /* 0x003fe20003800000 */
.L_x_331:
[----:B------:R-:W-:Y:S05]  /*11ba0*/  BRA `(.L_x_332) ;  /* 0xffffffb000447947 */ /* 0x000fea000383ffff */
.L_x_234:
[----:B------:R-:W-:Y:S01]  /*11bb0*/  BSSY B0, `(.L_x_333) ;  /* 0x0000006000007945 */ /* 0x000fe20003800000 */
[----:B------:R-:W-:-:S07]  /*11bc0*/  IMAD.MOV.U32 R15, RZ, RZ, -0x1 ;  /* 0xffffffffff0f7424 */ /* 0x000fce00078e00ff */
[----:B0-----:R-:W-:Y:S05]  /*11bd0*/  WARPSYNC.COLLECTIVE R15, `(.L_x_334) ;  /* 0x000000000f0c7348 */ /* 0x001fea0003c00000 */
[----:B------:R-:W-:Y:S02]  /*11be0*/  ELECT P6, UR62, PT ;  /* 0x00000000003e782f */ /* 0x000fe400038c0000 */
[----:B------:R-:W-:Y:S01]  /*11bf0*/  MOV R14, UR62 ;  /* 0x0000003e000e7c02 */ /* 0x000fe20008000f00 */
[----:B0-----:R-:W-:Y:S10]  /*11c00*/  ENDCOLLECTIVE ;  /* 0x000000000000791b */ /* 0x001ff40003800000 */
.L_x_334:
[----:B------:R-:W-:Y:S05]  /*11c10*/  BSYNC B0 ;  /* 0x0000000000007941 */ /* 0x000fea0003800000 */
.L_x_333:
[----:B------:R-:W-:Y:S05]  /*11c20*/  BRA `(.L_x_335) ;  /* 0xffffffb000487947 */ /* 0x000fea000383ffff */
.L_x_236:
[----:B-1----:R-:W-:-:S04]  /*11c30*/  IMAD.U32 R3, RZ, RZ, UR38 ;  /* 0x00000026ff037e24 */ /* 0x002fc8000f8e00ff */
[----:B------:R1:W2:Y:S03]  /*11c40*/  SYNCS.PHASECHK.TRANS64.TRYWAIT P0, [R3+URZ+0x38840], R0 ;  /* 0x03884000030075a7 */ /* 0x0002a6000800017f */
[----:B--2---:R-:W-:Y:S05]  /*11c50*/  @!P0 NANOSLEEP.SYNCS 0x989680 ;  /* 0x009896800000895d */ /* 0x004fea0003900000 */
[----:B------:R-:W2:Y:S02]  /*11c60*/  @!P0 SYNCS.PHASECHK.TRANS64 P0, [R3+URZ+0x38840], R0 ;  /* 0x03884000030085a7 */ /* 0x000ea4000800007f */
[----:B--2---:R-:W-:Y:S05]  /*11c70*/  @!P0 BRA `(.L_x_236) ;  /* 0xfffffffc00ec8947 */ /* 0x004fea000383ffff */
[----:B------:R-:W-:Y:S05]  /*11c80*/  BRA `(.L_x_336) ;  /* 0xffffffb000ac7947 */ /* 0x000fea000383ffff */
.L_x_239:
[----:B------:R-:W-:Y:S02]  /*11c90*/  IMAD R6, R12, 0x40, R6 ;  /* 0x000000400c067824 */ /* 0x000fe400078e0206 */
[----:B------:R-:W-:Y:S02]  /*11ca0*/  IMAD.MOV.U32 R13, RZ, RZ, R3 ;  /* 0x000000ffff0d7224 */ /* 0x000fe400078e0003 */
[----:B------:R-:W-:Y:S01]  /*11cb0*/  IMAD.MOV.U32 R12, RZ, RZ, RZ ;  /* 0x000000ffff0c7224 */ /* 0x000fe200078e00ff */
[----:B------:R0:W-:Y:S01]  /*11cc0*/  STL [R1+0x4], R6 ;  /* 0x0000040601007387 */ /* 0x0001e20000100800 */
[----:B------:R-:W-:Y:S02]  /*11cd0*/  IMAD.MOV.U32 R11, RZ, RZ, 0x181f ;  /* 0x0000181fff0b7424 */ /* 0x000fe400078e00ff */
[----:B------:R-:W-:-:S07]  /*11ce0*/  IMAD.MOV.U32 R15, RZ, RZ, -0x1 ;  /* 0xffffffffff0f7424 */ /* 0x000fce00078e00ff */
[----:B0-----:R-:W-:Y:S05]  /*11cf0*/  WARPSYNC.COLLECTIVE R15, `(.L_x_337) ;  /* 0x000000000f087348 */ /* 0x001fea0003c00000 */
[----:B------:R1:W2:Y:S02]  /*11d00*/  SHFL.IDX P6, R14, R13, R12, R11 ;  /* 0x0000000c0d0e7389 */ /* 0x0002a400000c000b */
[----:B012---:R-:W-:Y:S01]  /*11d10*/  ENDCOLLECTIVE ;  /* 0x000000000000791b */ /* 0x007fe20003800000 */
.L_x_337:
[----:B------:R-:W-:Y:S02]  /*11d20*/  IMAD.MOV.U32 R13, RZ, RZ, R0 ;  /* 0x000000ffff0d7224 */ /* 0x000fe400078e0000 */
[----:B------:R-:W-:-:S07]  /*11d30*/  IMAD.MOV.U32 R4, RZ, RZ, R14 ;  /* 0x000000ffff047224 */ /* 0x000fce00078e000e */
[----:B------:R-:W-:Y:S05]  /*11d40*/  WARPSYNC.COLLECTIVE R15, `(.L_x_338) ;  /* 0x000000000f087348 */ /* 0x000fea0003c00000 */
[----:B------:R0:W1:Y:S02]  /*11d50*/  SHFL.IDX P6, R14, R13, R12, R11 ;  /* 0x0000000c0d0e7389 */ /* 0x00006400000c000b */
[----:B01----:R-:W-:Y:S01]  /*11d60*/  ENDCOLLECTIVE ;  /* 0x000000000000791b */ /* 0x003fe20003800000 */
.L_x_338:
[----:B------:R-:W-:Y:S01]  /*11d70*/  ULDC UR4, c[0x0][0x288] ;  /* 0x0000a20000047ab9 */ /* 0x000fe20000000800 */
[----:B------:R-:W-:Y:S01]  /*11d80*/  ULDC.64 UR6, c[0x0][0x208] ;  /* 0x0000820000067ab9 */ /* 0x000fe20000000a00 */
[----:B------:R-:W-:-:S05]  /*11d90*/  IMAD R2, R7, UR4, RZ ;  /* 0x0000000407027c24 */ /* 0x000fca000f8e02ff */
[----:B------:R-:W-:Y:S01]  /*11da0*/  ISETP.GE.AND P1, PT, R6, R2, PT ;  /* 0x000000020600720c */ /* 0x000fe20003f26270 */
[----:B------:R-:W-:Y:S02]  /*11db0*/  IMAD.MOV.U32 R13, RZ, RZ, R3 ;  /* 0x000000ffff0d7224 */ /* 0x000fe400078e0003 */
[----:B------:R-:W-:-:S10]  /*11dc0*/  IMAD.MOV.U32 R12, RZ, RZ, 0x1 ;  /* 0x00000001ff0c7424 */ /* 0x000fd400078e00ff */
[----:B------:R-:W-:Y:S02]  /*11dd0*/  @!P1 LEA R9, R8, UR38, 0x1 ;  /* 0x0000002608099c11 */ /* 0x000fe4000f8e08ff */
[----:B------:R-:W-:-:S05]  /*11de0*/  @!P1 LEA R14, P2, R10, R14, 0x1 ;  /* 0x0000000e0a0e9211 */ /* 0x000fca00078408ff */
[----:B------:R-:W-:Y:S02]  /*11df0*/  @!P1 IMAD.X R5, RZ, RZ, R4, P2 ;  /* 0x000000ffff059224 */ /* 0x000fe400010e0604 */
[----:B------:R-:W-:-:S05]  /*11e00*/  @!P1 IMAD.MOV.U32 R4, RZ, RZ, R14 ;  /* 0x000000ffff049224 */ /* 0x000fca00078e000e */
[----:B------:R-:W-:Y:S01]  /*11e10*/  @!PT LDS RZ, [RZ] ;  /* 0x00000000fffff984 */ /* 0x000fe20000000800 */
[----:B------:R-:W-:Y:S01]  /*11e20*/  @!PT LDS RZ, [RZ] ;  /* 0x00000000fffff984 */ /* 0x000fe20000000800 */
[----:B------:R-:W-:Y:S01]  /*11e30*/  @!PT LDS RZ, [RZ] ;  /* 0x00000000fffff984 */ /* 0x000fe20000000800 */
[----:B------:R0:W-:Y:S02]  /*11e40*/  @!P1 LDGSTS.E.BYPASS.LTC128B.128 [R9+0x20400], desc[UR6][R4.64], !P0 ;  /* 0x2040000004099fae */ /* 0x0001e4000c101d46 */
[----:B0-----:R-:W-:Y:S05]  /*11e50*/  WARPSYNC.COLLECTIVE R15, `(.L_x_339) ;  /* 0x000000000f087348 */ /* 0x001fea0003c00000 */
[----:B------:R1:W2:Y:S02]  /*11e60*/  SHFL.IDX P6, R14, R13, R12, R11 ;  /* 0x0000000c0d0e7389 */ /* 0x0002a400000c000b */
[----:B012---:R-:W-:Y:S01]  /*11e70*/  ENDCOLLECTIVE ;  /* 0x000000000000791b */ /* 0x007fe20003800000 */
.L_x_339:
[----:B------:R-:W-:-:S04]  /*11e80*/  IMAD.MOV.U32 R9, RZ, RZ, R6 ;  /* 0x000000ffff097224 */ /* 0x000fc800078e0006 */
[C---:B------:R-:W-:Y:S02]  /*11e90*/  VIADD R5, R9.reuse, 0x10 ;  /* 0x0000001009057836 */ /* 0x040fe40000000000 */
[----:B------:R-:W-:Y:S02]  /*11ea0*/  IMAD.MOV.U32 R13, RZ, RZ, R0 ;  /* 0x000000ffff0d7224 */ /* 0x000fe400078e0000 */
[----:B------:R-:W-:Y:S01]  /*11eb0*/  VIADD R9, R9, 0x20 ;  /* 0x0000002009097836 */ /* 0x000fe20000000000 */
[----:B------:R-:W-:Y:S01]  /*11ec0*/  ISETP.GE.AND P1, PT, R5, R2, PT ;  /* 0x000000020500720c */ /* 0x000fe20003f26270 */
[----:B------:R0:W-:Y:S04]  /*11ed0*/  STL [R1+0xc], R5 ;  /* 0x00000c0501007387 */ /* 0x0001e80000100800 */
[----:B------:R0:W-:Y:S01]  /*11ee0*/  STL [R1+0x10], R9 ;  /* 0x0000100901007387 */ /* 0x0001e20000100800 */
[----:B------:R-:W-:-:S07]  /*11ef0*/  IMAD.MOV.U32 R4, RZ, RZ, R14 ;  /* 0x000000ffff047224 */ /* 0x000fce00078e000e */
[----:B0-----:R-:W-:Y:S05]  /*11f00*/  WARPSYNC.COLLECTIVE R15, `(.L_x_340) ;  /* 0x000000000f087348 */ /* 0x001fea0003c00000 */
[----:B------:R1:W2:Y:S02]  /*11f10*/  SHFL.IDX P6, R14, R13, R12, R11 ;  /* 0x0000000c0d0e7389 */ /* 0x0002a400000c000b */
[----:B012---:R-:W-:Y:S01]  /*11f20*/  ENDCOLLECTIVE ;  /* 0x000000000000791b */ /* 0x007fe20003800000 */
.L_x_340:
[----:B------:R-:W-:Y:S01]  /*11f30*/  ULDC.64 UR4, c[0x0][0x208] ;  /* 0x0000820000047ab9 */ /* 0x000fe20000000a00 */
[----:B------:R-:W-:Y:S01]  /*11f40*/  @!P1 LEA R7, R8, UR38, 0x1 ;  /* 0x0000002608079c11 */ /* 0x000fe2000f8e08ff */
[----:B------:R-:W-:Y:S02]  /*11f50*/  IMAD.MOV.U32 R13, RZ, RZ, R3 ;  /* 0x000000ffff0d7224 */ /* 0x000fe400078e0003 */
[----:B------:R-:W-:Y:S01]  /*11f60*/  IMAD.MOV.U32 R12, RZ, RZ, 0x2 ;  /* 0x00000002ff0c7424 */ /* 0x000fe200078e00ff */
[----:B------:R-:W-:-:S05]  /*11f70*/  @!P1 LEA R6, P2, R10, R14, 0x1 ;  /* 0x0000000e0a069211 */ /* 0x000fca00078408ff */
[----:B------:R-:W-:Y:S02]  /*11f80*/  @!P1 IMAD.X R5, RZ, RZ, R4, P2 ;  /* 0x000000ffff059224 */ /* 0x000fe400010e0604 */
[----:B------:R-:W-:-:S05]  /*11f90*/  @!P1 IMAD.MOV.U32 R4, RZ, RZ, R6 ;  /* 0x000000ffff049224 */ /* 0x000fca00078e0006 */
[----:B------:R-:W-:Y:S01]  /*11fa0*/  @!PT LDS RZ, [RZ] ;  /* 0x00000000fffff984 */ /* 0x000fe20000000800 */
[----:B------:R-:W-:Y:S01]  /*11fb0*/  @!PT LDS RZ, [RZ] ;  /* 0x00000000fffff984 */ /* 0x000fe20000000800 */
[----:B------:R-:W-:Y:S01]  /*11fc0*/  @!PT LDS RZ, [RZ] ;  /* 0x00000000fffff984 */ /* 0x000fe20000000800 */
[----:B------:R0:W-:Y:S01]  /*11fd0*/  @!P1 LDGSTS.E.BYPASS.LTC128B.128 [R7+0x20c00], desc[UR4][R4.64], !P0 ;  /* 0x20c0000004079fae */ /* 0x0001e2000c101d44 */
[----:B------:R-:W-:-:S13]  /*11fe0*/  ISETP.GE.AND P1, PT, R9, R2, PT ;  /* 0x000000020900720c */ /* 0x000fda0003f26270 */
[----:B0-----:R-:W-:Y:S05]  /*11ff0*/  WARPSYNC.COLLECTIVE R15, `(.L_x_341) ;  /* 0x000000000f087348 */ /* 0x001fea0003c00000 */
[----:B------:R1:W2:Y:S02]  /*12000*/  SHFL.IDX P6, R14, R13, R12, R11 ;  /* 0x0000000c0d0e7389 */ /* 0x0002a400000c000b */
[----:B012---:R-:W-:Y:S01]  /*12010*/  ENDCOLLECTIVE ;  /* 0x000000000000791b */ /* 0x007fe20003800000 */
.L_x_341:
[----:B------:R-:W-:Y:S01]  /*12020*/  @!P1 LEA R6, R8, UR38, 0x1 ;  /* 0x0000002608069c11 */ /* 0x000fe2000f8e08ff */
[----:B------:R-:W-:Y:S02]  /*12030*/  IMAD.MOV.U32 R13, RZ, RZ, R0 ;  /* 0x000000ffff0d7224 */ /* 0x000fe400078e0000 */
[----:B------:R-:W-:-:S07]  /*12040*/  IMAD.MOV.U32 R4, RZ, RZ, R14 ;  /* 0x000000ffff047224 */ /* 0x000fce00078e000e */
[----:B------:R-:W-:Y:S05]  /*12050*/  WARPSYNC.COLLECTIVE R15, `(.L_x_342) ;  /* 0x000000000f087348 */ /* 0x000fea0003c00000 */
[----:B------:R0:W1:Y:S02]  /*12060*/  SHFL.IDX P6, R14, R13, R12, R11 ;  /* 0x0000000c0d0e7389 */ /* 0x00006400000c000b */
[----:B01----:R-:W-:Y:S01]  /*12070*/  ENDCOLLECTIVE ;  /* 0x000000000000791b */ /* 0x003fe20003800000 */
.L_x_342:
[----:B------:R-:W-:Y:S01]  /*12080*/  ULDC.64 UR4, c[0x0][0x208] ;  /* 0x0000820000047ab9 */ /* 0x000fe20000000a00 */
[----:B------:R-:W-:Y:S02]  /*12090*/  IMAD.MOV.U32 R13, RZ, RZ, R3 ;  /* 0x000000ffff0d7224 */ /* 0x000fe400078e0003 */
[----:B------:R-:W-:Y:S01]  /*120a0*/  IMAD.MOV.U32 R12, RZ, RZ, 0x3 ;  /* 0x00000003ff0c7424 */ /* 0x000fe200078e00ff */
[----:B------:R-:W-:-:S05]  /*120b0*/  @!P1 LEA R5, P2, R10, R14, 0x1 ;  /* 0x0000000e0a059211 */ /* 0x000fca00078408ff */
[----:B------:R-:W-:-:S05]  /*120c0*/  @!P1 IMAD.X R4, RZ, RZ, R4, P2 ;  /* 0x000000ffff049224 */ /* 0x000fca00010e0604 */
[----:B------:R-:W-:-:S04]  /*120d0*/  @!P1 LOP3.LUT R5, R5, R4, RZ, 0x3c, !PT ;  /* 0x0000000405059212 */ /* 0x000fc800078e3cff */
[----:B------:R-:W-:-:S04]  /*120e0*/  @!P1 LOP3.LUT R4, R5, R4, RZ, 0x3c, !PT ;  /* 0x0000000405049212 */ /* 0x000fc800078e3cff */
[----:B------:R-:W-:-:S05]  /*120f0*/  @!P1 LOP3.LUT R5, R5, R4, RZ, 0x3c, !PT ;  /* 0x0000000405059212 */ /* 0x000fca00078e3cff */
[----:B------:R-:W-:Y:S01]  /*12100*/  @!PT LDS RZ, [RZ] ;  /* 0x00000000fffff984 */ /* 0x000fe20000000800 */
[----:B------:R-:W-:Y:S01]  /*12110*/  @!PT LDS RZ, [RZ] ;  /* 0x00000000fffff984 */ /* 0x000fe20000000800 */
[----:B------:R-:W-:Y:S01]  /*12120*/  @!PT LDS RZ, [RZ] ;  /* 0x00000000fffff984 */ /* 0x000fe20000000800 */
[----:B------:R0:W-:Y:S02]  /*12130*/  @!P1 LDGSTS.E.BYPASS.LTC128B.128 [R6+0x21400], desc[UR4][R4.64], !P0 ;  /* 0x2140000004069fae */ /* 0x0001e4000c101d44 */
[----:B0-----:R-:W-:Y:S05]  /*12140*/  WARPSYNC.COLLECTIVE R15, `(.L_x_343) ;  /* 0x000000000f087348 */ /* 0x001fea0003c00000 */
[----:B------:R1:W2:Y:S02]  /*12150*/  SHFL.IDX P6, R14, R13, R12, R11 ;  /* 0x0000000c0d0e7389 */ /* 0x0002a400000c000b */
[----:B012---:R-:W-:Y:S01]  /*12160*/  ENDCOLLECTIVE ;  /* 0x000000000000791b */ /* 0x007fe20003800000 */
.L_x_343:
[----:B------:R-:W-:Y:S02]  /*12170*/  IMAD.MOV.U32 R13, RZ, RZ, R0 ;  /* 0x000000ffff0d7224 */ /* 0x000fe400078e0000 */
[----:B------:R-:W-:-:S07]  /*12180*/  IMAD.MOV.U32 R3, RZ, RZ, R14 ;  /* 0x000000ffff037224 */ /* 0x000fce00078e000e */
[----:B------:R-:W-:Y:S05]  /*12190*/  WARPSYNC.COLLECTIVE R15, `(.L_x_344) ;  /* 0x000000000f087348 */ /* 0x000fea0003c00000 */
[----:B------:R0:W1:Y:S02]  /*121a0*/  SHFL.IDX P6, R14, R13, R12, R11 ;  /* 0x0000000c0d0e7389 */ /* 0x00006400000c000b */
[----:B01----:R-:W-:Y:S01]  /*121b0*/  ENDCOLLECTIVE ;  /* 0x000000000000791b */ /* 0x003fe20003800000 */
.L_x_344:
[----:B------:R-:W-:Y:S05]  /*121c0*/  BRA `(.L_x_345) ;  /* 0xffffffb400947947 */ /* 0x000fea000383ffff */
.L_x_241:
[----:B------:R-:W-:Y:S01]  /*121d0*/  BSSY B0, `(.L_x_346) ;  /* 0x0000008000007945 */ /* 0x000fe20003800000 */
[----:B------:R-:W-:Y:S02]  /*121e0*/  IMAD.MOV.U32 R13, RZ, RZ, R6 ;  /* 0x000000ffff0d7224 */ /* 0x000fe400078e0006 */
[----:B------:R-:W-:Y:S02]  /*121f0*/  IMAD.MOV.U32 R12, RZ, RZ, RZ ;  /* 0x000000ffff0c7224 */ /* 0x000fe400078e00ff */
[----:B------:R-:W-:Y:S02]  /*12200*/  IMAD.MOV.U32 R11, RZ, RZ, 0x181f ;  /* 0x0000181fff0b7424 */ /* 0x000fe400078e00ff */
[----:B------:R-:W-:-:S07]  /*12210*/  IMAD.MOV.U32 R15, RZ, RZ, -0x1 ;  /* 0xffffffffff0f7424 */ /* 0x000fce00078e00ff */
[----:B------:R-:W-:Y:S05]  /*12220*/  WARPSYNC.COLLECTIVE R15, `(.L_x_347) ;  /* 0x000000000f087348 */ /* 0x000fea0003c00000 */
[----:B------:R0:W1:Y:S02]  /*12230*/  SHFL.IDX P6, R14, R13, R12, R11 ;  /* 0x0000000c0d0e7389 */ /* 0x00006400000c000b */
[----:B01----:R-:W-:Y:S01]  /*12240*/  ENDCOLLECTIVE ;  /* 0x000000000000791b */ /* 0x003fe20003800000 */
.L_x_347:
[----:B------:R-:W-:Y:S05]  /*12250*/  BSYNC B0 ;  /* 0x0000000000007941 */ /* 0x000fea0003800000 */
.L_x_346:
[----:B------:R-:W0:Y:S01]  /*12260*/  S2R R3, SR_TID.X ;  /* 0x0000000000037919 */ /* 0x000e220000002100 */
[----:B------:R-:W-:-:S05]  /*12270*/  LOP3.LUT R8, R8, 0x7f, RZ, 0xc0, !PT ;  /* 0x0000007f08087812 */ /* 0x000fca00078ec0ff */
[----:B------:R-:W-:Y:S02]  /*12280*/  IMAD.SHL.U32 R9, R8, 0x8, RZ ;  /* 0x0000000808097824 */ /* 0x000fe400078e00ff */
[----:B------:R-:W-:Y:S02]  /*12290*/  IMAD.MOV.U32 R13, RZ, RZ, R0 ;  /* 0x000000ffff0d7224 */ /* 0x000fe400078e0000 */
[----:B------:R-:W-:Y:S02]  /*122a0*/  IMAD.MOV.U32 R12, RZ, RZ, RZ ;  /* 0x000000ffff0c7224 */ /* 0x000fe400078e00ff */
[----:B------:R-:W-:Y:S02]  /*122b0*/  IMAD.MOV.U32 R11, RZ, RZ, 0x181f ;  /* 0x0000181fff0b7424 */ /* 0x000fe400078e00ff */
[----:B------:R-:W-:Y:S02]  /*122c0*/  IMAD.MOV.U32 R15, RZ, RZ, -0x1 ;  /* 0xffffffffff0f7424 */ /* 0x000fe400078e00ff */
[----:B0-----:R-:W-:-:S05]  /*122d0*/  IMAD.SHL.U32 R8, R3, 0x8, RZ ;  /* 0x0000000803087824 */ /* 0x001fca00078e00ff */
[----:B------:R-:W-:-:S04]  /*122e0*/  LOP3.LUT R8, R8, 0x1f8, RZ, 0xc0, !PT ;  /* 0x000001f808087812 */ /* 0x000fc800078ec0ff */
[----:B------:R-:W-:-:S04]  /*122f0*/  LOP3.LUT R8, R8, 0x38, R3, 0x78, !PT ;  /* 0x0000003808087812 */ /* 0x000fc800078e7803 */
[----:B------:R-:W-:Y:S01]  /*12300*/  LOP3.LUT R8, R8, 0x200, R9, 0xf8, !PT ;  /* 0x0000020008087812 */ /* 0x000fe200078ef809 */
[----:B------:R-:W-:Y:S01]  /*12310*/  IMAD.MOV.U32 R2, RZ, RZ, R14 ;  /* 0x000000ffff027224 */ /* 0x000fe200078e000e */
[----:B------:R0:W5:Y:S03]  /*12320*/  LDL.LU R9, [R1+0xc] ;  /* 0x00000c0001097983 */ /* 0x0001660000300800 */
[----:B------:R-:W-:-:S07]  /*12330*/  IMAD.MOV.U32 R3, RZ, RZ, R8 ;  /* 0x000000ffff037224 */ /* 0x000fce00078e0008 */
[----:B0----5:R-:W-:Y:S05]  /*12340*/  WARPSYNC.COLLECTIVE R15, `(.L_x_348) ;  /* 0x000000000f087348 */ /* 0x021fea0003c00000 */
[----:B------:R1:W2:Y:S02]  /*12350*/  SHFL.IDX P6, R14, R13, R12, R11 ;  /* 0x0000000c0d0e7389 */ /* 0x0002a400000c000b */
[----:B012--5:R-:W-:Y:S01]  /*12360*/  ENDCOLLECTIVE ;  /* 0x000000000000791b */ /* 0x027fe20003800000 */
.L_x_348:
[----:B------:R-:W-:Y:S01]  /*12370*/  ULDC UR4, c[0x0][0x288] ;  /* 0x0000a20000047ab9 */ /* 0x000fe20000000800 */
[----:B------:R-:W2:Y:S04]  /*12380*/  LDL.LU R8, [R1+0x10] ;  /* 0x0000100001087983 */ /* 0x000ea80000300800 */
[----:B------:R-:W3:Y:S01]  /*12390*/  LDL.LU R11, [R1+0x4] ;  /* 0x00000400010b7983 */ /* 0x000ee20000300800 */
[----:B------:R-:W-:Y:S01]  /*123a0*/  IMAD R7, R7, UR4, RZ ;  /* 0x0000000407077c24 */ /* 0x000fe2000f8e02ff */
[----:B------:R-:W-:Y:S01]  /*123b0*/  LOP3.LUT R17, R17, 0xffffff7f, RZ, 0xc0, !PT ;  /* 0xffffff7f11117812 */ /* 0x000fe200078ec0ff */
[----:B------:R-:W-:-:S03]  /*123c0*/  IMAD.MOV.U32 R15, RZ, RZ, R3 ;  /* 0x000000ffff0f7224 */ /* 0x000fc600078e0003 */
[----:B------:R-:W-:Y:S01]  /*123d0*/  @P1 LOP3.LUT R17, R17, 0x80, RZ, 0xfc, !PT ;  /* 0x0000008011111812 */ /* 0x000fe200078efcff */
[----:B------:R-:W-:-:S03]  /*123e0*/  IMAD.MOV.U32 R3, RZ, RZ, R14 ;  /* 0x000000ffff037224 */ /* 0x000fc600078e000e */
[C---:B------:R-:W-:Y:S02]  /*123f0*/  LOP3.LUT P1, RZ, R17.reuse, 0x10, RZ, 0xc0, !PT ;  /* 0x0000001011ff7812 */ /* 0x040fe4000782c0ff */
[----:B------:R-:W-:Y:S01]  /*12400*/  LOP3.LUT R17, R17, 0xffffffbf, RZ, 0xc0, !PT ;  /* 0xffffffbf11117812 */ /* 0x000fe200078ec0ff */
[----:B------:R-:W-:Y:S01]  /*12410*/  ULDC.64 UR6, c[0x0][0x208] ;  /* 0x0000820000067ab9 */ /* 0x000fe20000000a00 */
[----:B------:R-:W-:Y:S02]  /*12420*/  IMAD.MOV.U32 R13, RZ, RZ, R6 ;  /* 0x000000ffff0d7224 */ /* 0x000fe400078e0006 */
[----:B------:R-:W-:Y:S01]  /*12430*/  IMAD.MOV.U32 R12, RZ, RZ, 0x1 ;  /* 0x00000001ff0c7424 */ /* 0x000fe200078e00ff */
[-C--:B--2---:R-:W-:Y:S02]  /*12440*/  ISETP.GE.AND P3, PT, R8, R7.reuse, PT ;  /* 0x000000070800720c */ /* 0x084fe40003f66270 */
[----:B---3--:R-:W-:-:S11]  /*12450*/  ISETP.GE.AND P4, PT, R11, R7, PT ;  /* 0x000000070b00720c */ /* 0x008fd60003f86270 */
[----:B------:R-:W-:Y:S02]  /*12460*/  @P3 LOP3.LUT R17, R17, 0x40, RZ, 0xfc, !PT ;  /* 0x0000004011113812 */ /* 0x000fe400078efcff */
[----:B------:R-:W-:-:S05]  /*12470*/  @!P4 LEA R3, P6, R10, R3, 0x1 ;  /* 0x000000030a03c211 */ /* 0x000fca00078c08ff */
[----:B------:R-:W-:Y:S01]  /*12480*/  @!P4 IMAD.X R2, RZ, RZ, R2, P6 ;  /* 0x000000ffff02c224 */ /* 0x000fe200030e0602 */
[----:B------:R-:W-:-:S04]  /*12490*/  LOP3.LUT P6, RZ, R17, 0x8, RZ, 0xc0, !PT ;  /* 0x0000000811ff7812 */ /* 0x000fc800078cc0ff */
[----:B------:R-:W-:-:S04]  /*124a0*/  @!P4 LOP3.LUT R3, R3, R2, RZ, 0x3c, !PT ;  /* 0x000000020303c212 */ /* 0x000fc800078e3cff */
[----:B------:R-:W-:Y:S02]  /*124b0*/  @!P4 LOP3.LUT R2, R3, R2, RZ, 0x3c, !PT ;  /* 0x000000020302c212 */ /* 0x000fe400078e3cff */
[----:B------:R-:W-:Y:S02]  /*124c0*/  ISETP.GE.AND P2, PT, R9, R7, PT ;  /* 0x000000070900720c */ /* 0x000fe40003f46270 */
[----:B------:R-:W-:Y:S02]  /*124d0*/  @!P4 LOP3.LUT R8, R4, 0x40, RZ, 0xc0, !PT ;  /* 0x000000400408c812 */ /* 0x000fe400078ec0ff */
[----:B------:R-:W-:Y:S02]  /*124e0*/  @!P4 LEA R9, R15, UR38, 0x1 ;  /* 0x000000260f09cc11 */ /* 0x000fe4000f8e08ff */
[----:B------:R-:W-:Y:S02]  /*124f0*/  @!P4 LOP3.LUT R3, R3, R2, RZ, 0x3c, !PT ;  /* 0x000000020303c212 */ /* 0x000fe400078e3cff */
[----:B------:R-:W-:-:S02]  /*12500*/  LOP3.LUT P3, RZ, R17, 0x4, RZ, 0xc0, !PT ;  /* 0x0000000411ff7812 */ /* 0x000fc4000786c0ff */
[----:B------:R-:W-:Y:S01]  /*12510*/  @!P4 SHF.R.U32.HI R8, RZ, 0x2, R8 ;  /* 0x00000002ff08c819 */ /* 0x000fe20000011608 */
[----:B------:R-:W-:Y:S01]  /*12520*/  @!PT LDS RZ, [RZ] ;  /* 0x00000000fffff984 */ /* 0x000fe20000000800 */
[----:B------:R-:W-:Y:S01]  /*12530*/  @!PT LDS RZ, [RZ] ;  /* 0x00000000fffff984 */ /* 0x000fe20000000800 */
[----:B------:R-:W-:Y:S01]  /*12540*/  @!PT LDS RZ, [RZ] ;  /* 0x00000000fffff984 */ /* 0x000fe20000000800 */
[----:B------:R-:W-:Y:S01]  /*12550*/  @!P4 LDGSTS.E.BYPASS.LTC128B.128 [R9+0x26400], desc[UR6][R2.64], !P1 ;  /* 0x264000000209cfae */ /* 0x000fe2000c901d46 */
[----:B------:R-:W-:-:S03]  /*12560*/  LOP3.LUT P1, RZ, R17, 0x80, RZ, 0xc0, !PT ;  /* 0x0000008011ff7812 */ /* 0x000fc6000782c0ff */
        /* <DEDUP_REMOVED lines=8> */
[----:B------:R-:W-:Y:S01]  /*125f0*/  @!P4 LDGSTS.E.BYPASS.LTC128B.128 [R9+0x32400], desc[UR6][R2.64+0x300], P6 ;  /* 0x324003000209cfae */ /* 0x000fe2000b101d46 */
[----:B------:R-:W-:Y:S01]  /*12600*/  @!P4 ISETP.NE.U32.AND P6, PT, R8, RZ, PT ;  /* 0x000000ff0800c20c */ /* 0x000fe20003fc5070 */
[----:B------:R-:W-:-:S12]  /*12610*/  IMAD.MOV.U32 R11, RZ, RZ, 0x181f ;  /* 0x0000181fff0b7424 */ /* 0x000fd800078e00ff */
[----:B------:R0:W-:Y:S02]  /*12620*/  @!P4 LDGSTS.E.BYPASS.LTC128B.128 [R9+0x34400], desc[UR6][R2.64+0x380], P6 ;  /* 0x344003800209cfae */ /* 0x0001e4000b101d46 */
[----:B0-----:R-:W-:Y:S02]  /*12630*/  IMAD.MOV.U32 R9, RZ, RZ, R15 ;  /* 0x000000ffff097224 */ /* 0x001fe400078e000f */
[----:B------:R-:W-:-:S07]  /*12640*/  IMAD.MOV.U32 R15, RZ, RZ, -0x1 ;  /* 0xffffffffff0f7424 */ /* 0x000fce00078e00ff */
[----:B------:R-:W-:Y:S05]  /*12650*/  WARPSYNC.COLLECTIVE R15, `(.L_x_349) ;  /* 0x000000000f087348 */ /* 0x000fea0003c00000 */
[----:B------:R0:W1:Y:S02]  /*12660*/  SHFL.IDX P6, R14, R13, R12, R11 ;  /* 0x0000000c0d0e7389 */ /* 0x00006400000c000b */
[----:B01----:R-:W-:Y:S01]  /*12670*/  ENDCOLLECTIVE ;  /* 0x000000000000791b */ /* 0x003fe20003800000 */
.L_x_349:
[----:B------:R-:W-:Y:S02]  /*12680*/  IMAD.MOV.U32 R13, RZ, RZ, R0 ;  /* 0x000000ffff0d7224 */ /* 0x000fe400078e0000 */
[----:B------:R-:W-:-:S07]  /*12690*/  IMAD.MOV.U32 R8, RZ, RZ, R14 ;  /* 0x000000ffff087224 */ /* 0x000fce00078e000e */
[----:B------:R-:W-:Y:S05]  /*126a0*/  WARPSYNC.COLLECTIVE R15, `(.L_x_350) ;  /* 0x000000000f087348 */ /* 0x000fea0003c00000 */
[----:B------:R0:W1:Y:S02]  /*126b0*/  SHFL.IDX P6, R14, R13, R12, R11 ;  /* 0x0000000c0d0e7389 */ /* 0x00006400000c000b */
[----:B01----:R-:W-:Y:S01]  /*126c0*/  ENDCOLLECTIVE ;  /* 0x000000000000791b */ /* 0x003fe20003800000 */
.L_x_350:
[----:B------:R-:W-:Y:S01]  /*126d0*/  @!P2 LEA R21, R9, UR38, 0x1 ;  /* 0x000000260915ac11 */ /* 0x000fe2000f8e08ff */
[----:B------:R-:W-:Y:S01]  /*126e0*/  ULDC.64 UR4, c[0x0][0x208] ;  /* 0x0000820000047ab9 */ /* 0x000fe20000000a00 */
[----:B------:R-:W-:-:S05]  /*126f0*/  @!P2 LEA R10, P4, R10, R14, 0x1 ;  /* 0x0000000e0a0aa211 */ /* 0x000fca00078808ff */
[----:B------:R-:W-:Y:S01]  /*12700*/  @!P2 IMAD.X R14, RZ, RZ, R8, P4 ;  /* 0x000000ffff0ea224 */ /* 0x000fe200020e0608 */
[C---:B------:R-:W-:Y:S02]  /*12710*/  LOP3.LUT P4, RZ, R17.reuse, 0x10, RZ, 0xc0, !PT ;  /* 0x0000001011ff7812 */ /* 0x040fe4000788c0ff */
[----:B------:R-:W-:Y:S01]  /*12720*/  @!P2 LOP3.LUT R8, R4, 0x40, RZ, 0xc0, !PT ;  /* 0x000000400408a812 */ /* 0x000fe200078ec0ff */
[----:B------:R-:W-:Y:S01]  /*12730*/  @!P2 IMAD.MOV.U32 R2, RZ, RZ, R10 ;  /* 0x000000ffff02a224 */ /* 0x000fe200078e000a */
[----:B------:R-:W-:Y:S01]  /*12740*/  LOP3.LUT P6, RZ, R17, 0x8, RZ, 0xc0, !PT ;  /* 0x0000000811ff7812 */ /* 0x000fe200078cc0ff */
[----:B------:R-:W-:Y:S01]  /*12750*/  @!P2 IMAD.MOV.U32 R3, RZ, RZ, R14 ;  /* 0x000000ffff03a224 */ /* 0x000fe200078e000e */
[----:B------:R-:W-:-:S07]  /*12760*/  @!P2 SHF.R.U32.HI R8, RZ, 0x2, R8 ;  /* 0x00000002ff08a819 */ /* 0x000fce0000011608 */
[----:B------:R-:W-:Y:S01]  /*12770*/  @!PT LDS RZ, [RZ] ;  /* 0x00000000fffff984 */ /* 0x000fe20000000800 */
[----:B------:R-:W-:Y:S01]  /*12780*/  @!PT LDS RZ, [RZ] ;  /* 0x00000000fffff984 */ /* 0x000fe20000000800 */
[----:B------:R-:W-:Y:S01]  /*12790*/  @!PT LDS RZ, [RZ] ;  /* 0x00000000fffff984 */ /* 0x000fe20000000800 */
        /* <DEDUP_REMOVED lines=10> */
[----:B------:R-:W-:Y:S01]  /*12840*/  @!P2 ISETP.NE.U32.AND P4, PT, R8, RZ, PT ;  /* 0x000000ff0800a20c */ /* 0x000fe20003f85070 */
[----:B------:R-:W-:-:S02]  /*12850*/  IMAD.MOV.U32 R13, RZ, RZ, R6 ;  /* 0x000000ffff0d7224 */ /* 0x000fc400078e0006 */
[----:B------:R-:W-:Y:S01]  /*12860*/  IMAD.MOV.U32 R12, RZ, RZ, 0x2 ;  /* 0x00000002ff0c7424 */ /* 0x000fe200078e00ff */
[----:B------:R-:W1:Y:S09]  /*12870*/  S2R R10, SR_TID.X ;  /* 0x00000000000a7919 */ /* 0x000e720000002100 */
[----:B------:R0:W-:Y:S02]  /*12880*/  @!P2 LDGSTS.E.BYPASS.LTC128B.128 [R21+0x34c00], desc[UR4][R2.64+0x380], P4 ;  /* 0x34c003800215afae */ /* 0x0001e4000a101d44 */
[----:B01----:R-:W-:Y:S05]  /*12890*/  WARPSYNC.COLLECTIVE R15, `(.L_x_351) ;  /* 0x000000000f087348 */ /* 0x003fea0003c00000 */
[----:B------:R2:W3:Y:S02]  /*128a0*/  SHFL.IDX P6, R14, R13, R12, R11 ;  /* 0x0000000c0d0e7389 */ /* 0x0004e400000c000b */
[----:B0123--:R-:W-:Y:S01]  /*128b0*/  ENDCOLLECTIVE ;  /* 0x000000000000791b */ /* 0x00ffe20003800000 */
.L_x_351:
[----:B------:R-:W-:Y:S02]  /*128c0*/  IMAD.MOV.U32 R13, RZ, RZ, R0 ;  /* 0x000000ffff0d7224 */ /* 0x000fe400078e0000 */
[----:B------:R-:W-:-:S07]  /*128d0*/  IMAD.MOV.U32 R2, RZ, RZ, R14 ;  /* 0x000000ffff027224 */ /* 0x000fce00078e000e */
[----:B------:R-:W-:Y:S05]  /*128e0*/  WARPSYNC.COLLECTIVE R15, `(.L_x_352) ;  /* 0x000000000f087348 */ /* 0x000fea0003c00000 */
[----:B------:R0:W1:Y:S02]  /*128f0*/  SHFL.IDX P6, R14, R13, R12, R11 ;  /* 0x0000000c0d0e7389 */ /* 0x00006400000c000b */
[----:B01----:R-:W-:Y:S01]  /*12900*/  ENDCOLLECTIVE ;  /* 0x000000000000791b */ /* 0x003fe20003800000 */
.L_x_352:
[----:B------:R-:W-:Y:S01]  /*12910*/  LOP3.LUT P3, RZ, R17, 0x40, RZ, 0xc0, !PT ;  /* 0x0000004011ff7812 */ /* 0x000fe2000786c0ff */
[----:B------:R-:W-:-:S05]  /*12920*/  IMAD.SHL.U32 R10, R10, 0x8, RZ ;  /* 0x000000080a0a7824 */ /* 0x000fca00078e00ff */
[----:B------:R-:W-:-:S07]  /*12930*/  LOP3.LUT R10, R10, 0x38, RZ, 0xc0, !PT ;  /* 0x000000380a0a7812 */ /* 0x000fce00078ec0ff */
[----:B------:R-:W-:-:S05]  /*12940*/  @!P3 LEA R3, P4, R10, R14, 0x1 ;  /* 0x0000000e0a03b211 */ /* 0x000fca00078808ff */
[----:B------:R-:W-:Y:S01]  /*12950*/  @!P3 IMAD.X R2, RZ, RZ, R2, P4 ;  /* 0x000000ffff02b224 */ /* 0x000fe200020e0602 */
[----:B------:R-:W-:-:S04]  /*12960*/  LOP3.LUT P4, RZ, R17, 0x10, RZ, 0xc0, !PT ;  /* 0x0000001011ff7812 */ /* 0x000fc8000788c0ff */
[-C--:B------:R-:W-:Y:S02]  /*12970*/  @!P3 LOP3.LUT R3, R3, R2.reuse, RZ, 0x3c, !PT ;  /* 0x000000020303b212 */ /* 0x080fe400078e3cff */
[----:B------:R-:W-:Y:S02]  /*12980*/  @!P3 LOP3.LUT R8, R4, 0x40, RZ, 0xc0, !PT ;  /* 0x000000400408b812 */ /* 0x000fe400078ec0ff */
[----:B------:R-:W-:Y:S02]  /*12990*/  @!P3 LOP3.LUT R2, R3, R2, RZ, 0x3c, !PT ;  /* 0x000000020302b212 */ /* 0x000fe400078e3cff */
[----:B------:R-:W-:Y:S02]  /*129a0*/  @!P3 LEA R9, R9, UR38, 0x1 ;  /* 0x000000260909bc11 */ /* 0x000fe4000f8e08ff */
[----:B------:R-:W-:Y:S02]  /*129b0*/  @!P3 LOP3.LUT R3, R3, R2, RZ, 0x3c, !PT ;  /* 0x000000020303b212 */ /* 0x000fe400078e3cff */
[C---:B------:R-:W-:Y:S01]  /*129c0*/  LOP3.LUT P6, RZ, R17.reuse, 0x8, RZ, 0xc0, !PT ;  /* 0x0000000811ff7812 */ /* 0x040fe200078cc0ff */
[----:B------:R-:W-:Y:S01]  /*129d0*/  ULDC.64 UR4, c[0x0][0x208] ;  /* 0x0000820000047ab9 */ /* 0x000fe20000000a00 */
[----:B------:R-:W-:Y:S01]  /*129e0*/  LOP3.LUT P2, RZ, R17, 0x4, RZ, 0xc0, !PT ;  /* 0x0000000411ff7812 */ /* 0x000fe2000784c0ff */
[----:B------:R-:W-:Y:S01]  /*129f0*/  @!PT LDS RZ, [RZ] ;  /* 0x00000000fffff984 */ /* 0x000fe20000000800 */
[----:B------:R-:W-:Y:S01]  /*12a00*/  @!PT LDS RZ, [RZ] ;  /* 0x00000000fffff984 */ /* 0x000fe20000000800 */
[----:B------:R-:W-:Y:S01]  /*12a10*/  @!PT LDS RZ, [RZ] ;  /* 0x00000000fffff984 */ /* 0x000fe20000000800 */
[----:B------:R0:W-:Y:S01]  /*12a20*/  @!P3 LDGSTS.E.BYPASS.LTC128B.128 [R9+0x27400], desc[UR4][R2.64], !P4 ;  /* 0x274000000209bfae */ /* 0x0001e2000e101d44 */
[----:B------:R-:W-:-:S04]  /*12a30*/  @!P3 SHF.R.U32.HI R8, RZ, 0x2, R8 ;  /* 0x00000002ff08b819 */ /* 0x000fc80000011608 */
[----:B------:R-:W-:Y:S02]  /*12a40*/  @!P3 ISETP.NE.U32.AND P4, PT, R8, RZ, PT ;  /* 0x000000ff0800b20c */ /* 0x000fe40003f85070 */
[----:B------:R-:W-:-:S03]  /*12a50*/  @!P3 LOP3.LUT R8, R5, 0x80, RZ, 0xc0, !PT ;  /* 0x000000800508b812 */ /* 0x000fc600078ec0ff */
[----:B------:R0:W-:Y:S01]  /*12a60*/  @!P3 LDGSTS.E.BYPASS.LTC128B.128 [R9+0x29400], desc[UR4][R2.64+0x80], !P6 ;  /* 0x294000800209bfae */ /* 0x0001e2000f101d44 */
[----:B------:R-:W-:-:S03]  /*12a70*/  @!P3 SHF.R.U32.HI R8, RZ, 0x3, R8 ;  /* 0x00000003ff08b819 */ /* 0x000fc60000011608 */
[----:B------:R0:W-:Y:S04]  /*12a80*/  @!P3 LDGSTS.E.BYPASS.LTC128B.128 [R9+0x2b400], desc[UR4][R2.64+0x100], !P2 ;  /* 0x2b4001000209bfae */ /* 0x0001e8000d101d44 */
[----:B------:R0:W-:Y:S04]  /*12a90*/  @!P3 LDGSTS.E.BYPASS.LTC128B.128 [R9+0x2d400], desc[UR4][R2.64+0x180], !P5 ;  /* 0x2d4001800209bfae */ /* 0x0001e8000e901d44 */
[----:B------:R0:W-:Y:S04]  /*12aa0*/  @!P3 LDGSTS.E.BYPASS.LTC128B.128 [R9+0x2f400], desc[UR4][R2.64+0x200], !P0 ;  /* 0x2f4002000209bfae */ /* 0x0001e8000c101d44 */
[----:B------:R0:W-:Y:S04]  /*12ab0*/  @!P3 LDGSTS.E.BYPASS.LTC128B.128 [R9+0x31400], desc[UR4][R2.64+0x280], !P1 ;  /* 0x314002800209bfae */ /* 0x0001e8000c901d44 */
[----:B------:R0:W-:Y:S01]  /*12ac0*/  @!P3 LDGSTS.E.BYPASS.LTC128B.128 [R9+0x33400], desc[UR4][R2.64+0x300], P4 ;  /* 0x334003000209bfae */ /* 0x0001e2000a101d44 */
[----:B------:R-:W-:Y:S01]  /*12ad0*/  @!P3 ISETP.NE.U32.AND P4, PT, R8, RZ, PT ;  /* 0x000000ff0800b20c */ /* 0x000fe20003f85070 */
[----:B------:R-:W-:-:S02]  /*12ae0*/  IMAD.MOV.U32 R13, RZ, RZ, R6 ;  /* 0x000000ffff0d7224 */ /* 0x000fc400078e0006 */
[----:B------:R-:W-:-:S10]  /*12af0*/  IMAD.MOV.U32 R12, RZ, RZ, 0x3 ;  /* 0x00000003ff0c7424 */ /* 0x000fd400078e00ff */
[----:B------:R0:W-:Y:S02]  /*12b00*/  @!P3 LDGSTS.E.BYPASS.LTC128B.128 [R9+0x35400], desc[UR4][R2.64+0x380], P4 ;  /* 0x354003800209bfae */ /* 0x0001e4000a101d44 */
[----:B0-----:R-:W-:Y:S05]  /*12b10*/  WARPSYNC.COLLECTIVE R15, `(.L_x_353) ;  /* 0x000000000f087348 */ /* 0x001fea0003c00000 */
[----:B------:R1:W2:Y:S02]  /*12b20*/  SHFL.IDX P6, R14, R13, R12, R11 ;  /* 0x0000000c0d0e7389 */ /* 0x0002a400000c000b */
[----:B012---:R-:W-:Y:S01]  /*12b30*/  ENDCOLLECTIVE ;  /* 0x000000000000791b */ /* 0x007fe20003800000 */
.L_x_353:
[----:B------:R-:W-:Y:S02]  /*12b40*/  IMAD.MOV.U32 R13, RZ, RZ, R0 ;  /* 0x000000ffff0d7224 */ /* 0x000fe400078e0000 */
[----:B------:R-:W-:-:S07]  /*12b50*/  IMAD.MOV.U32 R6, RZ, RZ, R14 ;  /* 0x000000ffff067224 */ /* 0x000fce00078e000e */
[----:B------:R-:W-:Y:S05]  /*12b60*/  WARPSYNC.COLLECTIVE R15, `(.L_x_354) ;  /* 0x000000000f087348 */ /* 0x000fea0003c00000 */
[----:B------:R0:W1:Y:S02]  /*12b70*/  SHFL.IDX P6, R14, R13, R12, R11 ;  /* 0x0000000c0d0e7389 */ /* 0x00006400000c000b */
[----:B01----:R-:W-:Y:S01]  /*12b80*/  ENDCOLLECTIVE ;  /* 0x000000000000791b */ /* 0x003fe20003800000 */
.L_x_354:
[----:B------:R-:W-:Y:S05]  /*12b90*/  BRA `(.L_x_355) ;  /* 0xffffffb800a07947 */ /* 0x000fea000383ffff */
.L_x_244:
[----:B0-----:R-:W-:-:S04]  /*12ba0*/  IMAD.U32 R3, RZ, RZ, UR38 ;  /* 0x00000026ff037e24 */ /* 0x001fc8000f8e00ff */
[----:B------:R0:W3:Y:S03]  /*12bb0*/  SYNCS.PHASECHK.TRANS64.TRYWAIT P0, [R3+URZ+0x38820], R2 ;  /* 0x03882002030075a7 */ /* 0x0000e6000800017f */
[----:B---3--:R-:W-:Y:S05]  /*12bc0*/  @!P0 NANOSLEEP.SYNCS 0x989680 ;  /* 0x009896800000895d */ /* 0x008fea0003900000 */
[----:B------:R-:W3:Y:S02]  /*12bd0*/  @!P0 SYNCS.PHASECHK.TRANS64 P0, [R3+URZ+0x38820], R2 ;  /* 0x03882002030085a7 */ /* 0x000ee4000800007f */
[----:B---3--:R-:W-:Y:S05]  /*12be0*/  @!P0 BRA `(.L_x_244) ;  /* 0xfffffffc00ec8947 */ /* 0x008fea000383ffff */
[----:B------:R-:W-:Y:S05]  /*12bf0*/  BRA `(.L_x_356) ;  /* 0xffffffbc00487947 */ /* 0x000fea000383ffff */
.L_x_247:
[----:B0-----:R-:W-:-:S04]  /*12c00*/  IMAD.U32 R3, RZ, RZ, UR38 ;  /* 0x00000026ff037e24 */ /* 0x001fc8000f8e00ff */
[----:B------:R0:W3:Y:S03]  /*12c10*/  SYNCS.PHASECHK.TRANS64.TRYWAIT P0, [R3+URZ+0x38860], R2 ;  /* 0x03886002030075a7 */ /* 0x0000e6000800017f */
[----:B---3--:R-:W-:Y:S05]  /*12c20*/  @!P0 NANOSLEEP.SYNCS 0x989680 ;  /* 0x009896800000895d */ /* 0x008fea0003900000 */
[----:B------:R-:W3:Y:S02]  /*12c30*/  @!P0 SYNCS.PHASECHK.TRANS64 P0, [R3+URZ+0x38860], R2 ;  /* 0x03886002030085a7 */ /* 0x000ee4000800007f */
[----:B---3--:R-:W-:Y:S05]  /*12c40*/  @!P0 BRA `(.L_x_247) ;  /* 0xfffffffc00ec8947 */ /* 0x008fea000383ffff */
[----:B------:R-:W-:Y:S05]  /*12c50*/  BRA `(.L_x_357) ;  /* 0xffffffbc00547947 */ /* 0x000fea000383ffff */
.L_x_263:
[----:B-1----:R-:W-:-:S04]  /*12c60*/  IMAD.U32 R3, RZ, RZ, UR38 ;  /* 0x00000026ff037e24 */ /* 0x002fc8000f8e00ff */
[----:B------:R1:W3:Y:S03]  /*12c70*/  SYNCS.PHASECHK.TRANS64.TRYWAIT P0, [R3+URZ+0x38848], R2 ;  /* 0x03884802030075a7 */ /* 0x0002e6000800017f */
[----:B---3--:R-:W-:Y:S05]  /*12c80*/  @!P0 NANOSLEEP.SYNCS 0x989680 ;  /* 0x009896800000895d */ /* 0x008fea0003900000 */
[----:B------:R-:W3:Y:S02]  /*12c90*/  @!P0 SYNCS.PHASECHK.TRANS64 P0, [R3+URZ+0x38848], R2 ;  /* 0x03884802030085a7 */ /* 0x000ee4000800007f */
[----:B---3--:R-:W-:Y:S05]  /*12ca0*/  @!P0 BRA `(.L_x_263) ;  /* 0xfffffffc00ec8947 */ /* 0x008fea000383ffff */
[----:B------:R-:W-:Y:S05]  /*12cb0*/  BRA `(.L_x_358) ;  /* 0xffffffc800207947 */ /* 0x000fea000383ffff */
.L_x_268:
[----:B01----:R-:W-:-:S04]  /*12cc0*/  IMAD.U32 R3, RZ, RZ, UR38 ;  /* 0x00000026ff037e24 */ /* 0x003fc8000f8e00ff */
[----:B------:R0:W1:Y:S03]  /*12cd0*/  SYNCS.PHASECHK.TRANS64.TRYWAIT P0, [R3+URZ+0x38868], R2 ;  /* 0x03886802030075a7 */ /* 0x000066000800017f */
[----:B-1----:R-:W-:Y:S05]  /*12ce0*/  @!P0 NANOSLEEP.SYNCS 0x989680 ;  /* 0x009896800000895d */ /* 0x002fea0003900000 */
[----:B------:R-:W1:Y:S02]  /*12cf0*/  @!P0 SYNCS.PHASECHK.TRANS64 P0, [R3+URZ+0x38868], R2 ;  /* 0x03886802030085a7 */ /* 0x000e64000800007f */
[----:B-1----:R-:W-:Y:S05]  /*12d00*/  @!P0 BRA `(.L_x_268) ;  /* 0xfffffffc00ec8947 */ /* 0x002fea000383ffff */
[----:B------:R-:W-:Y:S05]  /*12d10*/  BRA `(.L_x_359) ;  /* 0xffffffc800807947 */ /* 0x000fea000383ffff */
.L_x_283:
[----:B-1----:R-:W-:-:S04]  /*12d20*/  IMAD.U32 R3, RZ, RZ, UR38 ;  /* 0x00000026ff037e24 */ /* 0x002fc8000f8e00ff */
[----:B------:R1:W3:Y:S03]  /*12d30*/  SYNCS.PHASECHK.TRANS64.TRYWAIT P0, [R3+URZ+0x38840], R2 ;  /* 0x03884002030075a7 */ /* 0x0002e6000800017f */
[----:B---3--:R-:W-:Y:S05]  /*12d40*/  @!P0 NANOSLEEP.SYNCS 0x989680 ;  /* 0x009896800000895d */ /* 0x008fea0003900000 */
[----:B------:R-:W3:Y:S02]  /*12d50*/  @!P0 SYNCS.PHASECHK.TRANS64 P0, [R3+URZ+0x38840], R2 ;  /* 0x03884002030085a7 */ /* 0x000ee4000800007f */
[----:B---3--:R-:W-:Y:S05]  /*12d60*/  @!P0 BRA `(.L_x_283) ;  /* 0xfffffffc00ec8947 */ /* 0x008fea000383ffff */
[----:B------:R-:W-:Y:S05]  /*12d70*/  BRA `(.L_x_360) ;  /* 0xffffffd000d07947 */ /* 0x000fea000383ffff */
.L_x_288:
[----:B01----:R-:W-:-:S04]  /*12d80*/  IMAD.U32 R3, RZ, RZ, UR38 ;  /* 0x00000026ff037e24 */ /* 0x003fc8000f8e00ff */
[----:B------:R0:W1:Y:S03]  /*12d90*/  SYNCS.PHASECHK.TRANS64.TRYWAIT P0, [R3+URZ+0x38860], R2 ;  /* 0x03886002030075a7 */ /* 0x000066000800017f */
[----:B-1----:R-:W-:Y:S05]  /*12da0*/  @!P0 NANOSLEEP.SYNCS 0x989680 ;  /* 0x009896800000895d */ /* 0x002fea0003900000 */
[----:B------:R-:W1:Y:S02]  /*12db0*/  @!P0 SYNCS.PHASECHK.TRANS64 P0, [R3+URZ+0x38860], R2 ;  /* 0x03886002030085a7 */ /* 0x000e64000800007f */
[----:B-1----:R-:W-:Y:S05]  /*12dc0*/  @!P0 BRA `(.L_x_288) ;  /* 0xfffffffc00ec8947 */ /* 0x002fea000383ffff */
[----:B------:R-:W-:Y:S05]  /*12dd0*/  BRA `(.L_x_361) ;  /* 0xffffffd400347947 */ /* 0x000fea000383ffff */
.L_x_304:
[----:B-1----:R-:W-:-:S04]  /*12de0*/  IMAD.U32 R3, RZ, RZ, UR38 ;  /* 0x00000026ff037e24 */ /* 0x002fc8000f8e00ff */
[----:B------:R1:W3:Y:S03]  /*12df0*/  SYNCS.PHASECHK.TRANS64.TRYWAIT P0, [R3+URZ+0x38848], R2 ;  /* 0x03884802030075a7 */ /* 0x0002e6000800017f */
[----:B---3--:R-:W-:Y:S05]  /*12e00*/  @!P0 NANOSLEEP.SYNCS 0x989680 ;  /* 0x009896800000895d */ /* 0x008fea0003900000 */
[----:B------:R-:W3:Y:S02]  /*12e10*/  @!P0 SYNCS.PHASECHK.TRANS64 P0, [R3+URZ+0x38848], R2 ;  /* 0x03884802030085a7 */ /* 0x000ee4000800007f */
[----:B---3--:R-:W-:Y:S05]  /*12e20*/  @!P0 BRA `(.L_x_304) ;  /* 0xfffffffc00ec8947 */ /* 0x008fea000383ffff */
[----:B------:R-:W-:Y:S05]  /*12e30*/  BRA `(.L_x_362) ;  /* 0xffffffdc008c7947 */ /* 0x000fea000383ffff */
.L_x_309:
[----:B-1----:R-:W-:-:S04]  /*12e40*/  IMAD.U32 R3, RZ, RZ, UR38 ;  /* 0x00000026ff037e24 */ /* 0x002fc8000f8e00ff */
[----:B------:R1:W3:Y:S03]  /*12e50*/  SYNCS.PHASECHK.TRANS64.TRYWAIT P0, [R3+URZ+0x38868], R2 ;  /* 0x03886802030075a7 */ /* 0x0002e6000800017f */
[----:B---3--:R-:W-:Y:S05]  /*12e60*/  @!P0 NANOSLEEP.SYNCS 0x989680 ;  /* 0x009896800000895d */ /* 0x008fea0003900000 */
[----:B------:R-:W3:Y:S02]  /*12e70*/  @!P0 SYNCS.PHASECHK.TRANS64 P0, [R3+URZ+0x38868], R2 ;  /* 0x03886802030085a7 */ /* 0x000ee4000800007f */
[----:B---3--:R-:W-:Y:S05]  /*12e80*/  @!P0 BRA `(.L_x_309) ;  /* 0xfffffffc00ec8947 */ /* 0x008fea000383ffff */
[----:B------:R-:W-:Y:S05]  /*12e90*/  BRA `(.L_x_363) ;  /* 0xffffffdc00f07947 */ /* 0x000fea000383ffff */
.L_x_320:
[----:B-1----:R1:W3:Y:S02]  /*12ea0*/  SYNCS.PHASECHK.TRANS64.TRYWAIT P0, [R2+URZ+0x38820], R9 ;  /* 0x03882009020075a7 */ /* 0x0022e4000800017f */
[----:B---3--:R-:W-:Y:S05]  /*12eb0*/  @!P0 NANOSLEEP.SYNCS 0x989680 ;  /* 0x009896800000895d */ /* 0x008fea0003900000 */
[----:B------:R-:W3:Y:S02]  /*12ec0*/  @!P0 SYNCS.PHASECHK.TRANS64 P0, [R2+URZ+0x38820], R9 ;  /* 0x03882009020085a7 */ /* 0x000ee4000800007f */
[----:B---3--:R-:W-:Y:S05]  /*12ed0*/  @!P0 BRA `(.L_x_320) ;  /* 0xfffffffc00f08947 */ /* 0x008fea000383ffff */
[----:B------:R-:W-:Y:S05]  /*12ee0*/  BRA `(.L_x_364) ;  /* 0xffffffe400e07947 */ /* 0x000fea000383ffff */
.L_x_321:
[----:B------:R-:W3:Y:S01]  /*12ef0*/  S2R R3, SR_TID.X ;  /* 0x0000000000037919 */ /* 0x000ee20000002100 */
[----:B------:R-:W-:Y:S01]  /*12f00*/  BSSY B0, `(.L_x_365) ;  /* 0x000000a000007945 */ /* 0x000fe20003800000 */
[----:B------:R-:W-:Y:S02]  /*12f10*/  IMAD.MOV.U32 R12, RZ, RZ, RZ ;  /* 0x000000ffff0c7224 */ /* 0x000fe400078e00ff */
[----:B------:R-:W-:Y:S02]  /*12f20*/  IMAD.MOV.U32 R11, RZ, RZ, 0x1f ;  /* 0x0000001fff0b7424 */ /* 0x000fe400078e00ff */
[----:B------:R-:W-:Y:S01]  /*12f30*/  IMAD.MOV.U32 R15, RZ, RZ, -0x1 ;  /* 0xffffffffff0f7424 */ /* 0x000fe200078e00ff */
[----:B---3--:R-:W-:-:S04]  /*12f40*/  SHF.R.U32.HI R3, RZ, 0x5, R3 ;  /* 0x00000005ff037819 */ /* 0x008fc80000011603 */
[----:B------:R-:W-:-:S05]  /*12f50*/  LOP3.LUT R3, R3, 0x3, RZ, 0xc0, !PT ;  /* 0x0000000303037812 */ /* 0x000fca00078ec0ff */
[----:B------:R-:W-:-:S07]  /*12f60*/  IMAD.MOV.U32 R13, RZ, RZ, R3 ;  /* 0x000000ffff0d7224 */ /* 0x000fce00078e0003 */
[----:B012---:R-:W-:Y:S05]  /*12f70*/  WARPSYNC.COLLECTIVE R15, `(.L_x_366) ;  /* 0x000000000f087348 */ /* 0x007fea0003c00000 */
[----:B--2---:R2:W3:Y:S02]  /*12f80*/  SHFL.IDX P6, R14, R13, R12, R11 ;  /* 0x0000000c0d0e7389 */ /* 0x0044e400000c000b */
[----:B0123--:R-:W-:Y:S01]  /*12f90*/  ENDCOLLECTIVE ;  /* 0x000000000000791b */ /* 0x00ffe20003800000 */
.L_x_366:
[----:B------:R-:W-:Y:S05]  /*12fa0*/  BSYNC B0 ;  /* 0x0000000000007941 */ /* 0x000fea0003800000 */
.L_x_365:
[----:B------:R-:W-:Y:S05]  /*12fb0*/  BRA `(.L_x_367) ;  /* 0xffffffe400c47947 */ /* 0x000fea000383ffff */
.L_x_322:
[----:B------:R-:W-:Y:S01]  /*12fc0*/  BSSY B0, `(.L_x_368) ;  /* 0x0000006000007945 */ /* 0x000fe20003800000 */
[----:B------:R-:W-:-:S07]  /*12fd0*/  IMAD.MOV.U32 R15, RZ, RZ, -0x1 ;  /* 0xffffffffff0f7424 */ /* 0x000fce00078e00ff */
[----:B012---:R-:W-:Y:S05]  /*12fe0*/  WARPSYNC.COLLECTIVE R15, `(.L_x_369) ;  /* 0x000000000f0c7348 */ /* 0x007fea0003c00000 */
[----:B------:R-:W-:Y:S02]  /*12ff0*/  ELECT P6, UR62, PT ;  /* 0x00000000003e782f */ /* 0x000fe400038c0000 */
[----:B------:R-:W-:Y:S01]  /*13000*/  MOV R14, UR62 ;  /* 0x0000003e000e7c02 */ /* 0x000fe20008000f00 */
[----:B012---:R-:W-:Y:S10]  /*13010*/  ENDCOLLECTIVE ;  /* 0x000000000000791b */ /* 0x007ff40003800000 */
.L_x_369:
[----:B------:R-:W-:Y:S05]  /*13020*/  BSYNC B0 ;  /* 0x0000000000007941 */ /* 0x000fea0003800000 */
.L_x_368:
[----:B------:R-:W-:Y:S05]  /*13030*/  BRA `(.L_x_370) ;  /* 0xffffffe400b87947 */ /* 0x000fea000383ffff */
.L_x_324:
[----:B--2---:R2:W3:Y:S02]  /*13040*/  SYNCS.PHASECHK.TRANS64.TRYWAIT P0, [R7+URZ], R4 ;  /* 0x00000004070075a7 */ /* 0x0044e4000800017f */
[----:B---3--:R-:W-:Y:S05]  /*13050*/  @!P0 NANOSLEEP.SYNCS 0x989680 ;  /* 0x009896800000895d */ /* 0x008fea0003900000 */
[----:B------:R-:W3:Y:S02]  /*13060*/  @!P0 SYNCS.PHASECHK.TRANS64 P0, [R7+URZ], R4 ;  /* 0x00000004070085a7 */ /* 0x000ee4000800007f */
[----:B---3--:R-:W-:Y:S05]  /*13070*/  @!P0 BRA `(.L_x_324) ;  /* 0xfffffffc00f08947 */ /* 0x008fea000383ffff */
[----:B------:R-:W-:Y:S05]  /*13080*/  BRA `(.L_x_371) ;  /* 0xffffffe400f47947 */ /* 0x000fea000383ffff */
.L_x_325:
[----:B---3--:R3:W4:Y:S02]  /*13090*/  SYNCS.PHASECHK.TRANS64.TRYWAIT P0, [R5+URZ], R0 ;  /* 0x00000000050075a7 */ /* 0x008724000800017f */
[----:B----4-:R-:W-:Y:S05]  /*130a0*/  @!P0 NANOSLEEP.SYNCS 0x989680 ;  /* 0x009896800000895d */ /* 0x010fea0003900000 */
[----:B------:R-:W4:Y:S02]  /*130b0*/  @!P0 SYNCS.PHASECHK.TRANS64 P0, [R5+URZ], R0 ;  /* 0x00000000050085a7 */ /* 0x000f24000800007f */
[----:B----4-:R-:W-:Y:S05]  /*130c0*/  @!P0 BRA `(.L_x_325) ;  /* 0xfffffffc00f08947 */ /* 0x010fea000383ffff */
[----:B------:R-:W-:Y:S05]  /*130d0*/  BRA `(.L_x_372) ;  /* 0xffffffe400e87947 */ /* 0x000fea000383ffff */
.L_x_327:
[----:B-1----:R1:W3:Y:S02]  /*130e0*/  SYNCS.PHASECHK.TRANS64.TRYWAIT P0, [R5+URZ], R4 ;  /* 0x00000004050075a7 */ /* 0x0022e4000800017f */
[----:B---3--:R-:W-:Y:S05]  /*130f0*/  @!P0 NANOSLEEP.SYNCS 0x989680 ;  /* 0x009896800000895d */ /* 0x008fea0003900000 */
[----:B------:R-:W3:Y:S02]  /*13100*/  @!P0 SYNCS.PHASECHK.TRANS64 P0, [R5+URZ], R4 ;  /* 0x00000004050085a7 */ /* 0x000ee4000800007f */
[----:B---3--:R-:W-:Y:S05]  /*13110*/  @!P0 BRA `(.L_x_327) ;  /* 0xfffffffc00f08947 */ /* 0x008fea000383ffff */
[----:B------:R-:W-:Y:S05]  /*13120*/  BRA `(.L_x_373) ;  /* 0xffffffe400ec7947 */ /* 0x000fea000383ffff */
.L_x_374:
        /* <DEDUP_REMOVED lines=13> */
.L_x_5867:


//--------------------- .text._ZN7cutlass13device_kernelIN5flash11enable_sm90INS1_16FlashAttnFwdSm90INS1_25CollectiveMainloopFwdSm90ILi2EN4cute5tupleIJNS5_1CILi1EEES8_S8_EEENS6_IJNS7_ILi64EEESA_SA_EEELi512ENS_10bfloat16_tEfNS_4arch4Sm90ELb0ELb0ELb0ELb1ELb0ELb0ELb0ELb0ELb0ELb1ELb1ELb0EEENS1_21CollectiveEpilogueFwdINS6_IJSA_NS7_ILi512EEESA_EEES9_SC_SE_Li256ELb1ELb1ELb1ELb0EEENS1_36VarlenDynamicPersistentTileSchedulerILi64ELi64ELi256ELi128ELb1ELb1ELb1ELb0ELb1ELb1EEEEEEEEEvNT_6ParamsE --------------------------
	.section	.text._ZN7cutlass13device_kernelIN5flash11enable_sm90INS1_16FlashAttnFwdSm90INS1_25CollectiveMainloopFwdSm90ILi2EN4cute5tupleIJNS5_1CILi1EEES8_S8_EEENS6_IJNS7_ILi64EEESA_SA_EEELi512ENS_10bfloat16_tEfNS_4arch4Sm90ELb0ELb0ELb0ELb1ELb0ELb0ELb0ELb0ELb0ELb1ELb1ELb0EEENS1_21CollectiveEpilogueFwdINS6_IJSA_NS7_ILi512EEESA_EEES9_SC_SE_Li256ELb1ELb1ELb1ELb0EEENS1_36VarlenDynamicPersistentTileSchedulerILi64ELi64ELi256ELi128ELb1ELb1ELb1ELb0ELb1ELb1EEEEEEEEEvNT_6ParamsE,"ax",@progbits
	.align	128
.text._ZN7cutlass13device_kernelIN5flash11enable_sm90INS1_16FlashAttnFwdSm90INS1_25CollectiveMainloopFwdSm90ILi2EN4cute5tupleIJNS5_1CILi1EEES8_S8_EEENS6_IJNS7_ILi64EEESA_SA_EEELi512ENS_10bfloat16_tEfNS_4arch4Sm90ELb0ELb0ELb0ELb1ELb0ELb0ELb0ELb0ELb0ELb1ELb1ELb0EEENS1_21CollectiveEpilogueFwdINS6_IJSA_NS7_ILi512EEESA_EEES9_SC_SE_Li256ELb1ELb1ELb1ELb0EEENS1_36VarlenDynamicPersistentTileSchedulerILi64ELi64ELi256ELi128ELb1ELb1ELb1ELb0ELb1ELb1EEEEEEEEEvNT_6ParamsE:
        .type           _ZN7cutlass13device_kernelIN5flash11enable_sm90INS1_16FlashAttnFwdSm90INS1_25CollectiveMainloopFwdSm90ILi2EN4cute5tupleIJNS5_1CILi1EEES8_S8_EEENS6_IJNS7_ILi64EEESA_SA_EEELi512ENS_10bfloat16_tEfNS_4arch4Sm90ELb0ELb0ELb0ELb1ELb0ELb0ELb0ELb0ELb0ELb1ELb1ELb0EEENS1_21CollectiveEpilogueFwdINS6_IJSA_NS7_ILi512EEESA_EEES9_SC_SE_Li256ELb1ELb1ELb1ELb0EEENS1_36VarlenDynamicPersistentTileSchedulerILi64ELi64ELi256ELi128ELb1ELb1ELb1ELb0ELb1ELb1EEEEEEEEEvNT_6ParamsE,@function
        .size           _ZN7cutlass13device_kernelIN5flash11enable_sm90INS1_16FlashAttnFwdSm90INS1_25CollectiveMainloopFwdSm90ILi2EN4cute5tupleIJNS5_1CILi1EEES8_S8_EEENS6_IJNS7_ILi64EEESA_SA_EEELi512ENS_10bfloat16_tEfNS_4arch4Sm90ELb0ELb0ELb0ELb1ELb0ELb0ELb0ELb0ELb0ELb1ELb1ELb0EEENS1_21CollectiveEpilogueFwdINS6_IJSA_NS7_ILi512EEESA_EEES9_SC_SE_Li256ELb1ELb1ELb1ELb0EEENS1_36VarlenDynamicPersistentTileSchedulerILi64ELi64ELi256ELi128ELb1ELb1ELb1ELb0ELb1ELb1EEEEEEEEEvNT_6ParamsE,(.L_x_5868 - _ZN7cutlass13device_kernelIN5flash11enable_sm90INS1_16FlashAttnFwdSm90INS1_25CollectiveMainloopFwdSm90ILi2EN4cute5tupleIJNS5_1CILi1EEES8_S8_EEENS6_IJNS7_ILi64EEESA_SA_EEELi512ENS_10bfloat16_tEfNS_4arch4Sm90ELb0ELb0ELb0ELb1ELb0ELb0ELb0ELb0ELb0ELb1ELb1ELb0EEENS1_21CollectiveEpilogueFwdINS6_IJSA_NS7_ILi512EEESA_EEES9_SC_SE_Li256ELb1ELb1ELb1ELb0EEENS1_36VarlenDynamicPersistentTileSchedulerILi64ELi64ELi256ELi128ELb1ELb1ELb1ELb0ELb1ELb1EEEEEEEEEvNT_6ParamsE)
        .other          _ZN7cutlass13device_kernelIN5flash11enable_sm90INS1_16FlashAttnFwdSm90INS1_25CollectiveMainloopFwdSm90ILi2EN4cute5tupleIJNS5_1CILi1EEES8_S8_EEENS6_IJNS7_ILi64EEESA_SA_EEELi512ENS_10bfloat16_tEfNS_4arch4Sm90ELb0ELb0ELb0ELb1ELb0ELb0ELb0ELb0ELb0ELb1ELb1ELb0EEENS1_21CollectiveEpilogueFwdINS6_IJSA_NS7_ILi512EEESA_EEES9_SC_SE_Li256ELb1ELb1ELb1ELb0EEENS1_36VarlenDynamicPersistentTileSchedulerILi64ELi64ELi256ELi128ELb1ELb1ELb1ELb0ELb1ELb1EEEEEEEEEvNT_6ParamsE,@"STO_CUDA_ENTRY STV_DEFAULT"
_ZN7cutlass13device_kernelIN5flash11enable_sm90INS1_16FlashAttnFwdSm90INS1_25CollectiveMainloopFwdSm90ILi2EN4cute5tupleIJNS5_1CILi1EEES8_S8_EEENS6_IJNS7_ILi64EEESA_SA_EEELi512ENS_10bfloat16_tEfNS_4arch4Sm90ELb0ELb0ELb0ELb1ELb0ELb0ELb0ELb0ELb0ELb1ELb1ELb0EEENS1_21CollectiveEpilogueFwdINS6_IJSA_NS7_ILi512EEESA_EEES9_SC_SE_Li256ELb1ELb1ELb1ELb0EEENS1_36VarlenDynamicPersistentTileSchedulerILi64ELi64ELi256ELi128ELb1ELb1ELb1ELb0ELb1ELb1EEEEEEEEEvNT_6ParamsE:
[----:B------:R-:W0:Y:S02]  /*0000*/  LDC R1, c[0x0][0x28] ;  /* 0x00000a00ff017b82 */ /* 0x000e240000000800 */
[----:B0-----:R-:W-:Y:S01]  /*0010*/  VIADD R1, R1, 0xffffff98 ;  /* 0xffffff9801017836 */ /* 0x001fe20000000000 */
[----:B------:R-:W0:Y:S01]  /*0020*/  S2R R6, SR_TID.X ;  /* 0x0000000000067919 */ /* 0x000e220000002100 */
[----:B------:R-:W-:Y:S01]  /*0030*/  ELECT P0, URZ, PT ;  /* 0x00000000003f782f */ /* 0x000fe20003800000 */
[----:B------:R-:W-:Y:S01]  /*0040*/  BSSY B0, `(.L_x_375) ;  /* 0x000000e000007945 */ /* 0x000fe20003800000 */
[----:B0-----:R-:W-:-:S05]  /*0050*/  SHF.R.U32.HI R0, RZ, 0x5, R6 ;  /* 0x00000005ff007819 */ /* 0x001fca0000011606 */
[----:B------:R-:W0:Y:S02]  /*0060*/  SHFL.IDX PT, R2, R0, RZ, 0x1f ;  /* 0x00001fff00027589 */ /* 0x000e2400000e0000 */
[----:B0-----:R-:W-:Y:S02]  /*0070*/  ISETP.EQ.AND P0, PT, R2, RZ, P0 ;  /* 0x000000ff0200720c */ /* 0x001fe40000702270 */
[----:B------:R-:W-:-:S11]  /*0080*/  SHF.R.U32.HI R2, RZ, 0x7, R6 ;  /* 0x00000007ff027819 */ /* 0x000fd60000011606 */
        /* <DEDUP_REMOVED lines=9> */
.L_x_376:
[----:B------:R-:W-:Y:S05]  /*0120*/  BSYNC B0 ;  /* 0x0000000000007941 */ /* 0x000fea0003800000 */
.L_x_375:
        /* <DEDUP_REMOVED lines=20> */
[----:B0-----:R0:W1:Y:S05]  /*0270*/  @UP1 SYNCS.EXCH.64 URZ, [UR8+0x28c00], UR4 ;  /* 0x028c0004083f15b2 */ /* 0x00106a0008000100 */
[----:B------:R0:W2:Y:S01]  /*0280*/  @UP2 SYNCS.EXCH.64 URZ, [UR8+0x28c20], UR6 ;  /* 0x028c2006083f25b2 */ /* 0x0000a20008000100 */
        /* <DEDUP_REMOVED lines=13> */
[----:B------:R3:W0:Y:S02]  /*0360*/  SYNCS.EXCH.64 URZ, [UR6+0x28c48], UR4 ;  /* 0x028c4804063f75b2 */ /* 0x0006240008000100 */
[----:B---3--:R-:W-:Y:S01]  /*0370*/  NOP ;  /* 0x0000000000007918 */ /* 0x008fe20000000000 */
.L_x_377:
[----:B------:R-:W3:Y:S01]  /*0380*/  SHFL.IDX PT, R2, R0, RZ, 0x1f ;  /* 0x00001fff00027589 */ /* 0x000ee200000e0000 */
[----:B------:R-:W-:Y:S01]  /*0390*/  NOP ;  /* 0x0000000000007918 */ /* 0x000fe20000000000 */
[----:B---3--:R-:W-:-:S13]  /*03a0*/  ISETP.NE.AND P0, PT, R2, RZ, PT ;  /* 0x000000ff0200720c */ /* 0x008fda0003f05270 */
        /* <DEDUP_REMOVED lines=18> */
[----:B---3--:R-:W-:Y:S01]  /*04d0*/  NOP ;  /* 0x0000000000007918 */ /* 0x008fe20000000000 */
.L_x_378:
[----:B------:R-:W3:Y:S01]  /*04e0*/  SHFL.IDX PT, R2, R0, RZ, 0x1f ;  /* 0x00001fff00027589 */ /* 0x000ee200000e0000 */
[----:B------:R-:W-:Y:S01]  /*04f0*/  NOP ;  /* 0x0000000000007918 */ /* 0x000fe20000000000 */
[----:B---3--:R-:W-:-:S13]  /*0500*/  ISETP.NE.AND P0, PT, R2, RZ, PT ;  /* 0x000000ff0200720c */ /* 0x008fda0003f05270 */
        /* <DEDUP_REMOVED lines=14> */
[----:B---3--:R-:W-:Y:S01]  /*05f0*/  NOP ;  /* 0x0000000000007918 */ /* 0x008fe20000000000 */
.L_x_379:
        /* <DEDUP_REMOVED lines=22> */
.L_x_380:
        /* <DEDUP_REMOVED lines=22> */
.L_x_381:
[----:B------:R-:W-:Y:S01]  /*08c0*/  PLOP3.LUT P0, PT, PT, PT, UP0, 0x80, 0x0 ;  /* 0x000000000000781c */ /* 0x000fe20003f0f008 */
[----:B------:R-:W-:Y:S01]  /*08d0*/  UMOV UR36, 0x1 ;  /* 0x0000000100247882 */ /* 0x000fe20000000000 */
[----:B------:R-:W-:Y:S01]  /*08e0*/  NOP ;  /* 0x0000000000007918 */ /* 0x000fe20000000000 */
[----:B------:R-:W-:Y:S01]  /*08f0*/  USEL UR36, UR36, 0x2, !UP0 ;  /* 0x0000000224247887 */ /* 0x000fe2000c000000 */
[----:B------:R-:W-:Y:S01]  /*0900*/  ULDC.64 UR40, c[0x0][0x208] ;  /* 0x0000820000287ab9 */ /* 0x000fe20000000a00 */
[----:B012-4-:R-:W-:Y:S08]  /*0910*/  BAR.SYNC.DEFER_BLOCKING 0x0 ;  /* 0x0000000000007b1d */ /* 0x017ff00000010000 */
[----:B------:R-:W-:Y:S05]  /*0920*/  @!P0 BRA `(.L_x_382) ;  /* 0x000000b800948947 */ /* 0x000fea0003800000 */
.L_x_383:
[----:B------:R-:W-:-:S08]  /*0930*/  NOP ;  /* 0x0000000000007918 */ /* 0x000fd00000000000 */
[----:B------:R-:W0:Y:S02]  /*0940*/  USETMAXREG.TRY_ALLOC.CTAPOOL UP0, 0xf0 ;  /* 0x000000f0000079c8 */ /* 0x000e240008000600 */
[----:B0-----:R-:W-:-:S13]  /*0950*/  PLOP3.LUT P0, PT, PT, PT, UP0, 0x80, 0x0 ;  /* 0x000000000000781c */ /* 0x001fda0003f0f008 */
[----:B------:R-:W-:Y:S05]  /*0960*/  @!P0 BRA `(.L_x_383) ;  /* 0xfffffffc00f08947 */ /* 0x000fea000383ffff */
[----:B------:R-:W-:Y:S01]  /*0970*/  LOP3.LUT R0, R6, 0xffffff80, RZ, 0xc0, !PT ;  /* 0xffffff8006007812 */ /* 0x000fe200078ec0ff */
[----:B------:R-:W0:Y:S01]  /*0980*/  S2UR UR4, SR_CgaCtaId ;  /* 0x00000000000479c3 */ /* 0x000e220000008800 */
[----:B------:R-:W-:Y:S02]  /*0990*/  UMOV UR38, 0x400 ;  /* 0x0000040000267882 */ /* 0x000fe40000000000 */
[----:B------:R-:W-:-:S13]  /*09a0*/  ISETP.NE.AND P0, PT, R0, 0x80, PT ;  /* 0x000000800000780c */ /* 0x000fda0003f05270 */
[----:B------:R-:W-:Y:S06]  /*09b0*/  @!P0 BAR.ARV 0x8, 0x100 ;  /* 0x0204000000008b1d */ /* 0x000fec0000002000 */
[----:B------:R-:W-:Y:S01]  /*09c0*/  ISETP.GE.U32.AND P0, PT, R6, 0x100, PT ;  /* 0x000001000600780c */ /* 0x000fe20003f06070 */
[----:B0-----:R-:W-:-:S03]  /*09d0*/  ULEA UR38, UR4, UR38, 0x18 ;  /* 0x0000002604267291 */ /* 0x001fc6000f8ec03f */
[----:B------:R-:W-:-:S09]  /*09e0*/  ULDC UR4, c[0x0][0xc3c] ;  /* 0x00030f0000047ab9 */ /* 0x000fd20000000800 */
[----:B------:R-:W-:Y:S08]  /*09f0*/  @P0 BAR.ARV 0xf, 0x100 ;  /* 0x03c4000000000b1d */ /* 0x000ff00000002000 */
[----:B------:R-:W-:Y:S06]  /*0a00*/  BAR.SYNC.DEFER_BLOCKING 0x5, 0x180 ;  /* 0x0146000000007b1d */ /* 0x000fec0000010000 */
[----:B------:R-:W0:Y:S02]  /*0a10*/  LDS.128 R8, [UR38+0x28cd0] ;  /* 0x028cd026ff087984 */ /* 0x000e240008000c00 */
[----:B------:R-:W-:Y:S06]  /*0a20*/  BAR.ARV 0x4, 0x180 ;  /* 0x0106000000007b1d */ /* 0x000fec0000002000 */
[----:B0-----:R-:W-:-:S13]  /*0a30*/  ISETP.GE.AND P0, PT, R11, UR4, PT ;  /* 0x000000040b007c0c */ /* 0x001fda000bf06270 */
[----:B------:R-:W-:Y:S05]  /*0a40*/  @P0 EXIT ;  /* 0x000000000000094d */ /* 0x000fea0003800000 */
[----:B------:R-:W-:Y:S01]  /*0a50*/  VIADD R6, R6, 0xffffff80 ;  /* 0xffffff8006067836 */ /* 0x000fe20000000000 */
[----:B------:R-:W-:Y:S01]  /*0a60*/  R2UR UR5, R9 ;  /* 0x00000000090572ca */ /* 0x000fe200000e0000 */
[----:B------:R-:W-:Y:S01]  /*0a70*/  IMAD.MOV.U32 R22, RZ, RZ, 0x40 ;  /* 0x00000040ff167424 */ /* 0x000fe200078e00ff */
[----:B------:R-:W-:Y:S01]  /*0a80*/  R2UR UR7, R11 ;  /* 0x000000000b0772ca */ /* 0x000fe200000e0000 */
[----:B------:R-:W-:Y:S01]  /*0a90*/  ULOP3.LUT UR49, UR36, 0x1, URZ, 0xfc, !UPT ;  /* 0x0000000124317892 */ /* 0x000fe2000f8efc3f */
[----:B------:R-:W-:Y:S01]  /*0aa0*/  SHF.R.S32.HI R3, RZ, 0x1f, R6 ;  /* 0x0000001fff037819 */ /* 0x000fe20000011406 */
[----:B------:R-:W-:Y:S01]  /*0ab0*/  UMOV UR48, URZ ;  /* 0x0000003f00307c82 */ /* 0x000fe20008000000 */
[----:B------:R-:W-:Y:S01]  /*0ac0*/  R2UR UR6, R10 ;  /* 0x000000000a0672ca */ /* 0x000fe200000e0000 */
[----:B------:R-:W-:Y:S01]  /*0ad0*/  UMOV UR47, URZ ;  /* 0x0000003f002f7c82 */ /* 0x000fe20008000000 */
[CC--:B------:R-:W-:Y:S01]  /*0ae0*/  LEA.HI R0, R3.reuse, R6.reuse, RZ, 0x4 ;  /* 0x0000000603007211 */ /* 0x0c0fe200078f20ff */
[----:B------:R-:W-:Y:S01]  /*0af0*/  UMOV UR37, URZ ;  /* 0x0000003f00257c82 */ /* 0x000fe20008000000 */
[----:B------:R-:W-:-:S02]  /*0b00*/  LEA.HI R2, R3, R6, RZ, 0x5 ;  /* 0x0000000603027211 */ /* 0x000fc400078f28ff */
[CC--:B------:R-:W-:Y:S02]  /*0b10*/  LEA.HI R5, R3.reuse, R6.reuse, RZ, 0x7 ;  /* 0x0000000603057211 */ /* 0x0c0fe400078f38ff */
[CC--:B------:R-:W-:Y:S02]  /*0b20*/  LEA.HI R4, R3.reuse, R6.reuse, RZ, 0x3 ;  /* 0x0000000603047211 */ /* 0x0c0fe400078f18ff */
[----:B------:R-:W-:Y:S02]  /*0b30*/  LEA.HI R3, R3, R6, RZ, 0x2 ;  /* 0x0000000603037211 */ /* 0x000fe400078f10ff */
[----:B------:R-:W-:Y:S02]  /*0b40*/  SHF.R.S32.HI R9, RZ, 0x4, R0 ;  /* 0x00000004ff097819 */ /* 0x000fe40000011400 */
[----:B------:R-:W-:Y:S02]  /*0b50*/  SHF.R.S32.HI R11, RZ, 0x5, R2 ;  /* 0x00000005ff0b7819 */ /* 0x000fe40000011402 */
[----:B------:R-:W-:-:S02]  /*0b60*/  LOP3.LUT R7, R0, 0xfffffff0, RZ, 0xc0, !PT ;  /* 0xfffffff000077812 */ /* 0x000fc400078ec0ff */
[----:B------:R-:W-:Y:S02]  /*0b70*/  SHF.R.S32.HI R2, RZ, 0x1f, R2 ;  /* 0x0000001fff027819 */ /* 0x000fe40000011402 */
[----:B------:R-:W-:Y:S01]  /*0b80*/  LOP3.LUT R15, R3, 0xfffffffc, RZ, 0xc0, !PT ;  /* 0xfffffffc030f7812 */ /* 0x000fe200078ec0ff */
[----:B------:R-:W-:Y:S01]  /*0b90*/  IMAD.IADD R7, R6, 0x1, -R7 ;  /* 0x0000000106077824 */ /* 0x000fe200078e0a07 */
[----:B------:R-:W-:Y:S02]  /*0ba0*/  LOP3.LUT R3, R5, 0xffffff80, RZ, 0xc0, !PT ;  /* 0xffffff8005037812 */ /* 0x000fe400078ec0ff */
[----:B------:R-:W-:Y:S01]  /*0bb0*/  LEA.HI R0, R0, R9, RZ, 0x1 ;  /* 0x0000000900007211 */ /* 0x000fe200078f08ff */
[----:B------:R-:W-:Y:S01]  /*0bc0*/  IMAD.IADD R15, R6, 0x1, -R15 ;  /* 0x00000001060f7824 */ /* 0x000fe200078e0a0f */
[----:B------:R-:W-:Y:S01]  /*0bd0*/  LEA.HI R2, R2, R11, RZ, 0x2 ;  /* 0x0000000b02027211 */ /* 0x000fe200078f10ff */
[----:B------:R-:W-:Y:S01]  /*0be0*/  IMAD.IADD R3, R6, 0x1, -R3 ;  /* 0x0000000106037824 */ /* 0x000fe200078e0a03 */
[----:B------:R-:W-:-:S02]  /*0bf0*/  LOP3.LUT R0, R0, 0x1ffffffe, RZ, 0xc0, !PT ;  /* 0x1ffffffe00007812 */ /* 0x000fc400078ec0ff */
[----:B------:R-:W-:Y:S02]  /*0c00*/  LOP3.LUT R13, R4, 0xfffffff8, RZ, 0xc0, !PT ;  /* 0xfffffff8040d7812 */ /* 0x000fe400078ec0ff */
[----:B------:R-:W-:Y:S01]  /*0c10*/  LOP3.LUT R4, R2, 0x3ffffc, RZ, 0xc0, !PT ;  /* 0x003ffffc02047812 */ /* 0x000fe200078ec0ff */
[----:B------:R-:W-:Y:S01]  /*0c20*/  IMAD.IADD R9, R9, 0x1, -R0 ;  /* 0x0000000109097824 */ /* 0x000fe200078e0a00 */
[----:B------:R-:W-:Y:S01]  /*0c30*/  SHF.R.S32.HI R224, RZ, 0x7, R5 ;  /* 0x00000007ffe07819 */ /* 0x000fe20000011405 */
[----:B------:R-:W-:Y:S01]  /*0c40*/  IMAD.IADD R13, R6, 0x1, -R13 ;  /* 0x00000001060d7824 */ /* 0x000fe200078e0a0d */
[----:B------:R-:W-:Y:S01]  /*0c50*/  SHF.R.S32.HI R2, RZ, 0x1f, R7 ;  /* 0x0000001fff027819 */ /* 0x000fe20000011407 */
[----:B------:R-:W-:Y:S01]  /*0c60*/  IMAD.IADD R8, R11, 0x1, -R4 ;  /* 0x000000010b087824 */ /* 0x000fe200078e0a04 */
[----:B------:R-:W-:Y:S01]  /*0c70*/  SHF.R.S32.HI R0, RZ, 0x1f, R3 ;  /* 0x0000001fff007819 */ /* 0x000fe20000011403 */
[----:B------:R-:W-:Y:S01]  /*0c80*/  IMAD R17, R224, 0x100, R7 ;  /* 0x00000100e0117824 */ /* 0x000fe200078e0207 */
[----:B------:R-:W-:Y:S01]  /*0c90*/  LEA.HI R6, R2, R7, RZ, 0x3 ;  /* 0x0000000702067211 */ /* 0x000fe200078f18ff */
[----:B------:R-:W-:Y:S01]  /*0ca0*/  IMAD.SHL.U32 R9, R9, 0x8, RZ ;  /* 0x0000000809097824 */ /* 0x000fe200078e00ff */
[----:B------:R-:W-:Y:S01]  /*0cb0*/  LEA.HI R2, R0, R3, RZ, 0x2 ;  /* 0x0000000300027211 */ /* 0x000fe200078f10ff */
[----:B------:R-:W-:Y:S01]  /*0cc0*/  IMAD R12, R8, 0x10, R17 ;  /* 0x00000010080c7824 */ /* 0x000fe200078e0211 */
[C---:B------:R-:W-:Y:S01]  /*0cd0*/  LOP3.LUT R4, R6.reuse, 0xfffffff8, RZ, 0xc0, !PT ;  /* 0xfffffff806047812 */ /* 0x040fe200078ec0ff */
[----:B------:R-:W-:Y:S01]  /*0ce0*/  IMAD.SHL.U32 R6, R6, 0x40, RZ ;  /* 0x0000004006067824 */ /* 0x000fe200078e00ff */
[----:B------:R-:W-:-:S02]  /*0cf0*/  LOP3.LUT R8, R2, 0x7ffffffc, RZ, 0xc0, !PT ;  /* 0x7ffffffc02087812 */ /* 0x000fc400078ec0ff */
[----:B------:R-:W-:Y:S01]  /*0d00*/  LEA.HI R10, R15, R15, RZ, 0x1 ;  /* 0x0000000f0f0a7211 */ /* 0x000fe200078f08ff */
[----:B------:R-:W-:Y:S01]  /*0d10*/  IMAD.IADD R7, R7, 0x1, -R4 ;  /* 0x0000000107077824 */ /* 0x000fe200078e0a04 */
[----:B------:R-:W-:Y:S01]  /*0d20*/  LEA.HI R4, R0, R3, RZ, 0x5 ;  /* 0x0000000300047211 */ /* 0x000fe200078f28ff */
[----:B------:R-:W-:Y:S01]  /*0d30*/  IMAD.IADD R8, R3, 0x1, -R8 ;  /* 0x0000000103087824 */ /* 0x000fe200078e0a08 */
[--C-:B------:R-:W-:Y:S02]  /*0d40*/  SHF.R.S32.HI R0, RZ, 0x2, R2.reuse ;  /* 0x00000002ff007819 */ /* 0x100fe40000011402 */
[----:B------:R-:W-:Y:S01]  /*0d50*/  SHF.R.S32.HI R3, RZ, 0x1f, R2 ;  /* 0x0000001fff037819 */ /* 0x000fe20000011402 */
[----:B------:R-:W-:Y:S01]  /*0d60*/  IMAD.SHL.U32 R2, R7, 0x40, RZ ;  /* 0x0000004007027824 */ /* 0x000fe200078e00ff */
[----:B------:R-:W-:Y:S01]  /*0d70*/  LOP3.LUT R10, R10, 0x1ffffffe, RZ, 0xc0, !PT ;  /* 0x1ffffffe0a0a7812 */ /* 0x000fe200078ec0ff */
[----:B------:R-:W-:Y:S01]  /*0d80*/  IMAD.SHL.U32 R227, R8, 0x2, RZ ;  /* 0x0000000208e37824 */ /* 0x000fe200078e00ff */
[----:B------:R-:W-:-:S02]  /*0d90*/  LEA.HI R5, R5, R224, RZ, 0x1 ;  /* 0x000000e005057211 */ /* 0x000fc400078f08ff */
[----:B------:R-:W-:Y:S01]  /*0da0*/  LOP3.LUT R2, R2, 0x1c0, RZ, 0xc0, !PT ;  /* 0x000001c002027812 */ /* 0x000fe200078ec0ff */
[----:B------:R-:W-:Y:S01]  /*0db0*/  IMAD.IADD R15, R15, 0x1, -R10 ;  /* 0x000000010f0f7824 */ /* 0x000fe200078e0a0a */
[----:B------:R-:W-:Y:S01]  /*0dc0*/  LOP3.LUT R5, R5, 0xfffffe, RZ, 0xc0, !PT ;  /* 0x00fffffe05057812 */ /* 0x000fe200078ec0ff */
[--C-:B------:R-:W-:Y:S01]  /*0dd0*/  IMAD.U32 R10, R12, 0x40, R9.reuse ;  /* 0x000000400c0a7824 */ /* 0x100fe200078e0009 */
[----:B------:R-:W-:Y:S02]  /*0de0*/  LEA.HI R3, R3, R0, RZ, 0x3 ;  /* 0x0000000003037211 */ /* 0x000fe400078f18ff */
[----:B------:R-:W-:Y:S01]  /*0df0*/  LOP3.LUT R9, R2, 0x8, R9, 0xf8, !PT ;  /* 0x0000000802097812 */ /* 0x000fe200078ef809 */
[----:B------:R-:W-:Y:S01]  /*0e00*/  IMAD.IADD R5, R224, 0x1, -R5 ;  /* 0x00000001e0057824 */ /* 0x000fe200078e0a05 */
[----:B------:R-:W-:Y:S01]  /*0e10*/  LOP3.LUT R6, R6, 0x7ffffe00, RZ, 0xc0, !PT ;  /* 0x7ffffe0006067812 */ /* 0x000fe200078ec0ff */
[----:B------:R0:W-:Y:S01]  /*0e20*/  STL [R1+0x60], R10 ;  /* 0x0000600a01007387 */ /* 0x0001e20000100800 */
[----:B------:R-:W-:-:S02]  /*0e30*/  SHF.R.U32.HI R2, RZ, 0x3, R2 ;  /* 0x00000003ff027819 */ /* 0x000fc40000011602 */
[----:B------:R-:W-:Y:S01]  /*0e40*/  LOP3.LUT R3, R3, 0xfffffff8, RZ, 0xc0, !PT ;  /* 0xfffffff803037812 */ /* 0x000fe200078ec0ff */
[----:B------:R-:W-:Y:S01]  /*0e50*/  IMAD R6, R11, 0x400, R6 ;  /* 0x000004000b067824 */ /* 0x000fe200078e0206 */
[----:B------:R-:W-:Y:S01]  /*0e60*/  LOP3.LUT R9, R9, R2, RZ, 0x3c, !PT ;  /* 0x0000000209097212 */ /* 0x000fe200078e3cff */
[----:B------:R-:W-:Y:S01]  /*0e70*/  IMAD.SHL.U32 R2, R13, 0x8, RZ ;  /* 0x000000080d027824 */ /* 0x000fe200078e00ff */
[----:B------:R-:W-:Y:S01]  /*0e80*/  SHF.R.S32.HI R4, RZ, 0x5, R4 ;  /* 0x00000005ff047819 */ /* 0x000fe20000011404 */
[----:B------:R-:W-:Y:S01]  /*0e90*/  IMAD.IADD R3, R0, 0x1, -R3 ;  /* 0x0000000100037824 */ /* 0x000fe200078e0a03 */
[----:B------:R-:W-:Y:S01]  /*0ea0*/  R2P PR, R7, 0x6 ;  /* 0x0000000607007804 */ /* 0x000fe20000000000 */
[----:B0-----:R-:W-:Y:S02]  /*0eb0*/  IMAD.SHL.U32 R10, R5, 0x100, RZ ;  /* 0x00000100050a7824 */ /* 0x001fe400078e00ff */
[----:B------:R-:W-:Y:S02]  /*0ec0*/  IMAD.IADD R6, R6, 0x1, R9 ;  /* 0x0000000106067824 */ /* 0x000fe400078e0209 */
[----:B------:R-:W-:Y:S01]  /*0ed0*/  IMAD.IADD R17, R227, 0x1, R10 ;  /* 0x00000001e3117824 */ /* 0x000fe200078e020a */
[----:B------:R-:W-:Y:S01]  /*0ee0*/  STL [R1+0x5c], R10 ;  /* 0x00005c0a01007387 */ /* 0x000fe20000100800 */
[----:B------:R-:W-:Y:S01]  /*0ef0*/  IMAD R16, R4, 0x10, R3 ;  /* 0x0000001004107824 */ /* 0x000fe200078e0203 */
[----:B------:R-:W-:Y:S01]  /*0f00*/  LEA R18, R6, UR38, 0x1 ;  /* 0x0000002606127c11 */ /* 0x000fe2000f8e08ff */
[----:B------:R-:W-:Y:S01]  /*0f10*/  VIADD R192, R2, 0x40 ;  /* 0x0000004002c07836 */ /* 0x000fe20000000000 */
[----:B------:R-:W-:Y:S01]  /*0f20*/  SHF.R.S32.HI R0, RZ, 0x1f, R17 ;  /* 0x0000001fff007819 */ /* 0x000fe20000011411 */
[----:B------:R-:W-:Y:S01]  /*0f30*/  IMAD R0, R15, 0x8, R16 ;  /* 0x000000080f007824 */ /* 0x000fe200078e0210 */
[----:B------:R-:W-:Y:S01]  /*0f40*/  SEL R22, R22, 0xffffffc0, !P2 ;  /* 0xffffffc016167807 */ /* 0x000fe20005000000 */
[C---:B------:R-:W-:Y:S01]  /*0f50*/  VIADD R223, R17.reuse, 0x8 ;  /* 0x0000000811df7836 */ /* 0x040fe20000000000 */
[----:B------:R-:W-:Y:S01]  /*0f60*/  SHF.R.S32.HI R3, RZ, 0x1f, R192 ;  /* 0x0000001fff037819 */ /* 0x000fe200000114c0 */
[C---:B------:R-:W-:Y:S01]  /*0f70*/  VIADD R222, R17.reuse, 0x10 ;  /* 0x0000001011de7836 */ /* 0x040fe20000000000 */
[----:B------:R0:W-:Y:S01]  /*0f80*/  STL [R1+0x58], R0 ;  /* 0x0000580001007387 */ /* 0x0001e20000100800 */
[C---:B------:R-:W-:Y:S01]  /*0f90*/  VIADD R221, R17.reuse, 0x18 ;  /* 0x0000001811dd7836 */ /* 0x040fe20000000000 */
[----:B------:R-:W-:Y:S01]  /*0fa0*/  SHF.R.S32.HI R4, RZ, 0x1f, R223 ;  /* 0x0000001fff047819 */ /* 0x000fe200000114df */
[C---:B------:R-:W-:Y:S01]  /*0fb0*/  VIADD R220, R17.reuse, 0x20 ;  /* 0x0000002011dc7836 */ /* 0x040fe20000000000 */
[----:B------:R-:W-:Y:S01]  /*0fc0*/  SHF.R.S32.HI R3, RZ, 0x1f, R222 ;  /* 0x0000001fff037819 */ /* 0x000fe200000114de */
[----:B------:R-:W-:-:S02]  /*0fd0*/  VIADD R219, R17, 0x28 ;  /* 0x0000002811db7836 */ /* 0x000fc40000000000 */
[C---:B------:R-:W-:Y:S01]  /*0fe0*/  VIADD R218, R17.reuse, 0x30 ;  /* 0x0000003011da7836 */ /* 0x040fe20000000000 */
[----:B------:R-:W-:Y:S01]  /*0ff0*/  SHF.R.S32.HI R4, RZ, 0x1f, R220 ;  /* 0x0000001fff047819 */ /* 0x000fe200000114dc */
[C---:B------:R-:W-:Y:S01]  /*1000*/  VIADD R217, R17.reuse, 0x38 ;  /* 0x0000003811d97836 */ /* 0x040fe20000000000 */
[----:B0-----:R-:W-:Y:S01]  /*1010*/  SHF.R.S32.HI R0, RZ, 0x1f, R221 ;  /* 0x0000001fff007819 */ /* 0x001fe200000114dd */
[C---:B------:R-:W-:Y:S01]  /*1020*/  VIADD R216, R17.reuse, 0x40 ;  /* 0x0000004011d87836 */ /* 0x040fe20000000000 */
[----:B------:R-:W-:Y:S01]  /*1030*/  SHF.R.S32.HI R3, RZ, 0x1f, R219 ;  /* 0x0000001fff037819 */ /* 0x000fe200000114db */
        /* <DEDUP_REMOVED lines=46> */
[----:B------:R-:W-:Y:S01]  /*1320*/  VIADD R193, R17, 0xf8 ;  /* 0x000000f811c17836 */ /* 0x000fe20000000000 */
[----:B------:R-:W-:Y:S01]  /*1330*/  SHF.R.S32.HI R230, RZ, 0x1f, R195 ;  /* 0x0000001fffe67819 */ /* 0x000fe200000114c3 */
[----:B------:R-:W-:Y:S01]  /*1340*/  VIADD R19, R18, 0x26820 ;  /* 0x0002682012137836 */ /* 0x000fe20000000000 */
[----:B------:R-:W-:Y:S01]  /*1350*/  SHF.R.S32.HI R229, RZ, 0x1f, R194 ;  /* 0x0000001fffe57819 */ /* 0x000fe200000114c2 */
[C---:B------:R-:W-:Y:S01]  /*1360*/  @P1 VIADD R19, R23.reuse, 0xffffffe0 ;  /* 0xffffffe017131836 */ /* 0x040fe20000000000 */
[----:B------:R-:W-:Y:S01]  /*1370*/  SHF.R.S32.HI R228, RZ, 0x1f, R193 ;  /* 0x0000001fffe47819 */ /* 0x000fe200000114c1 */
[----:B------:R-:W-:-:S02]  /*1380*/  IMAD.IADD R23, R23, 0x1, R22 ;  /* 0x0000000117177824 */ /* 0x000fc400078e0216 */
[C---:B------:R-:W-:Y:S02]  /*1390*/  VIADD R187, R2.reuse, 0x80 ;  /* 0x0000008002bb7836 */ /* 0x040fe40000000000 */
[C---:B------:R-:W-:Y:S02]  /*13a0*/  VIADD R186, R2.reuse, 0xc0 ;  /* 0x000000c002ba7836 */ /* 0x040fe40000000000 */
[C---:B------:R-:W-:Y:S02]  /*13b0*/  VIADD R185, R2.reuse, 0x100 ;  /* 0x0000010002b97836 */ /* 0x040fe40000000000 */
[C---:B------:R-:W-:Y:S02]  /*13c0*/  VIADD R184, R2.reuse, 0x140 ;  /* 0x0000014002b87836 */ /* 0x040fe40000000000 */
[C---:B------:R-:W-:Y:S02]  /*13d0*/  VIADD R226, R2.reuse, 0x180 ;  /* 0x0000018002e27836 */ /* 0x040fe40000000000 */
[----:B------:R-:W-:-:S02]  /*13e0*/  VIADD R225, R2, 0x1c0 ;  /* 0x000001c002e17836 */ /* 0x000fc40000000000 */
[----:B------:R-:W-:-:S07]  /*13f0*/  IMAD.IADD R22, R22, 0x1, R19 ;  /* 0x0000000116167824 */ /* 0x000fce00078e0213 */
.L_x_432:
[----:B------:R-:W-:Y:S01]  /*1400*/  ULDC.64 UR8, c[0x0][0xc88] ;  /* 0x0003220000087ab9 */ /* 0x000fe20000000a00 */
[----:B------:R-:W-:Y:S01]  /*1410*/  ULDC.64 UR10, c[0x0][0xa20] ;  /* 0x00028800000a7ab9 */ /* 0x000fe20000000a00 */
[----:B------:R-:W-:Y:S02]  /*1420*/  UIMAD.WIDE UR8, UR7, 0x4, UR8 ;  /* 0x00000004070878a5 */ /* 0x000fe4000f8e0208 */
[----:B------:R-:W-:Y:S01]  /*1430*/  UISETP.NE.U32.AND UP1, UPT, UR10, URZ, UPT ;  /* 0x0000003f0a00728c */ /* 0x000fe2000bf25070 */
[----:B------:R-:W-:Y:S01]  /*1440*/  UMOV UR43, UR5 ;  /* 0x00000005002b7c82 */ /* 0x000fe20008000000 */
[----:B------:R-:W-:Y:S02]  /*1450*/  ULOP3.LUT UR4, UR6, 0xff0000, URZ, 0xc0, !UPT ;  /* 0x00ff000006047892 */ /* 0x000fe4000f8ec03f */
[----:B0123--:R-:W-:Y:S01]  /*1460*/  IMAD.U32 R4, RZ, RZ, UR8 ;  /* 0x00000008ff047e24 */ /* 0x00ffe2000f8e00ff */
[----:B------:R-:W-:Y:S01]  /*1470*/  ULDC UR7, c[0x0][0x424] ;  /* 0x0001090000077ab9 */ /* 0x000fe20000000800 */
[----:B----4-:R-:W-:Y:S01]  /*1480*/  IMAD.U32 R5, RZ, RZ, UR9 ;  /* 0x00000009ff057e24 */ /* 0x010fe2000f8e00ff */
[----:B------:R-:W-:-:S04]  /*1490*/  ULDC.64 UR8, c[0x0][0xa28] ;  /* 0x00028a0000087ab9 */ /* 0x000fc80000000a00 */
[----:B------:R-:W2:Y:S01]  /*14a0*/  LDG.E R4, desc[UR40][R4.64] ;  /* 0x0000002804047981 */ /* 0x000ea2000c1e1900 */
[----:B------:R-:W-:Y:S02]  /*14b0*/  UISETP.NE.U32.AND UP0, UPT, UR8, URZ, UPT ;  /* 0x0000003f0800728c */ /* 0x000fe4000bf05070 */
[----:B------:R-:W-:Y:S02]  /*14c0*/  UISETP.NE.AND.EX UP1, UPT, UR11, URZ, UPT, UP1 ;  /* 0x0000003f0b00728c */ /* 0x000fe4000bf25310 */
[----:B------:R-:W-:-:S04]  /*14d0*/  UISETP.NE.AND.EX UP0, UPT, UR9, URZ, UPT, UP0 ;  /* 0x0000003f0900728c */ /* 0x000fc8000bf05300 */
[----:B------:R-:W-:Y:S02]  /*14e0*/  PLOP3.LUT P1, PT, PT, PT, UP1, 0x80, 0x0 ;  /* 0x000000000000781c */ /* 0x000fe40003f2f018 */
[----:B------:R-:W-:Y:S02]  /*14f0*/  PLOP3.LUT P0, PT, PT, PT, UP0, 0x80, 0x0 ;  /* 0x000000000000781c */ /* 0x000fe40003f0f008 */
[----:B--2---:R-:W-:-:S13]  /*1500*/  R2UR UR39, R4 ;  /* 0x00000000042772ca */ /* 0x004fda00000e0000 */
[----:B------:R-:W-:Y:S02]  /*1510*/  USHF.R.S32.HI UR42, URZ, 0x1f, UR39 ;  /* 0x0000001f3f2a7899 */ /* 0x000fe40008011427 */
[----:B------:R-:W-:-:S04]  /*1520*/  @UP0 ULEA UR8, UP2, UR39, UR8, 0x2 ;  /* 0x0000000827080291 */ /* 0x000fc8000f84103f */
[----:B------:R-:W-:Y:S02]  /*1530*/  @UP0 ULEA.HI.X UR9, UR39, UR9, UR42, 0x2, UP2 ;  /* 0x0000000927090291 */ /* 0x000fe400090f142a */
[----:B------:R-:W-:Y:S01]  /*1540*/  @UP1 ULEA UR10, UP0, UR39, UR10, 0x2 ;  /* 0x0000000a270a1291 */ /* 0x000fe2000f80103f */
[----:B------:R-:W-:-:S03]  /*1550*/  IMAD.U32 R4, RZ, RZ, UR8 ;  /* 0x00000008ff047e24 */ /* 0x000fc6000f8e00ff */
[----:B------:R-:W-:Y:S01]  /*1560*/  @UP1 ULEA.HI.X UR11, UR39, UR11, UR42, 0x2, UP0 ;  /* 0x0000000b270b1291 */ /* 0x000fe200080f142a */
[----:B------:R-:W-:Y:S01]  /*1570*/  IMAD.U32 R5, RZ, RZ, UR9 ;  /* 0x00000009ff057e24 */ /* 0x000fe2000f8e00ff */
[----:B------:R-:W-:Y:S01]  /*1580*/  ULDC.64 UR8, c[0x0][0x418] ;  /* 0x0001060000087ab9 */ /* 0x000fe20000000a00 */
[----:B------:R-:W-:-:S03]  /*1590*/  IMAD.U32 R6, RZ, RZ, UR10 ;  /* 0x0000000aff067e24 */ /* 0x000fc6000f8e00ff */
[----:B------:R-:W-:Y:S01]  /*15a0*/  IMAD.U32 R7, RZ, RZ, UR11 ;  /* 0x0000000bff077e24 */ /* 0x000fe2000f8e00ff */
[----:B------:R-:W2:Y:S04]  /*15b0*/  @P0 LDG.E R4, desc[UR40][R4.64] ;  /* 0x0000002804040981 */ /* 0x000ea8000c1e1900 */
[----:B------:R-:W3:Y:S01]  /*15c0*/  @P1 LDG.E R6, desc[UR40][R6.64] ;  /* 0x0000002806061981 */ /* 0x000ee2000c1e1900 */
[----:B------:R-:W-:Y:S02]  /*15d0*/  UISETP.NE.U32.AND UP0, UPT, UR8, URZ, UPT ;  /* 0x0000003f0800728c */ /* 0x000fe4000bf05070 */
[----:B------:R-:W-:Y:S02]  /*15e0*/  ULOP3.LUT UR5, UR6, 0xff000000, URZ, 0xc0, !UPT ;  /* 0xff00000006057892 */ /* 0x000fe4000f8ec03f */
[----:B------:R-:W-:-:S02]  /*15f0*/  UISETP.NE.AND.EX UP0, UPT, UR9, URZ, UPT, UP0 ;  /* 0x0000003f0900728c */ /* 0x000fc4000bf05300 */
[----:B------:R-:W-:Y:S02]  /*1600*/  USHF.R.U32.HI UR5, URZ, 0x8, UR5 ;  /* 0x000000083f057899 */ /* 0x000fe40008011605 */
[----:B------:R-:W-:Y:S02]  /*1610*/  USEL UR7, UR7, 0x1, UP0 ;  /* 0x0000000107077887 */ /* 0x000fe40008000000 */
[----:B------:R-:W-:Y:S01]  /*1620*/  ULEA.HI UR46, UR4, UR5, URZ, 0x10 ;  /* 0x00000005042e7291 */ /* 0x000fe2000f8f803f */
[----:B------:R-:W-:Y:S02]  /*1630*/  UMOV UR53, URZ ;  /* 0x0000003f00357c82 */ /* 0x000fe40008000000 */
[----:B------:R-:W-:Y:S01]  /*1640*/  ULDC UR4, c[0x0][0x2f0] ;  /* 0x0000bc0000047ab9 */ /* 0x000fe20000000800 */
[----:B------:R-:W-:Y:S02]  /*1650*/  ULOP3.LUT UR44, UR6, 0xffff, URZ, 0xc0, !UPT ;  /* 0x0000ffff062c7892 */ /* 0x000fe4000f8ec03f */
[----:B------:R-:W-:Y:S01]  /*1660*/  UIMAD UR7, UR7, UR4, URZ ;  /* 0x00000004070772a4 */ /* 0x000fe2000f8e023f */
[----:B------:R-:W-:Y:S01]  /*1670*/  ULDC UR6, c[0x0][0x9f0] ;  /* 0x00027c0000067ab9 */ /* 0x000fe20000000800 */
[----:B--2---:R-:W-:-:S05]  /*1680*/  @P0 R2UR UR53, R4 ;  /* 0x00000000043502ca */ /* 0x004fca00000e0000 */
[----:B---3--:R-:W-:Y:S01]  /*1690*/  @P1 R2UR UR7, R6 ;  /* 0x00000000060712ca */ /* 0x008fe200000e0000 */
[----:B-----5:R-:W-:-:S14]  /*16a0*/  @P1 BRA `(.L_x_384) ;  /* 0x0000000000341947 */ /* 0x020fdc0003800000 */
[----:B------:R-:W-:Y:S02]  /*16b0*/  ULDC.64 UR4, c[0x0][0xa08] ;  /* 0x0002820000047ab9 */ /* 0x000fe40000000a00 */
[----:B------:R-:W-:-:S04]  /*16c0*/  ISETP.NE.U32.AND P0, PT, RZ, UR4, PT ;  /* 0x00000004ff007c0c */ /* 0x000fc8000bf05070 */
[----:B------:R-:W-:-:S13]  /*16d0*/  ISETP.NE.AND.EX P0, PT, RZ, UR5, PT, P0 ;  /* 0x00000005ff007c0c */ /* 0x000fda000bf05300 */
[----:B------:R-:W-:Y:S05]  /*16e0*/  @!P0 BRA `(.L_x_384) ;  /* 0x0000000000248947 */ /* 0x000fea0003800000 */
[----:B------:R-:W-:Y:S02]  /*16f0*/  ULDC.64 UR4, c[0x0][0xa08] ;  /* 0x0002820000047ab9 */ /* 0x000fe40000000a00 */
[----:B------:R-:W-:-:S06]  /*1700*/  UIMAD.WIDE UR4, UR39, 0x4, UR4 ;  /* 0x00000004270478a5 */ /* 0x000fcc000f8e0204 */
[----:B------:R-:W-:Y:S02]  /*1710*/  IMAD.U32 R4, RZ, RZ, UR4 ;  /* 0x00000004ff047e24 */ /* 0x000fe4000f8e00ff */
[----:B------:R-:W-:-:S05]  /*1720*/  IMAD.U32 R5, RZ, RZ, UR5 ;  /* 0x00000005ff057e24 */ /* 0x000fca000f8e00ff */
[----:B------:R-:W2:Y:S04]  /*1730*/  LDG.E R3, desc[UR40][R4.64] ;  /* 0x0000002804037981 */ /* 0x000ea8000c1e1900 */
[----:B------:R-:W3:Y:S01]  /*1740*/  LDG.E R0, desc[UR40][R4.64+0x4] ;  /* 0x0000042804007981 */ /* 0x000ee2000c1e1900 */
[----:B--2---:R-:W-:Y:S02]  /*1750*/  R2UR UR7, R3 ;  /* 0x00000000030772ca */ /* 0x004fe400000e0000 */
[----:B---3--:R-:W-:-:S13]  /*1760*/  R2UR UR4, R0 ;  /* 0x00000000000472ca */ /* 0x008fda00000e0000 */
[----:B------:R-:W-:-:S12]  /*1770*/  UIADD3 UR7, -UR7, UR4, URZ ;  /* 0x0000000407077290 */ /* 0x000fd8000fffe13f */
.L_x_384:
[----:B------:R-:W-:Y:S02]  /*1780*/  UISETP.NE.AND UP1, UPT, UR50, 0x1, UPT ;  /* 0x000000013200788c */ /* 0x000fe4000bf25270 */
[----:B------:R-:W-:Y:S02]  /*1790*/  UIADD3 UR53, -UR53, UR7, URZ ;  /* 0x0000000735357290 */ /* 0x000fe4000fffe13f */
[----:B------:R-:W-:Y:S02]  /*17a0*/  ULOP3.LUT UR45, UR46, 0xff, URZ, 0xc0, !UPT ;  /* 0x000000ff2e2d7892 */ /* 0x000fe4000f8ec03f */
[----:B------:R-:W-:Y:S01]  /*17b0*/  UIADD3 UR4, UR53, 0x3f, URZ ;  /* 0x0000003f35047890 */ /* 0x000fe2000fffe03f */
[----:B------:R-:W-:Y:S01]  /*17c0*/  PLOP3.LUT P0, PT, PT, PT, UP1, 0x80, 0x0 ;  /* 0x000000000000781c */ /* 0x000fe20003f0f018 */
[----:B------:R-:W-:Y:S02]  /*17d0*/  USHF.R.U32.HI UR46, URZ, 0x10, UR46 ;  /* 0x000000103f2e7899 */ /* 0x000fe4000801162e */
[----:B------:R-:W-:-:S02]  /*17e0*/  USHF.R.S32.HI UR5, URZ, 0x1f, UR4 ;  /* 0x0000001f3f057899 */ /* 0x000fc40008011404 */
[----:B------:R-:W-:Y:S02]  /*17f0*/  UISETP.NE.AND UP0, UPT, UR46, URZ, UPT ;  /* 0x0000003f2e00728c */ /* 0x000fe4000bf05270 */
[----:B------:R-:W-:Y:S02]  /*1800*/  ULEA.HI UR5, UR5, UR4, URZ, 0x6 ;  /* 0x0000000405057291 */ /* 0x000fe4000f8f303f */
[----:B------:R-:W-:Y:S02]  /*1810*/  USEL UR10, UR46, UR6, UP0 ;  /* 0x000000062e0a7287 */ /* 0x000fe40008000000 */
[----:B------:R-:W-:Y:S02]  /*1820*/  USHF.R.S32.HI UR9, URZ, 0x6, UR5 ;  /* 0x000000063f097899 */ /* 0x000fe40008011405 */
[----:B------:R-:W-:Y:S10]  /*1830*/  @!P0 BRA `(.L_x_385) ;  /* 0x00000020000c8947 */ /* 0x000ff40003800000 */
        /* <DEDUP_REMOVED lines=15> */
[----:B------:R-:W0:Y:S08]  /*1930*/  I2F.RP R0, UR11 ;  /* 0x0000000b00007d06 */ /* 0x000e300008209400 */
[----:B0-----:R-:W0:Y:S02]  /*1940*/  MUFU.RCP R0, R0 ;  /* 0x0000000000007308 */ /* 0x001e240000001000 */
        /* <DEDUP_REMOVED lines=20> */
.L_x_386:
[----:B------:R-:W-:Y:S01]  /*1a90*/  UIMAD UR21, UR45, UR4, URZ ;  /* 0x000000042d1572a4 */ /* 0x000fe2000f8e023f */
[----:B------:R-:W-:Y:S01]  /*1aa0*/  IMAD.U32 R0, RZ, RZ, UR9 ;  /* 0x00000009ff007e24 */ /* 0x000fe2000f8e00ff */
[----:B------:R-:W-:Y:S01]  /*1ab0*/  PLOP3.LUT P0, PT, PT, PT, PT, 0x80, 0x0 ;  /* 0x000000000000781c */ /* 0x000fe20003f0f070 */
[----:B------:R-:W-:Y:S01]  /*1ac0*/  IMAD.U32 R3, RZ, RZ, UR4 ;  /* 0x00000004ff037e24 */ /* 0x000fe2000f8e00ff */
[----:B------:R-:W-:Y:S02]  /*1ad0*/  CS2R R12, SRZ ;  /* 0x00000000000c7805 */ /* 0x000fe4000001ff00 */
[----:B------:R-:W-:Y:S02]  /*1ae0*/  CS2R R150, SRZ ;  /* 0x0000000000967805 */ /* 0x000fe4000001ff00 */
[----:B------:R-:W-:Y:S02]  /*1af0*/  CS2R R148, SRZ ;  /* 0x0000000000947805 */ /* 0x000fe4000001ff00 */
[----:B------:R-:W-:-:S02]  /*1b00*/  CS2R R146, SRZ ;  /* 0x0000000000927805 */ /* 0x000fc4000001ff00 */
[----:B------:R-:W-:Y:S02]  /*1b10*/  VIADDMNMX R0, R3, UR21, R0, PT ;  /* 0x0000001503007c46 */ /* 0x000fe4000b800100 */
[----:B------:R-:W-:Y:S02]  /*1b20*/  CS2R R144, SRZ ;  /* 0x0000000000907805 */ /* 0x000fe4000001ff00 */
[----:B------:R-:W-:Y:S02]  /*1b30*/  CS2R R142, SRZ ;  /* 0x00000000008e7805 */ /* 0x000fe4000001ff00 */
[----:B------:R-:W-:Y:S02]  /*1b40*/  CS2R R140, SRZ ;  /* 0x00000000008c7805 */ /* 0x000fe4000001ff00 */
[----:B------:R-:W-:Y:S02]  /*1b50*/  R2UR UR16, R0 ;  /* 0x00000000001072ca */ /* 0x000fe400000e0000 */
        /* <DEDUP_REMOVED lines=11> */
[----:B------:R-:W-:Y:S01]  /*1c10*/  CS2R R116, SRZ ;  /* 0x0000000000747805 */ /* 0x000fe2000001ff00 */
[----:B------:R-:W-:Y:S01]  /*1c20*/  UISETP.GT.AND UP0, UPT, UR16, UR21, UPT ;  /* 0x000000151000728c */ /* 0x000fe2000bf04270 */
[----:B------:R-:W-:-:S02]  /*1c30*/  CS2R R114, SRZ ;  /* 0x0000000000727805 */ /* 0x000fc4000001ff00 */
[----:B------:R-:W-:Y:S02]  /*1c40*/  CS2R R112, SRZ ;  /* 0x0000000000707805 */ /* 0x000fe4000001ff00 */
[----:B------:R-:W-:Y:S02]  /*1c50*/  CS2R R110, SRZ ;  /* 0x00000000006e7805 */ /* 0x000fe4000001ff00 */
[----:B------:R-:W-:Y:S02]  /*1c60*/  CS2R R108, SRZ ;  /* 0x00000000006c7805 */ /* 0x000fe4000001ff00 */
[----:B------:R-:W-:Y:S02]  /*1c70*/  CS2R R106, SRZ ;  /* 0x00000000006a7805 */ /* 0x000fe4000001ff00 */
[----:B------:R-:W-:Y:S02]  /*1c80*/  PLOP3.LUT P1, PT, PT, PT, UP0, 0x80, 0x0 ;  /* 0x000000000000781c */ /* 0x000fe40003f2f008 */
        /* <DEDUP_REMOVED lines=42> */
[----:B------:R-:W0:Y:S01]  /*1f30*/  SHFL.IDX PT, R0, R224, RZ, 0x1f ;  /* 0x00001fffe0007589 */ /* 0x000e2200000e0000 */
[----:B------:R-:W-:-:S06]  /*1f40*/  UISETP.NE.AND UP0, UPT, UR49, 0x3, UPT ;  /* 0x000000033100788c */ /* 0x000fcc000bf05270 */
[----:B------:R-:W-:Y:S02]  /*1f50*/  PLOP3.LUT P0, PT, PT, PT, UP0, 0x80, 0x0 ;  /* 0x000000000000781c */ /* 0x000fe40003f0f008 */
[----:B0-----:R-:W-:-:S13]  /*1f60*/  R2UR UR4, R0 ;  /* 0x00000000000472ca */ /* 0x001fda00000e0000 */
[----:B------:R-:W-:-:S04]  /*1f70*/  ULEA.HI UR5, UR4, UR4, URZ, 0x1 ;  /* 0x0000000404057291 */ /* 0x000fc8000f8f083f */
[----:B------:R-:W-:-:S04]  /*1f80*/  ULOP3.LUT UR5, UR5, 0x1fffe, URZ, 0xc0, !UPT ;  /* 0x0001fffe05057892 */ /* 0x000fc8000f8ec03f */
[----:B------:R-:W-:-:S04]  /*1f90*/  UIADD3 UR5, UR4, -UR5, URZ ;  /* 0x8000000504057290 */ /* 0x000fc8000fffe03f */
[----:B------:R-:W-:-:S04]  /*1fa0*/  ULEA UR5, UR5, UR38, 0xf ;  /* 0x0000002605057291 */ /* 0x000fc8000f8e783f */
[----:B------:R-:W-:-:S04]  /*1fb0*/  UIADD3 UR5, UR5, 0x400, URZ ;  /* 0x0000040005057890 */ /* 0x000fc8000fffe03f */
[----:B------:R-:W-:-:S04]  /*1fc0*/  USHF.R.U32.HI UR5, URZ, 0x4, UR5 ;  /* 0x000000043f057899 */ /* 0x000fc80008011605 */
[----:B------:R-:W-:-:S04]  /*1fd0*/  ULOP3.LUT UR5, UR5, 0x3fff, URZ, 0xc0, !UPT ;  /* 0x00003fff05057892 */ /* 0x000fc8000f8ec03f */
[----:B------:R-:W-:Y:S01]  /*1fe0*/  ULOP3.LUT UR20, UR5, 0x2000000, URZ, 0xfc, !UPT ;  /* 0x0200000005147892 */ /* 0x000fe2000f8efc3f */
[----:B------:R-:W-:Y:S11]  /*1ff0*/  @!P0 BRA `(.L_x_388) ;  /* 0x0000000000048947 */ /* 0x000ff60003800000 */
[----:B------:R-:W-:Y:S01]  /*2000*/  BPT.TRAP 0x1 ;  /* 0x000000040000795c */ /* 0x000fe20000300000 */
.L_x_388:
[----:B------:R-:W-:Y:S01]  /*2010*/  ULEA UR17, UR37, UR38, 0x3 ;  /* 0x0000002625117291 */ /* 0x000fe2000f8e183f */
[----:B------:R-:W-:-:S05]  /*2020*/  IMAD.U32 R0, RZ, RZ, UR47 ;  /* 0x0000002fff007e24 */ /* 0x000fca000f8e00ff */
[----:B------:R-:W-:-:S04]  /*2030*/  SHF.L.U32 R0, R0, 0x1f, RZ ;  /* 0x0000001f00007819 */ /* 0x000fc800000006ff */
[----:B------:R-:W0:Y:S02]  /*2040*/  SYNCS.PHASECHK.TRANS64.TRYWAIT P0, [UR17+0x28c50], R0 ;  /* 0x028c5000ff0075a7 */ /* 0x000e240008000151 */
[----:B0-----:R-:W-:Y:S05]  /*2050*/  @!P0 BRA `(.L_x_389) ;  /* 0x00000114002c8947 */ /* 0x001fea0003800000 */
.L_x_571:
[----:B------:R-:W-:Y:S01]  /*2060*/  BAR.SYNC.DEFER_BLOCKING 0xe, 0x100 ;  /* 0x0384000000007b1d */ /* 0x000fe20000010000 */
[----:B------:R-:W-:Y:S01]  /*2070*/  UIADD3 UR4, UR38, 0x26800, URZ ;  /* 0x0002680026047890 */ /* 0x000fe2000fffe03f */
[----:B0-----:R-:W-:Y:S01]  /*2080*/  IMAD.U32 R0, RZ, RZ, UR17 ;  /* 0x00000011ff007e24 */ /* 0x001fe2000f8e00ff */
[----:B------:R-:W-:Y:S02]  /*2090*/  ULEA UR12, UR37, UR20, 0xc ;  /* 0x00000014250c7291 */ /* 0x000fe4000f8e603f */
[----:B------:R-:W-:Y:S01]  /*20a0*/  USHF.R.U32.HI UR4, URZ, 0x4, UR4 ;  /* 0x000000043f047899 */ /* 0x000fe20008011604 */
[----:B------:R-:W-:Y:S01]  /*20b0*/  UMOV UR7, 0x40000040 ;  /* 0x4000004000077882 */ /* 0x000fe20000000000 */
[----:B------:R-:W-:Y:S02]  /*20c0*/  UMOV UR5, 0x40000040 ;  /* 0x4000004000057882 */ /* 0x000fe40000000000 */
[----:B------:R-:W-:Y:S01]  /*20d0*/  ULOP3.LUT UR4, UR4, 0x3fff, URZ, 0xc0, !UPT ;  /* 0x00003fff04047892 */ /* 0x000fe2000f8ec03f */
[----:B------:R-:W0:Y:S01]  /*20e0*/  S2R R3, SR_TID.X ;  /* 0x0000000000037919 */ /* 0x000e220000002100 */
[----:B------:R-:W-:Y:S01]  /*20f0*/  UMOV UR6, UR12 ;  /* 0x0000000c00067c82 */ /* 0x000fe20008000000 */
[----:B------:R-:W-:-:S02]  /*2100*/  UIADD3 UR10, UR12, 0x100, URZ ;  /* 0x000001000c0a7890 */ /* 0x000fc4000fffe03f */
[----:B------:R-:W-:Y:S01]  /*2110*/  ULOP3.LUT UR13, UR4, 0x10000, URZ, 0xfc, !UPT ;  /* 0x00010000040d7892 */ /* 0x000fe2000f8efc3f */
[----:B------:R-:W-:Y:S01]  /*2120*/  UMOV UR11, 0x40000040 ;  /* 0x40000040000b7882 */ /* 0x000fe20000000000 */
[----:B------:R-:W-:Y:S02]  /*2130*/  UMOV UR9, 0x40000040 ;  /* 0x4000004000097882 */ /* 0x000fe40000000000 */
[----:B------:R-:W-:Y:S02]  /*2140*/  UIADD3 UR8, UR13, 0x4, URZ ;  /* 0x000000040d087890 */ /* 0x000fe4000fffe03f */
[----:B------:R-:W-:Y:S01]  /*2150*/  UIADD3 UR14, UR12, 0x180, URZ ;  /* 0x000001800c0e7890 */ /* 0x000fe2000fffe03f */
[----:B------:R-:W-:Y:S01]  /*2160*/  UMOV UR4, UR13 ;  /* 0x0000000d00047c82 */ /* 0x000fe20008000000 */
[----:B------:R-:W-:Y:S01]  /*2170*/  UMOV UR15, 0x40000040 ;  /* 0x40000040000f7882 */ /* 0x000fe20000000000 */
[----:B------:R-:W-:-:S06]  /*2180*/  WARPGROUP.ARRIVE ;  /* 0x00000000000079c5 */ /* 0x000fcc0000000000 */
[----:B------:R-:W-:Y:S01]  /*2190*/  HGMMA.64x256x16.F32.BF16 R24, gdesc[UR4].tnspB, RZ, !UPT, gsb0 ;  /* 0x43e00000041879f0 */ /* 0x000fe2000c0018ff */
[----:B------:R-:W-:Y:S02]  /*21a0*/  UIADD3 UR6, UR12, 0x80, URZ ;  /* 0x000000800c067890 */ /* 0x000fe4000fffe03f */
[----:B------:R-:W-:Y:S01]  /*21b0*/  UIADD3 UR4, UR13, 0x2, URZ ;  /* 0x000000020d047890 */ /* 0x000fe2000fffe03f */
[----:B------:R-:W-:Y:S01]  /*21c0*/  UMOV UR7, 0x40000040 ;  /* 0x4000004000077882 */ /* 0x000fe20000000000 */
[----:B------:R-:W-:Y:S01]  /*21d0*/  UMOV UR5, 0x40000040 ;  /* 0x4000004000057882 */ /* 0x000fe20000000000 */
[----:B------:R-:W-:-:S03]  /*21e0*/  UIADD3 UR12, UR13, 0x6, URZ ;  /* 0x000000060d0c7890 */ /* 0x000fc6000fffe03f */
[----:B------:R-:W-:Y:S01]  /*21f0*/  UMOV UR13, 0x40000040 ;  /* 0x40000040000d7882 */ /* 0x000fe20000000000 */
[----:B0-----:R-:W-:-:S04]  /*2200*/  LOP3.LUT R3, R3, 0x7f, RZ, 0xc0, !PT ;  /* 0x0000007f03037812 */ /* 0x001fc800078ec0ff */
[----:B------:R-:W-:-:S13]  /*2210*/  ISETP.NE.AND P0, PT, R3, RZ, PT ;  /* 0x000000ff0300720c */ /* 0x000fda0003f05270 */
[----:B------:R-:W-:-:S05]  /*2220*/  @!P0 VIADD R0, R0, 0x28c60 ;  /* 0x00028c6000008836 */ /* 0x000fca0000000000 */
[----:B------:R-:W-:Y:S01]  /*2230*/  @!P0 PRMT R0, RZ, 0x654, R0 ;  /* 0x00000654ff008816 */ /* 0x000fe20000000000 */
[----:B------:R-:W-:Y:S02]  /*2240*/  WARPGROUP.DEPBAR.LE gsb0, 0x0 ;  /* 0x00008000000079c5 */ /* 0x000fe40000010000 */
[----:B------:R-:W-:-:S06]  /*2250*/  WARPGROUP.ARRIVE ;  /* 0x00000000000079c5 */ /* 0x000fcc0000000000 */
[----:B------:R-:W-:Y:S01]  /*2260*/  HGMMA.64x256x16.F32.BF16 R24, gdesc[UR4].tnspB, R24, gsb0 ;  /* 0x43e00000041879f0 */ /* 0x000fe20008001818 */
[----:B------:R-:W-:-:S04]  /*2270*/  UIADD3 UR6, UR16, -0x2, URZ ;  /* 0xfffffffe10067890 */ /* 0x000fc8000fffe03f */
[----:B------:R-:W-:Y:S01]  /*2280*/  UISETP.GE.AND UP0, UPT, UR6, UR21, UPT ;  /* 0x000000150600728c */ /* 0x000fe2000bf06270 */
[----:B------:R-:W-:Y:S02]  /*2290*/  WARPGROUP.DEPBAR.LE gsb0, 0x0 ;  /* 0x00008000000079c5 */ /* 0x000fe40000010000 */
[----:B------:R-:W-:-:S15]  /*22a0*/  WARPGROUP.ARRIVE ;  /* 0x00000000000079c5 */ /* 0x000fde0000000000 */
[----:B------:R-:W-:-:S05]  /*22b0*/  NOP ;  /* 0x0000000000007918 */ /* 0x000fca0000000000 */
        /* <DEDUP_REMOVED lines=8> */
[----:B------:R-:W-:-:S13]  /*2340*/  PLOP3.LUT P0, PT, PT, PT, UP0, 0x80, 0x0 ;  /* 0x000000000000781c */ /* 0x000fda0003f0f008 */
[----:B0-----:R-:W-:Y:S05]  /*2350*/  @!P0 BRA `(.L_x_390) ;  /* 0x0000000c00088947 */ /* 0x001fea0003800000 */
[----:B------:R-:W-:-:S05]  /*2360*/  UMOV UR22, UR6 ;  /* 0x0000000600167c82 */ /* 0x000fca0008000000 */
.L_x_395:
[----:B------:R-:W-:Y:S01]  /*2370*/  BAR.SYNC.DEFER_BLOCKING 0xe, 0x100 ;  /* 0x0384000000007b1d */ /* 0x000fe20000010000 */
[----:B------:R-:W-:Y:S01]  /*2380*/  IMAD.U32 R3, RZ, RZ, UR37 ;  /* 0x00000025ff037e24 */ /* 0x000fe2000f8e00ff */
[----:B------:R-:W-:Y:S02]  /*2390*/  UISETP.NE.AND UP2, UPT, UR49, 0x3, UPT ;  /* 0x000000033100788c */ /* 0x000fe4000bf45270 */
[----:B------:R-:W-:Y:S01]  /*23a0*/  UIADD3 UR37, UR37, 0x1, URZ ;  /* 0x0000000125257890 */ /* 0x000fe2000fffe03f */
[----:B------:R-:W-:Y:S01]  /*23b0*/  IMAD R0, R3, 0x40, R16 ;  /* 0x0000004003007824 */ /* 0x000fe200078e0210 */
[----:B------:R-:W-:Y:S01]  /*23c0*/  UMOV UR6, UR22 ;  /* 0x0000001600067c82 */ /* 0x000fe20008000000 */
[----:B------:R-:W-:Y:S01]  /*23d0*/  UIADD3 UR22, UR22, -0x1, URZ ;  /* 0xffffffff16167890 */ /* 0x000fe2000fffe03f */
[----:B------:R-:W-:Y:S01]  /*23e0*/  PLOP3.LUT P1, PT, PT, PT, UP2, 0x80, 0x0 ;  /* 0x000000000000781c */ /* 0x000fe20003f2f028 */
[----:B------:R-:W-:Y:S01]  /*23f0*/  UISETP.NE.AND UP0, UPT, UR37, 0x2, UPT ;  /* 0x000000022500788c */ /* 0x000fe2000bf05270 */
[----:B------:R-:W-:Y:S01]  /*2400*/  LEA R0, R0, UR38, 0x2 ;  /* 0x0000002600007c11 */ /* 0x000fe2000f8e10ff */
[----:B------:R-:W-:-:S02]  /*2410*/  UISETP.GT.AND UP1, UPT, UR6, UR21, UPT ;  /* 0x000000150600728c */ /* 0x000fc4000bf24270 */
[----:B------:R-:W-:Y:S02]  /*2420*/  USEL UR6, URZ, 0x1, UP0 ;  /* 0x000000013f067887 */ /* 0x000fe40008000000 */
[----:B------:R-:W-:Y:S02]  /*2430*/  USEL UR37, UR37, URZ, UP0 ;  /* 0x0000003f25257287 */ /* 0x000fe40008000000 */
[----:B------:R-:W-:Y:S01]  /*2440*/  ULOP3.LUT UR47, UR47, UR6, URZ, 0x3c, !UPT ;  /* 0x000000062f2f7292 */ /* 0x000fe2000f8e3c3f */
        /* <DEDUP_REMOVED lines=132> */
.L_x_391:
[----:B------:R-:W-:Y:S01]  /*2c90*/  ULEA UR6, UR37, UR38, 0x3 ;  /* 0x0000002625067291 */ /* 0x000fe2000f8e183f */
[----:B------:R-:W-:-:S05]  /*2ca0*/  IMAD.U32 R0, RZ, RZ, UR47 ;  /* 0x0000002fff007e24 */ /* 0x000fca000f8e00ff */
[----:B------:R-:W-:-:S04]  /*2cb0*/  SHF.L.U32 R0, R0, 0x1f, RZ ;  /* 0x0000001f00007819 */ /* 0x000fc800000006ff */
[----:B------:R0:W1:Y:S01]  /*2cc0*/  SYNCS.PHASECHK.TRANS64.TRYWAIT P0, [UR6+0x28c50], R0 ;  /* 0x028c5000ff0075a7 */ /* 0x0000620008000146 */
[----:B------:R-:W-:Y:S05]  /*2cd0*/  @!P1 BRA `(.L_x_392) ;  /* 0x0000000000049947 */ /* 0x000fea0003800000 */
[----:B------:R-:W-:Y:S01]  /*2ce0*/  BPT.TRAP 0x1 ;  /* 0x000000040000795c */ /* 0x000fe20000300000 */
.L_x_392:
[----:B-1----:R-:W-:Y:S05]  /*2cf0*/  @P0 BRA `(.L_x_393) ;  /* 0x0000000000080947 */ /* 0x002fea0003800000 */
[----:B------:R-:W1:Y:S02]  /*2d00*/  SYNCS.PHASECHK.TRANS64.TRYWAIT P0, [UR6+0x28c50], R0 ;  /* 0x028c5000ff0075a7 */ /* 0x000e640008000146 */
[----:B-1----:R-:W-:Y:S05]  /*2d10*/  @!P0 BRA `(.L_x_394) ;  /* 0x0000010800148947 */ /* 0x002fea0003800000 */
.L_x_393:
[----:B------:R-:W-:Y:S01]  /*2d20*/  UIADD3 UR6, UR38, 0x26800, URZ ;  /* 0x0002680026067890 */ /* 0x000fe2000fffe03f */
[----:B------:R-:W-:Y:S01]  /*2d30*/  WARPGROUP.ARRIVE ;  /* 0x00000000000079c5 */ /* 0x000fe20000000000 */
[----:B------:R-:W-:-:S05]  /*2d40*/  ULEA UR18, UR37, UR20, 0xc ;  /* 0x0000001425127291 */ /* 0x000fca000f8e603f */
[----:B-1----:R-:W1:Y:S01]  /*2d50*/  S2R R3, SR_TID.X ;  /* 0x0000000000037919 */ /* 0x002e620000002100 */
[----:B------:R-:W-:Y:S01]  /*2d60*/  USHF.R.U32.HI UR6, URZ, 0x4, UR6 ;  /* 0x000000043f067899 */ /* 0x000fe20008011606 */
[----:B0-----:R-:W-:Y:S01]  /*2d70*/  IMAD.U32 R0, RZ, RZ, UR37 ;  /* 0x00000025ff007e24 */ /* 0x001fe2000f8e00ff */
[----:B------:R-:W-:Y:S01]  /*2d80*/  UMOV UR19, 0x40000040 ;  /* 0x4000004000137882 */ /* 0x000fe20000000000 */
[----:B------:R-:W-:Y:S01]  /*2d90*/  UMOV UR17, 0x40000040 ;  /* 0x4000004000117882 */ /* 0x000fe20000000000 */
[----:B------:R-:W-:Y:S01]  /*2da0*/  ULOP3.LUT UR6, UR6, 0x3fff, URZ, 0xc0, !UPT ;  /* 0x00003fff06067892 */ /* 0x000fe2000f8ec03f */
[----:B------:R-:W-:Y:S01]  /*2db0*/  UMOV UR7, 0x40000040 ;  /* 0x4000004000077882 */ /* 0x000fe20000000000 */
[----:B------:R-:W-:Y:S02]  /*2dc0*/  UIADD3 UR10, UR18, 0x100, URZ ;  /* 0x00000100120a7890 */ /* 0x000fe4000fffe03f */
[----:B------:R-:W-:Y:S02]  /*2dd0*/  ULOP3.LUT UR16, UR6, 0x10000, URZ, 0xfc, !UPT ;  /* 0x0001000006107892 */ /* 0x000fe4000f8efc3f */
[----:B------:R-:W-:Y:S01]  /*2de0*/  UIADD3 UR6, UR18, 0x80, URZ ;  /* 0x0000008012067890 */ /* 0x000fe2000fffe03f */
[----:B------:R-:W-:Y:S01]  /*2df0*/  UMOV UR11, 0x40000040 ;  /* 0x40000040000b7882 */ /* 0x000fe20000000000 */
[----:B------:R-:W-:Y:S01]  /*2e00*/  UIADD3 UR14, UR18, 0x180, URZ ;  /* 0x00000180120e7890 */ /* 0x000fe2000fffe03f */
[----:B------:R-:W-:-:S04]  /*2e10*/  UMOV UR15, 0x40000040 ;  /* 0x40000040000f7882 */ /* 0x000fc80000000000 */
[----:B------:R-:W-:Y:S01]  /*2e20*/  HGMMA.64x256x16.F32.BF16 R24, gdesc[UR16].tnspB, R24, gsb0 ;  /* 0x43e00000101879f0 */ /* 0x000fe20008001818 */
[----:B-1----:R-:W-:-:S04]  /*2e30*/  LOP3.LUT R3, R3, 0x7f, RZ, 0xc0, !PT ;  /* 0x0000007f03037812 */ /* 0x002fc800078ec0ff */
[----:B------:R-:W-:-:S13]  /*2e40*/  ISETP.NE.AND P0, PT, R3, RZ, PT ;  /* 0x000000ff0300720c */ /* 0x000fda0003f05270 */
[----:B------:R-:W-:-:S05]  /*2e50*/  @!P0 LEA R0, R0, UR38, 0x3 ;  /* 0x0000002600008c11 */ /* 0x000fca000f8e18ff */
        /* <DEDUP_REMOVED lines=17> */
[----:B0-----:R-:W-:Y:S05]  /*2f70*/  @P0 BRA `(.L_x_395) ;  /* 0xfffffff000fc0947 */ /* 0x001fea000383ffff */
.L_x_390:
[----:B------:R-:W-:Y:S01]  /*2f80*/  BAR.SYNC.DEFER_BLOCKING 0xe, 0x100 ;  /* 0x0384000000007b1d */ /* 0x000fe20000010000 */
[----:B------:R-:W-:Y:S01]  /*2f90*/  IMAD.U32 R3, RZ, RZ, UR37 ;  /* 0x00000025ff037e24 */ /* 0x000fe2000f8e00ff */
[----:B------:R-:W-:Y:S01]  /*2fa0*/  UIADD3 UR37, UR37, 0x1, URZ ;  /* 0x0000000125257890 */ /* 0x000fe2000fffe03f */
[----:B------:R-:W-:Y:S02]  /*2fb0*/  PLOP3.LUT P0, PT, PT, PT, PT, 0x8, 0x0 ;  /* 0x000000000000781c */ /* 0x000fe40003f0e170 */
[----:B------:R-:W-:Y:S01]  /*2fc0*/  CS2R R12, SRZ ;  /* 0x00000000000c7805 */ /* 0x000fe2000001ff00 */
[----:B------:R-:W-:Y:S01]  /*2fd0*/  IMAD R0, R3, 0x40, R16 ;  /* 0x0000004003007824 */ /* 0x000fe200078e0210 */
[----:B------:R-:W-:-:S04]  /*2fe0*/  UISETP.NE.AND UP0, UPT, UR37, 0x2, UPT ;  /* 0x000000022500788c */ /* 0x000fc8000bf05270 */
[----:B------:R-:W-:Y:S01]  /*2ff0*/  LEA R4, R0, UR38, 0x2 ;  /* 0x0000002600047c11 */ /* 0x000fe2000f8e10ff */
        /* <DEDUP_REMOVED lines=135> */
.L_x_385:
        /* <DEDUP_REMOVED lines=37> */
.L_x_396:
        /* <DEDUP_REMOVED lines=74> */
[----:B------:R-:W0:Y:S02]  /*3f60*/  SHFL.IDX PT, R0, R224, RZ, 0x1f ;  /* 0x00001fffe0007589 */ /* 0x000e2400000e0000 */
[----:B0-----:R-:W-:-:S13]  /*3f70*/  R2UR UR4, R0 ;  /* 0x00000000000472ca */ /* 0x001fda00000e0000 */
        /* <DEDUP_REMOVED lines=27> */
.L_x_397:
[----:B------:R-:W-:Y:S01]  /*4130*/  ULEA.HI UR4, UR48, UR48, URZ, 0x1 ;  /* 0x0000003030047291 */ /* 0x000fe2000f8f083f */
[----:B------:R-:W-:-:S03]  /*4140*/  IMAD.U32 R3, RZ, RZ, UR49 ;  /* 0x00000031ff037e24 */ /* 0x000fc6000f8e00ff */
[----:B------:R-:W-:Y:S02]  /*4150*/  ULOP3.LUT UR4, UR4, 0xfffffffe, URZ, 0xc0, !UPT ;  /* 0xfffffffe04047892 */ /* 0x000fe4000f8ec03f */
[----:B------:R-:W-:Y:S02]  /*4160*/  ISETP.NE.AND P0, PT, R3, 0x3, PT ;  /* 0x000000030300780c */ /* 0x000fe40003f05270 */
[----:B------:R-:W-:-:S06]  /*4170*/  UIADD3 UR4, UR48, -UR4, URZ ;  /* 0x8000000430047290 */ /* 0x000fcc000fffe03f */
[----:B------:R-:W-:-:S05]  /*4180*/  IMAD.U32 R0, RZ, RZ, UR4 ;  /* 0x00000004ff007e24 */ /* 0x000fca000f8e00ff */
[----:B------:R-:W-:-:S04]  /*4190*/  SHF.L.U32 R0, R0, 0x1f, RZ ;  /* 0x0000001f00007819 */ /* 0x000fc800000006ff */
[----:B------:R-:W0:Y:S02]  /*41a0*/  SYNCS.PHASECHK.TRANS64.TRYWAIT P1, [UR38+0x28c00], R0 ;  /* 0x028c0000ff0075a7 */ /* 0x000e240008020166 */
[----:B0-----:R-:W-:Y:S05]  /*41b0*/  @!P1 BRA `(.L_x_398) ;  /* 0x000000f400049947 */ /* 0x001fea0003800000 */
.L_x_572:
[----:B------:R-:W-:Y:S05]  /*41c0*/  @!P0 BRA `(.L_x_399) ;  /* 0x0000000000048947 */ /* 0x000fea0003800000 */
[----:B------:R-:W-:Y:S01]  /*41d0*/  BPT.TRAP 0x1 ;  /* 0x000000040000795c */ /* 0x000fe20000300000 */
.L_x_399:
[----:B------:R-:W-:Y:S02]  /*41e0*/  IMAD.U32 R7, RZ, RZ, UR37 ;  /* 0x00000025ff077e24 */ /* 0x000fe4000f8e00ff */
[----:B------:R-:W-:-:S03]  /*41f0*/  IMAD.U32 R8, RZ, RZ, UR47 ;  /* 0x0000002fff087e24 */ /* 0x000fc6000f8e00ff */
[----:B------:R-:W-:Y:S02]  /*4200*/  LEA R7, R7, UR38, 0x3 ;  /* 0x0000002607077c11 */ /* 0x000fe4000f8e18ff */
[----:B------:R-:W-:-:S04]  /*4210*/  SHF.L.U32 R8, R8, 0x1f, RZ ;  /* 0x0000001f08087819 */ /* 0x000fc800000006ff */
[----:B------:R1:W2:Y:S01]  /*4220*/  SYNCS.PHASECHK.TRANS64.TRYWAIT P1, [R7+URZ+0x28c30], R8 ;  /* 0x028c3008070075a7 */ /* 0x0002a2000802017f */
[----:B------:R-:W-:Y:S05]  /*4230*/  @!P0 BRA `(.L_x_400) ;  /* 0x0000000000048947 */ /* 0x000fea0003800000 */
[----:B------:R-:W-:Y:S01]  /*4240*/  BPT.TRAP 0x1 ;  /* 0x000000040000795c */ /* 0x000fe20000300000 */
.L_x_400:
[----:B--2---:R-:W-:Y:S05]  /*4250*/  @P1 BRA `(.L_x_401) ;  /* 0x0000000000081947 */ /* 0x004fea0003800000 */
[----:B------:R-:W2:Y:S02]  /*4260*/  SYNCS.PHASECHK.TRANS64.TRYWAIT P1, [R7+URZ+0x28c30], R8 ;  /* 0x028c3008070075a7 */ /* 0x000ea4000802017f */
[----:B--2---:R-:W-:Y:S05]  /*4270*/  @!P1 BRA `(.L_x_402) ;  /* 0x000000f000ec9947 */ /* 0x004fea0003800000 */
.L_x_401:
[----:B0-----:R-:W0:Y:S01]  /*4280*/  S2R R0, SR_TID.X ;  /* 0x0000000000007919 */ /* 0x001e220000002100 */
[----:B------:R-:W-:-:S04]  /*4290*/  UIADD3 UR4, UR38, 0x22400, URZ ;  /* 0x0002240026047890 */ /* 0x000fc8000fffe03f */
[----:B------:R-:W-:-:S04]  /*42a0*/  USHF.R.U32.HI UR4, URZ, 0x4, UR4 ;  /* 0x000000043f047899 */ /* 0x000fc80008011604 */
[----:B------:R-:W-:-:S06]  /*42b0*/  ULOP3.LUT UR4, UR4, 0x3fff, URZ, 0xc0, !UPT ;  /* 0x00003fff04047892 */ /* 0x000fcc000f8ec03f */
[----:B------:R-:W-:Y:S01]  /*42c0*/  IMAD.U32 R3, RZ, RZ, UR4 ;  /* 0x00000004ff037e24 */ /* 0x000fe2000f8e00ff */
[----:B------:R-:W-:Y:S05]  /*42d0*/  WARPSYNC.ALL ;  /* 0x0000000000007948 */ /* 0x000fea0003800000 */
[----:B------:R-:W-:Y:S02]  /*42e0*/  LOP3.LUT R3, R3, 0x10000, RZ, 0xfc, !PT ;  /* 0x0001000003037812 */ /* 0x000fe400078efcff */
[----:B0-----:R-:W-:-:S04]  /*42f0*/  LOP3.LUT R0, R0, 0x7f, RZ, 0xc0, !PT ;  /* 0x0000007f00007812 */ /* 0x001fc800078ec0ff */
[----:B------:R-:W-:Y:S02]  /*4300*/  ISETP.NE.AND P1, PT, R0, RZ, PT ;  /* 0x000000ff0000720c */ /* 0x000fe40003f25270 */
[----:B------:R-:W-:Y:S01]  /*4310*/  R2UR UR12, R3 ;  /* 0x00000000030c72ca */ /* 0x000fe200000e0000 */
[----:B------:R-:W-:Y:S01]  /*4320*/  UIADD3 UR4, UR38, 0x20400, URZ ;  /* 0x0002040026047890 */ /* 0x000fe2000fffe03f */
[----:B------:R-:W-:Y:S01]  /*4330*/  WARPGROUP.ARRIVE ;  /* 0x00000000000079c5 */ /* 0x000fe20000000000 */
[----:B------:R-:W-:Y:S01]  /*4340*/  UMOV UR7, 0x40000040 ;  /* 0x4000004000077882 */ /* 0x000fe20000000000 */
[----:B------:R-:W-:Y:S01]  /*4350*/  UMOV UR5, 0x40000040 ;  /* 0x4000004000057882 */ /* 0x000fe20000000000 */
[----:B------:R-:W-:Y:S01]  /*4360*/  USHF.R.U32.HI UR4, URZ, 0x4, UR4 ;  /* 0x000000043f047899 */ /* 0x000fe20008011604 */
[----:B------:R-:W-:Y:S01]  /*4370*/  UMOV UR11, 0x40000040 ;  /* 0x40000040000b7882 */ /* 0x000fe20000000000 */
[----:B------:R-:W-:Y:S02]  /*4380*/  UMOV UR9, 0x40000040 ;  /* 0x4000004000097882 */ /* 0x000fe40000000000 */
[----:B------:R-:W-:Y:S01]  /*4390*/  ULOP3.LUT UR4, UR4, 0x3fff, URZ, 0xc0, !UPT ;  /* 0x00003fff04047892 */ /* 0x000fe2000f8ec03f */
[----:B------:R-:W-:Y:S01]  /*43a0*/  UMOV UR15, 0x40000040 ;  /* 0x40000040000f7882 */ /* 0x000fe20000000000 */
[----:B------:R-:W-:-:S02]  /*43b0*/  UIMAD UR53, UR52, -0x40, UR53 ;  /* 0xffffffc0343578a4 */ /* 0x000fc4000f8e0235 */
[----:B------:R-:W-:Y:S02]  /*43c0*/  ULEA UR12, UR37, UR12, 0x9 ;  /* 0x0000000c250c7291 */ /* 0x000fe4000f8e483f */
[----:B------:R-:W-:Y:S02]  /*43d0*/  ULOP3.LUT UR13, UR4, 0x10000, URZ, 0xfc, !UPT ;  /* 0x00010000040d7892 */ /* 0x000fe4000f8efc3f */
[----:B------:R-:W-:Y:S01]  /*43e0*/  UIADD3 UR10, UR12, 0x4, URZ ;  /* 0x000000040c0a7890 */ /* 0x000fe2000fffe03f */
[----:B------:R-:W-:Y:S01]  /*43f0*/  IMAD.U32 R0, RZ, RZ, UR53 ;  /* 0x00000035ff007e24 */ /* 0x000fe2000f8e00ff */
[----:B------:R-:W-:Y:S01]  /*4400*/  UIADD3 UR8, UR13, 0x4, URZ ;  /* 0x000000040d087890 */ /* 0x000fe2000fffe03f */
[----:B------:R-:W-:Y:S02]  /*4410*/  UMOV UR6, UR12 ;  /* 0x0000000c00067c82 */ /* 0x000fe40008000000 */
[----:B------:R-:W-:Y:S01]  /*4420*/  UMOV UR4, UR13 ;  /* 0x0000000d00047c82 */ /* 0x000fe20008000000 */
[----:B------:R-:W-:Y:S01]  /*4430*/  UIADD3 UR14, UR12, 0x6, URZ ;  /* 0x000000060c0e7890 */ /* 0x000fe2000fffe03f */
[----:B------:R-:W-:Y:S01]  /*4440*/  HGMMA.64x64x16.F32.BF16 R24, gdesc[UR4], RZ, !UPT, gsb0 ;  /* 0x00e00000041879f0 */ /* 0x000fe2000c0018ff */
[----:B------:R-:W-:Y:S01]  /*4450*/  UIADD3 UR6, UR12, 0x2, URZ ;  /* 0x000000020c067890 */ /* 0x000fe2000fffe03f */
[----:B------:R-:W-:Y:S01]  /*4460*/  IADD3 R0, -R227, 0x40, R0 ;  /* 0x00000040e3007810 */ /* 0x000fe20007ffe100 */
[----:B------:R-:W-:Y:S01]  /*4470*/  UIADD3 UR4, UR13, 0x2, URZ ;  /* 0x000000020d047890 */ /* 0x000fe2000fffe03f */
[----:B------:R-:W-:Y:S01]  /*4480*/  UMOV UR7, 0x40000040 ;  /* 0x4000004000077882 */ /* 0x000fe20000000000 */
[----:B------:R-:W-:Y:S01]  /*4490*/  UMOV UR5, 0x40000040 ;  /* 0x4000004000057882 */ /* 0x000fe20000000000 */
[----:B------:R-:W-:Y:S01]  /*44a0*/  UIADD3 UR12, UR13, 0x6, URZ ;  /* 0x000000060d0c7890 */ /* 0x000fe2000fffe03f */
[C---:B------:R-:W-:Y:S01]  /*44b0*/  ISETP.GT.AND P6, PT, R0.reuse, RZ, PT ;  /* 0x000000ff0000720c */ /* 0x040fe20003fc4270 */
[----:B------:R-:W-:Y:S01]  /*44c0*/  ULDC UR21, c[0x0][0x988] ;  /* 0x0002620000157ab9 */ /* 0x000fe20000000800 */
[----:B------:R-:W-:Y:S01]  /*44d0*/  UMOV UR13, 0x40000040 ;  /* 0x40000040000d7882 */ /* 0x000fe20000000000 */
[----:B------:R-:W-:-:S02]  /*44e0*/  ISETP.GT.AND P2, PT, R0, 0x1, PT ;  /* 0x000000010000780c */ /* 0x000fc40003f44270 */
[C---:B------:R-:W-:Y:S02]  /*44f0*/  ISETP.GT.AND P3, PT, R0.reuse, 0x8, PT ;  /* 0x000000080000780c */ /* 0x040fe40003f64270 */
[C---:B------:R-:W-:Y:S02]  /*4500*/  ISETP.GT.AND P4, PT, R0.reuse, 0x9, PT ;  /* 0x000000090000780c */ /* 0x040fe40003f84270 */
[----:B------:R-:W-:Y:S01]  /*4510*/  ISETP.GT.AND P5, PT, R0, 0x10, PT ;  /* 0x000000100000780c */ /* 0x000fe20003fa4270 */
        /* <DEDUP_REMOVED lines=64> */
[----:B------:R-:W-:Y:S02]  /*4920*/  FSEL R50, R50, -INF , P3 ;  /* 0xff80000032327808 */ /* 0x000fe40001800000 */
[----:B------:R-:W-:Y:S01]  /*4930*/  FSEL R51, R51, -INF , P4 ;  /* 0xff80000033337808 */ /* 0x000fe20002000000 */
[----:B------:R-:W0:Y:S01]  /*4940*/  SHFL.BFLY PT, R5, R6, 0x2, 0x1f ;  /* 0x0c401f0006057f89 */ /* 0x000e2200000e0000 */
[----:B------:R-:W-:Y:S02]  /*4950*/  FSEL R54, R54, -INF , P5 ;  /* 0xff80000036367808 */ /* 0x000fe40002800000 */
[----:B------:R-:W-:-:S02]  /*4960*/  FSEL R55, R55, -INF , P6 ;  /* 0xff80000037377808 */ /* 0x000fc40003000000 */
[----:B0-----:R-:W-:Y:S02]  /*4970*/  FMNMX.FTZ R9, R6, R5, !PT ;  /* 0x0000000506097209 */ /* 0x001fe40007810000 */
        /* <DEDUP_REMOVED lines=22> */
[----:B------:R-:W-:Y:S01]  /*4ae0*/  MUFU.EX2 R24, R24 ;  /* 0x0000001800187308 */ /* 0x000fe20000000800 */
[--C-:B------:R-:W-:Y:S01]  /*4af0*/  FFMA.FTZ R32, R32, UR21, -R6.reuse ;  /* 0x0000001520207c23 */ /* 0x100fe20008010806 */
[--C-:B------:R-:W-:Y:S01]  /*4b00*/  FFMA.FTZ R33, R33, UR21, -R6.reuse ;  /* 0x0000001521217c23 */ /* 0x100fe20008010806 */
[----:B------:R-:W-:Y:S01]  /*4b10*/  FMNMX.FTZ R0, R54, R5, !PT ;  /* 0x0000000536007209 */ /* 0x000fe20007810000 */
[--C-:B------:R-:W-:Y:S01]  /*4b20*/  FFMA.FTZ R36, R36, UR21, -R6.reuse ;  /* 0x0000001524247c23 */ /* 0x100fe20008010806 */
[--C-:B------:R-:W-:Y:S01]  /*4b30*/  FFMA.FTZ R37, R37, UR21, -R6.reuse ;  /* 0x0000001525257c23 */ /* 0x100fe20008010806 */
[--C-:B------:R-:W-:Y:S01]  /*4b40*/  FFMA.FTZ R40, R40, UR21, -R6.reuse ;  /* 0x0000001528287c23 */ /* 0x100fe20008010806 */
[----:B------:R-:W-:Y:S01]  /*4b50*/  FMNMX.FTZ R0, R55, R0, !PT ;  /* 0x0000000037007209 */ /* 0x000fe20007810000 */
[----:B------:R-:W0:Y:S01]  /*4b60*/  MUFU.EX2 R25, R25 ;  /* 0x0000001900197308 */ /* 0x000e220000000800 */
[--C-:B------:R-:W-:Y:S01]  /*4b70*/  FFMA.FTZ R41, R41, UR21, -R6.reuse ;  /* 0x0000001529297c23 */ /* 0x100fe20008010806 */
[--C-:B------:R-:W-:Y:S01]  /*4b80*/  FFMA.FTZ R44, R44, UR21, -R6.reuse ;  /* 0x000000152c2c7c23 */ /* 0x100fe20008010806 */
[--C-:B------:R-:W-:Y:S01]  /*4b90*/  FFMA.FTZ R45, R45, UR21, -R6.reuse ;  /* 0x000000152d2d7c23 */ /* 0x100fe20008010806 */
[----:B------:R-:W3:Y:S01]  /*4ba0*/  SHFL.BFLY PT, R5, R0, 0x2, 0x1f ;  /* 0x0c401f0000057f89 */ /* 0x000ee200000e0000 */
[--C-:B------:R-:W-:Y:S01]  /*4bb0*/  FFMA.FTZ R48, R48, UR21, -R6.reuse ;  /* 0x0000001530307c23 */ /* 0x100fe20008010806 */
[--C-:B------:R-:W-:Y:S01]  /*4bc0*/  FFMA.FTZ R49, R49, UR21, -R6.reuse ;  /* 0x0000001531317c23 */ /* 0x100fe20008010806 */
[--C-:B------:R-:W-:Y:S01]  /*4bd0*/  FFMA.FTZ R52, R52, UR21, -R6.reuse ;  /* 0x0000001534347c23 */ /* 0x100fe20008010806 */
[----:B------:R-:W-:Y:S01]  /*4be0*/  MUFU.EX2 R28, R28 ;  /* 0x0000001c001c7308 */ /* 0x000fe20000000800 */
[----:B------:R-:W-:-:S07]  /*4bf0*/  FFMA.FTZ R6, R53, UR21, -R6 ;  /* 0x0000001535067c23 */ /* 0x000fce0008010806 */
[----:B------:R-:W4:Y:S01]  /*4c00*/  MUFU.EX2 R29, R29 ;  /* 0x0000001d001d7308 */ /* 0x000f220000000800 */
[----:B0-----:R-:W-:-:S07]  /*4c10*/  F2FP.BF16.F32.PACK_AB R152, R25, R24 ;  /* 0x000000181998723e */ /* 0x001fce00000010ff */
[----:B------:R-:W-:Y:S01]  /*4c20*/  MUFU.EX2 R32, R32 ;  /* 0x0000002000207308 */ /* 0x000fe20000000800 */
[----:B---3--:R-:W-:-:S07]  /*4c30*/  FMNMX.FTZ R5, R0, R5, !PT ;  /* 0x0000000500057209 */ /* 0x008fce0007810000 */
[----:B------:R-:W-:Y:S01]  /*4c40*/  MUFU.EX2 R9, R6 ;  /* 0x0000000600097308 */ /* 0x000fe20000000800 */
[----:B------:R-:W0:Y:S01]  /*4c50*/  SHFL.BFLY PT, R0, R5, 0x1, 0x1f ;  /* 0x0c201f0005007f89 */ /* 0x000e2200000e0000 */
[----:B----4-:R-:W-:-:S06]  /*4c60*/  F2FP.BF16.F32.PACK_AB R154, R29, R28 ;  /* 0x0000001c1d9a723e */ /* 0x010fcc00000010ff */
[----:B------:R-:W3:Y:S08]  /*4c70*/  MUFU.EX2 R33, R33 ;  /* 0x0000002100217308 */ /* 0x000ef00000000800 */
[----:B------:R-:W-:Y:S08]  /*4c80*/  MUFU.EX2 R36, R36 ;  /* 0x0000002400247308 */ /* 0x000ff00000000800 */
[----:B------:R-:W4:Y:S01]  /*4c90*/  MUFU.EX2 R37, R37 ;  /* 0x0000002500257308 */ /* 0x000f220000000800 */
[----:B0-----:R-:W-:-:S02]  /*4ca0*/  FMNMX.FTZ R0, R5, R0, !PT ;  /* 0x0000000005007209 */ /* 0x001fc40007810000 */
[----:B---3--:R-:W-:Y:S02]  /*4cb0*/  F2FP.BF16.F32.PACK_AB R156, R33, R32 ;  /* 0x00000020219c723e */ /* 0x008fe400000010ff */
[C---:B------:R-:W-:Y:S01]  /*4cc0*/  FSETP.NEU.FTZ.AND P2, PT, R0.reuse, -INF , PT ;  /* 0xff8000000000780b */ /* 0x040fe20003f5d000 */
[----:B------:R-:W-:Y:S02]  /*4cd0*/  FMUL.FTZ R5, R0, UR21 ;  /* 0x0000001500057c20 */ /* 0x000fe40008410000 */
[----:B------:R-:W-:Y:S03]  /*4ce0*/  MUFU.EX2 R40, R40 ;  /* 0x0000002800287308 */ /* 0x000fe60000000800 */
[----:B------:R-:W-:Y:S01]  /*4cf0*/  FSEL R10, R5, RZ, P2 ;  /* 0x000000ff050a7208 */ /* 0x000fe20001000000 */
[----:B------:R-:W-:-:S04]  /*4d00*/  FADD.FTZ R5, R24, R25 ;  /* 0x0000001918057221 */ /* 0x000fc80000010000 */
[--C-:B------:R-:W-:Y:S01]  /*4d10*/  FFMA.FTZ R26, R26, UR21, -R10.reuse ;  /* 0x000000151a1a7c23 */ /* 0x100fe2000801080a */
[--C-:B------:R-:W-:Y:S01]  /*4d20*/  FFMA.FTZ R27, R27, UR21, -R10.reuse ;  /* 0x000000151b1b7c23 */ /* 0x100fe2000801080a */
[--C-:B------:R-:W-:Y:S01]  /*4d30*/  FFMA.FTZ R30, R30, UR21, -R10.reuse ;  /* 0x000000151e1e7c23 */ /* 0x100fe2000801080a */
[--C-:B------:R-:W-:Y:S01]  /*4d40*/  FFMA.FTZ R31, R31, UR21, -R10.reuse ;  /* 0x000000151f1f7c23 */ /* 0x100fe2000801080a */
[--C-:B------:R-:W-:Y:S01]  /*4d50*/  FFMA.FTZ R34, R34, UR21, -R10.reuse ;  /* 0x0000001522227c23 */ /* 0x100fe2000801080a */
[--C-:B------:R-:W-:Y:S01]  /*4d60*/  FFMA.FTZ R35, R35, UR21, -R10.reuse ;  /* 0x0000001523237c23 */ /* 0x100fe2000801080a */
[----:B------:R-:W-:Y:S01]  /*4d70*/  MUFU.EX2 R26, R26 ;  /* 0x0000001a001a7308 */ /* 0x000fe20000000800 */
[--C-:B------:R-:W-:Y:S01]  /*4d80*/  FFMA.FTZ R38, R38, UR21, -R10.reuse ;  /* 0x0000001526267c23 */ /* 0x100fe2000801080a */
[----:B------:R-:W-:Y:S01]  /*4d90*/  FADD.FTZ R6, R28, R5 ;  /* 0x000000051c067221 */ /* 0x000fe20000010000 */
[----:B------:R-:W-:Y:S02]  /*4da0*/  @!P1 VIADD R5, R7, 0x28c40 ;  /* 0x00028c4007059836 */ /* 0x000fe40000000000 */
[--C-:B------:R-:W-:Y:S01]  /*4db0*/  FFMA.FTZ R39, R39, UR21, -R10.reuse ;  /* 0x0000001527277c23 */ /* 0x100fe2000801080a */
[----:B------:R-:W-:Y:S01]  /*4dc0*/  FFMA.FTZ R42, R42, UR21, -R10 ;  /* 0x000000152a2a7c23 */ /* 0x000fe2000801080a */
[----:B------:R-:W-:Y:S01]  /*4dd0*/  FADD.FTZ R13, R29, R6 ;  /* 0x000000061d0d7221 */ /* 0x000fe20000010000 */
[--C-:B------:R-:W-:Y:S01]  /*4de0*/  FFMA.FTZ R43, R43, UR21, -R10.reuse ;  /* 0x000000152b2b7c23 */ /* 0x100fe2000801080a */
[----:B------:R-:W0:Y:S01]  /*4df0*/  MUFU.EX2 R27, R27 ;  /* 0x0000001b001b7308 */ /* 0x000e220000000800 */
[----:B------:R-:W-:Y:S01]  /*4e00*/  @!P1 PRMT R5, RZ, 0x654, R5 ;  /* 0x00000654ff059816 */ /* 0x000fe20000000005 */
[----:B------:R-:W-:Y:S01]  /*4e10*/  FADD.FTZ R12, R32, R13 ;  /* 0x0000000d200c7221 */ /* 0x000fe20000010000 */
[--C-:B------:R-:W-:Y:S01]  /*4e20*/  FFMA.FTZ R46, R46, UR21, -R10.reuse ;  /* 0x000000152e2e7c23 */ /* 0x100fe2000801080a */
[--C-:B------:R-:W-:Y:S01]  /*4e30*/  FFMA.FTZ R47, R47, UR21, -R10.reuse ;  /* 0x000000152f2f7c23 */ /* 0x100fe2000801080a */
[----:B------:R3:W-:Y:S01]  /*4e40*/  @!P1 SYNCS.ARRIVE.TRANS64.RED.A1T0 RZ, [R5+URZ], RZ ;  /* 0x000000ff05ff99a7 */ /* 0x0007e2000810043f */
[--C-:B------:R-:W-:Y:S01]  /*4e50*/  FFMA.FTZ R50, R50, UR21, -R10.reuse ;  /* 0x0000001532327c23 */ /* 0x100fe2000801080a */
[--C-:B------:R-:W-:Y:S01]  /*4e60*/  FFMA.FTZ R51, R51, UR21, -R10.reuse ;  /* 0x0000001533337c23 */ /* 0x100fe2000801080a */
[----:B------:R-:W5:Y:S01]  /*4e70*/  MUFU.EX2 R30, R30 ;  /* 0x0000001e001e7308 */ /* 0x000f620000000800 */
[--C-:B------:R-:W-:Y:S01]  /*4e80*/  FFMA.FTZ R54, R54, UR21, -R10.reuse ;  /* 0x0000001536367c23 */ /* 0x100fe2000801080a */
[----:B------:R-:W-:Y:S01]  /*4e90*/  FFMA.FTZ R10, R55, UR21, -R10 ;  /* 0x00000015370a7c23 */ /* 0x000fe2000801080a */
[----:B----4-:R-:W-:-:S05]  /*4ea0*/  F2FP.BF16.F32.PACK_AB R158, R37, R36 ;  /* 0x00000024259e723e */ /* 0x010fca00000010ff */
[----:B------:R-:W3:Y:S01]  /*4eb0*/  MUFU.EX2 R31, R31 ;  /* 0x0000001f001f7308 */ /* 0x000ee20000000800 */
[----:B0-----:R-:W-:Y:S01]  /*4ec0*/  FADD.FTZ R11, R26, R27 ;  /* 0x0000001b1a0b7221 */ /* 0x001fe20000010000 */
[----:B------:R-:W-:-:S06]  /*4ed0*/  F2FP.BF16.F32.PACK_AB R153, R27, R26 ;  /* 0x0000001a1b99723e */ /* 0x000fcc00000010ff */
[----:B------:R-:W0:Y:S01]  /*4ee0*/  MUFU.EX2 R34, R34 ;  /* 0x0000002200227308 */ /* 0x000e220000000800 */
[----:B-----5:R-:W-:Y:S01]  /*4ef0*/  FADD.FTZ R6, R30, R11 ;  /* 0x0000000b1e067221 */ /* 0x020fe20000010000 */
[----:B------:R-:W-:-:S04]  /*4f00*/  FADD.FTZ R11, R33, R12 ;  /* 0x0000000c210b7221 */ /* 0x000fc80000010000 */
[----:B------:R-:W-:Y:S02]  /*4f10*/  FADD.FTZ R12, R36, R11 ;  /* 0x0000000b240c7221 */ /* 0x000fe40000010000 */
[----:B------:R-:W4:Y:S01]  /*4f20*/  MUFU.EX2 R35, R35 ;  /* 0x0000002300237308 */ /* 0x000f220000000800 */
[----:B---3--:R-:W-:Y:S01]  /*4f30*/  FADD.FTZ R5, R31, R6 ;  /* 0x000000061f057221 */ /* 0x008fe20000010000 */
[----:B------:R-:W-:Y:S01]  /*4f40*/  FADD.FTZ R11, R37, R12 ;  /* 0x0000000c250b7221 */ /* 0x000fe20000010000 */
[----:B------:R-:W-:Y:S01]  /*4f50*/  F2FP.BF16.F32.PACK_AB R155, R31, R30 ;  /* 0x0000001e1f9b723e */ /* 0x000fe200000010ff */
[----:B------:R-:W-:Y:S02]  /*4f60*/  BAR.SYNC.DEFER_BLOCKING 0xf, 0x100 ;  /* 0x03c4000000007b1d */ /* 0x000fe40000010000 */
[----:B------:R-:W-:Y:S01]  /*4f70*/  FADD.FTZ R12, R40, R11 ;  /* 0x0000000b280c7221 */ /* 0x000fe20000010000 */
[----:B0-----:R-:W-:-:S03]  /*4f80*/  FADD.FTZ R6, R34, R5 ;  /* 0x0000000522067221 */ /* 0x001fc60000010000 */
[----:B------:R-:W0:Y:S01]  /*4f90*/  MUFU.EX2 R38, R38 ;  /* 0x0000002600267308 */ /* 0x000e220000000800 */
[----:B----4-:R-:W-:-:S07]  /*4fa0*/  FADD.FTZ R5, R35, R6 ;  /* 0x0000000623057221 */ /* 0x010fce0000010000 */
[----:B------:R-:W3:Y:S01]  /*4fb0*/  MUFU.EX2 R39, R39 ;  /* 0x0000002700277308 */ /* 0x000ee20000000800 */
[----:B------:R-:W-:-:S07]  /*4fc0*/  F2FP.BF16.F32.PACK_AB R157, R35, R34 ;  /* 0x00000022239d723e */ /* 0x000fce00000010ff */
[----:B------:R-:W4:Y:S01]  /*4fd0*/  MUFU.EX2 R42, R42 ;  /* 0x0000002a002a7308 */ /* 0x000f220000000800 */
[----:B0-----:R-:W-:Y:S01]  /*4fe0*/  FADD.FTZ R6, R38, R5 ;  /* 0x0000000526067221 */ /* 0x001fe20000010000 */
[----:B------:R0:W-:Y:S06]  /*4ff0*/  STSM.16.M88.4 [R18+0x26800], R152 ;  /* 0x0268009812007844 */ /* 0x0001ec0000000200 */
[----:B------:R-:W5:Y:S01]  /*5000*/  MUFU.EX2 R41, R41 ;  /* 0x0000002900297308 */ /* 0x000f620000000800 */
[C---:B---3--:R-:W-:Y:S01]  /*5010*/  FADD.FTZ R5, R39.reuse, R6 ;  /* 0x0000000627057221 */ /* 0x048fe20000010000 */
[----:B------:R-:W-:-:S05]  /*5020*/  F2FP.BF16.F32.PACK_AB R159, R39, R38 ;  /* 0x00000026279f723e */ /* 0x000fca00000010ff */
[----:B------:R0:W-:Y:S01]  /*5030*/  STSM.16.M88.4 [R19], R156 ;  /* 0x0000009c13007844 */ /* 0x0001e20000000200 */
[----:B------:R-:W3:Y:S01]  /*5040*/  MUFU.EX2 R43, R43 ;  /* 0x0000002b002b7308 */ /* 0x000ee20000000800 */
[----:B----4-:R-:W-:-:S07]  /*5050*/  FADD.FTZ R6, R42, R5 ;  /* 0x000000052a067221 */ /* 0x010fce0000010000 */
[----:B------:R-:W4:Y:S01]  /*5060*/  MUFU.EX2 R44, R44 ;  /* 0x0000002c002c7308 */ /* 0x000f220000000800 */
[C---:B-----5:R-:W-:Y:S01]  /*5070*/  FADD.FTZ R13, R41.reuse, R12 ;  /* 0x0000000c290d7221 */ /* 0x060fe20000010000 */
[----:B------:R-:W-:-:S06]  /*5080*/  F2FP.BF16.F32.PACK_AB R160, R41, R40 ;  /* 0x0000002829a0723e */ /* 0x000fcc00000010ff */
[----:B------:R-:W-:Y:S01]  /*5090*/  MUFU.EX2 R46, R46 ;  /* 0x0000002e002e7308 */ /* 0x000fe20000000800 */
[C---:B---3--:R-:W-:Y:S01]  /*50a0*/  FADD.FTZ R5, R43.reuse, R6 ;  /* 0x000000062b057221 */ /* 0x048fe20000010000 */
[----:B------:R-:W-:-:S06]  /*50b0*/  F2FP.BF16.F32.PACK_AB R161, R43, R42 ;  /* 0x0000002a2ba1723e */ /* 0x000fcc00000010ff */
[----:B------:R-:W3:Y:S01]  /*50c0*/  MUFU.EX2 R45, R45 ;  /* 0x0000002d002d7308 */ /* 0x000ee20000000800 */
[----:B----4-:R-:W-:-:S07]  /*50d0*/  FADD.FTZ R6, R44, R13 ;  /* 0x0000000d2c067221 */ /* 0x010fce0000010000 */
[----:B------:R-:W4:Y:S08]  /*50e0*/  MUFU.EX2 R47, R47 ;  /* 0x0000002f002f7308 */ /* 0x000f300000000800 */
[----:B------:R-:W-:Y:S01]  /*50f0*/  MUFU.EX2 R48, R48 ;  /* 0x0000003000307308 */ /* 0x000fe20000000800 */
[C---:B---3--:R-:W-:Y:S01]  /*5100*/  F2FP.BF16.F32.PACK_AB R162, R45.reuse, R44 ;  /* 0x0000002c2da2723e */ /* 0x048fe200000010ff */
[----:B------:R-:W-:-:S06]  /*5110*/  FADD.FTZ R45, R45, R6 ;  /* 0x000000062d2d7221 */ /* 0x000fcc0000010000 */
[----:B------:R-:W3:Y:S01]  /*5120*/  MUFU.EX2 R49, R49 ;  /* 0x0000003100317308 */ /* 0x000ee20000000800 */
[----:B----4-:R-:W-:-:S05]  /*5130*/  F2FP.BF16.F32.PACK_AB R163, R47, R46 ;  /* 0x0000002e2fa3723e */ /* 0x010fca00000010ff */
[----:B------:R0:W-:Y:S02]  /*5140*/  STSM.16.M88.4 [R23], R160 ;  /* 0x000000a017007844 */ /* 0x0001e40000000200 */
[----:B------:R-:W-:Y:S08]  /*5150*/  MUFU.EX2 R50, R50 ;  /* 0x0000003200327308 */ /* 0x000ff00000000800 */
[----:B------:R-:W4:Y:S01]  /*5160*/  MUFU.EX2 R51, R51 ;  /* 0x0000003300337308 */ /* 0x000f220000000800 */
[----:B---3--:R-:W-:Y:S01]  /*5170*/  F2FP.BF16.F32.PACK_AB R164, R49, R48 ;  /* 0x0000003031a4723e */ /* 0x008fe200000010ff */
[----:B------:R-:W-:-:S04]  /*5180*/  FADD.FTZ R48, R48, R45 ;  /* 0x0000002d30307221 */ /* 0x000fc80000010000 */
[----:B------:R-:W-:Y:S02]  /*5190*/  FADD.FTZ R49, R49, R48 ;  /* 0x0000003031317221 */ /* 0x000fe40000010000 */
[----:B------:R-:W3:Y:S08]  /*51a0*/  MUFU.EX2 R52, R52 ;  /* 0x0000003400347308 */ /* 0x000ef00000000800 */
[----:B------:R-:W-:Y:S01]  /*51b0*/  MUFU.EX2 R54, R54 ;  /* 0x0000003600367308 */ /* 0x000fe20000000800 */
[----:B----4-:R-:W-:-:S07]  /*51c0*/  F2FP.BF16.F32.PACK_AB R165, R51, R50 ;  /* 0x0000003233a5723e */ /* 0x010fce00000010ff */
[----:B------:R4:W5:Y:S01]  /*51d0*/  MUFU.EX2 R11, R10 ;  /* 0x0000000a000b7308 */ /* 0x0009620000000800 */
[----:B---3--:R-:W-:Y:S01]  /*51e0*/  F2FP.BF16.F32.PACK_AB R166, R9, R52 ;  /* 0x0000003409a6723e */ /* 0x008fe200000010ff */
[----:B------:R-:W-:Y:S01]  /*51f0*/  FADD.FTZ R52, R52, R49 ;  /* 0x0000003134347221 */ /* 0x000fe20000010000 */
[----:B----4-:R-:W-:-:S03]  /*5200*/  FADD.FTZ R10, R46, R5 ;  /* 0x000000052e0a7221 */ /* 0x010fc60000010000 */
[----:B------:R-:W-:Y:S01]  /*5210*/  FADD.FTZ R5, R9, R52 ;  /* 0x0000003409057221 */ /* 0x000fe20000010000 */
[----:B------:R-:W-:-:S04]  /*5220*/  FADD.FTZ R47, R47, R10 ;  /* 0x0000000a2f2f7221 */ /* 0x000fc80000010000 */
[----:B------:R-:W-:Y:S01]  /*5230*/  FADD.FTZ R50, R50, R47 ;  /* 0x0000002f32327221 */ /* 0x000fe20000010000 */
[----:B-----5:R-:W-:-:S03]  /*5240*/  F2FP.BF16.F32.PACK_AB R167, R11, R54 ;  /* 0x000000360ba7723e */ /* 0x020fc600000010ff */
[----:B------:R-:W-:Y:S02]  /*5250*/  FADD.FTZ R51, R51, R50 ;  /* 0x0000003233337221 */ /* 0x000fe40000010000 */
[----:B------:R0:W-:Y:S02]  /*5260*/  STSM.16.M88.4 [R22], R164 ;  /* 0x000000a416007844 */ /* 0x0001e40000000200 */
[----:B------:R-:W-:-:S04]  /*5270*/  FADD.FTZ R6, R54, R51 ;  /* 0x0000003336067221 */ /* 0x000fc80000010000 */
[----:B------:R-:W-:Y:S01]  /*5280*/  FADD.FTZ R6, R11, R6 ;  /* 0x000000060b067221 */ /* 0x000fe20000010000 */
[----:B------:R-:W-:Y:S06]  /*5290*/  @!P0 BRA `(.L_x_403) ;  /* 0x0000000000048947 */ /* 0x000fec0003800000 */
[----:B------:R-:W-:Y:S01]  /*52a0*/  BPT.TRAP 0x1 ;  /* 0x000000040000795c */ /* 0x000fe20000300000 */
.L_x_403:
[----:B------:R3:W4:Y:S01]  /*52b0*/  SYNCS.PHASECHK.TRANS64.TRYWAIT P2, [R7+URZ+0x28c50], R8 ;  /* 0x028c5008070075a7 */ /* 0x000722000804017f */
[----:B------:R-:W-:Y:S05]  /*52c0*/  @!P0 BRA `(.L_x_404) ;  /* 0x0000000000048947 */ /* 0x000fea0003800000 */
[----:B------:R-:W-:Y:S01]  /*52d0*/  BPT.TRAP 0x1 ;  /* 0x000000040000795c */ /* 0x000fe20000300000 */
.L_x_404:
[----:B------:R-:W-:Y:S01]  /*52e0*/  ULOP3.LUT UR54, UR54, 0x2000000, URZ, 0xfc, !UPT ;  /* 0x0200000036367892 */ /* 0x000fe2000f8efc3f */
[----:B----4-:R-:W-:Y:S11]  /*52f0*/  @P2 BRA `(.L_x_405) ;  /* 0x0000000000082947 */ /* 0x010ff60003800000 */
[----:B------:R-:W4:Y:S02]  /*5300*/  SYNCS.PHASECHK.TRANS64.TRYWAIT P2, [R7+URZ+0x28c50], R8 ;  /* 0x028c5008070075a7 */ /* 0x000f24000804017f */
[----:B----4-:R-:W-:Y:S05]  /*5310*/  @!P2 BRA `(.L_x_406) ;  /* 0x000000e000d8a947 */ /* 0x010fea0003800000 */
.L_x_405:
[----:B------:R-:W-:Y:S01]  /*5320*/  ULEA UR10, UR37, UR54, 0xc ;  /* 0x00000036250a7291 */ /* 0x000fe2000f8e603f */
[----:B------:R-:W-:Y:S01]  /*5330*/  WARPGROUP.ARRIVE ;  /* 0x00000000000079c5 */ /* 0x000fe20000000000 */
[----:B------:R-:W-:Y:S01]  /*5340*/  UMOV UR7, 0x40000040 ;  /* 0x4000004000077882 */ /* 0x000fe20000000000 */
[----:B------:R-:W-:Y:S01]  /*5350*/  UIADD3 UR20, UR52, -0x2, URZ ;  /* 0xfffffffe34147890 */ /* 0x000fe2000fffe03f */
[----:B-1234-:R-:W-:-:S03]  /*5360*/  @!P1 VIADD R7, R7, 0x28c60 ;  /* 0x00028c6007079836 */ /* 0x01efc60000000000 */
[----:B------:R-:W-:Y:S01]  /*5370*/  UMOV UR6, UR10 ;  /* 0x0000000a00067c82 */ /* 0x000fe20008000000 */
[----:B------:R-:W-:Y:S01]  /*5380*/  UISETP.GE.AND UP0, UPT, UR20, UR51, UPT ;  /* 0x000000331400728c */ /* 0x000fe2000bf06270 */
[----:B------:R-:W-:Y:S01]  /*5390*/  HGMMA.64x256x16.F32.BF16 R24, R152, gdesc[UR4].tnspB, RZ, !UPT, gsb0 ;  /* 0x43e0000498187df0 */ /* 0x000fe2000c0018ff */
[----:B------:R-:W-:Y:S01]  /*53a0*/  UIADD3 UR6, UR10, 0x80, URZ ;  /* 0x000000800a067890 */ /* 0x000fe2000fffe03f */
[----:B------:R-:W-:Y:S01]  /*53b0*/  @!P1 PRMT R7, RZ, 0x654, R7 ;  /* 0x00000654ff079816 */ /* 0x000fe20000000007 */
[----:B------:R-:W-:Y:S02]  /*53c0*/  UMOV UR7, 0x40000040 ;  /* 0x4000004000077882 */ /* 0x000fe40000000000 */
[----:B------:R-:W-:Y:S01]  /*53d0*/  PLOP3.LUT P2, PT, PT, PT, UP0, 0x80, 0x0 ;  /* 0x000000000000781c */ /* 0x000fe20003f4f008 */
[----:B------:R-:W-:Y:S02]  /*53e0*/  WARPGROUP.DEPBAR.LE gsb0, 0x0 ;  /* 0x00008000000079c5 */ /* 0x000fe40000010000 */
[----:B------:R-:W-:-:S15]  /*53f0*/  WARPGROUP.ARRIVE ;  /* 0x00000000000079c5 */ /* 0x000fde0000000000 */
[----:B------:R-:W-:-:S05]  /*5400*/  NOP ;  /* 0x0000000000007918 */ /* 0x000fca0000000000 */
[----:B------:R-:W-:Y:S01]  /*5410*/  HGMMA.64x256x16.F32.BF16 R24, R156, gdesc[UR4].tnspB, R24, gsb0 ;  /* 0x43e000049c187df0 */ /* 0x000fe20008001818 */
[----:B------:R-:W-:Y:S01]  /*5420*/  UIADD3 UR6, UR10, 0x100, URZ ;  /* 0x000001000a067890 */ /* 0x000fe2000fffe03f */
[----:B------:R-:W-:Y:S01]  /*5430*/  UMOV UR7, 0x40000040 ;  /* 0x4000004000077882 */ /* 0x000fe20000000000 */
[----:B------:R-:W-:Y:S02]  /*5440*/  WARPGROUP.DEPBAR.LE gsb0, 0x0 ;  /* 0x00008000000079c5 */ /* 0x000fe40000010000 */
[----:B------:R-:W-:-:S15]  /*5450*/  WARPGROUP.ARRIVE ;  /* 0x00000000000079c5 */ /* 0x000fde0000000000 */
[----:B------:R-:W-:-:S08]  /*5460*/  NOP ;  /* 0x0000000000007918 */ /* 0x000fd00000000000 */
[----:B------:R-:W-:Y:S01]  /*5470*/  HGMMA.64x256x16.F32.BF16 R24, R160, gdesc[UR4].tnspB, R24, gsb0 ;  /* 0x43e00004a0187df0 */ /* 0x000fe20008001818 */
[----:B------:R-:W-:Y:S01]  /*5480*/  UIADD3 UR6, UR10, 0x180, URZ ;  /* 0x000001800a067890 */ /* 0x000fe2000fffe03f */
        /* <DEDUP_REMOVED lines=15> */
[----:B------:R-:W-:Y:S05]  /*5580*/  @!P2 BRA `(.L_x_407) ;  /* 0x000000180040a947 */ /* 0x000fea0003800000 */
[----:B------:R-:W-:Y:S01]  /*5590*/  IMAD.MOV.U32 R8, RZ, RZ, R0 ;  /* 0x000000ffff087224 */ /* 0x000fe200078e0000 */
[----:B------:R-:W-:Y:S01]  /*55a0*/  UMOV UR22, UR37 ;  /* 0x0000002500167c82 */ /* 0x000fe20008000000 */
[----:B------:R-:W-:Y:S01]  /*55b0*/  IMAD.MOV.U32 R9, RZ, RZ, R4 ;  /* 0x000000ffff097224 */ /* 0x000fe200078e0004 */
[----:B------:R-:W-:-:S06]  /*55c0*/  ULDC UR21, c[0x0][0x988] ;  /* 0x0002620000157ab9 */ /* 0x000fcc0000000800 */
.L_x_416:
[----:B------:R-:W-:Y:S01]  /*55d0*/  UIADD3 UR37, UR22, 0x1, URZ ;  /* 0x0000000116257890 */ /* 0x000fe2000fffe03f */
[----:B------:R-:W-:Y:S01]  /*55e0*/  UMOV UR6, UR20 ;  /* 0x0000001400067c82 */ /* 0x000fe20008000000 */
[----:B------:R-:W-:Y:S02]  /*55f0*/  UIADD3 UR20, UR20, -0x1, URZ ;  /* 0xffffffff14147890 */ /* 0x000fe4000fffe03f */
[----:B------:R-:W-:-:S04]  /*5600*/  UISETP.NE.AND UP0, UPT, UR37, 0x2, UPT ;  /* 0x000000022500788c */ /* 0x000fc8000bf05270 */
[----:B------:R-:W-:Y:S02]  /*5610*/  USEL UR7, URZ, 0x1, UP0 ;  /* 0x000000013f077887 */ /* 0x000fe40008000000 */
[----:B------:R-:W-:Y:S02]  /*5620*/  USEL UR37, UR37, URZ, UP0 ;  /* 0x0000003f25257287 */ /* 0x000fe40008000000 */
[----:B------:R-:W-:Y:S02]  /*5630*/  ULOP3.LUT UR47, UR47, UR7, URZ, 0x3c, !UPT ;  /* 0x000000072f2f7292 */ /* 0x000fe4000f8e3c3f */
[----:B------:R-:W-:Y:S01]  /*5640*/  UISETP.GT.AND UP0, UPT, UR6, UR51, UPT ;  /* 0x000000330600728c */ /* 0x000fe2000bf04270 */
[----:B0-2---:R-:W-:Y:S10]  /*5650*/  @!P0 BRA `(.L_x_408) ;  /* 0x0000000000048947 */ /* 0x005ff40003800000 */
[----:B------:R-:W-:Y:S01]  /*5660*/  BPT.TRAP 0x1 ;  /* 0x000000040000795c */ /* 0x000fe20000300000 */
.L_x_408:
[----:B------:R-:W-:Y:S01]  /*5670*/  ULEA UR23, UR37, UR38, 0x3 ;  /* 0x0000002625177291 */ /* 0x000fe2000f8e183f */
[----:B-1----:R-:W-:-:S05]  /*5680*/  IMAD.U32 R7, RZ, RZ, UR47 ;  /* 0x0000002fff077e24 */ /* 0x002fca000f8e00ff */
[----:B------:R-:W-:-:S04]  /*5690*/  SHF.L.U32 R7, R7, 0x1f, RZ ;  /* 0x0000001f07077819 */ /* 0x000fc800000006ff */
[----:B------:R1:W2:Y:S01]  /*56a0*/  SYNCS.PHASECHK.TRANS64.TRYWAIT P2, [UR23+0x28c30], R7 ;  /* 0x028c3007ff0075a7 */ /* 0x0002a20008040157 */
[----:B------:R-:W-:Y:S05]  /*56b0*/  @!P0 BRA `(.L_x_409) ;  /* 0x0000000000048947 */ /* 0x000fea0003800000 */
[----:B------:R-:W-:Y:S01]  /*56c0*/  BPT.TRAP 0x1 ;  /* 0x000000040000795c */ /* 0x000fe20000300000 */
.L_x_409:
[----:B--2---:R-:W-:Y:S05]  /*56d0*/  @P2 BRA `(.L_x_410) ;  /* 0x0000000000082947 */ /* 0x004fea0003800000 */
[----:B------:R-:W2:Y:S02]  /*56e0*/  SYNCS.PHASECHK.TRANS64.TRYWAIT P2, [UR23+0x28c30], R7 ;  /* 0x028c3007ff0075a7 */ /* 0x000ea40008040157 */
[----:B--2---:R-:W-:Y:S05]  /*56f0*/  @!P2 BRA `(.L_x_411) ;  /* 0x000000dc00f4a947 */ /* 0x004fea0003800000 */
.L_x_410:
[----:B------:R-:W-:Y:S01]  /*5700*/  R2UR UR18, R3 ;  /* 0x00000000031272ca */ /* 0x000fe200000e0000 */
[----:B------:R-:W-:Y:S01]  /*5710*/  UIADD3 UR6, UR38, 0x20400, URZ ;  /* 0x0002040026067890 */ /* 0x000fe2000fffe03f */
[----:B0-----:R-:W-:Y:S01]  /*5720*/  WARPGROUP.ARRIVE ;  /* 0x00000000000079c5 */ /* 0x001fe20000000000 */
[----:B------:R-:W-:Y:S01]  /*5730*/  UMOV UR19, 0x40000040 ;  /* 0x4000004000137882 */ /* 0x000fe20000000000 */
[----:B------:R-:W-:Y:S01]  /*5740*/  UMOV UR17, 0x40000040 ;  /* 0x4000004000117882 */ /* 0x000fe20000000000 */
[----:B------:R-:W-:Y:S01]  /*5750*/  USHF.R.U32.HI UR6, URZ, 0x4, UR6 ;  /* 0x000000043f067899 */ /* 0x000fe20008011606 */
[----:B------:R-:W-:Y:S01]  /*5760*/  ISETP.NE.AND P2, PT, R17, RZ, PT ;  /* 0x000000ff1100720c */ /* 0x000fe20003f45270 */
[----:B------:R-:W-:Y:S01]  /*5770*/  UMOV UR7, 0x40000040 ;  /* 0x4000004000077882 */ /* 0x000fe20000000000 */
[----:B------:R-:W-:Y:S01]  /*5780*/  UMOV UR11, 0x40000040 ;  /* 0x40000040000b7882 */ /* 0x000fe20000000000 */
[----:B------:R-:W-:Y:S01]  /*5790*/  ULOP3.LUT UR6, UR6, 0x3fff, URZ, 0xc0, !UPT ;  /* 0x00003fff06067892 */ /* 0x000fe2000f8ec03f */
[----:B------:R-:W-:-:S03]  /*57a0*/  UMOV UR15, 0x40000040 ;  /* 0x40000040000f7882 */ /* 0x000fc60000000000 */
[----:B------:R-:W-:Y:S02]  /*57b0*/  ULEA UR18, UR37, UR18, 0x9 ;  /* 0x0000001225127291 */ /* 0x000fe4000f8e483f */
[----:B------:R-:W-:Y:S02]  /*57c0*/  ULOP3.LUT UR16, UR6, 0x10000, URZ, 0xfc, !UPT ;  /* 0x0001000006107892 */ /* 0x000fe4000f8efc3f */
[----:B------:R-:W-:Y:S02]  /*57d0*/  UIADD3 UR6, UR18, 0x2, URZ ;  /* 0x0000000212067890 */ /* 0x000fe4000fffe03f */
[----:B------:R-:W-:Y:S02]  /*57e0*/  UIADD3 UR10, UR18, 0x4, URZ ;  /* 0x00000004120a7890 */ /* 0x000fe4000fffe03f */
[----:B------:R-:W-:-:S03]  /*57f0*/  UIADD3 UR14, UR18, 0x6, URZ ;  /* 0x00000006120e7890 */ /* 0x000fc6000fffe03f */
[----:B------:R-:W-:Y:S03]  /*5800*/  HGMMA.64x64x16.F32.BF16 R152, gdesc[UR16], RZ, !UPT, gsb0 ;  /* 0x00e00000109879f0 */ /* 0x000fe6000c0018ff */
        /* <DEDUP_REMOVED lines=25> */
[----:B------:R-:W-:-:S05]  /*59a0*/  FMNMX.FTZ R0, R181, R0, !PT ;  /* 0x00000000b5007209 */ /* 0x000fca0007810000 */
[----:B------:R-:W0:Y:S02]  /*59b0*/  SHFL.BFLY PT, R4, R0, 0x2, 0x1f ;  /* 0x0c401f0000047f89 */ /* 0x000e2400000e0000 */
[----:B0-----:R-:W-:-:S05]  /*59c0*/  FMNMX.FTZ R4, R0, R4, !PT ;  /* 0x0000000400047209 */ /* 0x001fca0007810000 */
[----:B------:R-:W0:Y:S02]  /*59d0*/  SHFL.BFLY PT, R0, R4, 0x1, 0x1f ;  /* 0x0c201f0004007f89 */ /* 0x000e2400000e0000 */
[----:B0-----:R-:W-:-:S05]  /*59e0*/  FMNMX.FTZ R4, R4, R0, !PT ;  /* 0x0000000004047209 */ /* 0x001fca0007810000 */
[C---:B------:R-:W-:Y:S01]  /*59f0*/  FMUL.FTZ R0, R4.reuse, UR21 ;  /* 0x0000001504007c20 */ /* 0x040fe20008410000 */
[----:B------:R-:W-:-:S03]  /*5a00*/  FADD.FTZ R9, -R4, R9 ;  /* 0x0000000904097221 */ /* 0x000fc60000010100 */
[--C-:B------:R-:W-:Y:S01]  /*5a10*/  FFMA.FTZ R152, R152, UR21, -R0.reuse ;  /* 0x0000001598987c23 */ /* 0x100fe20008010800 */
[--C-:B------:R-:W-:Y:S01]  /*5a20*/  FFMA.FTZ R153, R153, UR21, -R0.reuse ;  /* 0x0000001599997c23 */ /* 0x100fe20008010800 */
[----:B------:R-:W-:Y:S01]  /*5a30*/  FMUL.FTZ R9, R9, UR21 ;  /* 0x0000001509097c20 */ /* 0x000fe20008410000 */
[--C-:B------:R-:W-:Y:S01]  /*5a40*/  FFMA.FTZ R156, R156, UR21, -R0.reuse ;  /* 0x000000159c9c7c23 */ /* 0x100fe20008010800 */
[--C-:B------:R-:W-:Y:S01]  /*5a50*/  FFMA.FTZ R157, R157, UR21, -R0.reuse ;  /* 0x000000159d9d7c23 */ /* 0x100fe20008010800 */
[--C-:B------:R-:W-:Y:S01]  /*5a60*/  FFMA.FTZ R160, R160, UR21, -R0.reuse ;  /* 0x00000015a0a07c23 */ /* 0x100fe20008010800 */
[----:B------:R-:W-:Y:S01]  /*5a70*/  MUFU.EX2 R152, R152 ;  /* 0x0000009800987308 */ /* 0x000fe20000000800 */
[--C-:B------:R-:W-:Y:S01]  /*5a80*/  FFMA.FTZ R161, R161, UR21, -R0.reuse ;  /* 0x00000015a1a17c23 */ /* 0x100fe20008010800 */
[--C-:B------:R-:W-:Y:S01]  /*5a90*/  FFMA.FTZ R164, R164, UR21, -R0.reuse ;  /* 0x00000015a4a47c23 */ /* 0x100fe20008010800 */
[--C-:B------:R-:W-:Y:S01]  /*5aa0*/  FFMA.FTZ R165, R165, UR21, -R0.reuse ;  /* 0x00000015a5a57c23 */ /* 0x100fe20008010800 */
[--C-:B------:R-:W-:Y:S01]  /*5ab0*/  FFMA.FTZ R168, R168, UR21, -R0.reuse ;  /* 0x00000015a8a87c23 */ /* 0x100fe20008010800 */
[--C-:B------:R-:W-:Y:S01]  /*5ac0*/  FFMA.FTZ R169, R169, UR21, -R0.reuse ;  /* 0x00000015a9a97c23 */ /* 0x100fe20008010800 */
[--C-:B------:R-:W-:Y:S01]  /*5ad0*/  FFMA.FTZ R172, R172, UR21, -R0.reuse ;  /* 0x00000015acac7c23 */ /* 0x100fe20008010800 */
[--C-:B------:R-:W-:Y:S01]  /*5ae0*/  FFMA.FTZ R173, R173, UR21, -R0.reuse ;  /* 0x00000015adad7c23 */ /* 0x100fe20008010800 */
[----:B------:R-:W0:Y:S01]  /*5af0*/  MUFU.EX2 R9, R9 ;  /* 0x0000000900097308 */ /* 0x000e220000000800 */
[--C-:B------:R-:W-:Y:S01]  /*5b00*/  FFMA.FTZ R176, R176, UR21, -R0.reuse ;  /* 0x00000015b0b07c23 */ /* 0x100fe20008010800 */
[--C-:B------:R-:W-:Y:S01]  /*5b10*/  FFMA.FTZ R177, R177, UR21, -R0.reuse ;  /* 0x00000015b1b17c23 */ /* 0x100fe20008010800 */
[--C-:B------:R-:W-:Y:S01]  /*5b20*/  FFMA.FTZ R180, R180, UR21, -R0.reuse ;  /* 0x00000015b4b47c23 */ /* 0x100fe20008010800 */
[----:B------:R-:W-:-:S04]  /*5b30*/  FFMA.FTZ R181, R181, UR21, -R0 ;  /* 0x00000015b5b57c23 */ /* 0x000fc80008010800 */
[----:B------:R-:W2:Y:S08]  /*5b40*/  MUFU.EX2 R153, R153 ;  /* 0x0000009900997308 */ /* 0x000eb00000000800 */
[----:B------:R-:W3:Y:S01]  /*5b50*/  MUFU.EX2 R156, R156 ;  /* 0x0000009c009c7308 */ /* 0x000ee20000000800 */
[----:B0-----:R-:W-:Y:S01]  /*5b60*/  FFMA.FTZ R0, R9, R5, R152 ;  /* 0x0000000509007223 */ /* 0x001fe20000010098 */
[-C--:B------:R-:W-:Y:S01]  /*5b70*/  FMUL.FTZ R24, R24, R9.reuse ;  /* 0x0000000918187220 */ /* 0x080fe20000410000 */
[-C--:B------:R-:W-:Y:S01]  /*5b80*/  FMUL.FTZ R25, R25, R9.reuse ;  /* 0x0000000919197220 */ /* 0x080fe20000410000 */
[-C--:B------:R-:W-:Y:S01]  /*5b90*/  FMUL.FTZ R28, R28, R9.reuse ;  /* 0x000000091c1c7220 */ /* 0x080fe20000410000 */
[-C--:B------:R-:W-:Y:S01]  /*5ba0*/  FMUL.FTZ R29, R29, R9.reuse ;  /* 0x000000091d1d7220 */ /* 0x080fe20000410000 */
[-C--:B------:R-:W-:Y:S01]  /*5bb0*/  FMUL.FTZ R32, R32, R9.reuse ;  /* 0x0000000920207220 */ /* 0x080fe20000410000 */
[-C--:B------:R-:W-:Y:S01]  /*5bc0*/  FMUL.FTZ R33, R33, R9.reuse ;  /* 0x0000000921217220 */ /* 0x080fe20000410000 */
[----:B------:R-:W0:Y:S01]  /*5bd0*/  MUFU.EX2 R157, R157 ;  /* 0x0000009d009d7308 */ /* 0x000e220000000800 */
[C---:B--2---:R-:W-:Y:S01]  /*5be0*/  F2FP.BF16.F32.PACK_AB R188, R153.reuse, R152 ;  /* 0x0000009899bc723e */ /* 0x044fe200000010ff */
[----:B------:R-:W-:Y:S01]  /*5bf0*/  FADD.FTZ R0, R153, R0 ;  /* 0x0000000099007221 */ /* 0x000fe20000010000 */
[-C--:B------:R-:W-:Y:S01]  /*5c00*/  FMUL.FTZ R36, R36, R9.reuse ;  /* 0x0000000924247220 */ /* 0x080fe20000410000 */
[-C--:B------:R-:W-:Y:S01]  /*5c10*/  FMUL.FTZ R37, R37, R9.reuse ;  /* 0x0000000925257220 */ /* 0x080fe20000410000 */
[-C--:B------:R-:W-:Y:S01]  /*5c20*/  FMUL.FTZ R40, R40, R9.reuse ;  /* 0x0000000928287220 */ /* 0x080fe20000410000 */
[-C--:B------:R-:W-:Y:S01]  /*5c30*/  FMUL.FTZ R41, R41, R9.reuse ;  /* 0x0000000929297220 */ /* 0x080fe20000410000 */
[-C--:B------:R-:W-:Y:S01]  /*5c40*/  FMUL.FTZ R44, R44, R9.reuse ;  /* 0x000000092c2c7220 */ /* 0x080fe20000410000 */
[----:B------:R-:W2:Y:S01]  /*5c50*/  MUFU.EX2 R152, R160 ;  /* 0x000000a000987308 */ /* 0x000ea20000000800 */
[----:B---3--:R-:W-:Y:S01]  /*5c60*/  FADD.FTZ R0, R156, R0 ;  /* 0x000000009c007221 */ /* 0x008fe20000010000 */
[-C--:B------:R-:W-:Y:S01]  /*5c70*/  FMUL.FTZ R45, R45, R9.reuse ;  /* 0x000000092d2d7220 */ /* 0x080fe20000410000 */
[-C--:B------:R-:W-:Y:S01]  /*5c80*/  FMUL.FTZ R48, R48, R9.reuse ;  /* 0x0000000930307220 */ /* 0x080fe20000410000 */
[-C--:B------:R-:W-:Y:S01]  /*5c90*/  FMUL.FTZ R49, R49, R9.reuse ;  /* 0x0000000931317220 */ /* 0x080fe20000410000 */
[-C--:B------:R-:W-:Y:S01]  /*5ca0*/  FMUL.FTZ R52, R52, R9.reuse ;  /* 0x0000000934347220 */ /* 0x080fe20000410000 */
[-C--:B------:R-:W-:Y:S01]  /*5cb0*/  FMUL.FTZ R53, R53, R9.reuse ;  /* 0x0000000935357220 */ /* 0x080fe20000410000 */
[-C--:B------:R-:W-:Y:S01]  /*5cc0*/  FMUL.FTZ R56, R56, R9.reuse ;  /* 0x0000000938387220 */ /* 0x080fe20000410000 */
[----:B------:R-:W3:Y:S01]  /*5cd0*/  MUFU.EX2 R161, R161 ;  /* 0x000000a100a17308 */ /* 0x000ee20000000800 */
[C---:B0-----:R-:W-:Y:S01]  /*5ce0*/  FADD.FTZ R0, R157.reuse, R0 ;  /* 0x000000009d007221 */ /* 0x041fe20000010000 */
[----:B------:R-:W-:Y:S01]  /*5cf0*/  F2FP.BF16.F32.PACK_AB R190, R157, R156 ;  /* 0x0000009c9dbe723e */ /* 0x000fe200000010ff */
[-C--:B------:R-:W-:Y:S01]  /*5d00*/  FMUL.FTZ R57, R57, R9.reuse ;  /* 0x0000000939397220 */ /* 0x080fe20000410000 */
[-C--:B------:R-:W-:Y:S01]  /*5d10*/  FMUL.FTZ R60, R60, R9.reuse ;  /* 0x000000093c3c7220 */ /* 0x080fe20000410000 */
[-C--:B------:R-:W-:Y:S01]  /*5d20*/  FMUL.FTZ R61, R61, R9.reuse ;  /* 0x000000093d3d7220 */ /* 0x080fe20000410000 */
[-C--:B------:R-:W-:Y:S01]  /*5d30*/  FMUL.FTZ R64, R64, R9.reuse ;  /* 0x0000000940407220 */ /* 0x080fe20000410000 */
[-C--:B------:R-:W-:Y:S01]  /*5d40*/  FMUL.FTZ R65, R65, R9.reuse ;  /* 0x0000000941417220 */ /* 0x080fe20000410000 */
[----:B------:R-:W0:Y:S01]  /*5d50*/  MUFU.EX2 R164, R164 ;  /* 0x000000a400a47308 */ /* 0x000e220000000800 */
[----:B--2---:R-:W-:Y:S01]  /*5d60*/  FADD.FTZ R0, R152, R0 ;  /* 0x0000000098007221 */ /* 0x004fe20000010000 */
[-C--:B------:R-:W-:Y:S01]  /*5d70*/  FMUL.FTZ R68, R68, R9.reuse ;  /* 0x0000000944447220 */ /* 0x080fe20000410000 */
[-C--:B------:R-:W-:Y:S01]  /*5d80*/  FMUL.FTZ R69, R69, R9.reuse ;  /* 0x0000000945457220 */ /* 0x080fe20000410000 */
[-C--:B------:R-:W-:Y:S01]  /*5d90*/  FMUL.FTZ R72, R72, R9.reuse ;  /* 0x0000000948487220 */ /* 0x080fe20000410000 */
[-C--:B------:R-:W-:Y:S01]  /*5da0*/  FMUL.FTZ R73, R73, R9.reuse ;  /* 0x0000000949497220 */ /* 0x080fe20000410000 */
[-C--:B------:R-:W-:Y:S01]  /*5db0*/  FMUL.FTZ R76, R76, R9.reuse ;  /* 0x000000094c4c7220 */ /* 0x080fe20000410000 */
[-C--:B------:R-:W-:Y:S01]  /*5dc0*/  FMUL.FTZ R77, R77, R9.reuse ;  /* 0x000000094d4d7220 */ /* 0x080fe20000410000 */
[----:B------:R-:W2:Y:S01]  /*5dd0*/  MUFU.EX2 R165, R165 ;  /* 0x000000a500a57308 */ /* 0x000ea20000000800 */
[C---:B---3--:R-:W-:Y:S01]  /*5de0*/  FADD.FTZ R5, R161.reuse, R0 ;  /* 0x00000000a1057221 */ /* 0x048fe20000010000 */
[----:B------:R-:W-:Y:S01]  /*5df0*/  FMNMX.FTZ R0, R154, R8, !PT ;  /* 0x000000089a007209 */ /* 0x000fe20007810000 */
[-C--:B------:R-:W-:Y:S01]  /*5e00*/  FMUL.FTZ R80, R80, R9.reuse ;  /* 0x0000000950507220 */ /* 0x080fe20000410000 */
[----:B------:R-:W-:Y:S01]  /*5e10*/  F2FP.BF16.F32.PACK_AB R152, R161, R152 ;  /* 0x00000098a198723e */ /* 0x000fe200000010ff */
[-C--:B------:R-:W-:Y:S01]  /*5e20*/  FMUL.FTZ R81, R81, R9.reuse ;  /* 0x0000000951517220 */ /* 0x080fe20000410000 */
[----:B------:R-:W-:Y:S01]  /*5e30*/  FMNMX.FTZ R0, R155, R0, !PT ;  /* 0x000000009b007209 */ /* 0x000fe20007810000 */
[-C--:B------:R-:W-:Y:S01]  /*5e40*/  FMUL.FTZ R84, R84, R9.reuse ;  /* 0x0000000954547220 */ /* 0x080fe20000410000 */
[----:B------:R-:W3:Y:S01]  /*5e50*/  MUFU.EX2 R156, R168 ;  /* 0x000000a8009c7308 */ /* 0x000ee20000000800 */
[----:B0-----:R-:W-:Y:S01]  /*5e60*/  FADD.FTZ R5, R164, R5 ;  /* 0x00000005a4057221 */ /* 0x001fe20000010000 */
[----:B------:R-:W-:Y:S01]  /*5e70*/  FMNMX.FTZ R0, R158, R0, !PT ;  /* 0x000000009e007209 */ /* 0x000fe20007810000 */
[-C--:B------:R-:W-:Y:S01]  /*5e80*/  FMUL.FTZ R85, R85, R9.reuse ;  /* 0x0000000955557220 */ /* 0x080fe20000410000 */
[-C--:B------:R-:W-:Y:S01]  /*5e90*/  FMUL.FTZ R88, R88, R9.reuse ;  /* 0x0000000958587220 */ /* 0x080fe20000410000 */
[-C--:B------:R-:W-:Y:S01]  /*5ea0*/  FMUL.FTZ R89, R89, R9.reuse ;  /* 0x0000000959597220 */ /* 0x080fe20000410000 */
[----:B------:R-:W-:Y:S01]  /*5eb0*/  FMNMX.FTZ R0, R159, R0, !PT ;  /* 0x000000009f007209 */ /* 0x000fe20007810000 */
[-C--:B------:R-:W-:Y:S01]  /*5ec0*/  FMUL.FTZ R92, R92, R9.reuse ;  /* 0x000000095c5c7220 */ /* 0x080fe20000410000 */
[----:B------:R-:W0:Y:S01]  /*5ed0*/  MUFU.EX2 R169, R169 ;  /* 0x000000a900a97308 */ /* 0x000e220000000800 */
[----:B--2---:R-:W-:Y:S01]  /*5ee0*/  FADD.FTZ R5, R165, R5 ;  /* 0x00000005a5057221 */ /* 0x004fe20000010000 */
[----:B------:R-:W-:Y:S01]  /*5ef0*/  FMNMX.FTZ R0, R162, R0, !PT ;  /* 0x00000000a2007209 */ /* 0x000fe20007810000 */
[-C--:B------:R-:W-:Y:S01]  /*5f00*/  FMUL.FTZ R93, R93, R9.reuse ;  /* 0x000000095d5d7220 */ /* 0x080fe20000410000 */
[-C--:B------:R-:W-:Y:S01]  /*5f10*/  FMUL.FTZ R96, R96, R9.reuse ;  /* 0x0000000960607220 */ /* 0x080fe20000410000 */
[-C--:B------:R-:W-:Y:S01]  /*5f20*/  FMUL.FTZ R97, R97, R9.reuse ;  /* 0x0000000961617220 */ /* 0x080fe20000410000 */
[----:B------:R-:W-:Y:S01]  /*5f30*/  FMNMX.FTZ R0, R163, R0, !PT ;  /* 0x00000000a3007209 */ /* 0x000fe20007810000 */
[-C--:B------:R-:W-:Y:S01]  /*5f40*/  FMUL.FTZ R100, R100, R9.reuse ;  /* 0x0000000964647220 */ /* 0x080fe20000410000 */
[----:B------:R-:W2:Y:S01]  /*5f50*/  MUFU.EX2 R172, R172 ;  /* 0x000000ac00ac7308 */ /* 0x000ea20000000800 */
[----:B---3--:R-:W-:Y:S01]  /*5f60*/  FADD.FTZ R5, R156, R5 ;  /* 0x000000059c057221 */ /* 0x008fe20000010000 */
[----:B------:R-:W-:Y:S01]  /*5f70*/  FMNMX.FTZ R0, R166, R0, !PT ;  /* 0x00000000a6007209 */ /* 0x000fe20007810000 */
[-C--:B------:R-:W-:Y:S01]  /*5f80*/  FMUL.FTZ R101, R101, R9.reuse ;  /* 0x0000000965657220 */ /* 0x080fe20000410000 */
[-C--:B------:R-:W-:Y:S01]  /*5f90*/  FMUL.FTZ R104, R104, R9.reuse ;  /* 0x0000000968687220 */ /* 0x080fe20000410000 */
[-C--:B------:R-:W-:Y:S01]  /*5fa0*/  FMUL.FTZ R105, R105, R9.reuse ;  /* 0x0000000969697220 */ /* 0x080fe20000410000 */
[----:B------:R-:W-:Y:S01]  /*5fb0*/  FMNMX.FTZ R0, R167, R0, !PT ;  /* 0x00000000a7007209 */ /* 0x000fe20007810000 */
[-C--:B------:R-:W-:Y:S01]  /*5fc0*/  FMUL.FTZ R108, R108, R9.reuse ;  /* 0x000000096c6c7220 */ /* 0x080fe20000410000 */
[----:B------:R-:W3:Y:S01]  /*5fd0*/  MUFU.EX2 R173, R173 ;  /* 0x000000ad00ad7308 */ /* 0x000ee20000000800 */
[----:B0-----:R-:W-:Y:S01]  /*5fe0*/  FADD.FTZ R5, R169, R5 ;  /* 0x00000005a9057221 */ /* 0x001fe20000010000 */
[----:B------:R-:W-:Y:S01]  /*5ff0*/  FMNMX.FTZ R0, R170, R0, !PT ;  /* 0x00000000aa007209 */ /* 0x000fe20007810000 */
[-C--:B------:R-:W-:Y:S01]  /*6000*/  FMUL.FTZ R109, R109, R9.reuse ;  /* 0x000000096d6d7220 */ /* 0x080fe20000410000 */
[----:B------:R-:W-:Y:S01]  /*6010*/  F2FP.BF16.F32.PACK_AB R156, R169, R156 ;  /* 0x0000009ca99c723e */ /* 0x000fe200000010ff */
        /* <DEDUP_REMOVED lines=28> */
[C---:B--2---:R-:W-:Y:S01]  /*61e0*/  FADD.FTZ R5, R177.reuse, R5 ;  /* 0x00000005b1057221 */ /* 0x044fe20000010000 */
[----:B------:R-:W-:Y:S01]  /*61f0*/  F2FP.BF16.F32.PACK_AB R160, R177, R160 ;  /* 0x000000a0b1a0723e */ /* 0x000fe200000010ff */
[----:B------:R-:W2:Y:S01]  /*6200*/  SHFL.BFLY PT, R10, R0, 0x2, 0x1f ;  /* 0x0c401f00000a7f89 */ /* 0x000ea200000e0000 */
[-C--:B------:R-:W-:Y:S01]  /*6210*/  FMUL.FTZ R140, R140, R9.reuse ;  /* 0x000000098c8c7220 */ /* 0x080fe20000410000 */
[-C--:B------:R-:W-:Y:S01]  /*6220*/  FMUL.FTZ R141, R141, R9.reuse ;  /* 0x000000098d8d7220 */ /* 0x080fe20000410000 */
[-C--:B------:R-:W-:Y:S01]  /*6230*/  FMUL.FTZ R144, R144, R9.reuse ;  /* 0x0000000990907220 */ /* 0x080fe20000410000 */
[-C--:B------:R-:W-:Y:S01]  /*6240*/  FMUL.FTZ R145, R145, R9.reuse ;  /* 0x0000000991917220 */ /* 0x080fe20000410000 */
[-C--:B------:R-:W-:Y:S01]  /*6250*/  FMUL.FTZ R148, R148, R9.reuse ;  /* 0x0000000994947220 */ /* 0x080fe20000410000 */
[----:B---3--:R-:W-:Y:S01]  /*6260*/  FADD.FTZ R5, R180, R5 ;  /* 0x00000005b4057221 */ /* 0x008fe20000010000 */
[----:B------:R-:W-:-:S03]  /*6270*/  FMUL.FTZ R149, R149, R9 ;  /* 0x0000000995957220 */ /* 0x000fc60000410000 */
[----:B0-----:R-:W-:Y:S01]  /*6280*/  FADD.FTZ R5, R181, R5 ;  /* 0x00000005b5057221 */ /* 0x001fe20000010000 */
[----:B--2---:R-:W-:-:S05]  /*6290*/  FMNMX.FTZ R0, R0, R10, !PT ;  /* 0x0000000a00007209 */ /* 0x004fca0007810000 */
[----:B------:R-:W0:Y:S02]  /*62a0*/  SHFL.BFLY PT, R10, R0, 0x1, 0x1f ;  /* 0x0c201f00000a7f89 */ /* 0x000e2400000e0000 */
[----:B0-----:R-:W-:-:S05]  /*62b0*/  FMNMX.FTZ R0, R0, R10, !PT ;  /* 0x0000000a00007209 */ /* 0x001fca0007810000 */
[C---:B------:R-:W-:Y:S01]  /*62c0*/  FADD.FTZ R8, -R0.reuse, R8 ;  /* 0x0000000800087221 */ /* 0x040fe20000010100 */
[----:B------:R-:W-:-:S03]  /*62d0*/  FMUL.FTZ R10, R0, UR21 ;  /* 0x00000015000a7c20 */ /* 0x000fc60008410000 */
[----:B------:R-:W-:Y:S01]  /*62e0*/  FMUL.FTZ R8, R8, UR21 ;  /* 0x0000001508087c20 */ /* 0x000fe20008410000 */
[--C-:B------:R-:W-:Y:S01]  /*62f0*/  FFMA.FTZ R154, R154, UR21, -R10.reuse ;  /* 0x000000159a9a7c23 */ /* 0x100fe2000801080a */
[--C-:B------:R-:W-:Y:S01]  /*6300*/  FFMA.FTZ R155, R155, UR21, -R10.reuse ;  /* 0x000000159b9b7c23 */ /* 0x100fe2000801080a */
[--C-:B------:R-:W-:Y:S01]  /*6310*/  FFMA.FTZ R158, R158, UR21, -R10.reuse ;  /* 0x000000159e9e7c23 */ /* 0x100fe2000801080a */
[--C-:B------:R-:W-:Y:S01]  /*6320*/  FFMA.FTZ R159, R159, UR21, -R10.reuse ;  /* 0x000000159f9f7c23 */ /* 0x100fe2000801080a */
[----:B------:R0:W-:Y:S01]  /*6330*/  MUFU.EX2 R189, R154 ;  /* 0x0000009a00bd7308 */ /* 0x0001e20000000800 */
[--C-:B------:R-:W-:Y:S01]  /*6340*/  FFMA.FTZ R162, R162, UR21, -R10.reuse ;  /* 0x00000015a2a27c23 */ /* 0x100fe2000801080a */
[--C-:B------:R-:W-:Y:S01]  /*6350*/  FFMA.FTZ R163, R163, UR21, -R10.reuse ;  /* 0x00000015a3a37c23 */ /* 0x100fe2000801080a */
[--C-:B------:R-:W-:Y:S01]  /*6360*/  FFMA.FTZ R166, R166, UR21, -R10.reuse ;  /* 0x00000015a6a67c23 */ /* 0x100fe2000801080a */
[--C-:B------:R-:W-:Y:S01]  /*6370*/  FFMA.FTZ R167, R167, UR21, -R10.reuse ;  /* 0x00000015a7a77c23 */ /* 0x100fe2000801080a */
[--C-:B------:R-:W-:Y:S01]  /*6380*/  FFMA.FTZ R170, R170, UR21, -R10.reuse ;  /* 0x00000015aaaa7c23 */ /* 0x100fe2000801080a */
[--C-:B------:R-:W-:Y:S01]  /*6390*/  FFMA.FTZ R171, R171, UR21, -R10.reuse ;  /* 0x00000015abab7c23 */ /* 0x100fe2000801080a */
[--C-:B------:R-:W-:Y:S01]  /*63a0*/  FFMA.FTZ R174, R174, UR21, -R10.reuse ;  /* 0x00000015aeae7c23 */ /* 0x100fe2000801080a */
[----:B------:R-:W2:Y:S01]  /*63b0*/  MUFU.EX2 R8, R8 ;  /* 0x0000000800087308 */ /* 0x000ea20000000800 */
[--C-:B------:R-:W-:Y:S01]  /*63c0*/  FFMA.FTZ R175, R175, UR21, -R10.reuse ;  /* 0x00000015afaf7c23 */ /* 0x100fe2000801080a */
[--C-:B------:R-:W-:Y:S01]  /*63d0*/  FFMA.FTZ R178, R178, UR21, -R10.reuse ;  /* 0x00000015b2b27c23 */ /* 0x100fe2000801080a */
[--C-:B------:R-:W-:Y:S01]  /*63e0*/  FFMA.FTZ R179, R179, UR21, -R10.reuse ;  /* 0x00000015b3b37c23 */ /* 0x100fe2000801080a */
[--C-:B------:R-:W-:Y:S01]  /*63f0*/  FFMA.FTZ R182, R182, UR21, -R10.reuse ;  /* 0x00000015b6b67c23 */ /* 0x100fe2000801080a */
[----:B------:R-:W-:Y:S01]  /*6400*/  FFMA.FTZ R183, R183, UR21, -R10 ;  /* 0x00000015b7b77c23 */ /* 0x000fe2000801080a */
[----:B------:R-:W-:Y:S01]  /*6410*/  IMAD.U32 R10, RZ, RZ, UR23 ;  /* 0x00000017ff0a7e24 */ /* 0x000fe2000f8e00ff */
[----:B0-----:R-:W-:Y:S01]  /*6420*/  F2FP.BF16.F32.PACK_AB R154, R165, R164 ;  /* 0x000000a4a59a723e */ /* 0x001fe200000010ff */
[----:B------:R-:W0:Y:S02]  /*6430*/  MUFU.EX2 R155, R155 ;  /* 0x0000009b009b7308 */ /* 0x000e240000000800 */
[----:B------:R-:W-:-:S05]  /*6440*/  @!P1 VIADD R11, R10, 0x28c40 ;  /* 0x00028c400a0b9836 */ /* 0x000fca0000000000 */
[----:B------:R-:W-:Y:S01]  /*6450*/  @!P1 PRMT R11, RZ, 0x654, R11 ;  /* 0x00000654ff0b9816 */ /* 0x000fe2000000000b */
[----:B------:R3:W4:Y:S01]  /*6460*/  MUFU.EX2 R191, R158 ;  /* 0x0000009e00bf7308 */ /* 0x0007220000000800 */
[----:B--2---:R-:W-:Y:S01]  /*6470*/  FFMA.FTZ R6, R8, R6, R189 ;  /* 0x0000000608067223 */ /* 0x004fe200000100bd */
[-C--:B------:R-:W-:Y:S01]  /*6480*/  FMUL.FTZ R26, R26, R8.reuse ;  /* 0x000000081a1a7220 */ /* 0x080fe20000410000 */
[----:B------:R2:W-:Y:S01]  /*6490*/  @!P1 SYNCS.ARRIVE.TRANS64.RED.A1T0 RZ, [R11+URZ], RZ ;  /* 0x000000ff0bff99a7 */ /* 0x0005e2000810043f */
[-C--:B------:R-:W-:Y:S01]  /*64a0*/  FMUL.FTZ R27, R27, R8.reuse ;  /* 0x000000081b1b7220 */ /* 0x080fe20000410000 */
[-C--:B------:R-:W-:Y:S01]  /*64b0*/  FMUL.FTZ R30, R30, R8.reuse ;  /* 0x000000081e1e7220 */ /* 0x080fe20000410000 */
[-C--:B------:R-:W-:Y:S01]  /*64c0*/  FMUL.FTZ R31, R31, R8.reuse ;  /* 0x000000081f1f7220 */ /* 0x080fe20000410000 */
[----:B------:R-:W-:Y:S01]  /*64d0*/  FMUL.FTZ R34, R34, R8 ;  /* 0x0000000822227220 */ /* 0x000fe20000410000 */
[----:B------:R-:W5:Y:S01]  /*64e0*/  MUFU.EX2 R159, R159 ;  /* 0x0000009f009f7308 */ /* 0x000f620000000800 */
[C---:B0-----:R-:W-:Y:S01]  /*64f0*/  FADD.FTZ R6, R155.reuse, R6 ;  /* 0x000000069b067221 */ /* 0x041fe20000010000 */
[----:B------:R-:W-:Y:S01]  /*6500*/  F2FP.BF16.F32.PACK_AB R189, R155, R189 ;  /* 0x000000bd9bbd723e */ /* 0x000fe200000010ff */
[----:B--2---:R-:W-:Y:S01]  /*6510*/  IMAD.U32 R11, RZ, RZ, UR22 ;  /* 0x00000016ff0b7e24 */ /* 0x004fe2000f8e00ff */
[----:B---3--:R-:W-:Y:S01]  /*6520*/  F2FP.BF16.F32.PACK_AB R158, R173, R172 ;  /* 0x000000acad9e723e */ /* 0x008fe200000010ff */
[-C--:B------:R-:W-:Y:S01]  /*6530*/  FMUL.FTZ R35, R35, R8.reuse ;  /* 0x0000000823237220 */ /* 0x080fe20000410000 */
[-C--:B------:R-:W-:Y:S01]  /*6540*/  FMUL.FTZ R38, R38, R8.reuse ;  /* 0x0000000826267220 */ /* 0x080fe20000410000 */
[----:B------:R-:W-:Y:S01]  /*6550*/  @!P2 IMAD R11, R11, 0x40, R16 ;  /* 0x000000400b0ba824 */ /* 0x000fe200078e0210 */
[----:B------:R0:W2:Y:S01]  /*6560*/  MUFU.EX2 R153, R162 ;  /* 0x000000a200997308 */ /* 0x0000a20000000800 */
[----:B----4-:R-:W-:Y:S01]  /*6570*/  FADD.FTZ R6, R191, R6 ;  /* 0x00000006bf067221 */ /* 0x010fe20000010000 */
[-C--:B------:R-:W-:Y:S01]  /*6580*/  FMUL.FTZ R39, R39, R8.reuse ;  /* 0x0000000827277220 */ /* 0x080fe20000410000 */
[-C--:B------:R-:W-:Y:S01]  /*6590*/  FMUL.FTZ R42, R42, R8.reuse ;  /* 0x000000082a2a7220 */ /* 0x080fe20000410000 */
[----:B------:R-:W-:Y:S01]  /*65a0*/  @!P2 LEA R11, R11, UR38, 0x2 ;  /* 0x000000260b0bac11 */ /* 0x000fe2000f8e10ff */
[-C--:B------:R-:W-:Y:S01]  /*65b0*/  FMUL.FTZ R43, R43, R8.reuse ;  /* 0x000000082b2b7220 */ /* 0x080fe20000410000 */
[-C--:B------:R-:W-:Y:S01]  /*65c0*/  FMUL.FTZ R46, R46, R8.reuse ;  /* 0x000000082e2e7220 */ /* 0x080fe20000410000 */
[-C--:B------:R-:W-:Y:S01]  /*65d0*/  FMUL.FTZ R47, R47, R8.reuse ;  /* 0x000000082f2f7220 */ /* 0x080fe20000410000 */
[----:B------:R-:W3:Y:S01]  /*65e0*/  MUFU.EX2 R163, R163 ;  /* 0x000000a300a37308 */ /* 0x000ee20000000800 */
[C---:B-----5:R-:W-:Y:S01]  /*65f0*/  FADD.FTZ R6, R159.reuse, R6 ;  /* 0x000000069f067221 */ /* 0x060fe20000010000 */
[----:B------:R4:W-:Y:S01]  /*6600*/  @!P2 STS [R11+0x28800], R9 ;  /* 0x028800090b00a388 */ /* 0x0009e20000000800 */
[----:B------:R-:W-:Y:S01]  /*6610*/  F2FP.BF16.F32.PACK_AB R191, R159, R191 ;  /* 0x000000bf9fbf723e */ /* 0x000fe200000010ff */
[----:B------:R-:W-:Y:S01]  /*6620*/  FMUL.FTZ R50, R50, R8 ;  /* 0x0000000832327220 */ /* 0x000fe20000410000 */
[----:B0-----:R-:W-:Y:S01]  /*6630*/  F2FP.BF16.F32.PACK_AB R162, R181, R180 ;  /* 0x000000b4b5a2723e */ /* 0x001fe200000010ff */
[----:B------:R4:W-:Y:S01]  /*6640*/  @!P2 STS [R11+0x28820], R8 ;  /* 0x028820080b00a388 */ /* 0x0009e20000000800 */
[-C--:B------:R-:W-:Y:S01]  /*6650*/  FMUL.FTZ R51, R51, R8.reuse ;  /* 0x0000000833337220 */ /* 0x080fe20000410000 */
[----:B------:R-:W0:Y:S01]  /*6660*/  MUFU.EX2 R166, R166 ;  /* 0x000000a600a67308 */ /* 0x000e220000000800 */
[----:B--2---:R-:W-:Y:S01]  /*6670*/  FADD.FTZ R6, R153, R6 ;  /* 0x0000000699067221 */ /* 0x004fe20000010000 */
[----:B------:R-:W-:Y:S01]  /*6680*/  BAR.SYNC.DEFER_BLOCKING 0xf, 0x100 ;  /* 0x03c4000000007b1d */ /* 0x000fe20000010000 */
[-C--:B------:R-:W-:Y:S01]  /*6690*/  FMUL.FTZ R54, R54, R8.reuse ;  /* 0x0000000836367220 */ /* 0x080fe20000410000 */
[-C--:B------:R-:W-:Y:S01]  /*66a0*/  FMUL.FTZ R55, R55, R8.reuse ;  /* 0x0000000837377220 */ /* 0x080fe20000410000 */
[-C--:B------:R-:W-:Y:S01]  /*66b0*/  FMUL.FTZ R58, R58, R8.reuse ;  /* 0x000000083a3a7220 */ /* 0x080fe20000410000 */
[-C--:B------:R-:W-:Y:S01]  /*66c0*/  FMUL.FTZ R59, R59, R8.reuse ;  /* 0x000000083b3b7220 */ /* 0x080fe20000410000 */
[-C--:B------:R-:W-:Y:S01]  /*66d0*/  FMUL.FTZ R62, R62, R8.reuse ;  /* 0x000000083e3e7220 */ /* 0x080fe20000410000 */
[----:B------:R-:W2:Y:S01]  /*66e0*/  MUFU.EX2 R167, R167 ;  /* 0x000000a700a77308 */ /* 0x000ea20000000800 */
[C---:B---3--:R-:W-:Y:S01]  /*66f0*/  FADD.FTZ R6, R163.reuse, R6 ;  /* 0x00000006a3067221 */ /* 0x048fe20000010000 */
[----:B------:R-:W-:Y:S01]  /*6700*/  F2FP.BF16.F32.PACK_AB R153, R163, R153 ;  /* 0x00000099a399723e */ /* 0x000fe200000010ff */
[-C--:B------:R-:W-:Y:S01]  /*6710*/  FMUL.FTZ R63, R63, R8.reuse ;  /* 0x000000083f3f7220 */ /* 0x080fe20000410000 */
[-C--:B------:R-:W-:Y:S01]  /*6720*/  FMUL.FTZ R66, R66, R8.reuse ;  /* 0x0000000842427220 */ /* 0x080fe20000410000 */
[-C--:B------:R-:W-:Y:S01]  /*6730*/  FMUL.FTZ R67, R67, R8.reuse ;  /* 0x0000000843437220 */ /* 0x080fe20000410000 */
[-C--:B------:R-:W-:Y:S01]  /*6740*/  FMUL.FTZ R70, R70, R8.reuse ;  /* 0x0000000846467220 */ /* 0x080fe20000410000 */
[-C--:B------:R-:W-:Y:S01]  /*6750*/  FMUL.FTZ R71, R71, R8.reuse ;  /* 0x0000000847477220 */ /* 0x080fe20000410000 */
[----:B------:R-:W3:Y:S01]  /*6760*/  MUFU.EX2 R157, R170 ;  /* 0x000000aa009d7308 */ /* 0x000ee20000000800 */
[----:B0-----:R-:W-:Y:S01]  /*6770*/  FADD.FTZ R6, R166, R6 ;  /* 0x00000006a6067221 */ /* 0x001fe20000010000 */
[-C--:B------:R-:W-:Y:S01]  /*6780*/  FMUL.FTZ R74, R74, R8.reuse ;  /* 0x000000084a4a7220 */ /* 0x080fe20000410000 */
[-C--:B------:R-:W-:Y:S01]  /*6790*/  FMUL.FTZ R75, R75, R8.reuse ;  /* 0x000000084b4b7220 */ /* 0x080fe20000410000 */
[-C--:B------:R-:W-:Y:S01]  /*67a0*/  FMUL.FTZ R78, R78, R8.reuse ;  /* 0x000000084e4e7220 */ /* 0x080fe20000410000 */
[-C--:B------:R-:W-:Y:S01]  /*67b0*/  FMUL.FTZ R79, R79, R8.reuse ;  /* 0x000000084f4f7220 */ /* 0x080fe20000410000 */
[-C--:B------:R-:W-:Y:S01]  /*67c0*/  FMUL.FTZ R82, R82, R8.reuse ;  /* 0x0000000852527220 */ /* 0x080fe20000410000 */
[----:B------:R-:W-:Y:S01]  /*67d0*/  FMUL.FTZ R83, R83, R8 ;  /* 0x0000000853537220 */ /* 0x000fe20000410000 */
[----:B------:R-:W0:Y:S01]  /*67e0*/  MUFU.EX2 R171, R171 ;  /* 0x000000ab00ab7308 */ /* 0x000e220000000800 */
[C---:B--2---:R-:W-:Y:S01]  /*67f0*/  FADD.FTZ R6, R167.reuse, R6 ;  /* 0x00000006a7067221 */ /* 0x044fe20000010000 */
[----:B------:R-:W-:Y:S01]  /*6800*/  F2FP.BF16.F32.PACK_AB R155, R167, R166 ;  /* 0x000000a6a79b723e */ /* 0x000fe200000010ff */
[----:B------:R4:W-:Y:S01]  /*6810*/  STSM.16.M88.4 [R18+0x26800], R188 ;  /* 0x026800bc12007844 */ /* 0x0009e20000000200 */
[-C--:B------:R-:W-:Y:S01]  /*6820*/  FMUL.FTZ R86, R86, R8.reuse ;  /* 0x0000000856567220 */ /* 0x080fe20000410000 */
[-C--:B------:R-:W-:Y:S01]  /*6830*/  FMUL.FTZ R87, R87, R8.reuse ;  /* 0x0000000857577220 */ /* 0x080fe20000410000 */
[-C--:B------:R-:W-:Y:S01]  /*6840*/  FMUL.FTZ R90, R90, R8.reuse ;  /* 0x000000085a5a7220 */ /* 0x080fe20000410000 */
[----:B------:R4:W-:Y:S01]  /*6850*/  STSM.16.M88.4 [R19], R152 ;  /* 0x0000009813007844 */ /* 0x0009e20000000200 */
        /* <DEDUP_REMOVED lines=23> */
[----:B------:R-:W-:Y:S01]  /*69d0*/  FMUL.FTZ R123, R123, R8 ;  /* 0x000000087b7b7220 */ /* 0x000fe20000410000 */
[----:B------:R-:W2:Y:S01]  /*69e0*/  MUFU.EX2 R179, R179 ;  /* 0x000000b300b37308 */ /* 0x000ea20000000800 */
[C---:B---3--:R-:W-:Y:S01]  /*69f0*/  FADD.FTZ R6, R175.reuse, R6 ;  /* 0x00000006af067221 */ /* 0x048fe20000010000 */
[----:B------:R-:W-:Y:S01]  /*6a00*/  F2FP.BF16.F32.PACK_AB R159, R175, R174 ;  /* 0x000000aeaf9f723e */ /* 0x000fe200000010ff */
[-C--:B------:R-:W-:Y:S01]  /*6a10*/  FMUL.FTZ R126, R126, R8.reuse ;  /* 0x000000087e7e7220 */ /* 0x080fe20000410000 */
[-C--:B------:R-:W-:Y:S01]  /*6a20*/  FMUL.FTZ R127, R127, R8.reuse ;  /* 0x000000087f7f7220 */ /* 0x080fe20000410000 */
[-C--:B------:R-:W-:Y:S01]  /*6a30*/  FMUL.FTZ R130, R130, R8.reuse ;  /* 0x0000000882827220 */ /* 0x080fe20000410000 */
[-C--:B------:R-:W-:Y:S01]  /*6a40*/  FMUL.FTZ R131, R131, R8.reuse ;  /* 0x0000000883837220 */ /* 0x080fe20000410000 */
[----:B------:R4:W-:Y:S01]  /*6a50*/  STSM.16.M88.4 [R23], R156 ;  /* 0x0000009c17007844 */ /* 0x0009e20000000200 */
[----:B------:R-:W3:Y:S01]  /*6a60*/  MUFU.EX2 R182, R182 ;  /* 0x000000b600b67308 */ /* 0x000ee20000000800 */
[----:B0-----:R-:W-:Y:S01]  /*6a70*/  FADD.FTZ R6, R161, R6 ;  /* 0x00000006a1067221 */ /* 0x001fe20000010000 */
[-C--:B------:R-:W-:Y:S01]  /*6a80*/  FMUL.FTZ R134, R134, R8.reuse ;  /* 0x0000000886867220 */ /* 0x080fe20000410000 */
[-C--:B------:R-:W-:Y:S01]  /*6a90*/  FMUL.FTZ R135, R135, R8.reuse ;  /* 0x0000000887877220 */ /* 0x080fe20000410000 */
[-C--:B------:R-:W-:Y:S01]  /*6aa0*/  FMUL.FTZ R138, R138, R8.reuse ;  /* 0x000000088a8a7220 */ /* 0x080fe20000410000 */
[-C--:B------:R-:W-:Y:S01]  /*6ab0*/  FMUL.FTZ R139, R139, R8.reuse ;  /* 0x000000088b8b7220 */ /* 0x080fe20000410000 */
[-C--:B------:R-:W-:Y:S01]  /*6ac0*/  FMUL.FTZ R142, R142, R8.reuse ;  /* 0x000000088e8e7220 */ /* 0x080fe20000410000 */
[-C--:B------:R-:W-:Y:S01]  /*6ad0*/  FMUL.FTZ R143, R143, R8.reuse ;  /* 0x000000088f8f7220 */ /* 0x080fe20000410000 */
[----:B------:R-:W0:Y:S01]  /*6ae0*/  MUFU.EX2 R163, R183 ;  /* 0x000000b700a37308 */ /* 0x000e220000000800 */
[C---:B--2---:R-:W-:Y:S01]  /*6af0*/  FADD.FTZ R6, R179.reuse, R6 ;  /* 0x00000006b3067221 */ /* 0x044fe20000010000 */
[----:B------:R-:W-:Y:S01]  /*6b00*/  F2FP.BF16.F32.PACK_AB R161, R179, R161 ;  /* 0x000000a1b3a1723e */ /* 0x000fe200000010ff */
[-C--:B------:R-:W-:Y:S01]  /*6b10*/  FMUL.FTZ R146, R146, R8.reuse ;  /* 0x0000000892927220 */ /* 0x080fe20000410000 */
[-C--:B------:R-:W-:Y:S01]  /*6b20*/  FMUL.FTZ R147, R147, R8.reuse ;  /* 0x0000000893937220 */ /* 0x080fe20000410000 */
[-C--:B------:R-:W-:Y:S01]  /*6b30*/  FMUL.FTZ R150, R150, R8.reuse ;  /* 0x0000000896967220 */ /* 0x080fe20000410000 */
[----:B------:R-:W-:Y:S01]  /*6b40*/  FMUL.FTZ R151, R151, R8 ;  /* 0x0000000897977220 */ /* 0x000fe20000410000 */
[----:B---3--:R-:W-:-:S04]  /*6b50*/  FADD.FTZ R6, R182, R6 ;  /* 0x00000006b6067221 */ /* 0x008fc80000010000 */
[C---:B0-----:R-:W-:Y:S01]  /*6b60*/  FADD.FTZ R6, R163.reuse, R6 ;  /* 0x00000006a3067221 */ /* 0x041fe20000010000 */
[----:B------:R-:W-:-:S05]  /*6b70*/  F2FP.BF16.F32.PACK_AB R163, R163, R182 ;  /* 0x000000b6a3a3723e */ /* 0x000fca00000010ff */
[----:B------:R4:W-:Y:S01]  /*6b80*/  STSM.16.M88.4 [R22], R160 ;  /* 0x000000a016007844 */ /* 0x0009e20000000200 */
[----:B------:R-:W-:Y:S05]  /*6b90*/  @!P0 BRA `(.L_x_412) ;  /* 0x0000000000048947 */ /* 0x000fea0003800000 */
[----:B------:R-:W-:Y:S01]  /*6ba0*/  BPT.TRAP 0x1 ;  /* 0x000000040000795c */ /* 0x000fe20000300000 */
.L_x_412:
[----:B------:R0:W2:Y:S01]  /*6bb0*/  SYNCS.PHASECHK.TRANS64.TRYWAIT P2, [UR23+0x28c50], R7 ;  /* 0x028c5007ff0075a7 */ /* 0x0000a20008040157 */
[----:B------:R-:W-:Y:S05]  /*6bc0*/  @!P0 BRA `(.L_x_413) ;  /* 0x0000000000048947 */ /* 0x000fea0003800000 */
[----:B------:R-:W-:Y:S01]  /*6bd0*/  BPT.TRAP 0x1 ;  /* 0x000000040000795c */ /* 0x000fe20000300000 */
.L_x_413:
[----:B--2---:R-:W-:Y:S05]  /*6be0*/  @P2 BRA `(.L_x_414) ;  /* 0x0000000000082947 */ /* 0x004fea0003800000 */
[----:B------:R-:W2:Y:S02]  /*6bf0*/  SYNCS.PHASECHK.TRANS64.TRYWAIT P2, [UR23+0x28c50], R7 ;  /* 0x028c5007ff0075a7 */ /* 0x000ea40008040157 */
[----:B--2---:R-:W-:Y:S05]  /*6c00*/  @!P2 BRA `(.L_x_415) ;  /* 0x000000c800c8a947 */ /* 0x004fea0003800000 */
.L_x_414:
[----:B------:R-:W-:Y:S01]  /*6c10*/  ULEA UR10, UR37, UR54, 0xc ;  /* 0x00000036250a7291 */ /* 0x000fe2000f8e603f */
[----:B------:R-:W-:Y:S01]  /*6c20*/  WARPGROUP.ARRIVE ;  /* 0x00000000000079c5 */ /* 0x000fe20000000000 */
[----:B------:R-:W-:Y:S01]  /*6c30*/  UMOV UR7, 0x40000040 ;  /* 0x4000004000077882 */ /* 0x000fe20000000000 */
[----:B------:R-:W-:Y:S01]  /*6c40*/  PLOP3.LUT P2, PT, PT, PT, UP0, 0x80, 0x0 ;  /* 0x000000000000781c */ /* 0x000fe20003f4f008 */
[----:B--2---:R-:W-:Y:S01]  /*6c50*/  @!P1 VIADD R10, R10, 0x28c60 ;  /* 0x00028c600a0a9836 */ /* 0x004fe20000000000 */
[----:B------:R-:W-:Y:S01]  /*6c60*/  UMOV UR22, UR37 ;  /* 0x0000002500167c82 */ /* 0x000fe20008000000 */
[----:B----4-:R-:W-:Y:S01]  /*6c70*/  IMAD.MOV.U32 R8, RZ, RZ, R0 ;  /* 0x000000ffff087224 */ /* 0x010fe200078e0000 */
[----:B------:R-:W-:Y:S01]  /*6c80*/  UMOV UR6, UR10 ;  /* 0x0000000a00067c82 */ /* 0x000fe20008000000 */
[----:B------:R-:W-:Y:S01]  /*6c90*/  IMAD.MOV.U32 R9, RZ, RZ, R4 ;  /* 0x000000ffff097224 */ /* 0x000fe200078e0004 */
[----:B------:R-:W-:Y:S01]  /*6ca0*/  HGMMA.64x256x16.F32.BF16 R24, R188, gdesc[UR4].tnspB, R24, gsb0 ;  /* 0x43e00004bc187df0 */ /* 0x000fe20008001818 */
[----:B------:R-:W-:Y:S01]  /*6cb0*/  UIADD3 UR6, UR10, 0x80, URZ ;  /* 0x000000800a067890 */ /* 0x000fe2000fffe03f */
[----:B------:R-:W-:Y:S01]  /*6cc0*/  @!P1 PRMT R10, RZ, 0x654, R10 ;  /* 0x00000654ff0a9816 */ /* 0x000fe2000000000a */
[----:B------:R-:W-:Y:S01]  /*6cd0*/  UMOV UR7, 0x40000040 ;  /* 0x4000004000077882 */ /* 0x000fe20000000000 */
[----:B------:R-:W-:-:S02]  /*6ce0*/  WARPGROUP.DEPBAR.LE gsb0, 0x0 ;  /* 0x00008000000079c5 */ /* 0x000fc40000010000 */
[----:B------:R-:W-:-:S15]  /*6cf0*/  WARPGROUP.ARRIVE ;  /* 0x00000000000079c5 */ /* 0x000fde0000000000 */
[----:B------:R-:W-:-:S07]  /*6d00*/  NOP ;  /* 0x0000000000007918 */ /* 0x000fce0000000000 */
        /* <DEDUP_REMOVED lines=19> */
[----:B--2---:R-:W2:Y:S02]  /*6e40*/  FENCE.VIEW.ASYNC.S ;  /* 0x00000000000073c6 */ /* 0x004ea40000000000 */
[----:B--2---:R-:W-:Y:S01]  /*6e50*/  NOP ;  /* 0x0000000000007918 */ /* 0x004fe20000000000 */
[----:B------:R-:W-:Y:S06]  /*6e60*/  BAR.ARV 0xe, 0x100 ;  /* 0x0384000000007b1d */ /* 0x000fec0000002000 */
[----:B------:R2:W-:Y:S01]  /*6e70*/  @!P1 SYNCS.ARRIVE.TRANS64.RED.A1T0 RZ, [R10+URZ], RZ ;  /* 0x000000ff0aff99a7 */ /* 0x0005e2000810043f */
[----:B------:R-:W-:Y:S05]  /*6e80*/  @P2 BRA `(.L_x_416) ;  /* 0xffffffe400d02947 */ /* 0x000fea000383ffff */
.L_x_407:
[----:B------:R-:W3:Y:S01]  /*6e90*/  SHFL.BFLY PT, R8, R5, 0x2, 0x1f ;  /* 0x0c401f0005087f89 */ /* 0x000ee200000e0000 */
[----:B------:R-:W-:Y:S08]  /*6ea0*/  BAR.ARV 0x8, 0x100 ;  /* 0x0204000000007b1d */ /* 0x000ff00000002000 */
[----:B------:R-:W-:Y:S01]  /*6eb0*/  BAR.SYNC.DEFER_BLOCKING 0xf, 0x100 ;  /* 0x03c4000000007b1d */ /* 0x000fe20000010000 */
[----:B------:R-:W-:Y:S01]  /*6ec0*/  ISETP.NE.AND P2, PT, R17, RZ, PT ;  /* 0x000000ff1100720c */ /* 0x000fe20003f45270 */
[----:B------:R-:W-:Y:S01]  /*6ed0*/  IMAD.MOV.U32 R13, RZ, RZ, -0x800000 ;  /* 0xff800000ff0d7424 */ /* 0x000fe200078e00ff */
[----:B------:R-:W-:Y:S01]  /*6ee0*/  UIADD3 UR48, UR48, 0x1, URZ ;  /* 0x0000000130307890 */ /* 0x000fe2000fffe03f */
[----:B------:R-:W-:-:S02]  /*6ef0*/  IMAD.MOV.U32 R12, RZ, RZ, -0x800000 ;  /* 0xff800000ff0c7424 */ /* 0x000fc400078e00ff */
[----:B01----:R-:W0:Y:S01]  /*6f00*/  SHFL.BFLY PT, R7, R6, 0x2, 0x1f ;  /* 0x0c401f0006077f89 */ /* 0x003e2200000e0000 */
[----:B---3--:R-:W-:Y:S01]  /*6f10*/  FADD.FTZ R8, R8, R5 ;  /* 0x0000000508087221 */ /* 0x008fe20000010000 */
[----:B------:R-:W-:-:S04]  /*6f20*/  IMAD.MOV.U32 R5, RZ, RZ, RZ ;  /* 0x000000ffff057224 */ /* 0x000fc800078e00ff */
[----:B------:R-:W1:Y:S01]  /*6f30*/  SHFL.BFLY PT, R3, R8, 0x1, 0x1f ;  /* 0x0c201f0008037f89 */ /* 0x000e6200000e0000 */
[----:B0-----:R-:W-:Y:S01]  /*6f40*/  FADD.FTZ R7, R7, R6 ;  /* 0x0000000607077221 */ /* 0x001fe20000010000 */
[----:B------:R-:W-:-:S04]  /*6f50*/  IMAD.U32 R6, RZ, RZ, UR21 ;  /* 0x00000015ff067e24 */ /* 0x000fc8000f8e00ff */
[----:B--2---:R-:W0:Y:S01]  /*6f60*/  SHFL.BFLY PT, R10, R7, 0x1, 0x1f ;  /* 0x0c201f00070a7f89 */ /* 0x004e2200000e0000 */
[----:B-1----:R-:W-:-:S05]  /*6f70*/  FADD.FTZ R9, R8, R3 ;  /* 0x0000000308097221 */ /* 0x002fca0000010000 */
[----:B------:R-:W-:-:S13]  /*6f80*/  FSETP.NE.FTZ.AND P0, PT, R9, RZ, PT ;  /* 0x000000ff0900720b */ /* 0x000fda0003f15000 */
[----:B------:R-:W1:Y:S01]  /*6f90*/  @P0 MUFU.LG2 R3, R9 ;  /* 0x0000000900030308 */ /* 0x000e620000000c00 */
[----:B0-----:R-:W-:Y:S01]  /*6fa0*/  FADD.FTZ R10, R7, R10 ;  /* 0x0000000a070a7221 */ /* 0x001fe20000010000 */
[----:B------:R-:W-:-:S04]  /*6fb0*/  @P0 FMUL.FTZ R7, R6, 0.69314718246459960938 ;  /* 0x3f31721806070820 */ /* 0x000fc80000410000 */
[----:B------:R-:W-:Y:S02]  /*6fc0*/  FSETP.NE.FTZ.AND P1, PT, R10, RZ, PT ;  /* 0x000000ff0a00720b */ /* 0x000fe40003f35000 */
[----:B------:R-:W0:Y:S01]  /*6fd0*/  @P0 MUFU.RCP R5, R9 ;  /* 0x0000000900050308 */ /* 0x000e220000001000 */
[----:B-1----:R-:W-:Y:S01]  /*6fe0*/  @P0 FMUL.FTZ R6, R3, 0.69314718246459960938 ;  /* 0x3f31721803060820 */ /* 0x002fe20000410000 */
[----:B------:R-:W-:-:S03]  /*6ff0*/  IMAD.MOV.U32 R3, RZ, RZ, RZ ;  /* 0x000000ffff037224 */ /* 0x000fc600078e00ff */
[----:B------:R-:W-:Y:S01]  /*7000*/  @P0 FFMA.FTZ R13, R7, R4, R6 ;  /* 0x00000004070d0223 */ /* 0x000fe20000010006 */
[----:B------:R-:W-:-:S05]  /*7010*/  IMAD.U32 R7, RZ, RZ, UR37 ;  /* 0x00000025ff077e24 */ /* 0x000fca000f8e00ff */
[----:B------:R-:W-:Y:S01]  /*7020*/  @P1 MUFU.LG2 R6, R10 ;  /* 0x0000000a00061308 */ /* 0x000fe20000000c00 */
[----:B------:R-:W-:Y:S01]  /*7030*/  UIADD3 UR37, UR37, 0x1, URZ ;  /* 0x0000000125257890 */ /* 0x000fe2000fffe03f */
[-C--:B0-----:R-:W-:Y:S01]  /*7040*/  FMUL.FTZ R24, R24, R5.reuse ;  /* 0x0000000518187220 */ /* 0x081fe20000410000 */
[----:B------:R-:W-:Y:S02]  /*7050*/  @!P2 IMAD R4, R7, 0x40, R16 ;  /* 0x000000400704a824 */ /* 0x000fe400078e0210 */
[-C--:B------:R-:W-:Y:S01]  /*7060*/  FMUL.FTZ R25, R25, R5.reuse ;  /* 0x0000000519197220 */ /* 0x080fe20000410000 */
[----:B------:R-:W-:Y:S01]  /*7070*/  UISETP.NE.AND UP0, UPT, UR37, 0x2, UPT ;  /* 0x000000022500788c */ /* 0x000fe2000bf05270 */
[-C--:B------:R-:W-:Y:S01]  /*7080*/  FMUL.FTZ R28, R28, R5.reuse ;  /* 0x000000051c1c7220 */ /* 0x080fe20000410000 */
[-C--:B------:R-:W-:Y:S01]  /*7090*/  FMUL.FTZ R29, R29, R5.reuse ;  /* 0x000000051d1d7220 */ /* 0x080fe20000410000 */
[----:B------:R-:W0:Y:S01]  /*70a0*/  @P1 MUFU.RCP R3, R10 ;  /* 0x0000000a00031308 */ /* 0x000e220000001000 */
[----:B------:R-:W-:Y:S01]  /*70b0*/  @!P2 LEA R4, R4, UR38, 0x2 ;  /* 0x000000260404ac11 */ /* 0x000fe2000f8e10ff */
[-C--:B------:R-:W-:Y:S01]  /*70c0*/  FMUL.FTZ R32, R32, R5.reuse ;  /* 0x0000000520207220 */ /* 0x080fe20000410000 */
[-C--:B------:R-:W-:Y:S01]  /*70d0*/  FMUL.FTZ R33, R33, R5.reuse ;  /* 0x0000000521217220 */ /* 0x080fe20000410000 */
[-C--:B------:R-:W-:Y:S01]  /*70e0*/  FMUL.FTZ R36, R36, R5.reuse ;  /* 0x0000000524247220 */ /* 0x080fe20000410000 */
[-C--:B------:R-:W-:Y:S01]  /*70f0*/  FMUL.FTZ R37, R37, R5.reuse ;  /* 0x0000000525257220 */ /* 0x080fe20000410000 */
[----:B------:R-:W-:Y:S01]  /*7100*/  @!P2 STS [R4+0x28800], R5 ;  /* 0x028800050400a388 */ /* 0x000fe20000000800 */
        /* <DEDUP_REMOVED lines=20> */
[----:B0-----:R-:W-:-:S02]  /*7250*/  IMAD.U32 R4, RZ, RZ, UR21 ;  /* 0x00000015ff047e24 */ /* 0x001fc4000f8e00ff */
        /* <DEDUP_REMOVED lines=38> */
[----:B------:R-:W-:Y:S01]  /*74c0*/  @P1 FMUL.FTZ R5, R6, 0.69314718246459960938 ;  /* 0x3f31721806051820 */ /* 0x000fe20000410000 */
[----:B------:R-:W-:Y:S01]  /*74d0*/  USEL UR4, URZ, 0x1, UP0 ;  /* 0x000000013f047887 */ /* 0x000fe20008000000 */
        /* <DEDUP_REMOVED lines=66> */
[----:B------:R-:W-:-:S02]  /*7900*/  USEL UR37, UR37, URZ, UP0 ;  /* 0x0000003f25257287 */ /* 0x000fc40008000000 */
[----:B------:R-:W-:Y:S01]  /*7910*/  ULOP3.LUT UR47, UR47, UR4, URZ, 0x3c, !UPT ;  /* 0x000000042f2f7292 */ /* 0x000fe2000f8e3c3f */
[----:B------:R-:W-:Y:S11]  /*7920*/  BAR.ARV 0xe, 0x100 ;  /* 0x0384000000007b1d */ /* 0x000ff60000002000 */
.L_x_387:
[----:B------:R-:W0:Y:S08]  /*7930*/  S2UR UR4, SR_CgaCtaId ;  /* 0x00000000000479c3 */ /* 0x000e300000008800 */
[----:B------:R-:W-:Y:S06]  /*7940*/  BAR.SYNC.DEFER_BLOCKING 0x5, 0x180 ;  /* 0x0146000000007b1d */ /* 0x000fec0000010000 */
[----:B------:R-:W-:Y:S01]  /*7950*/  UMOV UR38, 0x400 ;  /* 0x0000040000267882 */ /* 0x000fe20000000000 */
[----:B------:R-:W-:Y:S01]  /*7960*/  BSSY B0, `(.L_x_417) ;  /* 0x000049c000007945 */ /* 0x000fe20003800000 */
[----:B0-----:R-:W-:-:S09]  /*7970*/  ULEA UR38, UR4, UR38, 0x18 ;  /* 0x0000002604267291 */ /* 0x001fd2000f8ec03f */
[----:B------:R-:W0:Y:S02]  /*7980*/  LDS.128 R4, [UR38+0x28cd0] ;  /* 0x028cd026ff047984 */ /* 0x000e240008000c00 */
[----:B0-----:R-:W-:Y:S02]  /*7990*/  R2UR UR5, R5 ;  /* 0x00000000050572ca */ /* 0x001fe400000e0000 */
[----:B------:R-:W-:Y:S02]  /*79a0*/  R2UR UR6, R6 ;  /* 0x00000000060672ca */ /* 0x000fe400000e0000 */
[----:B------:R-:W-:Y:S01]  /*79b0*/  R2UR UR7, R7 ;  /* 0x00000000070772ca */ /* 0x000fe200000e0000 */
[----:B------:R-:W-:Y:S06]  /*79c0*/  BAR.ARV 0x4, 0x180 ;  /* 0x0106000000007b1d */ /* 0x000fec0000002000 */
[----:B------:R-:W-:Y:S08]  /*79d0*/  @P0 BRA `(.L_x_418) ;  /* 0x0000003800540947 */ /* 0x000ff00003800000 */
[----:B------:R-:W2:Y:S01]  /*79e0*/  LDL R0, [R1+0x60] ;  /* 0x0000600001007983 */ /* 0x000ea20000100800 */
[----:B------:R-:W0:Y:S01]  /*79f0*/  S2UR UR4, SR_SWINHI ;  /* 0x00000000000479c3 */ /* 0x000e220000002f00 */
[----:B------:R-:W-:Y:S01]  /*7a00*/  F2FP.BF16.F32.PACK_AB R6, R29, R28 ;  /* 0x0000001c1d06723e */ /* 0x000fe200000010ff */
[----:B------:R-:W-:Y:S01]  /*7a10*/  USHF.L.U64.HI UR12, UR39, 0x2, UR42 ;  /* 0x00000002270c7899 */ /* 0x000fe2000801022a */
[----:B------:R-:W-:Y:S01]  /*7a20*/  F2FP.BF16.F32.PACK_AB R7, R31, R30 ;  /* 0x0000001e1f07723e */ /* 0x000fe200000010ff */
[----:B------:R-:W-:Y:S01]  /*7a30*/  ULDC.64 UR10, c[0x0][0xc00] ;  /* 0x00030000000a7ab9 */ /* 0x000fe20000000a00 */
[----:B------:R-:W-:Y:S02]  /*7a40*/  F2FP.BF16.F32.PACK_AB R9, R35, R34 ;  /* 0x000000222309723e */ /* 0x000fe400000010ff */
[----:B------:R-:W-:Y:S02]  /*7a50*/  F2FP.BF16.F32.PACK_AB R10, R37, R36 ;  /* 0x00000024250a723e */ /* 0x000fe400000010ff */
[----:B------:R-:W-:Y:S01]  /*7a60*/  F2FP.BF16.F32.PACK_AB R11, R39, R38 ;  /* 0x00000026270b723e */ /* 0x000fe200000010ff */
[----:B------:R-:W-:Y:S01]  /*7a70*/  UMOV UR8, UR38 ;  /* 0x0000002600087c82 */ /* 0x000fe20008000000 */
[----:B0-----:R-:W-:Y:S01]  /*7a80*/  UMOV UR9, UR4 ;  /* 0x0000000400097c82 */ /* 0x001fe20008000000 */
[----:B------:R-:W-:Y:S01]  /*7a90*/  USHF.L.U32 UR4, UR39, 0x2, URZ ;  /* 0x0000000227047899 */ /* 0x000fe2000800063f */
[----:B------:R-:W-:-:S02]  /*7aa0*/  IMAD.U32 R14, RZ, RZ, UR8 ;  /* 0x00000008ff0e7e24 */ /* 0x000fc4000f8e00ff */
[----:B------:R-:W-:Y:S01]  /*7ab0*/  IMAD.U32 R15, RZ, RZ, UR9 ;  /* 0x00000009ff0f7e24 */ /* 0x000fe2000f8e00ff */
[----:B------:R-:W-:Y:S02]  /*7ac0*/  ULDC.64 UR8, c[0x0][0xc08] ;  /* 0x0003020000087ab9 */ /* 0x000fe40000000a00 */
[----:B------:R-:W-:-:S04]  /*7ad0*/  UISETP.NE.U32.AND UP0, UPT, UR8, URZ, UPT ;  /* 0x0000003f0800728c */ /* 0x000fc8000bf05070 */
[----:B------:R-:W-:Y:S01]  /*7ae0*/  UISETP.NE.AND.EX UP0, UPT, UR9, URZ, UPT, UP0 ;  /* 0x0000003f0900728c */ /* 0x000fe2000bf05300 */
[----:B------:R-:W-:Y:S05]  /*7af0*/  BAR.SYNC.DEFER_BLOCKING 0x1, 0x100 ;  /* 0x0044000000007b1d */ /* 0x000fea0000010000 */
[----:B------:R-:W-:-:S05]  /*7b00*/  PLOP3.LUT P1, PT, PT, PT, UP0, 0x80, 0x0 ;  /* 0x000000000000781c */ /* 0x000fca0003f2f008 */
[----:B------:R-:W-:-:S04]  /*7b10*/  @UP0 UIADD3 UR8, UP1, UR4, UR8, URZ ;  /* 0x0000000804080290 */ /* 0x000fc8000ff3e03f */
[----:B------:R-:W-:Y:S02]  /*7b20*/  @UP0 UIADD3.X UR9, UR12, UR9, URZ, UP1, !UPT ;  /* 0x000000090c090290 */ /* 0x000fe40008ffe43f */
[----:B------:R-:W-:Y:S01]  /*7b30*/  UIADD3 UR4, UP0, UR4, UR10, URZ ;  /* 0x0000000a04047290 */ /* 0x000fe2000ff1e03f */
[----:B--2---:R-:W-:-:S03]  /*7b40*/  IMAD.WIDE R20, R0, 0x2, R14 ;  /* 0x0000000200147825 */ /* 0x004fc600078e020e */
[C---:B------:R-:W-:Y:S02]  /*7b50*/  LOP3.LUT R5, R20.reuse, 0x380, RZ, 0xc0, !PT ;  /* 0x0000038014057812 */ /* 0x040fe400078ec0ff */
[----:B------:R-:W-:Y:S02]  /*7b60*/  IADD3 R8, P0, R20, 0x20, RZ ;  /* 0x0000002014087810 */ /* 0x000fe40007f1e0ff */
[----:B------:R-:W-:Y:S02]  /*7b70*/  SHF.R.U64 R5, R5, 0x3, RZ ;  /* 0x0000000305057819 */ /* 0x000fe400000012ff */
[----:B------:R-:W-:Y:S02]  /*7b80*/  LOP3.LUT R3, R8, 0x380, RZ, 0xc0, !PT ;  /* 0x0000038008037812 */ /* 0x000fe400078ec0ff */
[----:B------:R-:W-:Y:S01]  /*7b90*/  LOP3.LUT R4, R5, R20, RZ, 0x3c, !PT ;  /* 0x0000001405047212 */ /* 0x000fe200078e3cff */
[----:B------:R-:W-:Y:S01]  /*7ba0*/  IMAD.MOV.U32 R5, RZ, RZ, R21 ;  /* 0x000000ffff057224 */ /* 0x000fe200078e0015 */
[----:B------:R-:W-:-:S04]  /*7bb0*/  SHF.R.U64 R3, R3, 0x3, RZ ;  /* 0x0000000303037819 */ /* 0x000fc800000012ff */
[----:B------:R-:W-:Y:S02]  /*7bc0*/  MOV R0, R4 ;  /* 0x0000000400007202 */ /* 0x000fe40000000f00 */
[----:B------:R-:W-:Y:S02]  /*7bd0*/  F2FP.BF16.F32.PACK_AB R4, R25, R24 ;  /* 0x000000181904723e */ /* 0x000fe400000010ff */
[----:B------:R-:W-:-:S05]  /*7be0*/  F2FP.BF16.F32.PACK_AB R5, R27, R26 ;  /* 0x0000001a1b05723e */ /* 0x000fca00000010ff */
[----:B------:R0:W-:Y:S02]  /*7bf0*/  STSM.16.M88.4 [R0], R4 ;  /* 0x0000000400007844 */ /* 0x0001e40000000200 */
[----:B0-----:R-:W-:Y:S01]  /*7c00*/  IMAD.X R5, RZ, RZ, R21, P0 ;  /* 0x000000ffff057224 */ /* 0x001fe200000e0615 */
[----:B------:R-:W-:Y:S02]  /*7c10*/  LOP3.LUT R4, R3, R8, RZ, 0x3c, !PT ;  /* 0x0000000803047212 */ /* 0x000fe400078e3cff */
[----:B------:R-:W-:Y:S02]  /*7c20*/  F2FP.BF16.F32.PACK_AB R8, R33, R32 ;  /* 0x000000202108723e */ /* 0x000fe400000010ff */
[----:B------:R-:W-:Y:S02]  /*7c30*/  MOV R3, R4 ;  /* 0x0000000400037202 */ /* 0x000fe40000000f00 */
[----:B------:R-:W-:Y:S02]  /*7c40*/  IADD3 R5, P0, R20, 0x40, RZ ;  /* 0x0000004014057810 */ /* 0x000fe40007f1e0ff */
[----:B------:R-:W-:Y:S01]  /*7c50*/  F2FP.BF16.F32.PACK_AB R6, R45, R44 ;  /* 0x0000002c2d06723e */ /* 0x000fe200000010ff */
[----:B------:R0:W-:Y:S01]  /*7c60*/  STSM.16.M88.4 [R3], R8 ;  /* 0x0000000803007844 */ /* 0x0001e20000000200 */
[----:B------:R-:W-:-:S02]  /*7c70*/  LOP3.LUT R4, R5, 0x380, RZ, 0xc0, !PT ;  /* 0x0000038005047812 */ /* 0x000fc400078ec0ff */
[----:B------:R-:W-:Y:S02]  /*7c80*/  F2FP.BF16.F32.PACK_AB R7, R47, R46 ;  /* 0x0000002e2f07723e */ /* 0x000fe400000010ff */
[----:B------:R-:W-:-:S04]  /*7c90*/  SHF.R.U64 R4, R4, 0x3, RZ ;  /* 0x0000000304047819 */ /* 0x000fc800000012ff */
[----:B------:R-:W-:Y:S01]  /*7ca0*/  LOP3.LUT R4, R4, R5, RZ, 0x3c, !PT ;  /* 0x0000000504047212 */ /* 0x000fe200078e3cff */
[----:B------:R-:W-:-:S05]  /*7cb0*/  IMAD.X R5, RZ, RZ, R21, P0 ;  /* 0x000000ffff057224 */ /* 0x000fca00000e0615 */
[----:B------:R-:W-:Y:S02]  /*7cc0*/  MOV R0, R4 ;  /* 0x0000000400007202 */ /* 0x000fe40000000f00 */
[----:B0-----:R-:W-:Y:S02]  /*7cd0*/  IADD3 R8, P0, R20, 0x60, RZ ;  /* 0x0000006014087810 */ /* 0x001fe40007f1e0ff */
[----:B------:R-:W-:Y:S02]  /*7ce0*/  F2FP.BF16.F32.PACK_AB R4, R41, R40 ;  /* 0x000000282904723e */ /* 0x000fe400000010ff */
[----:B------:R-:W-:Y:S02]  /*7cf0*/  LOP3.LUT R3, R8, 0x380, RZ, 0xc0, !PT ;  /* 0x0000038008037812 */ /* 0x000fe400078ec0ff */
[----:B------:R-:W-:Y:S02]  /*7d00*/  F2FP.BF16.F32.PACK_AB R5, R43, R42 ;  /* 0x0000002a2b05723e */ /* 0x000fe400000010ff */
[----:B------:R-:W-:-:S02]  /*7d10*/  SHF.R.U64 R3, R3, 0x3, RZ ;  /* 0x0000000303037819 */ /* 0x000fc400000012ff */
[----:B------:R-:W-:Y:S01]  /*7d20*/  F2FP.BF16.F32.PACK_AB R9, R51, R50 ;  /* 0x000000323309723e */ /* 0x000fe200000010ff */
[----:B------:R0:W-:Y:S01]  /*7d30*/  STSM.16.M88.4 [R0], R4 ;  /* 0x0000000400007844 */ /* 0x0001e20000000200 */
[----:B------:R-:W-:Y:S02]  /*7d40*/  F2FP.BF16.F32.PACK_AB R10, R53, R52 ;  /* 0x00000034350a723e */ /* 0x000fe400000010ff */
[----:B------:R-:W-:Y:S01]  /*7d50*/  F2FP.BF16.F32.PACK_AB R11, R55, R54 ;  /* 0x00000036370b723e */ /* 0x000fe200000010ff */
[----:B0-----:R-:W-:Y:S01]  /*7d60*/  IMAD.X R5, RZ, RZ, R21, P0 ;  /* 0x000000ffff057224 */ /* 0x001fe200000e0615 */
[----:B------:R-:W-:Y:S02]  /*7d70*/  LOP3.LUT R4, R3, R8, RZ, 0x3c, !PT ;  /* 0x0000000803047212 */ /* 0x000fe400078e3cff */
[----:B------:R-:W-:Y:S02]  /*7d80*/  F2FP.BF16.F32.PACK_AB R8, R49, R48 ;  /* 0x000000303108723e */ /* 0x000fe400000010ff */
[----:B------:R-:W-:-:S02]  /*7d90*/  MOV R3, R4 ;  /* 0x0000000400037202 */ /* 0x000fc40000000f00 */
[----:B------:R-:W-:Y:S02]  /*7da0*/  IADD3 R5, P0, R20, 0x2000, RZ ;  /* 0x0000200014057810 */ /* 0x000fe40007f1e0ff */
[----:B------:R-:W-:Y:S01]  /*7db0*/  F2FP.BF16.F32.PACK_AB R6, R61, R60 ;  /* 0x0000003c3d06723e */ /* 0x000fe200000010ff */
[----:B------:R0:W-:Y:S01]  /*7dc0*/  STSM.16.M88.4 [R3], R8 ;  /* 0x0000000803007844 */ /* 0x0001e20000000200 */
[----:B------:R-:W-:Y:S02]  /*7dd0*/  LOP3.LUT R4, R5, 0x380, RZ, 0xc0, !PT ;  /* 0x0000038005047812 */ /* 0x000fe400078ec0ff */
        /* <DEDUP_REMOVED lines=117> */
[----:B------:R-:W-:Y:S01]  /*8530*/  LOP3.LUT R3, R8, 0x380, RZ, 0xc0, !PT ;  /* 0x0000038008037812 */ /* 0x000fe200078ec0ff */
[----:B------:R-:W-:Y:S01]  /*8540*/  IMAD.X R21, RZ, RZ, R21, P0 ;  /* 0x000000ffff157224 */ /* 0x000fe200000e0615 */
[----:B------:R-:W-:Y:S02]  /*8550*/  F2FP.BF16.F32.PACK_AB R5, R139, R138 ;  /* 0x0000008a8b05723e */ /* 0x000fe400000010ff */
[----:B------:R-:W-:-:S02]  /*8560*/  SHF.R.U64 R3, R3, 0x3, RZ ;  /* 0x0000000303037819 */ /* 0x000fc400000012ff */
[----:B------:R-:W-:Y:S01]  /*8570*/  ISETP.NE.U32.AND P0, PT, RZ, UR10, PT ;  /* 0x0000000aff007c0c */ /* 0x000fe2000bf05070 */
[----:B------:R0:W-:Y:S01]  /*8580*/  STSM.16.M88.4 [R0], R4 ;  /* 0x0000000400007844 */ /* 0x0001e20000000200 */
[----:B------:R-:W-:Y:S02]  /*8590*/  LOP3.LUT R20, R3, R8, RZ, 0x3c, !PT ;  /* 0x0000000803147212 */ /* 0x000fe400078e3cff */
[----:B------:R-:W-:Y:S02]  /*85a0*/  ISETP.NE.AND.EX P0, PT, RZ, UR11, PT, P0 ;  /* 0x0000000bff007c0c */ /* 0x000fe4000bf05300 */
[----:B------:R-:W-:Y:S02]  /*85b0*/  MOV R20, R20 ;  /* 0x0000001400147202 */ /* 0x000fe40000000f00 */
[----:B0-----:R-:W-:Y:S02]  /*85c0*/  F2FP.BF16.F32.PACK_AB R4, R145, R144 ;  /* 0x000000909104723e */ /* 0x001fe400000010ff */
[----:B------:R-:W-:-:S02]  /*85d0*/  F2FP.BF16.F32.PACK_AB R5, R147, R146 ;  /* 0x000000929305723e */ /* 0x000fc400000010ff */
[----:B------:R-:W-:Y:S02]  /*85e0*/  F2FP.BF16.F32.PACK_AB R6, R149, R148 ;  /* 0x000000949506723e */ /* 0x000fe400000010ff */
[----:B------:R-:W-:-:S05]  /*85f0*/  F2FP.BF16.F32.PACK_AB R7, R151, R150 ;  /* 0x000000969707723e */ /* 0x000fca00000010ff */
[----:B------:R0:W-:Y:S02]  /*8600*/  STSM.16.M88.4 [R20], R4 ;  /* 0x0000000414007844 */ /* 0x0001e40000000200 */
[----:B0-----:R-:W-:Y:S01]  /*8610*/  IMAD.U32 R4, RZ, RZ, UR8 ;  /* 0x00000008ff047e24 */ /* 0x001fe2000f8e00ff */
[----:B------:R-:W-:Y:S01]  /*8620*/  UIADD3.X UR8, UR12, UR11, URZ, UP0, !UPT ;  /* 0x0000000b0c087290 */ /* 0x000fe200087fe43f */
[----:B------:R-:W-:Y:S01]  /*8630*/  IMAD.U32 R5, RZ, RZ, UR9 ;  /* 0x00000009ff057e24 */ /* 0x000fe2000f8e00ff */
[----:B------:R-:W-:Y:S06]  /*8640*/  BAR.SYNC.DEFER_BLOCKING 0x1, 0x100 ;  /* 0x0044000000007b1d */ /* 0x000fec0000010000 */
[----:B------:R0:W2:Y:S02]  /*8650*/  @P1 LDG.E R3, desc[UR40][R4.64] ;  /* 0x0000002804031981 */ /* 0x0000a4000c1e1900 */
[----:B0-----:R-:W-:Y:S01]  /*8660*/  IMAD.U32 R4, RZ, RZ, UR4 ;  /* 0x00000004ff047e24 */ /* 0x001fe2000f8e00ff */
[----:B------:R-:W-:Y:S01]  /*8670*/  UISETP.NE.AND UP0, UPT, UR46, URZ, UPT ;  /* 0x0000003f2e00728c */ /* 0x000fe2000bf05270 */
[----:B------:R-:W-:Y:S01]  /*8680*/  IMAD.U32 R5, RZ, RZ, UR8 ;  /* 0x00000008ff057e24 */ /* 0x000fe2000f8e00ff */
[----:B------:R-:W-:-:S04]  /*8690*/  ULDC UR4, c[0x0][0xad4] ;  /* 0x0002b50000047ab9 */ /* 0x000fc80000000800 */
[----:B------:R0:W5:Y:S01]  /*86a0*/  @P0 LDG.E R0, desc[UR40][R4.64] ;  /* 0x0000002804000981 */ /* 0x000162000c1e1900 */
[----:B------:R-:W-:Y:S01]  /*86b0*/  ULDC UR8, c[0x0][0xa88] ;  /* 0x0002a20000087ab9 */ /* 0x000fe20000000800 */
[----:B------:R-:W-:Y:S01]  /*86c0*/  USEL UR46, UR46, UR4, UP0 ;  /* 0x000000042e2e7287 */ /* 0x000fe20008000000 */
[----:B--2---:R-:W-:Y:S01]  /*86d0*/  @P1 R2UR UR8, R3 ;  /* 0x00000000030812ca */ /* 0x004fe200000e0000 */
[----:B0-----:R-:W-:-:S14]  /*86e0*/  @P1 BRA `(.L_x_419) ;  /* 0x0000000000181947 */ /* 0x001fdc0003800000 */
[----:B------:R-:W-:Y:S05]  /*86f0*/  @!P0 BRA `(.L_x_419) ;  /* 0x0000000000148947 */ /* 0x000fea0003800000 */
[----:B------:R-:W2:Y:S04]  /*8700*/  LDG.E R6, desc[UR40][R4.64] ;  /* 0x0000002804067981 */ /* 0x000ea8000c1e1900 */
[----:B------:R-:W3:Y:S01]  /*8710*/  LDG.E R3, desc[UR40][R4.64+0x4] ;  /* 0x0000042804037981 */ /* 0x000ee2000c1e1900 */
[----:B--2---:R-:W-:Y:S02]  /*8720*/  R2UR UR4, R6 ;  /* 0x00000000060472ca */ /* 0x004fe400000e0000 */
[----:B---3--:R-:W-:-:S13]  /*8730*/  R2UR UR8, R3 ;  /* 0x00000000030872ca */ /* 0x008fda00000e0000 */
[----:B------:R-:W-:-:S12]  /*8740*/  UIADD3 UR8, -UR4, UR8, URZ ;  /* 0x0000000804087290 */ /* 0x000fd8000fffe13f */
.L_x_419:
[----:B------:R-:W0:Y:S01]  /*8750*/  SHFL.IDX PT, R3, R224, RZ, 0x1f ;  /* 0x00001fffe0037589 */ /* 0x000e2200000e0000 */
[----:B------:R-:W-:Y:S01]  /*8760*/  UMOV UR4, URZ ;  /* 0x0000003f00047c82 */ /* 0x000fe20008000000 */
[----:B-----5:R-:W-:Y:S01]  /*8770*/  @P0 R2UR UR4, R0 ;  /* 0x00000000000402ca */ /* 0x020fe200000e0000 */
[----:B------:R-:W-:Y:S02]  /*8780*/  UISETP.NE.U32.AND UP0, UPT, UR10, URZ, UPT ;  /* 0x0000003f0a00728c */ /* 0x000fe4000bf05070 */
[----:B------:R-:W-:Y:S02]  /*8790*/  UISETP.GT.AND UP1, UPT, UR46, 0x1, UPT ;  /* 0x000000012e00788c */ /* 0x000fe4000bf24270 */
[----:B------:R-:W-:-:S04]  /*87a0*/  UISETP.NE.AND.EX UP0, UPT, UR11, URZ, UPT, UP0 ;  /* 0x0000003f0b00728c */ /* 0x000fc8000bf05300 */
[----:B------:R-:W-:Y:S01]  /*87b0*/  PLOP3.LUT P1, PT, PT, PT, UP1, 0x80, 0x0 ;  /* 0x000000000000781c */ /* 0x000fe20003f2f018 */
[----:B------:R-:W-:-:S03]  /*87c0*/  USEL UR9, UR39, URZ, !UP0 ;  /* 0x0000003f27097287 */ /* 0x000fc6000c000000 */
[----:B------:R-:W-:Y:S01]  /*87d0*/  USHF.R.S32.HI UR18, URZ, 0x1f, UR4 ;  /* 0x0000001f3f127899 */ /* 0x000fe20008011404 */
[----:B0-----:R-:W-:-:S13]  /*87e0*/  ISETP.NE.AND P0, PT, R3, RZ, PT ;  /* 0x000000ff0300720c */ /* 0x001fda0003f05270 */
[----:B------:R-:W-:Y:S05]  /*87f0*/  @P0 BRA `(.L_x_420) ;  /* 0x0000000400080947 */ /* 0x000fea0003800000 */
[----:B------:R-:W2:Y:S01]  /*8800*/  LDL R6, [R1+0x58] ;  /* 0x0000580001067983 */ /* 0x000ea20000100800 */
[----:B------:R-:W0:Y:S01]  /*8810*/  LDC R0, c[0x0][0xbe8] ;  /* 0x0002fa00ff007b82 */ /* 0x000e220000000800 */
[----:B------:R-:W-:Y:S01]  /*8820*/  UISETP.GT.AND UP1, UPT, UR46, 0x1, UPT ;  /* 0x000000012e00788c */ /* 0x000fe2000bf24270 */
[----:B------:R-:W-:Y:S01]  /*8830*/  IMAD.U32 R9, RZ, RZ, UR43 ;  /* 0x0000002bff097e24 */ /* 0x000fe2000f8e00ff */
[----:B------:R-:W3:Y:S01]  /*8840*/  LDL R10, [R1+0x5c] ;  /* 0x00005c00010a7983 */ /* 0x000ee20000100800 */
[----:B------:R-:W-:Y:S01]  /*8850*/  UMOV UR19, 0x9b8 ;  /* 0x000009b800137882 */ /* 0x000fe20000000000 */
[----:B0-----:R-:W-:Y:S01]  /*8860*/  ISETP.NE.AND P0, PT, R0, 0x1, PT ;  /* 0x000000010000780c */ /* 0x001fe20003f05270 */
[----:B------:R-:W-:Y:S02]  /*8870*/  USEL UR19, UR19, 0x978, UP1 ;  /* 0x0000097813137887 */ /* 0x000fe40008800000 */
[----:B------:R-:W-:-:S10]  /*8880*/  UISETP.NE.U32.AND UP0, UPT, UR10, URZ, UPT ;  /* 0x0000003f0a00728c */ /* 0x000fd4000bf05070 */
[----:B------:R-:W0:Y:S08]  /*8890*/  @P0 LDC R4, c[0x0][0xbec] ;  /* 0x0002fb00ff040b82 */ /* 0x000e300000000800 */
[----:B------:R-:W1:Y:S01]  /*88a0*/  @P0 LDC R5, c[0x0][0xbf0] ;  /* 0x0002fc00ff050b82 */ /* 0x000e620000000800 */
[----:B------:R-:W-:Y:S02]  /*88b0*/  UISETP.NE.AND.EX UP0, UPT, UR11, URZ, UPT, UP0 ;  /* 0x0000003f0b00728c */ /* 0x000fe4000bf05300 */
[----:B------:R-:W-:-:S02]  /*88c0*/  USEL UR16, UR45, URZ, UP1 ;  /* 0x0000003f2d107287 */ /* 0x000fc40008800000 */
[----:B------:R-:W-:Y:S01]  /*88d0*/  USEL UR39, UR39, URZ, !UP0 ;  /* 0x0000003f27277287 */ /* 0x000fe2000c000000 */
[----:B------:R-:W-:Y:S01]  /*88e0*/  ULDC.64 UR14, c[0x0][UR19+0x228] ;  /* 0x00008a00130e7abb */ /* 0x000fe20008000a00 */
[----:B------:R-:W-:Y:S01]  /*88f0*/  ULDC.64 UR12, c[0x0][UR19+0x220] ;  /* 0x00008800130c7abb */ /* 0x000fe20008000a00 */
[----:B------:R-:W-:Y:S02]  /*8900*/  UIMAD.WIDE.U32 UR20, UR14, UR16, URZ ;  /* 0x000000100e1472a5 */ /* 0x000fe4000f8e003f */
[----:B------:R-:W-:Y:S02]  /*8910*/  UIMAD UR22, UR15, UR16, URZ ;  /* 0x000000100f1672a4 */ /* 0x000fe4000f8e023f */
[----:B------:R-:W-:Y:S01]  /*8920*/  UIMAD.WIDE.U32 UR14, UR12, UR39, URZ ;  /* 0x000000270c0e72a5 */ /* 0x000fe2000f8e003f */
[----:B------:R-:W-:Y:S01]  /*8930*/  ULDC.64 UR10, c[0x0][UR19+0x218] ;  /* 0x00008600130a7abb */ /* 0x000fe20008000a00 */
[----:B------:R-:W-:Y:S02]  /*8940*/  USEL UR42, UR42, URZ, !UP0 ;  /* 0x0000003f2a2a7287 */ /* 0x000fe4000c000000 */
[----:B------:R-:W-:-:S02]  /*8950*/  UIMAD UR39, UR13, UR39, URZ ;  /* 0x000000270d2772a4 */ /* 0x000fc4000f8e023f */
[----:B------:R-:W-:Y:S02]  /*8960*/  UIMAD.WIDE.U32 UR16, UR10, UR44, URZ ;  /* 0x0000002c0a1072a5 */ /* 0x000fe4000f8e003f */
[----:B------:R-:W-:Y:S02]  /*8970*/  UIMAD UR10, UR11, UR44, URZ ;  /* 0x0000002c0b0a72a4 */ /* 0x000fe4000f8e023f */
[----:B------:R-:W-:Y:S02]  /*8980*/  UIMAD UR39, UR12, UR42, UR39 ;  /* 0x0000002a0c2772a4 */ /* 0x000fe4000f8e0227 */
[----:B------:R-:W-:Y:S02]  /*8990*/  UIADD3 UR22, UR21, UR22, URZ ;  /* 0x0000001615167290 */ /* 0x000fe4000fffe03f */
[----:B------:R-:W-:Y:S02]  /*89a0*/  UIADD3 UR11, UR17, UR10, URZ ;  /* 0x0000000a110b7290 */ /* 0x000fe4000fffe03f */
[----:B------:R-:W-:-:S02]  /*89b0*/  UIADD3 UR16, UP0, UP2, UR14, UR16, UR4 ;  /* 0x000000100e107290 */ /* 0x000fc4000fa1e004 */
[----:B------:R-:W-:-:S04]  /*89c0*/  UIADD3 UR10, UR15, UR39, URZ ;  /* 0x000000270f0a7290 */ /* 0x000fc8000fffe03f */
[----:B------:R-:W-:Y:S01]  /*89d0*/  UIADD3.X UR10, UR10, UR11, UR18, UP0, UP2 ;  /* 0x0000000b0a0a7290 */ /* 0x000fe200087e4412 */
[----:B------:R-:W-:Y:S02]  /*89e0*/  IMAD.U32 R11, RZ, RZ, UR43 ;  /* 0x0000002bff0b7e24 */ /* 0x000fe4000f8e00ff */
[----:B--2---:R-:W-:-:S04]  /*89f0*/  IMAD R9, R9, 0x40, R6 ;  /* 0x0000004009097824 */ /* 0x004fc800078e0206 */
[----:B0-----:R-:W-:-:S04]  /*8a00*/  @P0 IMAD.HI.U32 R4, R9, R4, RZ ;  /* 0x0000000409040227 */ /* 0x001fc800078e00ff */
[----:B------:R-:W-:Y:S01]  /*8a10*/  IMAD.MOV.U32 R3, RZ, RZ, R9 ;  /* 0x000000ffff037224 */ /* 0x000fe200078e0009 */
[----:B-1----:R-:W-:Y:S01]  /*8a20*/  @P0 SHF.R.U32.HI R3, RZ, R5, R4 ;  /* 0x00000005ff030219 */ /* 0x002fe20000011604 */
[----:B------:R-:W-:Y:S02]  /*8a30*/  IMAD.U32 R4, RZ, RZ, UR20 ;  /* 0x00000014ff047e24 */ /* 0x000fe4000f8e00ff */
[----:B------:R-:W-:Y:S02]  /*8a40*/  IMAD.U32 R6, RZ, RZ, UR22 ;  /* 0x00000016ff067e24 */ /* 0x000fe4000f8e00ff */
[--C-:B------:R-:W-:Y:S01]  /*8a50*/  IMAD.MOV R7, RZ, RZ, -R3.reuse ;  /* 0x000000ffff077224 */ /* 0x100fe200078e0a03 */
[----:B------:R-:W-:Y:S02]  /*8a60*/  IADD3 R4, P0, P2, R3, UR16, R4 ;  /* 0x0000001003047c10 */ /* 0x000fe4000fa1e004 */
[----:B------:R-:W-:Y:S01]  /*8a70*/  SHF.R.S32.HI R3, RZ, 0x1f, R3 ;  /* 0x0000001fff037819 */ /* 0x000fe20000011403 */
[----:B------:R-:W-:-:S03]  /*8a80*/  IMAD R7, R0, R7, R9 ;  /* 0x0000000700077224 */ /* 0x000fc600078e0209 */
[----:B------:R-:W-:Y:S01]  /*8a90*/  IADD3.X R5, R3, UR10, R6, P0, P2 ;  /* 0x0000000a03057c10 */ /* 0x000fe200087e4406 */
[----:B------:R-:W-:Y:S01]  /*8aa0*/  ULDC.64 UR10, c[0x0][UR19+0x210] ;  /* 0x00008400130a7abb */ /* 0x000fe20008000a00 */
[----:B------:R-:W-:Y:S01]  /*8ab0*/  SHF.R.S32.HI R3, RZ, 0x1f, R7 ;  /* 0x0000001fff037819 */ /* 0x000fe20000011407 */
[C---:B------:R-:W-:Y:S02]  /*8ac0*/  IMAD R6, R7.reuse, UR11, RZ ;  /* 0x0000000b07067c24 */ /* 0x040fe4000f8e02ff */
[----:B------:R-:W-:-:S04]  /*8ad0*/  IMAD.WIDE.U32 R4, R7, UR10, R4 ;  /* 0x0000000a07047c25 */ /* 0x000fc8000f8e0004 */
[----:B------:R-:W-:Y:S01]  /*8ae0*/  IMAD R3, R3, UR10, R6 ;  /* 0x0000000a03037c24 */ /* 0x000fe2000f8e0206 */
[----:B------:R-:W-:Y:S01]  /*8af0*/  ULDC.64 UR10, c[0x0][0xba8] ;  /* 0x0002ea00000a7ab9 */ /* 0x000fe20000000a00 */
[----:B------:R-:W-:Y:S01]  /*8b00*/  @!UP1 ULDC UR10, c[0x0][0xb50] ;  /* 0x0002d400000a9ab9 */ /* 0x000fe20000000800 */
[----:B------:R-:W-:Y:S01]  /*8b10*/  @!UP1 ULDC UR11, c[0x0][0xb54] ;  /* 0x0002d500000b9ab9 */ /* 0x000fe20000000800 */
[----:B------:R-:W-:Y:S01]  /*8b20*/  IMAD.IADD R3, R5, 0x1, R3 ;  /* 0x0000000105037824 */ /* 0x000fe200078e0203 */
[----:B------:R-:W-:-:S04]  /*8b30*/  LEA R8, P0, R4, UR10, 0x2 ;  /* 0x0000000a04087c11 */ /* 0x000fc8000f8010ff */
[----:B------:R-:W-:Y:S01]  /*8b40*/  LEA.HI.X R3, R4, UR11, R3, 0x2, P0 ;  /* 0x0000000b04037c11 */ /* 0x000fe200080f1403 */
[----:B---3--:R-:W-:Y:S01]  /*8b50*/  IMAD.MOV R4, RZ, RZ, -R10 ;  /* 0x000000ffff047224 */ /* 0x008fe200078e0a0a */
[----:B------:R-:W-:Y:S01]  /*8b60*/  SHFL.IDX PT, R6, R8, 0x1, 0x1c1f ;  /* 0x003c1f0008067f89 */ /* 0x000fe200000e0000 */
[----:B------:R-:W-:-:S03]  /*8b70*/  IMAD R9, R0, UR8, RZ ;  /* 0x0000000800097c24 */ /* 0x000fc6000f8e02ff */
[----:B------:R-:W-:Y:S01]  /*8b80*/  ISETP.NE.AND P0, PT, R227, R4, PT ;  /* 0x00000004e300720c */ /* 0x000fe20003f05270 */
[----:B------:R-:W-:Y:S01]  /*8b90*/  SHFL.IDX PT, R5, R3, RZ, 0x1c1f ;  /* 0x001c1fff03057589 */ /* 0x000fe200000e0000 */
[----:B------:R-:W-:-:S03]  /*8ba0*/  IMAD R0, R11, 0x40, R16 ;  /* 0x000000400b007824 */ /* 0x000fc600078e0210 */
[----:B------:R-:W0:Y:S04]  /*8bb0*/  SHFL.IDX PT, R4, R8, RZ, 0x1c1f ;  /* 0x001c1fff08047589 */ /* 0x000e2800000e0000 */
[----:B------:R-:W1:Y:S01]  /*8bc0*/  SHFL.IDX PT, R7, R3, 0x1, 0x1c1f ;  /* 0x003c1f0003077f89 */ /* 0x000e6200000e0000 */
[C---:B------:R-:W-:Y:S01]  /*8bd0*/  ISETP.GE.OR P2, PT, R0.reuse, R9, P0 ;  /* 0x000000090000720c */ /* 0x040fe20000746670 */
[----:B------:R-:W-:-:S05]  /*8be0*/  VIADD R0, R0, 0x8 ;  /* 0x0000000800007836 */ /* 0x000fca0000000000 */
[----:B------:R-:W-:-:S07]  /*8bf0*/  ISETP.GE.OR P0, PT, R0, R9, P0 ;  /* 0x000000090000720c */ /* 0x000fce0000706670 */
[----:B0-----:R0:W-:Y:S06]  /*8c00*/  @!P2 ST.E desc[UR40][R4.64], R13 ;  /* 0x0000000d0400a985 */ /* 0x0011ec000c101928 */
[----:B-1----:R0:W-:Y:S02]  /*8c10*/  @!P0 ST.E desc[UR40][R6.64], R12 ;  /* 0x0000000c06008985 */ /* 0x0021e4000c101928 */
.L_x_420:
[----:B------:R-:W-:Y:S05]  /*8c20*/  @P1 BRA `(.L_x_421) ;  /* 0x0000001000541947 */ /* 0x000fea0003800000 */
[----:B------:R-:W1:Y:S01]  /*8c30*/  S2R R0, SR_TID.X ;  /* 0x0000000000007919 */ /* 0x000e620000002100 */
[----:B------:R-:W2:Y:S01]  /*8c40*/  LDC R80, c[0x0][0xbe8] ;  /* 0x0002fa00ff507b82 */ /* 0x000ea20000000800 */
[----:B------:R-:W-:Y:S01]  /*8c50*/  ULDC UR14, c[0x0][0xac8] ;  /* 0x0002b200000e7ab9 */ /* 0x000fe20000000800 */
[----:B------:R-:W-:Y:S01]  /*8c60*/  ULDC.64 UR12, c[0x0][0xaa0] ;  /* 0x0002a800000c7ab9 */ /* 0x000fe20000000a00 */
[----:B-1----:R-:W-:-:S05]  /*8c70*/  VIADD R0, R0, 0xffffff80 ;  /* 0xffffff8000007836 */ /* 0x002fca0000000000 */
[----:B------:R-:W-:-:S04]  /*8c80*/  SHF.R.S32.HI R3, RZ, 0x1f, R0 ;  /* 0x0000001fff037819 */ /* 0x000fc80000011400 */
[----:B------:R-:W-:-:S04]  /*8c90*/  LEA.HI R20, R3, R0, RZ, 0x3 ;  /* 0x0000000003147211 */ /* 0x000fc800078f18ff */
[----:B------:R-:W-:-:S05]  /*8ca0*/  SHF.R.S32.HI R3, RZ, 0x3, R20 ;  /* 0x00000003ff037819 */ /* 0x000fca0000011414 */
[----:B0-----:R-:W-:-:S04]  /*8cb0*/  IMAD R5, R3, 0x40, R2 ;  /* 0x0000004003057824 */ /* 0x001fc800078e0202 */
[----:B------:R-:W-:-:S03]  /*8cc0*/  IMAD.WIDE R14, R5, 0x2, R14 ;  /* 0x00000002050e7825 */ /* 0x000fc600078e020e */
[C---:B------:R-:W-:Y:S02]  /*8cd0*/  IADD3 R33, P0, R14.reuse, 0x5000, RZ ;  /* 0x000050000e217810 */ /* 0x040fe40007f1e0ff */
[C---:B------:R-:W-:Y:S02]  /*8ce0*/  IADD3 R41, P2, R14.reuse, 0x7000, RZ ;  /* 0x000070000e297810 */ /* 0x040fe40007f5e0ff */
[----:B------:R-:W-:Y:S02]  /*8cf0*/  LOP3.LUT R32, R33, 0x380, RZ, 0xc0, !PT ;  /* 0x0000038021207812 */ /* 0x000fe400078ec0ff */
[----:B------:R-:W-:Y:S02]  /*8d00*/  IADD3 R37, P1, R14, 0x6000, RZ ;  /* 0x000060000e257810 */ /* 0x000fe40007f3e0ff */
[----:B------:R-:W-:Y:S02]  /*8d10*/  LOP3.LUT R40, R41, 0x380, RZ, 0xc0, !PT ;  /* 0x0000038029287812 */ /* 0x000fe400078ec0ff */
[----:B------:R-:W-:-:S02]  /*8d20*/  SHF.R.U64 R32, R32, 0x3, RZ ;  /* 0x0000000320207819 */ /* 0x000fc400000012ff */
[----:B------:R-:W-:Y:S02]  /*8d30*/  LOP3.LUT R36, R37, 0x380, RZ, 0xc0, !PT ;  /* 0x0000038025247812 */ /* 0x000fe400078ec0ff */
[----:B------:R-:W-:Y:S02]  /*8d40*/  SHF.R.U64 R40, R40, 0x3, RZ ;  /* 0x0000000328287819 */ /* 0x000fe400000012ff */
[----:B------:R-:W-:Y:S01]  /*8d50*/  LOP3.LUT R32, R32, R33, RZ, 0x3c, !PT ;  /* 0x0000002120207212 */ /* 0x000fe200078e3cff */
[--C-:B------:R-:W-:Y:S01]  /*8d60*/  IMAD.X R33, RZ, RZ, R15.reuse, P0 ;  /* 0x000000ffff217224 */ /* 0x100fe200000e060f */
[----:B------:R-:W-:Y:S02]  /*8d70*/  SHF.R.U64 R36, R36, 0x3, RZ ;  /* 0x0000000324247819 */ /* 0x000fe400000012ff */
[----:B------:R-:W-:Y:S02]  /*8d80*/  IADD3 R61, P0, R14, 0xc000, RZ ;  /* 0x0000c0000e3d7810 */ /* 0x000fe40007f1e0ff */
[----:B------:R-:W-:Y:S01]  /*8d90*/  LOP3.LUT R40, R40, R41, RZ, 0x3c, !PT ;  /* 0x0000002928287212 */ /* 0x000fe200078e3cff */
[--C-:B------:R-:W-:Y:S01]  /*8da0*/  IMAD.X R41, RZ, RZ, R15.reuse, P2 ;  /* 0x000000ffff297224 */ /* 0x100fe200010e060f */
[----:B------:R-:W-:Y:S01]  /*8db0*/  IADD3 R69, P2, R14, 0xe000, RZ ;  /* 0x0000e0000e457810 */ /* 0x000fe20007f5e0ff */
[----:B------:R-:W-:Y:S01]  /*8dc0*/  UIMAD UR18, UR18, UR12, URZ ;  /* 0x0000000c121272a4 */ /* 0x000fe2000f8e023f */
[----:B------:R-:W-:Y:S01]  /*8dd0*/  LOP3.LUT R36, R36, R37, RZ, 0x3c, !PT ;  /* 0x0000002524247212 */ /* 0x000fe200078e3cff */
[----:B------:R-:W-:Y:S01]  /*8de0*/  IMAD.X R37, RZ, RZ, R15, P1 ;  /* 0x000000ffff257224 */ /* 0x000fe200008e060f */
[----:B------:R-:W-:Y:S01]  /*8df0*/  LOP3.LUT R60, R61, 0x380, RZ, 0xc0, !PT ;  /* 0x000003803d3c7812 */ /* 0x000fe200078ec0ff */
[----:B------:R-:W-:Y:S01]  /*8e00*/  UIMAD.WIDE.U32 UR10, UR4, UR12, URZ ;  /* 0x0000000c040a72a5 */ /* 0x000fe2000f8e003f */
[----:B------:R-:W-:Y:S01]  /*8e10*/  IADD3 R65, P1, R14, 0xd000, RZ ;  /* 0x0000d0000e417810 */ /* 0x000fe20007f3e0ff */
[----:B------:R-:W-:Y:S01]  /*8e20*/  IMAD.U32 R81, RZ, RZ, UR43 ;  /* 0x0000002bff517e24 */ /* 0x000fe2000f8e00ff */
[----:B------:R-:W-:-:S02]  /*8e30*/  LOP3.LUT R68, R69, 0x380, RZ, 0xc0, !PT ;  /* 0x0000038045447812 */ /* 0x000fc400078ec0ff */
[----:B------:R-:W-:Y:S02]  /*8e40*/  LOP3.LUT R77, R20, 0xfffffff8, RZ, 0xc0, !PT ;  /* 0xfffffff8144d7812 */ /* 0x000fe400078ec0ff */
[C---:B------:R-:W-:Y:S02]  /*8e50*/  IADD3 R9, P3, R14.reuse, 0x1000, RZ ;  /* 0x000010000e097810 */ /* 0x040fe40007f7e0ff */
[C---:B------:R-:W-:Y:S02]  /*8e60*/  IADD3 R13, P4, R14.reuse, 0x2000, RZ ;  /* 0x000020000e0d7810 */ /* 0x040fe40007f9e0ff */
[C---:B------:R-:W-:Y:S02]  /*8e70*/  IADD3 R25, P5, R14.reuse, 0x3000, RZ ;  /* 0x000030000e197810 */ /* 0x040fe40007fbe0ff */
[----:B------:R-:W-:Y:S01]  /*8e80*/  IADD3 R29, P6, R14, 0x4000, RZ ;  /* 0x000040000e1d7810 */ /* 0x000fe20007fde0ff */
[----:B------:R-:W-:Y:S01]  /*8e90*/  UIMAD UR18, UR4, UR13, UR18 ;  /* 0x0000000d041272a4 */ /* 0x000fe2000f8e0212 */
[----:B------:R-:W-:Y:S01]  /*8ea0*/  SHF.R.U64 R60, R60, 0x3, RZ ;  /* 0x000000033c3c7819 */ /* 0x000fe200000012ff */
[----:B------:R-:W5:Y:S01]  /*8eb0*/  LD.E.128 R32, desc[UR40][R32.64] ;  /* 0x0000002820207980 */ /* 0x000f62000c101d00 */
[----:B------:R-:W-:Y:S01]  /*8ec0*/  LOP3.LUT R64, R65, 0x380, RZ, 0xc0, !PT ;  /* 0x0000038041407812 */ /* 0x000fe200078ec0ff */
[----:B------:R-:W-:Y:S01]  /*8ed0*/  ULDC.64 UR12, c[0x0][0xae8] ;  /* 0x0002ba00000c7ab9 */ /* 0x000fe20000000a00 */
[----:B------:R-:W-:Y:S01]  /*8ee0*/  SHF.R.U64 R68, R68, 0x3, RZ ;  /* 0x0000000344447819 */ /* 0x000fe200000012ff */
[----:B------:R-:W5:Y:S01]  /*8ef0*/  LD.E.128 R36, desc[UR40][R36.64] ;  /* 0x0000002824247980 */ /* 0x000f62000c101d00 */
[----:B------:R-:W-:Y:S01]  /*8f00*/  LOP3.LUT R60, R60, R61, RZ, 0x3c, !PT ;  /* 0x0000003d3c3c7212 */ /* 0x000fe200078e3cff */
[----:B------:R-:W-:Y:S01]  /*8f10*/  IMAD.X R61, RZ, RZ, R15, P0 ;  /* 0x000000ffff3d7224 */ /* 0x000fe200000e060f */
[----:B------:R-:W-:Y:S01]  /*8f20*/  SHF.R.U64 R64, R64, 0x3, RZ ;  /* 0x0000000340407819 */ /* 0x000fe200000012ff */
[----:B------:R-:W5:Y:S01]  /*8f30*/  LD.E.128 R40, desc[UR40][R40.64] ;  /* 0x0000002828287980 */ /* 0x000f62000c101d00 */
[----:B------:R-:W-:-:S02]  /*8f40*/  ISETP.GE.AND P0, PT, R192, UR14, PT ;  /* 0x0000000ec0007c0c */ /* 0x000fc4000bf06270 */
[----:B------:R-:W-:Y:S01]  /*8f50*/  LOP3.LUT R68, R68, R69, RZ, 0x3c, !PT ;  /* 0x0000004544447212 */ /* 0x000fe200078e3cff */
[--C-:B------:R-:W-:Y:S01]  /*8f60*/  IMAD.X R69, RZ, RZ, R15.reuse, P2 ;  /* 0x000000ffff457224 */ /* 0x100fe200010e060f */
[----:B--2---:R-:W-:Y:S02]  /*8f70*/  ISETP.NE.AND P2, PT, R80, 0x1, PT ;  /* 0x000000015000780c */ /* 0x004fe40003f45270 */
[----:B------:R-:W-:Y:S02]  /*8f80*/  LOP3.LUT R8, R9, 0x380, RZ, 0xc0, !PT ;  /* 0x0000038009087812 */ /* 0x000fe400078ec0ff */
[----:B------:R-:W-:Y:S02]  /*8f90*/  LOP3.LUT R12, R13, 0x380, RZ, 0xc0, !PT ;  /* 0x000003800d0c7812 */ /* 0x000fe400078ec0ff */
[----:B------:R-:W-:Y:S02]  /*8fa0*/  LOP3.LUT R24, R25, 0x380, RZ, 0xc0, !PT ;  /* 0x0000038019187812 */ /* 0x000fe400078ec0ff */
[----:B------:R-:W-:Y:S01]  /*8fb0*/  LOP3.LUT R28, R29, 0x380, RZ, 0xc0, !PT ;  /* 0x000003801d1c7812 */ /* 0x000fe200078ec0ff */
[----:B------:R-:W-:Y:S01]  /*8fc0*/  UIADD3 UR11, UR11, UR18, URZ ;  /* 0x000000120b0b7290 */ /* 0x000fe2000fffe03f */
[----:B------:R-:W-:Y:S01]  /*8fd0*/  LOP3.LUT R64, R64, R65, RZ, 0x3c, !PT ;  /* 0x0000004140407212 */ /* 0x000fe200078e3cff */
[----:B------:R-:W-:Y:S01]  /*8fe0*/  IMAD.X R65, RZ, RZ, R15, P1 ;  /* 0x000000ffff417224 */ /* 0x000fe200008e060f */
[----:B------:R-:W-:Y:S01]  /*8ff0*/  SEL R76, RZ, 0xffffffff, P0 ;  /* 0xffffffffff4c7807 */ /* 0x000fe20000000000 */
[----:B------:R-:W0:Y:S01]  /*9000*/  @P2 LDC R79, c[0x0][0xbf0] ;  /* 0x0002fc00ff4f2b82 */ /* 0x000e220000000800 */
[----:B------:R-:W-:Y:S01]  /*9010*/  ISETP.GE.AND P1, PT, R2, UR14, PT ;  /* 0x0000000e02007c0c */ /* 0x000fe2000bf26270 */
[----:B------:R-:W-:Y:S01]  /*9020*/  USHF.R.S32.HI UR4, URZ, 0x1f, UR9 ;  /* 0x0000001f3f047899 */ /* 0x000fe20008011409 */
[----:B------:R-:W-:Y:S01]  /*9030*/  SHF.R.U64 R8, R8, 0x3, RZ ;  /* 0x0000000308087819 */ /* 0x000fe200000012ff */
[----:B------:R-:W-:Y:S01]  /*9040*/  IMAD.SHL.U32 R76, R76, 0x2, RZ ;  /* 0x000000024c4c7824 */ /* 0x000fe200078e00ff */
[----:B------:R-:W-:Y:S01]  /*9050*/  SEL R21, RZ, 0x1, P1 ;  /* 0x00000001ff157807 */ /* 0x000fe20000800000 */
[----:B------:R-:W5:Y:S01]  /*9060*/  LD.E.128 R60, desc[UR40][R60.64] ;  /* 0x000000283c3c7980 */ /* 0x000f62000c101d00 */
[----:B------:R-:W-:-:S02]  /*9070*/  ISETP.GE.AND P0, PT, R187, UR14, PT ;  /* 0x0000000ebb007c0c */ /* 0x000fc4000bf06270 */
[----:B------:R-:W-:Y:S01]  /*9080*/  LOP3.LUT R21, R76, 0x2, R21, 0xe2, !PT ;  /* 0x000000024c157812 */ /* 0x000fe200078ee215 */
[----:B------:R-:W-:Y:S01]  /*9090*/  IMAD.IADD R76, R0, 0x1, -R77 ;  /* 0x00000001004c7824 */ /* 0x000fe200078e0a4d */
[----:B------:R-:W-:Y:S01]  /*90a0*/  LOP3.LUT R8, R8, R9, RZ, 0x3c, !PT ;  /* 0x0000000908087212 */ /* 0x000fe200078e3cff */
[----:B------:R-:W1:Y:S01]  /*90b0*/  @P2 LDC R77, c[0x0][0xbec] ;  /* 0x0002fb00ff4d2b82 */ /* 0x000e620000000800 */
[----:B------:R-:W-:Y:S01]  /*90c0*/  SEL R20, RZ, 0xffffffff, P0 ;  /* 0xffffffffff147807 */ /* 0x000fe20000000000 */
[----:B------:R-:W-:Y:S01]  /*90d0*/  IMAD.X R9, RZ, RZ, R15, P3 ;  /* 0x000000ffff097224 */ /* 0x000fe200018e060f */
[----:B------:R-:W-:Y:S01]  /*90e0*/  ISETP.GE.AND P0, PT, R186, UR14, PT ;  /* 0x0000000eba007c0c */ /* 0x000fe2000bf06270 */
[----:B------:R-:W5:Y:S01]  /*90f0*/  LD.E.128 R68, desc[UR40][R68.64] ;  /* 0x0000002844447980 */ /* 0x000f62000c101d00 */
[----:B------:R-:W-:Y:S01]  /*9100*/  IADD3 R45, P3, R14, 0x8000, RZ ;  /* 0x000080000e2d7810 */ /* 0x000fe20007f7e0ff */
[----:B------:R-:W-:Y:S01]  /*9110*/  IMAD.SHL.U32 R20, R20, 0x4, RZ ;  /* 0x0000000414147824 */ /* 0x000fe200078e00ff */
[----:B------:R-:W-:-:S02]  /*9120*/  SEL R0, RZ, 0xffffffff, P0 ;  /* 0xffffffffff007807 */ /* 0x000fc40000000000 */
[----:B------:R-:W-:Y:S02]  /*9130*/  SHF.R.U64 R12, R12, 0x3, RZ ;  /* 0x000000030c0c7819 */ /* 0x000fe400000012ff */
[----:B------:R-:W-:Y:S02]  /*9140*/  SHF.R.U64 R24, R24, 0x3, RZ ;  /* 0x0000000318187819 */ /* 0x000fe400000012ff */
[----:B------:R-:W-:Y:S01]  /*9150*/  SHF.R.U64 R28, R28, 0x3, RZ ;  /* 0x000000031c1c7819 */ /* 0x000fe200000012ff */
[----:B------:R-:W-:Y:S01]  /*9160*/  UIMAD.WIDE.U32 UR10, UR44, UR12, UR10 ;  /* 0x0000000c2c0a72a5 */ /* 0x000fe2000f8e000a */
[----:B------:R-:W-:Y:S01]  /*9170*/  LOP3.LUT R44, R45, 0x380, RZ, 0xc0, !PT ;  /* 0x000003802d2c7812 */ /* 0x000fe200078ec0ff */
[----:B------:R-:W5:Y:S01]  /*9180*/  LD.E.128 R8, desc[UR40][R8.64] ;  /* 0x0000002808087980 */ /* 0x000f62000c101d00 */
[----:B------:R-:W-:Y:S01]  /*9190*/  LOP3.LUT R21, R20, 0x4, R21, 0xe2, !PT ;  /* 0x0000000414157812 */ /* 0x000fe200078ee215 */
[----:B------:R-:W-:Y:S01]  /*91a0*/  IMAD.SHL.U32 R20, R0, 0x8, RZ ;  /* 0x0000000800147824 */ /* 0x000fe200078e00ff */
[----:B------:R-:W-:Y:S01]  /*91b0*/  SHF.R.U64 R44, R44, 0x3, RZ ;  /* 0x000000032c2c7819 */ /* 0x000fe200000012ff */
[----:B------:R-:W-:Y:S01]  /*91c0*/  IMAD R0, R76, 0x20, R3 ;  /* 0x000000204c007824 */ /* 0x000fe200078e0203 */
[----:B------:R-:W-:Y:S01]  /*91d0*/  ISETP.GE.AND P0, PT, R185, UR14, PT ;  /* 0x0000000eb9007c0c */ /* 0x000fe2000bf06270 */
[----:B------:R-:W5:Y:S01]  /*91e0*/  LD.E.128 R64, desc[UR40][R64.64] ;  /* 0x0000002840407980 */ /* 0x000f62000c101d00 */
[----:B------:R-:W-:Y:S01]  /*91f0*/  LOP3.LUT R12, R12, R13, RZ, 0x3c, !PT ;  /* 0x0000000d0c0c7212 */ /* 0x000fe200078e3cff */
[----:B------:R-:W-:Y:S01]  /*9200*/  IMAD R78, R81, 0x40, R0 ;  /* 0x00000040514e7824 */ /* 0x000fe200078e0200 */
[----:B------:R-:W-:Y:S01]  /*9210*/  LOP3.LUT R24, R24, R25, RZ, 0x3c, !PT ;  /* 0x0000001918187212 */ /* 0x000fe200078e3cff */
[--C-:B------:R-:W-:Y:S01]  /*9220*/  IMAD.X R13, RZ, RZ, R15.reuse, P4 ;  /* 0x000000ffff0d7224 */ /* 0x100fe200020e060f */
[----:B------:R-:W-:Y:S01]  /*9230*/  LOP3.LUT R28, R28, R29, RZ, 0x3c, !PT ;  /* 0x0000001d1c1c7212 */ /* 0x000fe200078e3cff */
[--C-:B------:R-:W-:Y:S01]  /*9240*/  IMAD.X R25, RZ, RZ, R15.reuse, P5 ;  /* 0x000000ffff197224 */ /* 0x100fe200028e060f */
[----:B------:R-:W-:Y:S01]  /*9250*/  LOP3.LUT R44, R44, R45, RZ, 0x3c, !PT ;  /* 0x0000002d2c2c7212 */ /* 0x000fe200078e3cff */
[----:B------:R-:W-:Y:S01]  /*9260*/  IMAD.X R29, RZ, RZ, R15, P6 ;  /* 0x000000ffff1d7224 */ /* 0x000fe200030e060f */
[----:B------:R-:W-:Y:S01]  /*9270*/  LOP3.LUT R21, R20, 0x8, R21, 0xe2, !PT ;  /* 0x0000000814157812 */ /* 0x000fe200078ee215 */
[----:B------:R-:W-:Y:S01]  /*9280*/  IMAD.X R45, RZ, RZ, R15, P3 ;  /* 0x000000ffff2d7224 */ /* 0x000fe200018e060f */
[C---:B------:R-:W-:Y:S01]  /*9290*/  IADD3 R49, P4, R14.reuse, 0x9000, RZ ;  /* 0x000090000e317810 */ /* 0x040fe20007f9e0ff */
[----:B------:R-:W-:Y:S01]  /*92a0*/  UIMAD UR11, UR44, UR13, UR11 ;  /* 0x0000000d2c0b72a4 */ /* 0x000fe2000f8e020b */
[----:B------:R-:W-:Y:S01]  /*92b0*/  IADD3 R53, P5, R14, 0xa000, RZ ;  /* 0x0000a0000e357810 */ /* 0x000fe20007fbe0ff */
[----:B-1----:R-:W-:Y:S01]  /*92c0*/  @P2 IMAD.HI.U32 R0, R78, R77, RZ ;  /* 0x0000004d4e002227 */ /* 0x002fe200078e00ff */
[C---:B------:R-:W-:Y:S01]  /*92d0*/  IADD3 R57, P6, R14.reuse, 0xb000, RZ ;  /* 0x0000b0000e397810 */ /* 0x040fe20007fde0ff */
[----:B------:R-:W-:Y:S01]  /*92e0*/  ULDC.64 UR12, c[0x0][0xaf0] ;  /* 0x0002bc00000c7ab9 */ /* 0x000fe20000000a00 */
[----:B------:R-:W-:Y:S01]  /*92f0*/  SEL R20, RZ, 0xffffffff, P0 ;  /* 0xffffffffff147807 */ /* 0x000fe20000000000 */
[----:B------:R-:W5:Y:S01]  /*9300*/  LD.E.128 R24, desc[UR40][R24.64] ;  /* 0x0000002818187980 */ /* 0x000f62000c101d00 */
[----:B------:R-:W-:Y:S01]  /*9310*/  IADD3 R7, P3, R14, 0xf000, RZ ;  /* 0x0000f0000e077810 */ /* 0x000fe20007f7e0ff */
[----:B------:R-:W-:Y:S01]  /*9320*/  UIMAD UR4, UR4, UR12, URZ ;  /* 0x0000000c040472a4 */ /* 0x000fe2000f8e023f */
[----:B------:R-:W-:Y:S01]  /*9330*/  ISETP.GE.AND P0, PT, R184, UR14, PT ;  /* 0x0000000eb8007c0c */ /* 0x000fe2000bf06270 */
[----:B------:R-:W-:Y:S01]  /*9340*/  IMAD.SHL.U32 R76, R20, 0x10, RZ ;  /* 0x00000010144c7824 */ /* 0x000fe200078e00ff */
[----:B------:R-:W-:Y:S01]  /*9350*/  LOP3.LUT R48, R49, 0x380, RZ, 0xc0, !PT ;  /* 0x0000038031307812 */ /* 0x000fe200078ec0ff */
[----:B------:R-:W5:Y:S01]  /*9360*/  LD.E.128 R28, desc[UR40][R28.64] ;  /* 0x000000281c1c7980 */ /* 0x000f62000c101d00 */
[----:B------:R-:W-:-:S02]  /*9370*/  LOP3.LUT R52, R53, 0x380, RZ, 0xc0, !PT ;  /* 0x0000038035347812 */ /* 0x000fc400078ec0ff */
[----:B------:R-:W-:Y:S02]  /*9380*/  LOP3.LUT R56, R57, 0x380, RZ, 0xc0, !PT ;  /* 0x0000038039387812 */ /* 0x000fe400078ec0ff */
[----:B------:R-:W-:Y:S01]  /*9390*/  LOP3.LUT R5, R14, 0x380, RZ, 0xc0, !PT ;  /* 0x000003800e057812 */ /* 0x000fe200078ec0ff */
[----:B------:R-:W-:Y:S01]  /*93a0*/  IMAD.MOV.U32 R77, RZ, RZ, R78 ;  /* 0x000000ffff4d7224 */ /* 0x000fe200078e004e */
[----:B------:R-:W-:Y:S01]  /*93b0*/  LOP3.LUT R6, R7, 0x380, RZ, 0xc0, !PT ;  /* 0x0000038007067812 */ /* 0x000fe200078ec0ff */
[----:B------:R-:W-:Y:S01]  /*93c0*/  UIMAD.WIDE.U32 UR10, UR9, UR12, UR10 ;  /* 0x0000000c090a72a5 */ /* 0x000fe2000f8e000a */
[----:B------:R-:W-:Y:S01]  /*93d0*/  SEL R20, RZ, 0xffffffff, P0 ;  /* 0xffffffffff147807 */ /* 0x000fe20000000000 */
[----:B------:R-:W-:Y:S01]  /*93e0*/  UIMAD UR4, UR9, UR13, UR4 ;  /* 0x0000000d090472a4 */ /* 0x000fe2000f8e0204 */
[----:B0-----:R-:W-:Y:S01]  /*93f0*/  @P2 SHF.R.U32.HI R77, RZ, R79, R0 ;  /* 0x0000004fff4d2219 */ /* 0x001fe20000011600 */
[----:B------:R-:W-:Y:S01]  /*9400*/  IMAD.X R73, RZ, RZ, R15, P3 ;  /* 0x000000ffff497224 */ /* 0x000fe200018e060f */
[----:B------:R-:W-:Y:S01]  /*9410*/  SHF.R.U64 R48, R48, 0x3, RZ ;  /* 0x0000000330307819 */ /* 0x000fe200000012ff */
[----:B------:R-:W5:Y:S01]  /*9420*/  LD.E.128 R44, desc[UR40][R44.64] ;  /* 0x000000282c2c7980 */ /* 0x000f62000c101d00 */
[----:B------:R-:W-:-:S02]  /*9430*/  SHF.R.U64 R52, R52, 0x3, RZ ;  /* 0x0000000334347819 */ /* 0x000fc400000012ff */
[----:B------:R-:W-:Y:S02]  /*9440*/  SHF.R.U64 R56, R56, 0x3, RZ ;  /* 0x0000000338387819 */ /* 0x000fe400000012ff */
[----:B------:R-:W-:Y:S02]  /*9450*/  SHF.R.U64 R5, R5, 0x3, RZ ;  /* 0x0000000305057819 */ /* 0x000fe400000012ff */
[----:B------:R-:W-:Y:S02]  /*9460*/  SHF.R.U64 R6, R6, 0x3, RZ ;  /* 0x0000000306067819 */ /* 0x000fe400000012ff */
[----:B------:R-:W-:Y:S01]  /*9470*/  LOP3.LUT R0, R76, 0x10, R21, 0xe2, !PT ;  /* 0x000000104c007812 */ /* 0x000fe200078ee215 */
[----:B------:R-:W-:Y:S01]  /*9480*/  UIADD3 UR4, UR11, UR4, URZ ;  /* 0x000000040b047290 */ /* 0x000fe2000fffe03f */
[--C-:B------:R-:W-:Y:S01]  /*9490*/  SHF.R.S32.HI R76, RZ, 0x1f, R77.reuse ;  /* 0x0000001fff4c7819 */ /* 0x100fe2000001144d */
[----:B------:R-:W-:Y:S01]  /*94a0*/  IMAD.SHL.U32 R81, R20, 0x20, RZ ;  /* 0x0000002014517824 */ /* 0x000fe200078e00ff */
[----:B------:R-:W-:Y:S01]  /*94b0*/  LOP3.LUT R48, R48, R49, RZ, 0x3c, !PT ;  /* 0x0000003130307212 */ /* 0x000fe200078e3cff */
[----:B------:R-:W-:Y:S01]  /*94c0*/  IMAD.MOV R79, RZ, RZ, -R77 ;  /* 0x000000ffff4f7224 */ /* 0x000fe200078e0a4d */
[----:B------:R-:W-:Y:S01]  /*94d0*/  LOP3.LUT R52, R52, R53, RZ, 0x3c, !PT ;  /* 0x0000003534347212 */ /* 0x000fe200078e3cff */
[--C-:B------:R-:W-:Y:S01]  /*94e0*/  IMAD.X R49, RZ, RZ, R15.reuse, P4 ;  /* 0x000000ffff317224 */ /* 0x100fe200020e060f */
[----:B------:R-:W-:Y:S01]  /*94f0*/  LOP3.LUT R56, R56, R57, RZ, 0x3c, !PT ;  /* 0x0000003938387212 */ /* 0x000fe200078e3cff */
[--C-:B------:R-:W-:Y:S01]  /*9500*/  IMAD.X R53, RZ, RZ, R15.reuse, P5 ;  /* 0x000000ffff357224 */ /* 0x100fe200028e060f */
[----:B------:R-:W-:Y:S01]  /*9510*/  LOP3.LUT R4, R5, R14, RZ, 0x3c, !PT ;  /* 0x0000000e05047212 */ /* 0x000fe200078e3cff */
[--C-:B------:R-:W-:Y:S01]  /*9520*/  IMAD.X R57, RZ, RZ, R15.reuse, P6 ;  /* 0x000000ffff397224 */ /* 0x100fe200030e060f */
[----:B------:R-:W-:Y:S01]  /*9530*/  LOP3.LUT R72, R6, R7, RZ, 0x3c, !PT ;  /* 0x0000000706487212 */ /* 0x000fe200078e3cff */
[----:B------:R-:W-:Y:S01]  /*9540*/  IMAD.MOV.U32 R5, RZ, RZ, R15 ;  /* 0x000000ffff057224 */ /* 0x000fe200078e000f */
[----:B------:R-:W5:Y:S01]  /*9550*/  LD.E.128 R48, desc[UR40][R48.64] ;  /* 0x0000002830307980 */ /* 0x000f62000c101d00 */
[----:B------:R-:W-:-:S02]  /*9560*/  IMAD.U32 R20, RZ, RZ, UR10 ;  /* 0x0000000aff147e24 */ /* 0x000fc4000f8e00ff */
[----:B------:R-:W-:Y:S01]  /*9570*/  IMAD.U32 R21, RZ, RZ, UR11 ;  /* 0x0000000bff157e24 */ /* 0x000fe2000f8e00ff */
[----:B------:R-:W-:Y:S01]  /*9580*/  ULDC.64 UR10, c[0x0][0xae0] ;  /* 0x0002b800000a7ab9 */ /* 0x000fe20000000a00 */
[----:B------:R-:W-:Y:S01]  /*9590*/  IMAD R79, R80, R79, R78 ;  /* 0x0000004f504f7224 */ /* 0x000fe200078e024e */
[----:B------:R-:W5:Y:S01]  /*95a0*/  LD.E.128 R4, desc[UR40][R4.64] ;  /* 0x0000002804047980 */ /* 0x000f62000c101d00 */
[----:B------:R-:W-:Y:S01]  /*95b0*/  IMAD R76, R76, UR10, RZ ;  /* 0x0000000a4c4c7c24 */ /* 0x000fe2000f8e02ff */
[----:B------:R-:W-:Y:S01]  /*95c0*/  LOP3.LUT R0, R81, 0x20, R0, 0xe2, !PT ;  /* 0x0000002051007812 */ /* 0x000fe200078ee200 */
[----:B------:R-:W-:Y:S01]  /*95d0*/  IMAD.U32 R21, RZ, RZ, UR4 ;  /* 0x00000004ff157e24 */ /* 0x000fe2000f8e00ff */
[----:B------:R-:W5:Y:S01]  /*95e0*/  LD.E.128 R12, desc[UR40][R12.64] ;  /* 0x000000280c0c7980 */ /* 0x000f62000c101d00 */
[----:B------:R-:W-:Y:S01]  /*95f0*/  IMAD R81, R77, UR11, R76 ;  /* 0x0000000b4d517c24 */ /* 0x000fe2000f8e024c */
[----:B------:R-:W-:Y:S02]  /*9600*/  ISETP.GE.AND P0, PT, R226, UR14, PT ;  /* 0x0000000ee2007c0c */ /* 0x000fe4000bf06270 */
[----:B------:R-:W5:Y:S01]  /*9610*/  LD.E.128 R52, desc[UR40][R52.64] ;  /* 0x0000002834347980 */ /* 0x000f62000c101d00 */
[----:B------:R-:W-:-:S03]  /*9620*/  SHF.R.S32.HI R76, RZ, 0x1f, R79 ;  /* 0x0000001fff4c7819 */ /* 0x000fc6000001144f */
[----:B------:R-:W5:Y:S01]  /*9630*/  LD.E.128 R56, desc[UR40][R56.64] ;  /* 0x0000002838387980 */ /* 0x000f62000c101d00 */
[----:B------:R-:W-:Y:S01]  /*9640*/  IMAD.WIDE.U32 R20, R77, UR10, R20 ;  /* 0x0000000a4d147c25 */ /* 0x000fe2000f8e0014 */
[----:B------:R-:W-:Y:S02]  /*9650*/  ULDC.64 UR10, c[0x0][0xad8] ;  /* 0x0002b600000a7ab9 */ /* 0x000fe40000000a00 */
[----:B------:R-:W5:Y:S01]  /*9660*/  LD.E.128 R72, desc[UR40][R72.64] ;  /* 0x0000002848487980 */ /* 0x000f62000c101d00 */
[----:B------:R-:W-:Y:S01]  /*9670*/  IMAD.U32 R88, RZ, RZ, UR43 ;  /* 0x0000002bff587e24 */ /* 0x000fe2000f8e00ff */
[----:B------:R-:W-:Y:S01]  /*9680*/  @!PT LDS RZ, [RZ] ;  /* 0x00000000fffff984 */ /* 0x000fe20000000800 */
[----:B------:R-:W-:Y:S01]  /*9690*/  @!PT LDS RZ, [RZ] ;  /* 0x00000000fffff984 */ /* 0x000fe20000000800 */
[----:B------:R-:W-:Y:S01]  /*96a0*/  @!PT LDS RZ, [RZ] ;  /* 0x00000000fffff984 */ /* 0x000fe20000000800 */
[----:B------:R-:W-:Y:S01]  /*96b0*/  @!PT LDS RZ, [RZ] ;  /* 0x00000000fffff984 */ /* 0x000fe20000000800 */
[----:B------:R0:W-:Y:S06]  /*96c0*/  MEMBAR.ALL.CTA ;  /* 0x0000000000007992 */ /* 0x0001ec0000008000 */
[----:B0-----:R-:W0:Y:S01]  /*96d0*/  FENCE.VIEW.ASYNC.S ;  /* 0x00000000000073c6 */ /* 0x001e220000000000 */
[----:B------:R-:W-:Y:S01]  /*96e0*/  SEL R77, RZ, 0x40, P0 ;  /* 0x00000040ff4d7807 */ /* 0x000fe20000000000 */
[----:B------:R-:W-:Y:S01]  /*96f0*/  IMAD.IADD R21, R21, 0x1, R81 ;  /* 0x0000000115157824 */ /* 0x000fe200078e0251 */
[----:B------:R-:W-:Y:S01]  /*9700*/  ISETP.GE.AND P0, PT, R225, UR14, PT ;  /* 0x0000000ee1007c0c */ /* 0x000fe2000bf06270 */
[----:B------:R-:W-:-:S02]  /*9710*/  IMAD R76, R76, UR10, RZ ;  /* 0x0000000a4c4c7c24 */ /* 0x000fc4000f8e02ff */
[----:B------:R-:W-:Y:S02]  /*9720*/  IMAD R88, R88, 0x40, R3 ;  /* 0x0000004058587824 */ /* 0x000fe400078e0203 */
[----:B------:R-:W-:Y:S01]  /*9730*/  IMAD R89, R80, UR8, RZ ;  /* 0x0000000850597c24 */ /* 0x000fe2000f8e02ff */
[----:B------:R-:W-:Y:S01]  /*9740*/  LOP3.LUT R0, R0, R77, RZ, 0xfc, !PT ;  /* 0x0000004d00007212 */ /* 0x000fe200078efcff */
[C---:B------:R-:W-:Y:S01]  /*9750*/  IMAD R77, R79.reuse, UR11, R76 ;  /* 0x0000000b4f4d7c24 */ /* 0x040fe2000f8e024c */
[----:B------:R-:W-:Y:S01]  /*9760*/  UIADD3 UR4, UR38, 0x28c20, URZ ;  /* 0x00028c2026047890 */ /* 0x000fe2000fffe03f */
[----:B------:R-:W-:Y:S01]  /*9770*/  IMAD.WIDE.U32 R20, R79, UR10, R20 ;  /* 0x0000000a4f147c25 */ /* 0x000fe2000f8e0014 */
[----:B------:R-:W-:Y:S01]  /*9780*/  SEL R3, RZ, 0x80, P0 ;  /* 0x00000080ff037807 */ /* 0x000fe20000000000 */
[----:B------:R-:W-:Y:S01]  /*9790*/  ULDC.64 UR10, c[0x0][0xa80] ;  /* 0x0002a000000a7ab9 */ /* 0x000fe20000000a00 */
[----:B------:R-:W-:Y:S01]  /*97a0*/  ISETP.GE.AND P0, PT, R88, R89, PT ;  /* 0x000000595800720c */ /* 0x000fe20003f06270 */
[----:B------:R-:W-:Y:S01]  /*97b0*/  IMAD.IADD R21, R21, 0x1, R77 ;  /* 0x0000000115157824 */ /* 0x000fe200078e024d */
[----:B------:R-:W-:Y:S01]  /*97c0*/  UPRMT UR4, URZ, 0x654, UR4 ;  /* 0x000006543f047896 */ /* 0x000fe20008000004 */
[----:B------:R-:W-:-:S04]  /*97d0*/  LEA R86, P1, R20, UR10, 0x1 ;  /* 0x0000000a14567c11 */ /* 0x000fc8000f8208ff */
[----:B------:R-:W-:Y:S01]  /*97e0*/  LEA.HI.X R87, R20, UR11, R21, 0x1, P1 ;  /* 0x0000000b14577c11 */ /* 0x000fe200088f0c15 */
[----:B------:R-:W-:Y:S01]  /*97f0*/  BSSY B1, `(.L_x_422) ;  /* 0x000002c000017945 */ /* 0x000fe20003800000 */
[----:B0-----:R0:W1:Y:S02]  /*9800*/  SHFL.IDX PT, R20, R86, RZ, 0x181f ;  /* 0x00181fff56147589 */ /* 0x00106400000e0000 */
[----:B------:R-:W-:Y:S02]  /*9810*/  SYNCS.ARRIVE.TRANS64.RED.A1T0 RZ, [UR4], RZ ;  /* 0x000000ffffff79a7 */ /* 0x000fe40008100404 */
[----:B------:R0:W2:Y:S01]  /*9820*/  SHFL.IDX PT, R21, R87, RZ, 0x181f ;  /* 0x00181fff57157589 */ /* 0x0000a200000e0000 */
[----:B------:R-:W-:Y:S02]  /*9830*/  LOP3.LUT R3, R0, R3, RZ, 0xfc, !PT ;  /* 0x0000000300037212 */ /* 0x000fe400078efcff */
[----:B------:R-:W-:Y:S01]  /*9840*/  SHF.R.S32.HI R152, RZ, 0x1f, R192 ;  /* 0x0000001fff987819 */ /* 0x000fe200000114c0 */
[----:B------:R-:W-:Y:S06]  /*9850*/  @P0 BRA `(.L_x_423) ;  /* 0x0000000000940947 */ /* 0x000fec0003800000 */
[----:B------:R-:W-:Y:S02]  /*9860*/  ISETP.GE.AND P1, PT, R192, UR14, PT ;  /* 0x0000000ec0007c0c */ /* 0x000fe4000bf26270 */
[----:B------:R-:W-:Y:S02]  /*9870*/  ISETP.GE.AND P0, PT, R2, UR14, PT ;  /* 0x0000000e02007c0c */ /* 0x000fe4000bf06270 */
[----:B------:R-:W-:Y:S02]  /*9880*/  ISETP.GE.AND P4, PT, R187, UR14, PT ;  /* 0x0000000ebb007c0c */ /* 0x000fe4000bf86270 */
[----:B------:R-:W-:Y:S02]  /*9890*/  ISETP.GE.AND P3, PT, R186, UR14, PT ;  /* 0x0000000eba007c0c */ /* 0x000fe4000bf66270 */
[----:B------:R-:W-:Y:S02]  /*98a0*/  SHF.R.S32.HI R80, RZ, 0x1f, R187 ;  /* 0x0000001fff507819 */ /* 0x000fe400000114bb */
[----:B------:R-:W-:-:S02]  /*98b0*/  SHF.R.S32.HI R81, RZ, 0x1f, R186 ;  /* 0x0000001fff517819 */ /* 0x000fc400000114ba */
[----:B------:R-:W-:Y:S02]  /*98c0*/  SHF.R.S32.HI R90, RZ, 0x1f, R185 ;  /* 0x0000001fff5a7819 */ /* 0x000fe400000114b9 */
[-C--:B-1----:R-:W-:Y:S01]  /*98d0*/  @!P1 LEA R76, P2, R192, R20.reuse, 0x1 ;  /* 0x00000014c04c9211 */ /* 0x082fe200078408ff */
[----:B--2---:R-:W-:Y:S02]  /*98e0*/  @!P0 IMAD.WIDE R78, R2, 0x2, R20 ;  /* 0x00000002024e8825 */ /* 0x004fe400078e0214 */
[----:B------:R-:W-:Y:S02]  /*98f0*/  @!P4 LEA R84, P5, R187, R20, 0x1 ;  /* 0x00000014bb54c211 */ /* 0x000fe400078a08ff */
[----:B------:R-:W-:Y:S01]  /*9900*/  @!P1 LEA.HI.X R77, R192, R21, R152, 0x1, P2 ;  /* 0x00000015c04d9211 */ /* 0x000fe200010f0c98 */
[----:B-----5:R1:W-:Y:S01]  /*9910*/  @!P0 ST.E.128 desc[UR40][R78.64], R4 ;  /* 0x000000044e008985 */ /* 0x0203e2000c101d28 */
[----:B------:R-:W-:Y:S02]  /*9920*/  ISETP.GE.AND P2, PT, R185, UR14, PT ;  /* 0x0000000eb9007c0c */ /* 0x000fe4000bf46270 */
[----:B------:R-:W-:Y:S01]  /*9930*/  LOP3.LUT P0, RZ, R0, 0x40, RZ, 0xc0, !PT ;  /* 0x0000004000ff7812 */ /* 0x000fe2000780c0ff */
[----:B------:R2:W-:Y:S01]  /*9940*/  @!P1 ST.E.128 desc[UR40][R76.64], R12 ;  /* 0x0000000c4c009985 */ /* 0x0005e2000c101d28 */
[----:B------:R-:W-:-:S02]  /*9950*/  ISETP.GE.AND P1, PT, R184, UR14, PT ;  /* 0x0000000eb8007c0c */ /* 0x000fc4000bf26270 */
[CC--:B------:R-:W-:Y:S02]  /*9960*/  @!P3 LEA R82, P6, R186.reuse, R20.reuse, 0x1 ;  /* 0x00000014ba52b211 */ /* 0x0c0fe400078c08ff */
[-C--:B------:R-:W-:Y:S02]  /*9970*/  @!P4 LEA.HI.X R85, R187, R21.reuse, R80, 0x1, P5 ;  /* 0x00000015bb55c211 */ /* 0x080fe400028f0c50 */
[-C--:B------:R-:W-:Y:S02]  /*9980*/  @!P3 LEA.HI.X R83, R186, R21.reuse, R81, 0x1, P6 ;  /* 0x00000015ba53b211 */ /* 0x080fe400030f0c51 */
[----:B------:R-:W-:Y:S01]  /*9990*/  LOP3.LUT P6, RZ, R3, 0x80, RZ, 0xc0, !PT ;  /* 0x0000008003ff7812 */ /* 0x000fe200078cc0ff */
[----:B------:R3:W-:Y:S01]  /*99a0*/  @!P4 ST.E.128 desc[UR40][R84.64], R28 ;  /* 0x0000001c5400c985 */ /* 0x0007e2000c101d28 */
[C---:B------:R-:W-:Y:S02]  /*99b0*/  @!P2 LEA R80, P5, R185.reuse, R20, 0x1 ;  /* 0x00000014b950a211 */ /* 0x040fe400078a08ff */
[----:B-1----:R-:W-:Y:S01]  /*99c0*/  SHF.R.S32.HI R5, RZ, 0x1f, R184 ;  /* 0x0000001fff057819 */ /* 0x002fe200000114b8 */
[----:B------:R3:W-:Y:S01]  /*99d0*/  @!P3 ST.E.128 desc[UR40][R82.64], R36 ;  /* 0x000000245200b985 */ /* 0x0007e2000c101d28 */
[----:B------:R-:W-:-:S02]  /*99e0*/  @!P2 LEA.HI.X R81, R185, R21, R90, 0x1, P5 ;  /* 0x00000015b951a211 */ /* 0x000fc400028f0c5a */
[CC--:B------:R-:W-:Y:S02]  /*99f0*/  @!P1 LEA R6, P5, R184.reuse, R20.reuse, 0x1 ;  /* 0x00000014b8069211 */ /* 0x0c0fe400078a08ff */
[----:B--2---:R-:W-:Y:S01]  /*9a00*/  SHF.R.S32.HI R15, RZ, 0x1f, R226 ;  /* 0x0000001fff0f7819 */ /* 0x004fe200000114e2 */
[----:B------:R3:W-:Y:S01]  /*9a10*/  @!P2 ST.E.128 desc[UR40][R80.64], R44 ;  /* 0x0000002c5000a985 */ /* 0x0007e2000c101d28 */
[-C--:B------:R-:W-:Y:S02]  /*9a20*/  @!P1 LEA.HI.X R7, R184, R21.reuse, R5, 0x1, P5 ;  /* 0x00000015b8079211 */ /* 0x080fe400028f0c05 */
[C---:B------:R-:W-:Y:S02]  /*9a30*/  @P0 LEA R4, P5, R226.reuse, R20, 0x1 ;  /* 0x00000014e2040211 */ /* 0x040fe400078a08ff */
[----:B------:R-:W-:Y:S01]  /*9a40*/  SHF.R.S32.HI R13, RZ, 0x1f, R225 ;  /* 0x0000001fff0d7819 */ /* 0x000fe200000114e1 */
[----:B------:R3:W-:Y:S01]  /*9a50*/  @!P1 ST.E.128 desc[UR40][R6.64], R52 ;  /* 0x0000003406009985 */ /* 0x0007e2000c101d28 */
[----:B------:R-:W-:-:S02]  /*9a60*/  @P0 LEA.HI.X R5, R226, R21, R15, 0x1, P5 ;  /* 0x00000015e2050211 */ /* 0x000fc400028f0c0f */
[----:B------:R-:W-:-:S03]  /*9a70*/  @P6 LEA R12, P5, R225, R20, 0x1 ;  /* 0x00000014e10c6211 */ /* 0x000fc600078a08ff */
[----:B------:R3:W-:Y:S01]  /*9a80*/  @P0 ST.E.128 desc[UR40][R4.64], R60 ;  /* 0x0000003c04000985 */ /* 0x0007e2000c101d28 */
[----:B------:R-:W-:-:S05]  /*9a90*/  @P6 LEA.HI.X R13, R225, R21, R13, 0x1, P5 ;  /* 0x00000015e10d6211 */ /* 0x000fca00028f0c0d */
[----:B------:R3:W-:Y:S04]  /*9aa0*/  @P6 ST.E.128 desc[UR40][R12.64], R68 ;  /* 0x000000440c006985 */ /* 0x0007e8000c101d28 */
.L_x_423:
[----:B------:R-:W-:Y:S05]  /*9ab0*/  BSYNC B1 ;  /* 0x0000000000017941 */ /* 0x000fea0003800000 */
.L_x_422:
[----:B---3-5:R-:W-:Y:S01]  /*9ac0*/  VIADD R6, R88, 0x20 ;  /* 0x0000002058067836 */ /* 0x028fe20000000000 */
[----:B------:R3:W4:Y:S04]  /*9ad0*/  SHFL.IDX PT, R5, R87, 0x1, 0x181f ;  /* 0x00381f0057057f89 */ /* 0x00072800000e0000 */
[----:B------:R-:W-:Y:S01]  /*9ae0*/  ISETP.GE.AND P0, PT, R6, R89, PT ;  /* 0x000000590600720c */ /* 0x000fe20003f06270 */
[----:B------:R3:W0:-:S12]  /*9af0*/  SHFL.IDX PT, R4, R86, 0x1, 0x181f ;  /* 0x00381f0056047f89 */ /* 0x00061800000e0000 */
[----:B---3--:R-:W-:Y:S05]  /*9b00*/  @P0 BRA `(.L_x_424) ;  /* 0x0000002800040947 */ /* 0x008fea0003800000 */
[----:B------:R-:W-:Y:S02]  /*9b10*/  ISETP.GE.AND P0, PT, R192, UR14, PT ;  /* 0x0000000ec0007c0c */ /* 0x000fe4000bf06270 */
[----:B------:R-:W-:Y:S02]  /*9b20*/  ISETP.GE.AND P5, PT, R2, UR14, PT ;  /* 0x0000000e02007c0c */ /* 0x000fe4000bfa6270 */
[----:B------:R-:W-:Y:S02]  /*9b30*/  ISETP.GE.AND P2, PT, R187, UR14, PT ;  /* 0x0000000ebb007c0c */ /* 0x000fe4000bf46270 */
[----:B------:R-:W-:Y:S02]  /*9b40*/  ISETP.GE.AND P1, PT, R186, UR14, PT ;  /* 0x0000000eba007c0c */ /* 0x000fe4000bf26270 */
[----:B------:R-:W-:Y:S02]  /*9b50*/  ISETP.GE.AND P3, PT, R185, UR14, PT ;  /* 0x0000000eb9007c0c */ /* 0x000fe4000bf66270 */
[----:B------:R-:W-:-:S02]  /*9b60*/  SHF.R.S32.HI R15, RZ, 0x1f, R187 ;  /* 0x0000001fff0f7819 */ /* 0x000fc400000114bb */
[----:B--2---:R-:W-:Y:S02]  /*9b70*/  SHF.R.S32.HI R21, RZ, 0x1f, R186 ;  /* 0x0000001fff157819 */ /* 0x004fe400000114ba */
[----:B0-----:R-:W-:Y:S01]  /*9b80*/  @!P0 LEA R12, P4, R192, R4, 0x1 ;  /* 0x00000004c00c8211 */ /* 0x001fe200078808ff */
[----:B----4-:R-:W-:Y:S01]  /*9b90*/  @!P5 IMAD.WIDE R6, R2, 0x2, R4 ;  /* 0x000000020206d825 */ /* 0x010fe200078e0204 */
[----:B------:R-:W-:Y:S02]  /*9ba0*/  SHF.R.S32.HI R31, RZ, 0x1f, R184 ;  /* 0x0000001fff1f7819 */ /* 0x000fe400000114b8 */
[----:B------:R-:W-:Y:S02]  /*9bb0*/  @!P0 LEA.HI.X R13, R192, R5, R152, 0x1, P4 ;  /* 0x00000005c00d8211 */ /* 0x000fe400020f0c98 */
[----:B------:R-:W-:Y:S01]  /*9bc0*/  ISETP.GE.AND P4, PT, R184, UR14, PT ;  /* 0x0000000eb8007c0c */ /* 0x000fe2000bf86270 */
[----:B------:R0:W-:Y:S01]  /*9bd0*/  @!P5 ST.E.128 desc[UR40][R6.64], R8 ;  /* 0x000000080600d985 */ /* 0x0001e2000c101d28 */
[----:B------:R-:W-:-:S02]  /*9be0*/  LOP3.LUT P5, RZ, R0, 0x40, RZ, 0xc0, !PT ;  /* 0x0000004000ff7812 */ /* 0x000fc400078ac0ff */
[CC--:B------:R-:W-:Y:S01]  /*9bf0*/  @!P2 LEA R14, P6, R187.reuse, R4.reuse, 0x1 ;  /* 0x00000004bb0ea211 */ /* 0x0c0fe200078c08ff */
[----:B------:R3:W-:Y:S01]  /*9c00*/  @!P0 ST.E.128 desc[UR40][R12.64], R24 ;  /* 0x000000180c008985 */ /* 0x0007e2000c101d28 */
[----:B------:R-:W-:Y:S02]  /*9c10*/  SHF.R.S32.HI R0, RZ, 0x1f, R185 ;  /* 0x0000001fff007819 */ /* 0x000fe400000114b9 */
[----:B------:R-:W-:Y:S02]  /*9c20*/  @!P2 LEA.HI.X R15, R187, R5, R15, 0x1, P6 ;  /* 0x00000005bb0fa211 */ /* 0x000fe400030f0c0f */
[-C--:B-1----:R-:W-:Y:S02]  /*9c30*/  @!P1 LEA R20, P6, R186, R4.reuse, 0x1 ;  /* 0x00000004ba149211 */ /* 0x082fe400078c08ff */
[----:B------:R-:W-:Y:S01]  /*9c40*/  SHF.R.S32.HI R37, RZ, 0x1f, R226 ;  /* 0x0000001fff257819 */ /* 0x000fe200000114e2 */
[----:B------:R3:W-:Y:S01]  /*9c50*/  @!P2 ST.E.128 desc[UR40][R14.64], R32 ;  /* 0x000000200e00a985 */ /* 0x0007e2000c101d28 */
[----:B------:R-:W-:-:S02]  /*9c60*/  @!P3 LEA R28, P2, R185, R4, 0x1 ;  /* 0x00000004b91cb211 */ /* 0x000fc400078408ff */
[-C--:B------:R-:W-:Y:S02]  /*9c70*/  @!P4 LEA R30, P0, R184, R4.reuse, 0x1 ;  /* 0x00000004b81ec211 */ /* 0x080fe400078008ff */
[-C--:B------:R-:W-:Y:S02]  /*9c80*/  @!P1 LEA.HI.X R21, R186, R5.reuse, R21, 0x1, P6 ;  /* 0x00000005ba159211 */ /* 0x080fe400030f0c15 */
[----:B0-----:R-:W-:Y:S02]  /*9c90*/  @P5 LEA R6, P6, R226, R4, 0x1 ;  /* 0x00000004e2065211 */ /* 0x001fe400078c08ff */
[-C--:B------:R-:W-:Y:S01]  /*9ca0*/  @!P3 LEA.HI.X R29, R185, R5.reuse, R0, 0x1, P2 ;  /* 0x00000005b91db211 */ /* 0x080fe200010f0c00 */
[----:B------:R3:W-:Y:S01]  /*9cb0*/  @!P1 ST.E.128 desc[UR40][R20.64], R40 ;  /* 0x0000002814009985 */ /* 0x0007e2000c101d28 */
[-C--:B------:R-:W-:Y:S02]  /*9cc0*/  @!P4 LEA.HI.X R31, R184, R5.reuse, R31, 0x1, P0 ;  /* 0x00000005b81fc211 */ /* 0x080fe400000f0c1f */
[----:B------:R-:W-:Y:S01]  /*9cd0*/  @P5 LEA.HI.X R7, R226, R5, R37, 0x1, P6 ;  /* 0x00000005e2075211 */ /* 0x000fe200030f0c25 */
[----:B------:R3:W-:Y:S01]  /*9ce0*/  @!P3 ST.E.128 desc[UR40][R28.64], R48 ;  /* 0x000000301c00b985 */ /* 0x0007e2000c101d28 */
[----:B------:R-:W-:-:S03]  /*9cf0*/  LOP3.LUT P0, RZ, R3, 0x80, RZ, 0xc0, !PT ;  /* 0x0000008003ff7812 */ /* 0x000fc6000780c0ff */
[----:B------:R3:W-:Y:S04]  /*9d00*/  @!P4 ST.E.128 desc[UR40][R30.64], R56 ;  /* 0x000000381e00c985 */ /* 0x0007e8000c101d28 */
[----:B------:R3:W-:Y:S06]  /*9d10*/  @P5 ST.E.128 desc[UR40][R6.64], R64 ;  /* 0x0000004006005985 */ /* 0x0007ec000c101d28 */
[----:B------:R-:W-:Y:S05]  /*9d20*/  @!P0 BRA `(.L_x_424) ;  /* 0x00000024007c8947 */ /* 0x000fea0003800000 */
[----:B------:R-:W-:Y:S02]  /*9d30*/  LEA R4, P0, R225, R4, 0x1 ;  /* 0x00000004e1047211 */ /* 0x000fe400078008ff */
[----:B------:R-:W-:-:S04]  /*9d40*/  SHF.R.S32.HI R0, RZ, 0x1f, R225 ;  /* 0x0000001fff007819 */ /* 0x000fc800000114e1 */
[----:B------:R-:W-:-:S05]  /*9d50*/  LEA.HI.X R5, R225, R5, R0, 0x1, P0 ;  /* 0x00000005e1057211 */ /* 0x000fca00000f0c00 */
[----:B------:R0:W-:Y:S01]  /*9d60*/  ST.E.128 desc[UR40][R4.64], R72 ;  /* 0x0000004804007985 */ /* 0x0001e2000c101d28 */
[----:B------:R-:W-:Y:S05]  /*9d70*/  BRA `(.L_x_424) ;  /* 0x0000002400687947 */ /* 0x000fea0003800000 */
.L_x_421:
[----:B------:R-:W2:Y:S01]  /*9d80*/  LDL R0, [R1+0x58] ;  /* 0x0000580001007983 */ /* 0x000ea20000100800 */
[----:B------:R-:W-:Y:S01]  /*9d90*/  ULDC.64 UR12, c[0x0][0xb08] ;  /* 0x0002c200000c7ab9 */ /* 0x000fe20000000a00 */
[----:B------:R-:W-:Y:S01]  /*9da0*/  ULDC UR14, c[0x0][0xbe8] ;  /* 0x0002fa00000e7ab9 */ /* 0x000fe20000000800 */
[----:B------:R-:W-:Y:S01]  /*9db0*/  UIMAD UR18, UR18, UR12, URZ ;  /* 0x0000000c121272a4 */ /* 0x000fe2000f8e023f */
[----:B0-----:R-:W-:Y:S01]  /*9dc0*/  IMAD.U32 R6, RZ, RZ, UR43 ;  /* 0x0000002bff067e24 */ /* 0x001fe2000f8e00ff */
[----:B------:R-:W-:Y:S01]  /*9dd0*/  UIMAD.WIDE.U32 UR10, UR4, UR12, URZ ;  /* 0x0000000c040a72a5 */ /* 0x000fe2000f8e003f */
[----:B------:R-:W-:Y:S01]  /*9de0*/  BSSY B1, `(.L_x_425) ;  /* 0x00000cc000017945 */ /* 0x000fe20003800000 */
[----:B------:R-:W-:Y:S01]  /*9df0*/  UIMAD UR18, UR4, UR13, UR18 ;  /* 0x0000000d041272a4 */ /* 0x000fe2000f8e0212 */
[----:B------:R-:W-:Y:S01]  /*9e00*/  SHF.R.S32.HI R21, RZ, 0x1f, R203 ;  /* 0x0000001fff157819 */ /* 0x000fe200000114cb */
[----:B------:R-:W-:Y:S01]  /*9e10*/  UISETP.NE.AND UP0, UPT, UR14, 0x1, UPT ;  /* 0x000000010e00788c */ /* 0x000fe2000bf05270 */
[----:B------:R-:W-:Y:S01]  /*9e20*/  SHF.R.S32.HI R152, RZ, 0x1f, R204 ;  /* 0x0000001fff987819 */ /* 0x000fe200000114cc */
[----:B------:R-:W-:Y:S01]  /*9e30*/  UIADD3 UR11, UR11, UR18, URZ ;  /* 0x000000120b0b7290 */ /* 0x000fe2000fffe03f */
[----:B------:R-:W-:Y:S01]  /*9e40*/  SHF.R.S32.HI R153, RZ, 0x1f, R205 ;  /* 0x0000001fff997819 */ /* 0x000fe200000114cd */
[----:B------:R-:W-:Y:S01]  /*9e50*/  ULDC.64 UR12, c[0x0][0xb38] ;  /* 0x0002ce00000c7ab9 */ /* 0x000fe20000000a00 */
[----:B------:R-:W-:Y:S01]  /*9e60*/  USHF.R.S32.HI UR4, URZ, 0x1f, UR9 ;  /* 0x0000001f3f047899 */ /* 0x000fe20008011409 */
[----:B------:R-:W-:Y:S01]  /*9e70*/  PLOP3.LUT P0, PT, PT, PT, UP0, 0x80, 0x0 ;  /* 0x000000000000781c */ /* 0x000fe20003f0f008 */
[----:B------:R-:W-:Y:S01]  /*9e80*/  UIMAD.WIDE.U32 UR10, UR44, UR12, UR10 ;  /* 0x0000000c2c0a72a5 */ /* 0x000fe2000f8e000a */
[----:B------:R-:W-:Y:S01]  /*9e90*/  SHF.R.S32.HI R154, RZ, 0x1f, R206 ;  /* 0x0000001fff9a7819 */ /* 0x000fe200000114ce */
[----:B------:R-:W-:Y:S01]  /*9ea0*/  UIMAD UR8, UR8, UR14, URZ ;  /* 0x0000000e080872a4 */ /* 0x000fe2000f8e023f */
[----:B------:R-:W-:Y:S01]  /*9eb0*/  SHF.R.S32.HI R155, RZ, 0x1f, R207 ;  /* 0x0000001fff9b7819 */ /* 0x000fe200000114cf */
[----:B------:R-:W-:Y:S01]  /*9ec0*/  UIMAD UR11, UR44, UR13, UR11 ;  /* 0x0000000d2c0b72a4 */ /* 0x000fe2000f8e020b */
[----:B------:R-:W-:-:S02]  /*9ed0*/  SHF.R.S32.HI R156, RZ, 0x1f, R208 ;  /* 0x0000001fff9c7819 */ /* 0x000fc400000114d0 */
[----:B------:R-:W-:Y:S01]  /*9ee0*/  ULDC.64 UR12, c[0x0][0xb40] ;  /* 0x0002d000000c7ab9 */ /* 0x000fe20000000a00 */
[----:B------:R-:W-:Y:S01]  /*9ef0*/  SHF.R.S32.HI R157, RZ, 0x1f, R209 ;  /* 0x0000001fff9d7819 */ /* 0x000fe200000114d1 */
[----:B------:R-:W-:Y:S01]  /*9f00*/  UIMAD UR4, UR4, UR12, URZ ;  /* 0x0000000c040472a4 */ /* 0x000fe2000f8e023f */
[----:B------:R-:W-:Y:S01]  /*9f10*/  SHF.R.S32.HI R158, RZ, 0x1f, R210 ;  /* 0x0000001fff9e7819 */ /* 0x000fe200000114d2 */
[----:B------:R-:W-:Y:S01]  /*9f20*/  UIMAD.WIDE.U32 UR10, UR9, UR12, UR10 ;  /* 0x0000000c090a72a5 */ /* 0x000fe2000f8e000a */
[----:B------:R-:W-:Y:S01]  /*9f30*/  SHF.R.S32.HI R159, RZ, 0x1f, R211 ;  /* 0x0000001fff9f7819 */ /* 0x000fe200000114d3 */
[----:B------:R-:W-:Y:S01]  /*9f40*/  UIMAD UR4, UR9, UR13, UR4 ;  /* 0x0000000d090472a4 */ /* 0x000fe2000f8e0204 */
[----:B------:R-:W-:Y:S02]  /*9f50*/  SHF.R.S32.HI R160, RZ, 0x1f, R212 ;  /* 0x0000001fffa07819 */ /* 0x000fe400000114d4 */
[----:B------:R-:W-:Y:S01]  /*9f60*/  @UP0 ULDC UR9, c[0x0][0xbec] ;  /* 0x0002fb0000090ab9 */ /* 0x000fe20000000800 */
[----:B------:R-:W-:Y:S01]  /*9f70*/  UIADD3 UR11, UR11, UR4, URZ ;  /* 0x000000040b0b7290 */ /* 0x000fe2000fffe03f */
[----:B------:R-:W-:Y:S01]  /*9f80*/  SHF.R.S32.HI R161, RZ, 0x1f, R213 ;  /* 0x0000001fffa17819 */ /* 0x000fe200000114d5 */
[----:B------:R-:W-:Y:S01]  /*9f90*/  ULDC.64 UR12, c[0x0][0xb48] ;  /* 0x0002d200000c7ab9 */ /* 0x000fe20000000a00 */
[----:B------:R-:W-:Y:S01]  /*9fa0*/  @UP0 ULDC UR4, c[0x0][0xbf0] ;  /* 0x0002fc0000040ab9 */ /* 0x000fe20000000800 */
[----:B------:R-:W-:Y:S01]  /*9fb0*/  UIMAD.WIDE.U32 UR10, UR45, UR12, UR10 ;  /* 0x0000000c2d0a72a5 */ /* 0x000fe2000f8e000a */
[----:B------:R-:W-:-:S02]  /*9fc0*/  SHF.R.S32.HI R162, RZ, 0x1f, R214 ;  /* 0x0000001fffa27819 */ /* 0x000fc400000114d6 */
[----:B------:R-:W-:Y:S01]  /*9fd0*/  SHF.R.S32.HI R163, RZ, 0x1f, R215 ;  /* 0x0000001fffa37819 */ /* 0x000fe200000114d7 */
[----:B------:R-:W-:Y:S01]  /*9fe0*/  UIMAD UR45, UR45, UR13, UR11 ;  /* 0x0000000d2d2d72a4 */ /* 0x000fe2000f8e020b */
[----:B------:R-:W-:Y:S01]  /*9ff0*/  SHF.R.S32.HI R164, RZ, 0x1f, R216 ;  /* 0x0000001fffa47819 */ /* 0x000fe200000114d8 */
[----:B------:R-:W-:Y:S01]  /*a000*/  IMAD.U32 R5, RZ, RZ, UR11 ;  /* 0x0000000bff057e24 */ /* 0x000fe2000f8e00ff */
[----:B------:R-:W-:Y:S01]  /*a010*/  ULDC.64 UR12, c[0x0][0xb30] ;  /* 0x0002cc00000c7ab9 */ /* 0x000fe20000000a00 */
[----:B------:R-:W-:Y:S01]  /*a020*/  IMAD.U32 R4, RZ, RZ, UR10 ;  /* 0x0000000aff047e24 */ /* 0x000fe2000f8e00ff */
[----:B------:R-:W-:Y:S01]  /*a030*/  ULDC.64 UR10, c[0x0][0xb28] ;  /* 0x0002ca00000a7ab9 */ /* 0x000fe20000000a00 */
[----:B------:R-:W-:Y:S01]  /*a040*/  IMAD.U32 R5, RZ, RZ, UR45 ;  /* 0x0000002dff057e24 */ /* 0x000fe2000f8e00ff */
[----:B------:R-:W-:Y:S02]  /*a050*/  SHF.R.S32.HI R165, RZ, 0x1f, R217 ;  /* 0x0000001fffa57819 */ /* 0x000fe400000114d9 */
[----:B------:R-:W-:-:S02]  /*a060*/  SHF.R.S32.HI R166, RZ, 0x1f, R218 ;  /* 0x0000001fffa67819 */ /* 0x000fc400000114da */
[----:B------:R-:W-:Y:S02]  /*a070*/  SHF.R.S32.HI R167, RZ, 0x1f, R219 ;  /* 0x0000001fffa77819 */ /* 0x000fe400000114db */
[----:B------:R-:W-:Y:S02]  /*a080*/  SHF.R.S32.HI R168, RZ, 0x1f, R220 ;  /* 0x0000001fffa87819 */ /* 0x000fe400000114dc */
[----:B------:R-:W-:Y:S02]  /*a090*/  SHF.R.S32.HI R13, RZ, 0x1f, R221 ;  /* 0x0000001fff0d7819 */ /* 0x000fe400000114dd */
[----:B------:R-:W-:Y:S02]  /*a0a0*/  SHF.R.S32.HI R169, RZ, 0x1f, R222 ;  /* 0x0000001fffa97819 */ /* 0x000fe400000114de */
[----:B------:R-:W-:Y:S02]  /*a0b0*/  SHF.R.S32.HI R170, RZ, 0x1f, R223 ;  /* 0x0000001fffaa7819 */ /* 0x000fe400000114df */
[----:B------:R-:W-:Y:S01]  /*a0c0*/  SHF.R.S32.HI R171, RZ, 0x1f, R17 ;  /* 0x0000001fffab7819 */ /* 0x000fe20000011411 */
[----:B--2---:R-:W-:-:S04]  /*a0d0*/  IMAD R6, R6, 0x40, R0 ;  /* 0x0000004006067824 */ /* 0x004fc800078e0200 */
[----:B------:R-:W-:-:S04]  /*a0e0*/  @P0 IMAD.HI.U32 R0, R6, UR9, RZ ;  /* 0x0000000906000c27 */ /* 0x000fc8000f8e00ff */
[----:B------:R-:W-:Y:S01]  /*a0f0*/  IMAD.MOV.U32 R3, RZ, RZ, R6 ;  /* 0x000000ffff037224 */ /* 0x000fe200078e0006 */
[----:B------:R-:W-:Y:S01]  /*a100*/  @P0 SHF.R.U32.HI R3, RZ, UR4, R0 ;  /* 0x00000004ff030c19 */ /* 0x000fe20008011600 */
[----:B------:R-:W-:-:S03]  /*a110*/  UIADD3 UR4, UR38, 0x28c20, URZ ;  /* 0x00028c2026047890 */ /* 0x000fc6000fffe03f */
[--C-:B------:R-:W-:Y:S01]  /*a120*/  SHF.R.S32.HI R0, RZ, 0x1f, R3.reuse ;  /* 0x0000001fff007819 */ /* 0x100fe20000011403 */
[----:B------:R-:W-:Y:S01]  /*a130*/  IMAD.MOV R7, RZ, RZ, -R3 ;  /* 0x000000ffff077224 */ /* 0x000fe200078e0a03 */
[----:B------:R-:W-:Y:S01]  /*a140*/  UPRMT UR4, URZ, 0x654, UR4 ;  /* 0x000006543f047896 */ /* 0x000fe20008000004 */
[----:B------:R-:W-:-:S04]  /*a150*/  IMAD.WIDE.U32 R4, R3, UR12, R4 ;  /* 0x0000000c03047c25 */ /* 0x000fc8000f8e0004 */
[----:B------:R-:W-:Y:S02]  /*a160*/  IMAD R0, R0, UR12, RZ ;  /* 0x0000000c00007c24 */ /* 0x000fe4000f8e02ff */
[----:B------:R-:W-:Y:S02]  /*a170*/  IMAD R7, R7, UR14, R6 ;  /* 0x0000000e07077c24 */ /* 0x000fe4000f8e0206 */
[----:B------:R-:W-:Y:S01]  /*a180*/  IMAD R9, R3, UR13, R0 ;  /* 0x0000000d03097c24 */ /* 0x000fe2000f8e0200 */
[----:B------:R-:W-:Y:S02]  /*a190*/  SYNCS.ARRIVE.TRANS64.RED.A1T0 RZ, [UR4], RZ ;  /* 0x000000ffffff79a7 */ /* 0x000fe40008100404 */
[----:B------:R-:W-:Y:S01]  /*a1a0*/  SHF.R.S32.HI R0, RZ, 0x1f, R7 ;  /* 0x0000001fff007819 */ /* 0x000fe20000011407 */
[----:B------:R-:W-:Y:S02]  /*a1b0*/  IMAD.IADD R5, R5, 0x1, R9 ;  /* 0x0000000105057824 */ /* 0x000fe400078e0209 */
[----:B------:R-:W-:-:S02]  /*a1c0*/  IMAD.U32 R9, RZ, RZ, UR43 ;  /* 0x0000002bff097e24 */ /* 0x000fc4000f8e00ff */
[----:B------:R-:W-:Y:S02]  /*a1d0*/  IMAD R0, R0, UR10, RZ ;  /* 0x0000000a00007c24 */ /* 0x000fe4000f8e02ff */
[----:B------:R-:W-:-:S04]  /*a1e0*/  IMAD.WIDE.U32 R4, R7, UR10, R4 ;  /* 0x0000000a07047c25 */ /* 0x000fc8000f8e0004 */
[----:B------:R-:W-:Y:S01]  /*a1f0*/  IMAD R3, R7, UR11, R0 ;  /* 0x0000000b07037c24 */ /* 0x000fe2000f8e0200 */
[----:B------:R-:W-:Y:S01]  /*a200*/  ULDC.64 UR10, c[0x0][0xb00] ;  /* 0x0002c000000a7ab9 */ /* 0x000fe20000000a00 */
[----:B------:R-:W-:Y:S02]  /*a210*/  IMAD R0, R9, 0x40, R16 ;  /* 0x0000004009007824 */ /* 0x000fe400078e0210 */
[----:B------:R-:W-:Y:S01]  /*a220*/  IMAD.IADD R5, R5, 0x1, R3 ;  /* 0x0000000105057824 */ /* 0x000fe200078e0203 */
[----:B------:R-:W-:Y:S02]  /*a230*/  LEA R3, P1, R4, UR10, 0x2 ;  /* 0x0000000a04037c11 */ /* 0x000fe4000f8210ff */
[----:B------:R-:W-:Y:S02]  /*a240*/  ISETP.GE.AND P0, PT, R0, UR8, PT ;  /* 0x0000000800007c0c */ /* 0x000fe4000bf06270 */
[----:B------:R-:W-:Y:S01]  /*a250*/  LEA.HI.X R10, R4, UR11, R5, 0x2, P1 ;  /* 0x0000000b040a7c11 */ /* 0x000fe200088f1405 */
[----:B------:R0:W1:Y:S04]  /*a260*/  SHFL.IDX PT, R11, R3, RZ, 0x1c1f ;  /* 0x001c1fff030b7589 */ /* 0x00006800000e0000 */
[----:B------:R0:W2:Y:S06]  /*a270*/  SHFL.IDX PT, R12, R10, RZ, 0x1c1f ;  /* 0x001c1fff0a0c7589 */ /* 0x0000ac00000e0000 */
[----:B------:R-:W-:Y:S05]  /*a280*/  @P0 BRA `(.L_x_426) ;  /* 0x0000000800040947 */ /* 0x000fea0003800000 */
[----:B------:R-:W-:Y:S02]  /*a290*/  ULDC UR4, c[0x0][0xac8] ;  /* 0x0002b20000047ab9 */ /* 0x000fe40000000800 */
[----:B------:R-:W-:Y:S02]  /*a2a0*/  ISETP.GE.AND P3, PT, R17, UR4, PT ;  /* 0x0000000411007c0c */ /* 0x000fe4000bf66270 */
[----:B------:R-:W-:Y:S02]  /*a2b0*/  ISETP.GE.AND P4, PT, R223, UR4, PT ;  /* 0x00000004df007c0c */ /* 0x000fe4000bf86270 */
[----:B------:R-:W-:Y:S02]  /*a2c0*/  ISETP.GE.AND P2, PT, R222, UR4, PT ;  /* 0x00000004de007c0c */ /* 0x000fe4000bf46270 */
[----:B------:R-:W-:-:S07]  /*a2d0*/  ISETP.GE.AND P1, PT, R221, UR4, PT ;  /* 0x00000004dd007c0c */ /* 0x000fce000bf26270 */
[-C--:B-1----:R-:W-:Y:S02]  /*a2e0*/  @!P3 LEA R4, P0, R17, R11.reuse, 0x2 ;  /* 0x0000000b1104b211 */ /* 0x082fe400078010ff */
[----:B------:R-:W-:Y:S02]  /*a2f0*/  @!P4 LEA R6, P5, R223, R11, 0x2 ;  /* 0x0000000bdf06c211 */ /* 0x000fe400078a10ff */
[-C--:B--2---:R-:W-:Y:S02]  /*a300*/  @!P3 LEA.HI.X R5, R17, R12.reuse, R171, 0x2, P0 ;  /* 0x0000000c1105b211 */ /* 0x084fe400000f14ab */
[----:B------:R-:W-:Y:S02]  /*a310*/  ISETP.GE.AND P0, PT, R220, UR4, PT ;  /* 0x00000004dc007c0c */ /* 0x000fe4000bf06270 */
[----:B------:R-:W-:Y:S01]  /*a320*/  @!P4 LEA.HI.X R7, R223, R12, R170, 0x2, P5 ;  /* 0x0000000cdf07c211 */ /* 0x000fe200028f14aa */
[----:B------:R1:W-:Y:S01]  /*a330*/  @!P3 ST.E.64 desc[UR40][R4.64], R24 ;  /* 0x000000180400b985 */ /* 0x0003e2000c101b28 */
[----:B------:R-:W-:-:S03]  /*a340*/  ISETP.GE.AND P3, PT, R219, UR4, PT ;  /* 0x00000004db007c0c */ /* 0x000fc6000bf66270 */
[----:B------:R2:W-:Y:S01]  /*a350*/  @!P4 ST.E.64 desc[UR40][R6.64], R28 ;  /* 0x0000001c0600c985 */ /* 0x0005e2000c101b28 */
[----:B------:R-:W-:Y:S02]  /*a360*/  ISETP.GE.AND P4, PT, R218, UR4, PT ;  /* 0x00000004da007c0c */ /* 0x000fe4000bf86270 */
[CC--:B-1----:R-:W-:Y:S02]  /*a370*/  @!P2 LEA R4, P6, R222.reuse, R11.reuse, 0x2 ;  /* 0x0000000bde04a211 */ /* 0x0c2fe400078c10ff */
[CC--:B--2---:R-:W-:Y:S02]  /*a380*/  @!P1 LEA R6, P5, R221.reuse, R11.reuse, 0x2 ;  /* 0x0000000bdd069211 */ /* 0x0c4fe400078a10ff */
[-C--:B------:R-:W-:Y:S02]  /*a390*/  @!P2 LEA.HI.X R5, R222, R12.reuse, R169, 0x2, P6 ;  /* 0x0000000cde05a211 */ /* 0x080fe400030f14a9 */
[----:B------:R-:W-:Y:S02]  /*a3a0*/  @!P0 LEA R8, P6, R220, R11, 0x2 ;  /* 0x0000000bdc088211 */ /* 0x000fe400078c10ff */
[----:B------:R-:W-:Y:S01]  /*a3b0*/  @!P1 LEA.HI.X R7, R221, R12, R13, 0x2, P5 ;  /* 0x0000000cdd079211 */ /* 0x000fe200028f140d */
[----:B------:R1:W-:Y:S01]  /*a3c0*/  @!P2 ST.E.64 desc[UR40][R4.64], R32 ;  /* 0x000000200400a985 */ /* 0x0003e2000c101b28 */
[----:B------:R-:W-:-:S02]  /*a3d0*/  ISETP.GE.AND P5, PT, R217, UR4, PT ;  /* 0x00000004d9007c0c */ /* 0x000fc4000bfa6270 */
[----:B------:R-:W-:Y:S01]  /*a3e0*/  @!P0 LEA.HI.X R9, R220, R12, R168, 0x2, P6 ;  /* 0x0000000cdc098211 */ /* 0x000fe200030f14a8 */
[----:B------:R2:W-:Y:S04]  /*a3f0*/  @!P1 ST.E.64 desc[UR40][R6.64], R36 ;  /* 0x0000002406009985 */ /* 0x0005e8000c101b28 */
[----:B------:R3:W-:Y:S01]  /*a400*/  @!P0 ST.E.64 desc[UR40][R8.64], R40 ;  /* 0x0000002808008985 */ /* 0x0007e2000c101b28 */
[----:B------:R-:W-:Y:S02]  /*a410*/  ISETP.GE.AND P0, PT, R216, UR4, PT ;  /* 0x00000004d8007c0c */ /* 0x000fe4000bf06270 */
[-C--:B-1----:R-:W-:Y:S02]  /*a420*/  @!P3 LEA R4, P1, R219, R11.reuse, 0x2 ;  /* 0x0000000bdb04b211 */ /* 0x082fe400078210ff */
[----:B--2---:R-:W-:-:S02]  /*a430*/  @!P4 LEA R6, P2, R218, R11, 0x2 ;  /* 0x0000000bda06c211 */ /* 0x004fc400078410ff */
[-C--:B------:R-:W-:Y:S02]  /*a440*/  @!P3 LEA.HI.X R5, R219, R12.reuse, R167, 0x2, P1 ;  /* 0x0000000cdb05b211 */ /* 0x080fe400008f14a7 */
[----:B------:R-:W-:Y:S02]  /*a450*/  ISETP.GE.AND P1, PT, R215, UR4, PT ;  /* 0x00000004d7007c0c */ /* 0x000fe4000bf26270 */
[----:B------:R-:W-:Y:S01]  /*a460*/  @!P4 LEA.HI.X R7, R218, R12, R166, 0x2, P2 ;  /* 0x0000000cda07c211 */ /* 0x000fe200010f14a6 */
[----:B------:R1:W-:Y:S01]  /*a470*/  @!P3 ST.E.64 desc[UR40][R4.64], R44 ;  /* 0x0000002c0400b985 */ /* 0x0003e2000c101b28 */
[----:B------:R-:W-:Y:S02]  /*a480*/  ISETP.GE.AND P2, PT, R214, UR4, PT ;  /* 0x00000004d6007c0c */ /* 0x000fe4000bf46270 */
[----:B---3--:R-:W-:Y:S01]  /*a490*/  @!P5 LEA R8, P6, R217, R11, 0x2 ;  /* 0x0000000bd908d211 */ /* 0x008fe200078c10ff */
[----:B------:R2:W-:Y:S01]  /*a4a0*/  @!P4 ST.E.64 desc[UR40][R6.64], R48 ;  /* 0x000000300600c985 */ /* 0x0005e2000c101b28 */
[----:B------:R-:W-:-:S02]  /*a4b0*/  ISETP.GE.AND P3, PT, R213, UR4, PT ;  /* 0x00000004d5007c0c */ /* 0x000fc4000bf66270 */
[----:B------:R-:W-:Y:S02]  /*a4c0*/  @!P5 LEA.HI.X R9, R217, R12, R165, 0x2, P6 ;  /* 0x0000000cd909d211 */ /* 0x000fe400030f14a5 */
[----:B------:R-:W-:-:S03]  /*a4d0*/  ISETP.GE.AND P4, PT, R212, UR4, PT ;  /* 0x00000004d4007c0c */ /* 0x000fc6000bf86270 */
[----:B------:R3:W-:Y:S01]  /*a4e0*/  @!P5 ST.E.64 desc[UR40][R8.64], R52 ;  /* 0x000000340800d985 */ /* 0x0007e2000c101b28 */
[CC--:B-1----:R-:W-:Y:S02]  /*a4f0*/  @!P0 LEA R4, P6, R216.reuse, R11.reuse, 0x2 ;  /* 0x0000000bd8048211 */ /* 0x0c2fe400078c10ff */
[CC--:B--2---:R-:W-:Y:S02]  /*a500*/  @!P1 LEA R6, P5, R215.reuse, R11.reuse, 0x2 ;  /* 0x0000000bd7069211 */ /* 0x0c4fe400078a10ff */
[-C--:B------:R-:W-:Y:S02]  /*a510*/  @!P0 LEA.HI.X R5, R216, R12.reuse, R164, 0x2, P6 ;  /* 0x0000000cd8058211 */ /* 0x080fe400030f14a4 */
[----:B------:R-:W-:Y:S02]  /*a520*/  @!P1 LEA.HI.X R7, R215, R12, R163, 0x2, P5 ;  /* 0x0000000cd7079211 */ /* 0x000fe400028f14a3 */
[----:B------:R-:W-:Y:S01]  /*a530*/  ISETP.GE.AND P5, PT, R211, UR4, PT ;  /* 0x00000004d3007c0c */ /* 0x000fe2000bfa6270 */
[----:B------:R1:W-:Y:S01]  /*a540*/  @!P0 ST.E.64 desc[UR40][R4.64], R56 ;  /* 0x0000003804008985 */ /* 0x0003e2000c101b28 */
[----:B---3--:R-:W-:-:S02]  /*a550*/  @!P2 LEA R8, P6, R214, R11, 0x2 ;  /* 0x0000000bd608a211 */ /* 0x008fc400078c10ff */
[----:B------:R-:W-:Y:S01]  /*a560*/  ISETP.GE.AND P0, PT, R210, UR4, PT ;  /* 0x00000004d2007c0c */ /* 0x000fe2000bf06270 */
[----:B------:R2:W-:Y:S01]  /*a570*/  @!P1 ST.E.64 desc[UR40][R6.64], R60 ;  /* 0x0000003c06009985 */ /* 0x0005e2000c101b28 */
        /* <DEDUP_REMOVED lines=9> */
[----:B---3--:R-:W-:-:S03]  /*a610*/  @!P5 LEA R8, P6, R211, R11, 0x2 ;  /* 0x0000000bd308d211 */ /* 0x008fc600078c10ff */
[----:B------:R2:W-:Y:S01]  /*a620*/  @!P4 ST.E.64 desc[UR40][R6.64], R72 ;  /* 0x000000480600c985 */ /* 0x0005e2000c101b28 */
[----:B------:R-:W-:-:S05]  /*a630*/  @!P5 LEA.HI.X R9, R211, R12, R159, 0x2, P6 ;  /* 0x0000000cd309d211 */ /* 0x000fca00030f149f */
[----:B------:R3:W-:Y:S01]  /*a640*/  @!P5 ST.E.64 desc[UR40][R8.64], R76 ;  /* 0x0000004c0800d985 */ /* 0x0007e2000c101b28 */
[----:B------:R-:W-:Y:S02]  /*a650*/  ISETP.GE.AND P5, PT, R207, UR4, PT ;  /* 0x00000004cf007c0c */ /* 0x000fe4000bfa6270 */
[----:B-1----:R-:W-:-:S04]  /*a660*/  @!P0 LEA R4, P4, R210, R11, 0x2 ;  /* 0x0000000bd2048211 */ /* 0x002fc800078810ff */
[-C--:B------:R-:W-:Y:S02]  /*a670*/  @!P0 LEA.HI.X R5, R210, R12.reuse, R158, 0x2, P4 ;  /* 0x0000000cd2058211 */ /* 0x080fe400020f149e */
[----:B------:R-:W-:Y:S02]  /*a680*/  ISETP.GE.AND P4, PT, R206, UR4, PT ;  /* 0x00000004ce007c0c */ /* 0x000fe4000bf86270 */
[CC--:B--2---:R-:W-:Y:S01]  /*a690*/  @!P1 LEA R6, P3, R209.reuse, R11.reuse, 0x2 ;  /* 0x0000000bd1069211 */ /* 0x0c4fe200078610ff */
[----:B------:R1:W-:Y:S01]  /*a6a0*/  @!P0 ST.E.64 desc[UR40][R4.64], R80 ;  /* 0x0000005004008985 */ /* 0x0003e2000c101b28 */
[----:B---3--:R-:W-:Y:S02]  /*a6b0*/  @!P2 LEA R8, P6, R208, R11, 0x2 ;  /* 0x0000000bd008a211 */ /* 0x008fe400078c10ff */
[----:B------:R-:W-:Y:S02]  /*a6c0*/  @!P1 LEA.HI.X R7, R209, R12, R157, 0x2, P3 ;  /* 0x0000000cd1079211 */ /* 0x000fe400018f149d */
[----:B------:R-:W-:-:S02]  /*a6d0*/  ISETP.GE.AND P3, PT, R205, UR4, PT ;  /* 0x00000004cd007c0c */ /* 0x000fc4000bf66270 */
[----:B------:R-:W-:Y:S01]  /*a6e0*/  @!P2 LEA.HI.X R9, R208, R12, R156, 0x2, P6 ;  /* 0x0000000cd009a211 */ /* 0x000fe200030f149c */
[----:B------:R2:W-:Y:S01]  /*a6f0*/  @!P1 ST.E.64 desc[UR40][R6.64], R84 ;  /* 0x0000005406009985 */ /* 0x0005e2000c101b28 */
[----:B------:R-:W-:-:S03]  /*a700*/  ISETP.GE.AND P1, PT, R203, UR4, PT ;  /* 0x00000004cb007c0c */ /* 0x000fc6000bf26270 */
[----:B------:R3:W-:Y:S01]  /*a710*/  @!P2 ST.E.64 desc[UR40][R8.64], R88 ;  /* 0x000000580800a985 */ /* 0x0007e2000c101b28 */
[----:B------:R-:W-:Y:S02]  /*a720*/  ISETP.GE.AND P2, PT, R204, UR4, PT ;  /* 0x00000004cc007c0c */ /* 0x000fe4000bf46270 */
[----:B-1----:R-:W-:-:S04]  /*a730*/  @!P5 LEA R4, P6, R207, R11, 0x2 ;  /* 0x0000000bcf04d211 */ /* 0x002fc800078c10ff */
[----:B------:R-:W-:Y:S02]  /*a740*/  @!P5 LEA.HI.X R5, R207, R12, R155, 0x2, P6 ;  /* 0x0000000ccf05d211 */ /* 0x000fe400030f149b */
[----:B--2---:R-:W-:-:S03]  /*a750*/  @!P4 LEA R6, P0, R206, R11, 0x2 ;  /* 0x0000000bce06c211 */ /* 0x004fc600078010ff */
[----:B------:R1:W-:Y:S01]  /*a760*/  @!P5 ST.E.64 desc[UR40][R4.64], R92 ;  /* 0x0000005c0400d985 */ /* 0x0003e2000c101b28 */
[----:B------:R-:W-:Y:S02]  /*a770*/  ISETP.GE.AND P5, PT, R201, UR4, PT ;  /* 0x00000004c9007c0c */ /* 0x000fe4000bfa6270 */
[-C--:B------:R-:W-:Y:S02]  /*a780*/  @!P4 LEA.HI.X R7, R206, R12.reuse, R154, 0x2, P0 ;  /* 0x0000000cce07c211 */ /* 0x080fe400000f149a */
[----:B------:R-:W-:Y:S02]  /*a790*/  ISETP.GE.AND P0, PT, R202, UR4, PT ;  /* 0x00000004ca007c0c */ /* 0x000fe4000bf06270 */
[C---:B---3--:R-:W-:Y:S01]  /*a7a0*/  @!P3 LEA R8, P6, R205.reuse, R11, 0x2 ;  /* 0x0000000bcd08b211 */ /* 0x048fe200078c10ff */
[----:B------:R2:W-:Y:S01]  /*a7b0*/  @!P4 ST.E.64 desc[UR40][R6.64], R96 ;  /* 0x000000600600c985 */ /* 0x0005e2000c101b28 */
[----:B------:R-:W-:Y:S02]  /*a7c0*/  ISETP.GE.AND P4, PT, R200, UR4, PT ;  /* 0x00000004c8007c0c */ /* 0x000fe4000bf86270 */
[----:B------:R-:W-:-:S02]  /*a7d0*/  @!P3 LEA.HI.X R9, R205, R12, R153, 0x2, P6 ;  /* 0x0000000ccd09b211 */ /* 0x000fc400030f1499 */
[----:B-1----:R-:W-:-:S03]  /*a7e0*/  @!P2 LEA R4, P6, R204, R11, 0x2 ;  /* 0x0000000bcc04a211 */ /* 0x002fc600078c10ff */
[----:B------:R1:W-:Y:S01]  /*a7f0*/  @!P3 ST.E.64 desc[UR40][R8.64], R100 ;  /* 0x000000640800b985 */ /* 0x0003e2000c101b28 */
[----:B------:R-:W-:Y:S02]  /*a800*/  @!P2 LEA.HI.X R5, R204, R12, R152, 0x2, P6 ;  /* 0x0000000ccc05a211 */ /* 0x000fe400030f1498 */
[----:B--2---:R-:W-:-:S03]  /*a810*/  @!P1 LEA R6, P3, R203, R11, 0x2 ;  /* 0x0000000bcb069211 */ /* 0x004fc600078610ff */
[----:B------:R2:W-:Y:S01]  /*a820*/  @!P2 ST.E.64 desc[UR40][R4.64], R104 ;  /* 0x000000680400a985 */ /* 0x0005e2000c101b28 */
[-C--:B------:R-:W-:Y:S02]  /*a830*/  @!P1 LEA.HI.X R7, R203, R12.reuse, R21, 0x2, P3 ;  /* 0x0000000ccb079211 */ /* 0x080fe400018f1415 */
[----:B------:R-:W-:Y:S02]  /*a840*/  ISETP.GE.AND P3, PT, R199, UR4, PT ;  /* 0x00000004c7007c0c */ /* 0x000fe4000bf66270 */
[CC--:B-1----:R-:W-:Y:S01]  /*a850*/  @!P0 LEA R8, P6, R202.reuse, R11.reuse, 0x2 ;  /* 0x0000000bca088211 */ /* 0x0c2fe200078c10ff */
[----:B------:R1:W-:Y:S03]  /*a860*/  @!P1 ST.E.64 desc[UR40][R6.64], R108 ;  /* 0x0000006c06009985 */ /* 0x0003e6000c101b28 */
[----:B------:R-:W-:Y:S02]  /*a870*/  @!P0 LEA.HI.X R9, R202, R12, R237, 0x2, P6 ;  /* 0x0000000cca098211 */ /* 0x000fe400030f14ed */
[----:B--2---:R-:W-:-:S03]  /*a880*/  @!P5 LEA R4, P1, R201, R11, 0x2 ;  /* 0x0000000bc904d211 */ /* 0x004fc600078210ff */
[----:B------:R2:W-:Y:S01]  /*a890*/  @!P0 ST.E.64 desc[UR40][R8.64], R112 ;  /* 0x0000007008008985 */ /* 0x0005e2000c101b28 */
[----:B------:R-:W-:Y:S02]  /*a8a0*/  ISETP.GE.AND P0, PT, R198, UR4, PT ;  /* 0x00000004c6007c0c */ /* 0x000fe4000bf06270 */
[-C--:B------:R-:W-:Y:S02]  /*a8b0*/  @!P5 LEA.HI.X R5, R201, R12.reuse, R236, 0x2, P1 ;  /* 0x0000000cc905d211 */ /* 0x080fe400008f14ec */
[----:B------:R-:W-:Y:S02]  /*a8c0*/  ISETP.GE.AND P1, PT, R197, UR4, PT ;  /* 0x00000004c5007c0c */ /* 0x000fe4000bf26270 */
[C---:B-1----:R-:W-:Y:S01]  /*a8d0*/  @!P4 LEA R6, P2, R200.reuse, R11, 0x2 ;  /* 0x0000000bc806c211 */ /* 0x042fe200078410ff */
[----:B------:R1:W-:Y:S03]  /*a8e0*/  @!P5 ST.E.64 desc[UR40][R4.64], R116 ;  /* 0x000000740400d985 */ /* 0x0003e6000c101b28 */
[----:B------:R-:W-:-:S02]  /*a8f0*/  @!P4 LEA.HI.X R7, R200, R12, R235, 0x2, P2 ;  /* 0x0000000cc807c211 */ /* 0x000fc400010f14eb */
[----:B------:R-:W-:Y:S02]  /*a900*/  ISETP.GE.AND P2, PT, R194, UR4, PT ;  /* 0x00000004c2007c0c */ /* 0x000fe4000bf46270 */
[CC--:B--2---:R-:W-:Y:S01]  /*a910*/  @!P3 LEA R8, P6, R199.reuse, R11.reuse, 0x2 ;  /* 0x0000000bc708b211 */ /* 0x0c4fe200078c10ff */
[----:B------:R2:W-:Y:S01]  /*a920*/  @!P4 ST.E.64 desc[UR40][R6.64], R120 ;  /* 0x000000780600c985 */ /* 0x0005e2000c101b28 */
[----:B------:R-:W-:Y:S02]  /*a930*/  ISETP.GE.AND P4, PT, R196, UR4, PT ;  /* 0x00000004c4007c0c */ /* 0x000fe4000bf86270 */
[----:B------:R-:W-:Y:S02]  /*a940*/  @!P3 LEA.HI.X R9, R199, R12, R234, 0x2, P6 ;  /* 0x0000000cc709b211 */ /* 0x000fe400030f14ea */
[----:B-1----:R-:W-:-:S03]  /*a950*/  @!P0 LEA R4, P5, R198, R11, 0x2 ;  /* 0x0000000bc6048211 */ /* 0x002fc600078a10ff */
[----:B------:R1:W-:Y:S01]  /*a960*/  @!P3 ST.E.64 desc[UR40][R8.64], R124 ;  /* 0x0000007c0800b985 */ /* 0x0003e2000c101b28 */
[----:B------:R-:W-:Y:S02]  /*a970*/  ISETP.GE.AND P3, PT, R195, UR4, PT ;  /* 0x00000004c3007c0c */ /* 0x000fe4000bf66270 */
[-C--:B------:R-:W-:Y:S02]  /*a980*/  @!P0 LEA.HI.X R5, R198, R12.reuse, R233, 0x2, P5 ;  /* 0x0000000cc6058211 */ /* 0x080fe400028f14e9 */
[----:B------:R-:W-:Y:S02]  /*a990*/  ISETP.GE.AND P5, PT, R193, UR4, PT ;  /* 0x00000004c1007c0c */ /* 0x000fe4000bfa6270 */
[C---:B--2---:R-:W-:Y:S01]  /*a9a0*/  @!P1 LEA R6, P6, R197.reuse, R11, 0x2 ;  /* 0x0000000bc5069211 */ /* 0x044fe200078c10ff */
[----:B------:R2:W-:Y:S03]  /*a9b0*/  @!P0 ST.E.64 desc[UR40][R4.64], R128 ;  /* 0x0000008004008985 */ /* 0x0005e6000c101b28 */
[----:B------:R-:W-:-:S03]  /*a9c0*/  @!P1 LEA.HI.X R7, R197, R12, R232, 0x2, P6 ;  /* 0x0000000cc5079211 */ /* 0x000fc600030f14e8 */
[CC--:B-1----:R-:W-:Y:S02]  /*a9d0*/  @!P3 LEA R8, P6, R195.reuse, R11.reuse, 0x2 ;  /* 0x0000000bc308b211 */ /* 0x0c2fe400078c10ff */
[----:B------:R1:W-:Y:S02]  /*a9e0*/  @!P1 ST.E.64 desc[UR40][R6.64], R132 ;  /* 0x0000008406009985 */ /* 0x0003e4000c101b28 */
[----:B------:R-:W-:Y:S02]  /*a9f0*/  @!P3 LEA.HI.X R9, R195, R12, R230, 0x2, P6 ;  /* 0x0000000cc309b211 */ /* 0x000fe400030f14e6 */
[----:B--2---:R-:W-:-:S04]  /*aa00*/  @!P4 LEA R4, P0, R196, R11, 0x2 ;  /* 0x0000000bc404c211 */ /* 0x004fc800078010ff */
[-C--:B------:R-:W-:Y:S02]  /*aa10*/  @!P4 LEA.HI.X R5, R196, R12.reuse, R231, 0x2, P0 ;  /* 0x0000000cc405c211 */ /* 0x080fe400000f14e7 */
[CC--:B------:R-:W-:Y:S02]  /*aa20*/  @!P5 LEA R14, P0, R193.reuse, R11.reuse, 0x2 ;  /* 0x0000000bc10ed211 */ /* 0x0c0fe400078010ff */
[C---:B-1----:R-:W-:Y:S01]  /*aa30*/  @!P2 LEA R6, P1, R194.reuse, R11, 0x2 ;  /* 0x0000000bc206a211 */ /* 0x042fe200078210ff */
[----:B------:R3:W-:Y:S01]  /*aa40*/  @!P4 ST.E.64 desc[UR40][R4.64], R136 ;  /* 0x000000880400c985 */ /* 0x0007e2000c101b28 */
[-C--:B------:R-:W-:Y:S02]  /*aa50*/  @!P5 LEA.HI.X R15, R193, R12.reuse, R228, 0x2, P0 ;  /* 0x0000000cc10fd211 */ /* 0x080fe400000f14e4 */
[----:B------:R-:W-:Y:S01]  /*aa60*/  @!P2 LEA.HI.X R7, R194, R12, R229, 0x2, P1 ;  /* 0x0000000cc207a211 */ /* 0x000fe200008f14e5 */
[----:B------:R3:W-:Y:S04]  /*aa70*/  @!P3 ST.E.64 desc[UR40][R8.64], R140 ;  /* 0x0000008c0800b985 */ /* 0x0007e8000c101b28 */
[----:B------:R3:W-:Y:S04]  /*aa80*/  @!P2 ST.E.64 desc[UR40][R6.64], R144 ;  /* 0x000000900600a985 */ /* 0x0007e8000c101b28 */
[----:B------:R3:W-:Y:S02]  /*aa90*/  @!P5 ST.E.64 desc[UR40][R14.64], R148 ;  /* 0x000000940e00d985 */ /* 0x0007e4000c101b28 */
.L_x_426:
[----:B------:R-:W-:Y:S05]  /*aaa0*/  BSYNC B1 ;  /* 0x0000000000017941 */ /* 0x000fea0003800000 */
.L_x_425:
[----:B------:R-:W-:Y:S01]  /*aab0*/  VIADD R0, R0, 0x8 ;  /* 0x0000000800007836 */ /* 0x000fe20000000000 */
[----:B------:R4:W0:Y:S04]  /*aac0*/  SHFL.IDX PT, R20, R10, 0x1, 0x1c1f ;  /* 0x003c1f000a147f89 */ /* 0x00082800000e0000 */
[----:B------:R-:W-:Y:S01]  /*aad0*/  ISETP.GE.AND P0, PT, R0, UR8, PT ;  /* 0x0000000800007c0c */ /* 0x000fe2000bf06270 */
[----:B------:R4:W0:-:S12]  /*aae0*/  SHFL.IDX PT, R24, R3, 0x1, 0x1c1f ;  /* 0x003c1f0003187f89 */ /* 0x00081800000e0000 */
[----:B----4-:R-:W-:Y:S05]  /*aaf0*/  @P0 BRA `(.L_x_424) ;  /* 0x0000001800080947 */ /* 0x010fea0003800000 */
[----:B------:R-:W-:Y:S02]  /*ab00*/  ULDC UR4, c[0x0][0xac8] ;  /* 0x0002b20000047ab9 */ /* 0x000fe40000000800 */
[----:B------:R-:W-:Y:S02]  /*ab10*/  ISETP.GE.AND P4, PT, R17, UR4, PT ;  /* 0x0000000411007c0c */ /* 0x000fe4000bf86270 */
[----:B------:R-:W-:Y:S02]  /*ab20*/  ISETP.GE.AND P2, PT, R223, UR4, PT ;  /* 0x00000004df007c0c */ /* 0x000fe4000bf46270 */
[----:B------:R-:W-:Y:S02]  /*ab30*/  ISETP.GE.AND P1, PT, R222, UR4, PT ;  /* 0x00000004de007c0c */ /* 0x000fe4000bf26270 */
[----:B------:R-:W-:-:S07]  /*ab40*/  ISETP.GE.AND P0, PT, R221, UR4, PT ;  /* 0x00000004dd007c0c */ /* 0x000fce000bf06270 */
[-C--:B0-----:R-:W-:Y:S02]  /*ab50*/  @!P4 LEA R10, P3, R17, R24.reuse, 0x2 ;  /* 0x00000018110ac211 */ /* 0x081fe400078610ff */
[----:B---3--:R-:W-:Y:S02]  /*ab60*/  @!P2 LEA R4, P6, R223, R24, 0x2 ;  /* 0x00000018df04a211 */ /* 0x008fe400078c10ff */
[----:B-1----:R-:W-:Y:S02]  /*ab70*/  @!P4 LEA.HI.X R11, R17, R20, R171, 0x2, P3 ;  /* 0x00000014110bc211 */ /* 0x002fe400018f14ab */
[----:B------:R-:W-:Y:S02]  /*ab80*/  ISETP.GE.AND P3, PT, R220, UR4, PT ;  /* 0x00000004dc007c0c */ /* 0x000fe4000bf66270 */
[----:B------:R-:W-:Y:S01]  /*ab90*/  @!P1 LEA R6, P5, R222, R24, 0x2 ;  /* 0x00000018de069211 */ /* 0x000fe200078a10ff */
[----:B------:R0:W-:Y:S01]  /*aba0*/  @!P4 ST.E.64 desc[UR40][R10.64], R26 ;  /* 0x0000001a0a00c985 */ /* 0x0001e2000c101b28 */
[----:B------:R-:W-:-:S02]  /*abb0*/  ISETP.GE.AND P4, PT, R219, UR4, PT ;  /* 0x00000004db007c0c */ /* 0x000fc4000bf86270 */
[----:B------:R-:W-:Y:S02]  /*abc0*/  @!P2 LEA.HI.X R5, R223, R20, R170, 0x2, P6 ;  /* 0x00000014df05a211 */ /* 0x000fe400030f14aa */
[C---:B------:R-:W-:Y:S02]  /*abd0*/  @!P0 LEA R8, P6, R221.reuse, R24, 0x2 ;  /* 0x00000018dd088211 */ /* 0x040fe400078c10ff */
[-C--:B------:R-:W-:Y:S01]  /*abe0*/  @!P1 LEA.HI.X R7, R222, R20.reuse, R169, 0x2, P5 ;  /* 0x00000014de079211 */ /* 0x080fe200028f14a9 */
[----:B------:R1:W-:Y:S01]  /*abf0*/  @!P2 ST.E.64 desc[UR40][R4.64], R30 ;  /* 0x0000001e0400a985 */ /* 0x0003e2000c101b28 */
[----:B------:R-:W-:Y:S02]  /*ac00*/  ISETP.GE.AND P5, PT, R218, UR4, PT ;  /* 0x00000004da007c0c */ /* 0x000fe4000bfa6270 */
[----:B------:R-:W-:Y:S01]  /*ac10*/  @!P0 LEA.HI.X R9, R221, R20, R13, 0x2, P6 ;  /* 0x00000014dd098211 */ /* 0x000fe200030f140d */
[----:B------:R3:W-:Y:S01]  /*ac20*/  @!P1 ST.E.64 desc[UR40][R6.64], R34 ;  /* 0x0000002206009985 */ /* 0x0007e2000c101b28 */
[----:B0-----:R-:W-:-:S03]  /*ac30*/  @!P3 LEA R10, P1, R220, R24, 0x2 ;  /* 0x00000018dc0ab211 */ /* 0x001fc600078210ff */
[----:B------:R0:W-:Y:S01]  /*ac40*/  @!P0 ST.E.64 desc[UR40][R8.64], R38 ;  /* 0x0000002608008985 */ /* 0x0001e2000c101b28 */
[----:B------:R-:W-:Y:S02]  /*ac50*/  ISETP.GE.AND P0, PT, R217, UR4, PT ;  /* 0x00000004d9007c0c */ /* 0x000fe4000bf06270 */
[C---:B--2---:R-:W-:Y:S02]  /*ac60*/  @!P4 LEA R12, P2, R219.reuse, R24, 0x2 ;  /* 0x00000018db0cc211 */ /* 0x044fe400078410ff */
[-C--:B------:R-:W-:Y:S02]  /*ac70*/  @!P3 LEA.HI.X R11, R220, R20.reuse, R168, 0x2, P1 ;  /* 0x00000014dc0bb211 */ /* 0x080fe400008f14a8 */
[----:B------:R-:W-:Y:S02]  /*ac80*/  ISETP.GE.AND P1, PT, R216, UR4, PT ;  /* 0x00000004d8007c0c */ /* 0x000fe4000bf26270 */
[----:B------:R-:W-:Y:S01]  /*ac90*/  @!P4 LEA.HI.X R13, R219, R20, R167, 0x2, P2 ;  /* 0x00000014db0dc211 */ /* 0x000fe200010f14a7 */
[----:B------:R2:W-:Y:S01]  /*aca0*/  @!P3 ST.E.64 desc[UR40][R10.64], R42 ;  /* 0x0000002a0a00b985 */ /* 0x0005e2000c101b28 */
[----:B------:R-:W-:-:S02]  /*acb0*/  ISETP.GE.AND P2, PT, R215, UR4, PT ;  /* 0x00000004d7007c0c */ /* 0x000fc4000bf46270 */
[----:B------:R-:W-:Y:S01]  /*acc0*/  @!P5 LEA R14, P6, R218, R24, 0x2 ;  /* 0x00000018da0ed211 */ /* 0x000fe200078c10ff */
[----:B------:R4:W-:Y:S01]  /*acd0*/  @!P4 ST.E.64 desc[UR40][R12.64], R46 ;  /* 0x0000002e0c00c985 */ /* 0x0009e2000c101b28 */
[----:B------:R-:W-:Y:S02]  /*ace0*/  ISETP.GE.AND P3, PT, R214, UR4, PT ;  /* 0x00000004d6007c0c */ /* 0x000fe4000bf66270 */
[----:B------:R-:W-:Y:S02]  /*acf0*/  @!P5 LEA.HI.X R15, R218, R20, R166, 0x2, P6 ;  /* 0x00000014da0fd211 */ /* 0x000fe400030f14a6 */
[-C--:B-1----:R-:W-:Y:S02]  /*ad00*/  @!P0 LEA R4, P6, R217, R24.reuse, 0x2 ;  /* 0x00000018d9048211 */ /* 0x082fe400078c10ff */
[----:B------:R-:W-:Y:S01]  /*ad10*/  ISETP.GE.AND P4, PT, R213, UR4, PT ;  /* 0x00000004d5007c0c */ /* 0x000fe2000bf86270 */
[----:B------:R1:W-:Y:S01]  /*ad20*/  @!P5 ST.E.64 desc[UR40][R14.64], R50 ;  /* 0x000000320e00d985 */ /* 0x0003e2000c101b28 */
[----:B---3--:R-:W-:-:S02]  /*ad30*/  @!P1 LEA R6, P5, R216, R24, 0x2 ;  /* 0x00000018d8069211 */ /* 0x008fc400078a10ff */
[----:B------:R-:W-:Y:S02]  /*ad40*/  @!P0 LEA.HI.X R5, R217, R20, R165, 0x2, P6 ;  /* 0x00000014d9058211 */ /* 0x000fe400030f14a5 */
[C---:B0-----:R-:W-:Y:S02]  /*ad50*/  @!P2 LEA R8, P6, R215.reuse, R24, 0x2 ;  /* 0x00000018d708a211 */ /* 0x041fe400078c10ff */
[-C--:B------:R-:W-:Y:S01]  /*ad60*/  @!P1 LEA.HI.X R7, R216, R20.reuse, R164, 0x2, P5 ;  /* 0x00000014d8079211 */ /* 0x080fe200028f14a4 */
[----:B------:R0:W-:Y:S01]  /*ad70*/  @!P0 ST.E.64 desc[UR40][R4.64], R54 ;  /* 0x0000003604008985 */ /* 0x0001e2000c101b28 */
[----:B------:R-:W-:Y:S02]  /*ad80*/  ISETP.GE.AND P5, PT, R212, UR4, PT ;  /* 0x00000004d4007c0c */ /* 0x000fe4000bfa6270 */
[----:B------:R-:W-:Y:S01]  /*ad90*/  @!P2 LEA.HI.X R9, R215, R20, R163, 0x2, P6 ;  /* 0x00000014d709a211 */ /* 0x000fe200030f14a3 */
[----:B------:R3:W-:Y:S01]  /*ada0*/  @!P1 ST.E.64 desc[UR40][R6.64], R58 ;  /* 0x0000003a06009985 */ /* 0x0007e2000c101b28 */
[----:B------:R-:W-:-:S02]  /*adb0*/  ISETP.GE.AND P0, PT, R211, UR4, PT ;  /* 0x00000004d3007c0c */ /* 0x000fc4000bf06270 */
[-C--:B--2---:R-:W-:Y:S01]  /*adc0*/  @!P3 LEA R10, P6, R214, R24.reuse, 0x2 ;  /* 0x00000018d60ab211 */ /* 0x084fe200078c10ff */
[----:B------:R2:W-:Y:S01]  /*add0*/  @!P2 ST.E.64 desc[UR40][R8.64], R62 ;  /* 0x0000003e0800a985 */ /* 0x0005e2000c101b28 */
[C---:B----4-:R-:W-:Y:S02]  /*ade0*/  @!P4 LEA R12, P2, R213.reuse, R24, 0x2 ;  /* 0x00000018d50cc211 */ /* 0x050fe400078410ff */
[----:B------:R-:W-:Y:S02]  /*adf0*/  ISETP.GE.AND P1, PT, R210, UR4, PT ;  /* 0x00000004d2007c0c */ /* 0x000fe4000bf26270 */
[-C--:B------:R-:W-:Y:S02]  /*ae00*/  @!P3 LEA.HI.X R11, R214, R20.reuse, R162, 0x2, P6 ;  /* 0x00000014d60bb211 */ /* 0x080fe400030f14a2 */
[----:B------:R-:W-:Y:S02]  /*ae10*/  @!P4 LEA.HI.X R13, R213, R20, R161, 0x2, P2 ;  /* 0x00000014d50dc211 */ /* 0x000fe400010f14a1 */
[----:B------:R-:W-:Y:S01]  /*ae20*/  ISETP.GE.AND P2, PT, R209, UR4, PT ;  /* 0x00000004d1007c0c */ /* 0x000fe2000bf46270 */
[----:B------:R-:W-:Y:S01]  /*ae30*/  @!P3 ST.E.64 desc[UR40][R10.64], R66 ;  /* 0x000000420a00b985 */ /* 0x000fe2000c101b28 */
[----:B-1----:R-:W-:-:S03]  /*ae40*/  @!P5 LEA R14, P6, R212, R24, 0x2 ;  /* 0x00000018d40ed211 */ /* 0x002fc600078c10ff */
[----:B------:R1:W-:Y:S01]  /*ae50*/  @!P4 ST.E.64 desc[UR40][R12.64], R70 ;  /* 0x000000460c00c985 */ /* 0x0003e2000c101b28 */
[----:B------:R-:W-:Y:S02]  /*ae60*/  @!P5 LEA.HI.X R15, R212, R20, R160, 0x2, P6 ;  /* 0x00000014d40fd211 */ /* 0x000fe400030f14a0 */
[CC--:B0-----:R-:W-:Y:S02]  /*ae70*/  @!P0 LEA R4, P4, R211.reuse, R24.reuse, 0x2 ;  /* 0x00000018d3048211 */ /* 0x0c1fe400078810ff */
[----:B---3--:R-:W-:Y:S01]  /*ae80*/  @!P1 LEA R6, P3, R210, R24, 0x2 ;  /* 0x00000018d2069211 */ /* 0x008fe200078610ff */
[----:B------:R0:W-:Y:S01]  /*ae90*/  @!P5 ST.E.64 desc[UR40][R14.64], R74 ;  /* 0x0000004a0e00d985 */ /* 0x0001e2000c101b28 */
[----:B------:R-:W-:Y:S02]  /*aea0*/  @!P0 LEA.HI.X R5, R211, R20, R159, 0x2, P4 ;  /* 0x00000014d3058211 */ /* 0x000fe400020f149f */
[----:B------:R-:W-:Y:S02]  /*aeb0*/  ISETP.GE.AND P4, PT, R207, UR4, PT ;  /* 0x00000004cf007c0c */ /* 0x000fe4000bf86270 */
[----:B------:R-:W-:Y:S01]  /*aec0*/  ISETP.GE.AND P5, PT, R208, UR4, PT ;  /* 0x00000004d0007c0c */ /* 0x000fe2000bfa6270 */
[----:B------:R3:W-:Y:S01]  /*aed0*/  @!P0 ST.E.64 desc[UR40][R4.64], R78 ;  /* 0x0000004e04008985 */ /* 0x0007e2000c101b28 */
[----:B--2---:R-:W-:-:S02]  /*aee0*/  @!P2 LEA R8, P6, R209, R24, 0x2 ;  /* 0x00000018d108a211 */ /* 0x004fc400078c10ff */
[-C--:B------:R-:W-:Y:S02]  /*aef0*/  @!P1 LEA.HI.X R7, R210, R20.reuse, R158, 0x2, P3 ;  /* 0x00000014d2079211 */ /* 0x080fe400018f149e */
[----:B------:R-:W-:Y:S02]  /*af00*/  ISETP.GE.AND P3, PT, R206, UR4, PT ;  /* 0x00000004ce007c0c */ /* 0x000fe4000bf66270 */
[----:B------:R-:W-:Y:S01]  /*af10*/  @!P2 LEA.HI.X R9, R209, R20, R157, 0x2, P6 ;  /* 0x00000014d109a211 */ /* 0x000fe200030f149d */
[----:B------:R2:W-:Y:S01]  /*af20*/  @!P1 ST.E.64 desc[UR40][R6.64], R82 ;  /* 0x0000005206009985 */ /* 0x0005e2000c101b28 */
[----:B------:R-:W-:Y:S02]  /*af30*/  ISETP.GE.AND P1, PT, R204, UR4, PT ;  /* 0x00000004cc007c0c */ /* 0x000fe4000bf26270 */
[----:B-1----:R-:W-:Y:S01]  /*af40*/  @!P4 LEA R12, P0, R207, R24, 0x2 ;  /* 0x00000018cf0cc211 */ /* 0x002fe200078010ff */
[----:B------:R1:W-:Y:S01]  /*af50*/  @!P2 ST.E.64 desc[UR40][R8.64], R86 ;  /* 0x000000560800a985 */ /* 0x0003e2000c101b28 */
[----:B------:R-:W-:-:S02]  /*af60*/  ISETP.GE.AND P2, PT, R205, UR4, PT ;  /* 0x00000004cd007c0c */ /* 0x000fc4000bf46270 */
[C---:B------:R-:W-:Y:S02]  /*af70*/  @!P5 LEA R10, P6, R208.reuse, R24, 0x2 ;  /* 0x00000018d00ad211 */ /* 0x040fe400078c10ff */
[-C--:B------:R-:W-:Y:S02]  /*af80*/  @!P4 LEA.HI.X R13, R207, R20.reuse, R155, 0x2, P0 ;  /* 0x00000014cf0dc211 */ /* 0x080fe400000f149b */
[----:B------:R-:W-:Y:S02]  /*af90*/  @!P5 LEA.HI.X R11, R208, R20, R156, 0x2, P6 ;  /* 0x00000014d00bd211 */ /* 0x000fe400030f149c */
[----:B------:R-:W-:Y:S02]  /*afa0*/  ISETP.GE.AND P0, PT, R203, UR4, PT ;  /* 0x00000004cb007c0c */ /* 0x000fe4000bf06270 */
[----:B0-----:R-:W-:Y:S01]  /*afb0*/  @!P3 LEA R14, P6, R206, R24, 0x2 ;  /* 0x00000018ce0eb211 */ /* 0x001fe200078c10ff */
[----:B------:R0:W-:Y:S01]  /*afc0*/  @!P5 ST.E.64 desc[UR40][R10.64], R90 ;  /* 0x0000005a0a00d985 */ /* 0x0001e2000c101b28 */
[----:B------:R-:W-:-:S02]  /*afd0*/  ISETP.GE.AND P5, PT, R202, UR4, PT ;  /* 0x00000004ca007c0c */ /* 0x000fc4000bfa6270 */
[----:B------:R-:W-:Y:S01]  /*afe0*/  @!P3 LEA.HI.X R15, R206, R20, R154, 0x2, P6 ;  /* 0x00000014ce0fb211 */ /* 0x000fe200030f149a */
[----:B------:R4:W-:Y:S01]  /*aff0*/  @!P4 ST.E.64 desc[UR40][R12.64], R94 ;  /* 0x0000005e0c00c985 */ /* 0x0009e2000c101b28 */
[-C--:B---3--:R-:W-:Y:S02]  /*b000*/  @!P2 LEA R4, P6, R205, R24.reuse, 0x2 ;  /* 0x00000018cd04a211 */ /* 0x088fe400078c10ff */
[----:B------:R-:W-:Y:S01]  /*b010*/  ISETP.GE.AND P4, PT, R201, UR4, PT ;  /* 0x00000004c9007c0c */ /* 0x000fe2000bf86270 */
[----:B------:R3:W-:Y:S01]  /*b020*/  @!P3 ST.E.64 desc[UR40][R14.64], R98 ;  /* 0x000000620e00b985 */ /* 0x0007e2000c101b28 */
[----:B--2---:R-:W-:Y:S02]  /*b030*/  @!P1 LEA R6, P3, R204, R24, 0x2 ;  /* 0x00000018cc069211 */ /* 0x004fe400078610ff */
[----:B------:R-:W-:Y:S02]  /*b040*/  @!P2 LEA.HI.X R5, R205, R20, R153, 0x2, P6 ;  /* 0x00000014cd05a211 */ /* 0x000fe400030f1499 */
[----:B-1----:R-:W-:-:S02]  /*b050*/  @!P0 LEA R8, P6, R203, R24, 0x2 ;  /* 0x00000018cb088211 */ /* 0x002fc400078c10ff */
[-C--:B------:R-:W-:Y:S01]  /*b060*/  @!P1 LEA.HI.X R7, R204, R20.reuse, R152, 0x2, P3 ;  /* 0x00000014cc079211 */ /* 0x080fe200018f1498 */
[----:B------:R1:W-:Y:S01]  /*b070*/  @!P2 ST.E.64 desc[UR40][R4.64], R102 ;  /* 0x000000660400a985 */ /* 0x0003e2000c101b28 */
[----:B------:R-:W-:Y:S02]  /*b080*/  ISETP.GE.AND P3, PT, R200, UR4, PT ;  /* 0x00000004c8007c0c */ /* 0x000fe4000bf66270 */
[----:B------:R-:W-:Y:S01]  /*b090*/  @!P0 LEA.HI.X R9, R203, R20, R21, 0x2, P6 ;  /* 0x00000014cb098211 */ /* 0x000fe200030f1415 */
[----:B------:R2:W-:Y:S01]  /*b0a0*/  @!P1 ST.E.64 desc[UR40][R6.64], R106 ;  /* 0x0000006a06009985 */ /* 0x0005e2000c101b28 */
[-C--:B0-----:R-:W-:Y:S02]  /*b0b0*/  @!P5 LEA R10, P1, R202, R24.reuse, 0x2 ;  /* 0x00000018ca0ad211 */ /* 0x081fe400078210ff */
[----:B----4-:R-:W-:Y:S01]  /*b0c0*/  @!P4 LEA R12, P2, R201, R24, 0x2 ;  /* 0x00000018c90cc211 */ /* 0x010fe200078410ff */
[----:B------:R0:W-:Y:S01]  /*b0d0*/  @!P0 ST.E.64 desc[UR40][R8.64], R110 ;  /* 0x0000006e08008985 */ /* 0x0001e2000c101b28 */
[----:B------:R-:W-:-:S02]  /*b0e0*/  ISETP.GE.AND P0, PT, R199, UR4, PT ;  /* 0x00000004c7007c0c */ /* 0x000fc4000bf06270 */
[----:B------:R-:W-:Y:S02]  /*b0f0*/  @!P5 LEA.HI.X R11, R202, R20, R237, 0x2, P1 ;  /* 0x00000014ca0bd211 */ /* 0x000fe400008f14ed */
[----:B------:R-:W-:Y:S02]  /*b100*/  ISETP.GE.AND P1, PT, R198, UR4, PT ;  /* 0x00000004c6007c0c */ /* 0x000fe4000bf26270 */
[C---:B---3--:R-:W-:Y:S01]  /*b110*/  @!P3 LEA R14, P6, R200.reuse, R24, 0x2 ;  /* 0x00000018c80eb211 */ /* 0x048fe200078c10ff */
[----:B------:R3:W-:Y:S01]  /*b120*/  @!P5 ST.E.64 desc[UR40][R10.64], R114 ;  /* 0x000000720a00d985 */ /* 0x0007e2000c101b28 */
[-C--:B------:R-:W-:Y:S02]  /*b130*/  @!P4 LEA.HI.X R13, R201, R20.reuse, R236, 0x2, P2 ;  /* 0x00000014c90dc211 */ /* 0x080fe400010f14ec */
[----:B------:R-:W-:Y:S02]  /*b140*/  @!P3 LEA.HI.X R15, R200, R20, R235, 0x2, P6 ;  /* 0x00000014c80fb211 */ /* 0x000fe400030f14eb */
[----:B------:R-:W-:Y:S01]  /*b150*/  ISETP.GE.AND P2, PT, R195, UR4, PT ;  /* 0x00000004c3007c0c */ /* 0x000fe2000bf46270 */
[----:B------:R4:W-:Y:S01]  /*b160*/  @!P4 ST.E.64 desc[UR40][R12.64], R118 ;  /* 0x000000760c00c985 */ /* 0x0009e2000c101b28 */
[----:B------:R-:W-:-:S02]  /*b170*/  ISETP.GE.AND P4, PT, R197, UR4, PT ;  /* 0x00000004c5007c0c */ /* 0x000fc4000bf86270 */
[C---:B-1----:R-:W-:Y:S01]  /*b180*/  @!P0 LEA R4, P5, R199.reuse, R24, 0x2 ;  /* 0x00000018c7048211 */ /* 0x042fe200078a10ff */
[----:B------:R1:W-:Y:S01]  /*b190*/  @!P3 ST.E.64 desc[UR40][R14.64], R122 ;  /* 0x0000007a0e00b985 */ /* 0x0003e2000c101b28 */
[----:B------:R-:W-:Y:S02]  /*b1a0*/  ISETP.GE.AND P3, PT, R196, UR4, PT ;  /* 0x00000004c4007c0c */ /* 0x000fe4000bf66270 */
[----:B------:R-:W-:Y:S02]  /*b1b0*/  @!P0 LEA.HI.X R5, R199, R20, R234, 0x2, P5 ;  /* 0x00000014c7058211 */ /* 0x000fe400028f14ea */
[----:B------:R-:W-:Y:S02]  /*b1c0*/  ISETP.GE.AND P5, PT, R194, UR4, PT ;  /* 0x00000004c2007c0c */ /* 0x000fe4000bfa6270 */
[-C--:B--2---:R-:W-:Y:S01]  /*b1d0*/  @!P1 LEA R6, P6, R198, R24.reuse, 0x2 ;  /* 0x00000018c6069211 */ /* 0x084fe200078c10ff */
[----:B------:R2:W-:Y:S02]  /*b1e0*/  @!P0 ST.E.64 desc[UR40][R4.64], R126 ;  /* 0x0000007e04008985 */ /* 0x0005e4000c101b28 */
[----:B0-----:R-:W-:-:S02]  /*b1f0*/  @!P4 LEA R8, P0, R197, R24, 0x2 ;  /* 0x00000018c508c211 */ /* 0x001fc400078010ff */
[----:B------:R-:W-:Y:S02]  /*b200*/  @!P1 LEA.HI.X R7, R198, R20, R233, 0x2, P6 ;  /* 0x00000014c6079211 */ /* 0x000fe400030f14e9 */
[----:B---3--:R-:W-:Y:S02]  /*b210*/  @!P3 LEA R10, P6, R196, R24, 0x2 ;  /* 0x00000018c40ab211 */ /* 0x008fe400078c10ff */
[----:B------:R-:W-:Y:S01]  /*b220*/  @!P4 LEA.HI.X R9, R197, R20, R232, 0x2, P0 ;  /* 0x00000014c509c211 */ /* 0x000fe200000f14e8 */
[----:B------:R2:W-:Y:S01]  /*b230*/  @!P1 ST.E.64 desc[UR40][R6.64], R130 ;  /* 0x0000008206009985 */ /* 0x0005e2000c101b28 */
[-C--:B----4-:R-:W-:Y:S02]  /*b240*/  @!P2 LEA R12, P1, R195, R24.reuse, 0x2 ;  /* 0x00000018c30ca211 */ /* 0x090fe400078210ff */
[----:B-1----:R-:W-:Y:S01]  /*b250*/  @!P5 LEA R14, P0, R194, R24, 0x2 ;  /* 0x00000018c20ed211 */ /* 0x002fe200078010ff */
[----:B------:R2:W-:Y:S01]  /*b260*/  @!P4 ST.E.64 desc[UR40][R8.64], R134 ;  /* 0x000000860800c985 */ /* 0x0005e2000c101b28 */
[----:B------:R-:W-:-:S02]  /*b270*/  @!P3 LEA.HI.X R11, R196, R20, R231, 0x2, P6 ;  /* 0x00000014c40bb211 */ /* 0x000fc400030f14e7 */
[-C--:B------:R-:W-:Y:S02]  /*b280*/  @!P2 LEA.HI.X R13, R195, R20.reuse, R230, 0x2, P1 ;  /* 0x00000014c30da211 */ /* 0x080fe400008f14e6 */
[----:B------:R-:W-:Y:S01]  /*b290*/  @!P5 LEA.HI.X R15, R194, R20, R229, 0x2, P0 ;  /* 0x00000014c20fd211 */ /* 0x000fe200000f14e5 */
[----:B------:R2:W-:Y:S01]  /*b2a0*/  @!P3 ST.E.64 desc[UR40][R10.64], R138 ;  /* 0x0000008a0a00b985 */ /* 0x0005e2000c101b28 */
[----:B------:R-:W-:-:S03]  /*b2b0*/  ISETP.GE.AND P0, PT, R193, UR4, PT ;  /* 0x00000004c1007c0c */ /* 0x000fc6000bf06270 */
[----:B------:R2:W-:Y:S04]  /*b2c0*/  @!P2 ST.E.64 desc[UR40][R12.64], R142 ;  /* 0x0000008e0c00a985 */ /* 0x0005e8000c101b28 */
[----:B------:R2:W-:Y:S06]  /*b2d0*/  @!P5 ST.E.64 desc[UR40][R14.64], R146 ;  /* 0x000000920e00d985 */ /* 0x0005ec000c101b28 */
[----:B------:R-:W-:Y:S05]  /*b2e0*/  @P0 BRA `(.L_x_424) ;  /* 0x00000010000c0947 */ /* 0x000fea0003800000 */
[----:B--2---:R-:W-:-:S04]  /*b2f0*/  LEA R4, P0, R193, R24, 0x2 ;  /* 0x00000018c1047211 */ /* 0x004fc800078010ff */
[----:B------:R-:W-:-:S05]  /*b300*/  LEA.HI.X R5, R193, R20, R228, 0x2, P0 ;  /* 0x00000014c1057211 */ /* 0x000fca00000f14e4 */
[----:B------:R0:W-:Y:S01]  /*b310*/  ST.E.64 desc[UR40][R4.64], R150 ;  /* 0x0000009604007985 */ /* 0x0001e2000c101b28 */
[----:B------:R-:W-:Y:S05]  /*b320*/  BRA `(.L_x_424) ;  /* 0x0000000c00fc7947 */ /* 0x000fea0003800000 */
.L_x_418:
[----:B------:R-:W-:Y:S02]  /*b330*/  ULDC.64 UR8, c[0x0][0xc00] ;  /* 0x0003000000087ab9 */ /* 0x000fe40000000a00 */
[----:B------:R-:W-:-:S04]  /*b340*/  UISETP.NE.U32.AND UP0, UPT, UR8, URZ, UPT ;  /* 0x0000003f0800728c */ /* 0x000fc8000bf05070 */
[----:B------:R-:W-:-:S03]  /*b350*/  UISETP.NE.AND.EX UP0, UPT, UR9, URZ, UPT, UP0 ;  /* 0x0000003f0900728c */ /* 0x000fc6000bf05300 */
[----:B------:R-:W-:Y:S02]  /*b360*/  ULDC.64 UR8, c[0x0][0xc00] ;  /* 0x0003000000087ab9 */ /* 0x000fe40000000a00 */
[----:B------:R-:W-:Y:S01]  /*b370*/  UIMAD.WIDE UR8, UR39, 0x4, UR8 ;  /* 0x00000004270878a5 */ /* 0x000fe2000f8e0208 */
[----:B------:R-:W-:-:S05]  /*b380*/  PLOP3.LUT P1, PT, PT, PT, UP0, 0x80, 0x0 ;  /* 0x000000000000781c */ /* 0x000fca0003f2f008 */
[----:B------:R-:W-:Y:S02]  /*b390*/  IMAD.U32 R4, RZ, RZ, UR8 ;  /* 0x00000008ff047e24 */ /* 0x000fe4000f8e00ff */
[----:B------:R-:W-:Y:S01]  /*b3a0*/  IMAD.U32 R5, RZ, RZ, UR9 ;  /* 0x00000009ff057e24 */ /* 0x000fe2000f8e00ff */
[----:B------:R-:W-:Y:S02]  /*b3b0*/  ULDC.64 UR8, c[0x0][0xc08] ;  /* 0x0003020000087ab9 */ /* 0x000fe40000000a00 */
[----:B------:R-:W-:-:S03]  /*b3c0*/  UISETP.NE.U32.AND UP1, UPT, UR8, URZ, UPT ;  /* 0x0000003f0800728c */ /* 0x000fc6000bf25070 */
[----:B------:R-:W2:Y:S01]  /*b3d0*/  @P1 LDG.E R8, desc[UR40][R4.64] ;  /* 0x0000002804081981 */ /* 0x000ea2000c1e1900 */
[----:B------:R-:W-:Y:S01]  /*b3e0*/  UISETP.NE.AND.EX UP1, UPT, UR9, URZ, UPT, UP1 ;  /* 0x0000003f0900728c */ /* 0x000fe2000bf25310 */
[----:B------:R-:W-:Y:S02]  /*b3f0*/  ULDC UR4, c[0x0][0xa88] ;  /* 0x0002a20000047ab9 */ /* 0x000fe40000000800 */
[----:B------:R-:W-:-:S03]  /*b400*/  IMAD.U32 R0, RZ, RZ, UR4 ;  /* 0x00000004ff007e24 */ /* 0x000fc6000f8e00ff */
[----:B------:R-:W-:-:S05]  /*b410*/  PLOP3.LUT P2, PT, PT, PT, UP1, 0x80, 0x0 ;  /* 0x000000000000781c */ /* 0x000fca0003f4f018 */
[----:B------:R-:W-:Y:S02]  /*b420*/  @UP1 ULDC.64 UR8, c[0x0][0xc08] ;  /* 0x0003020000081ab9 */ /* 0x000fe40000000a00 */
[----:B------:R-:W-:-:S06]  /*b430*/  @UP1 UIMAD.WIDE UR8, UR39, 0x4, UR8 ;  /* 0x00000004270818a5 */ /* 0x000fcc000f8e0208 */
[----:B------:R-:W-:Y:S02]  /*b440*/  IMAD.U32 R6, RZ, RZ, UR8 ;  /* 0x00000008ff067e24 */ /* 0x000fe4000f8e00ff */
[----:B------:R-:W-:-:S05]  /*b450*/  IMAD.U32 R7, RZ, RZ, UR9 ;  /* 0x00000009ff077e24 */ /* 0x000fca000f8e00ff */
[----:B------:R0:W5:Y:S01]  /*b460*/  @P2 LDG.E R0, desc[UR40][R6.64] ;  /* 0x0000002806002981 */ /* 0x000162000c1e1900 */
[----:B------:R-:W-:Y:S01]  /*b470*/  UMOV UR4, URZ ;  /* 0x0000003f00047c82 */ /* 0x000fe20008000000 */
[----:B------:R-:W-:Y:S01]  /*b480*/  UISETP.NE.AND UP1, UPT, UR46, URZ, UPT ;  /* 0x0000003f2e00728c */ /* 0x000fe2000bf25270 */
[----:B------:R-:W1:Y:S10]  /*b490*/  S2R R3, SR_TID.X ;  /* 0x0000000000037919 */ /* 0x000e740000002100 */
[----:B------:R-:W-:Y:S01]  /*b4a0*/  @!UP1 ULDC UR46, c[0x0][0xad4] ;  /* 0x0002b500002e9ab9 */ /* 0x000fe20000000800 */
[----:B--2---:R-:W-:Y:S01]  /*b4b0*/  @P1 R2UR UR4, R8 ;  /* 0x00000000080412ca */ /* 0x004fe200000e0000 */
[----:B-1----:R-:W-:-:S05]  /*b4c0*/  VIADD R8, R3, 0xffffff80 ;  /* 0xffffff8003087836 */ /* 0x002fca0000000000 */
[----:B------:R-:W-:-:S07]  /*b4d0*/  ISETP.GT.AND P0, PT, R8, 0x3f, PT ;  /* 0x0000003f0800780c */ /* 0x000fce0003f04270 */
[----:B------:R-:W-:Y:S01]  /*b4e0*/  USHF.R.S32.HI UR19, URZ, 0x1f, UR4 ;  /* 0x0000001f3f137899 */ /* 0x000fe20008011404 */
[----:B0-----:R-:W-:Y:S11]  /*b4f0*/  @P2 BRA `(.L_x_427) ;  /* 0x0000000000102947 */ /* 0x001ff60003800000 */
[----:B------:R-:W-:Y:S05]  /*b500*/  @!P1 BRA `(.L_x_427) ;  /* 0x00000000000c9947 */ /* 0x000fea0003800000 */
[----:B------:R-:W2:Y:S04]  /*b510*/  LDG.E R3, desc[UR40][R4.64] ;  /* 0x0000002804037981 */ /* 0x000ea8000c1e1900 */
[----:B-----5:R-:W2:Y:S02]  /*b520*/  LDG.E R0, desc[UR40][R4.64+0x4] ;  /* 0x0000042804007981 */ /* 0x020ea4000c1e1900 */
[----:B--2---:R-:W-:-:S07]  /*b530*/  IMAD.IADD R0, R0, 0x1, -R3 ;  /* 0x0000000100007824 */ /* 0x004fce00078e0a03 */
.L_x_427:
[----:B------:R-:W-:Y:S01]  /*b540*/  USEL UR39, UR39, URZ, !UP0 ;  /* 0x0000003f27277287 */ /* 0x000fe2000c000000 */
[----:B------:R-:W-:Y:S01]  /*b550*/  BSSY B1, `(.L_x_428) ;  /* 0x0000039000017945 */ /* 0x000fe20003800000 */
[----:B------:R-:W-:-:S03]  /*b560*/  USEL UR42, UR42, URZ, !UP0 ;  /* 0x0000003f2a2a7287 */ /* 0x000fc6000c000000 */
[----:B------:R-:W-:Y:S09]  /*b570*/  @P0 BRA `(.L_x_429) ;  /* 0x0000000000d80947 */ /* 0x000ff20003800000 */
[----:B------:R-:W0:Y:S01]  /*b580*/  S2R R3, SR_TID.X ;  /* 0x0000000000037919 */ /* 0x000e220000002100 */
[----:B------:R-:W1:Y:S01]  /*b590*/  LDC R9, c[0x0][0xbe8] ;  /* 0x0002fa00ff097b82 */ /* 0x000e620000000800 */
[----:B------:R-:W-:-:S04]  /*b5a0*/  IMAD.U32 R4, RZ, RZ, UR43 ;  /* 0x0000002bff047e24 */ /* 0x000fc8000f8e00ff */
[----:B0-----:R-:W-:Y:S02]  /*b5b0*/  IMAD R3, R4, 0x40, R3 ;  /* 0x0000004004037824 */ /* 0x001fe400078e0203 */
[----:B-1---5:R-:W-:Y:S02]  /*b5c0*/  IMAD R4, R0, R9, RZ ;  /* 0x0000000900047224 */ /* 0x022fe400078e02ff */
[----:B------:R-:W-:-:S05]  /*b5d0*/  VIADD R6, R3, 0xffffff80 ;  /* 0xffffff8003067836 */ /* 0x000fca0000000000 */
[----:B------:R-:W-:-:S13]  /*b5e0*/  ISETP.GE.AND P0, PT, R6, R4, PT ;  /* 0x000000040600720c */ /* 0x000fda0003f06270 */
[----:B------:R-:W-:Y:S05]  /*b5f0*/  @P0 BRA `(.L_x_429) ;  /* 0x0000000000b80947 */ /* 0x000fea0003800000 */
[----:B------:R-:W-:Y:S01]  /*b600*/  ISETP.NE.AND P0, PT, R9, 0x1, PT ;  /* 0x000000010900780c */ /* 0x000fe20003f05270 */
[----:B------:R-:W-:Y:S01]  /*b610*/  UISETP.GT.AND UP0, UPT, UR46, 0x1, UPT ;  /* 0x000000012e00788c */ /* 0x000fe2000bf04270 */
[----:B------:R-:W-:-:S03]  /*b620*/  UMOV UR17, 0x9b8 ;  /* 0x000009b800117882 */ /* 0x000fc60000000000 */
[----:B------:R-:W-:Y:S02]  /*b630*/  USEL UR17, UR17, 0x978, UP0 ;  /* 0x0000097811117887 */ /* 0x000fe40008000000 */
[----:B------:R-:W-:-:S06]  /*b640*/  USEL UR16, UR45, URZ, UP0 ;  /* 0x0000003f2d107287 */ /* 0x000fcc0008000000 */
[----:B------:R-:W0:Y:S04]  /*b650*/  @P0 LDC R3, c[0x0][0xbec] ;  /* 0x0002fb00ff030b82 */ /* 0x000e280000000800 */
[----:B------:R-:W-:Y:S01]  /*b660*/  ULDC.64 UR8, c[0x0][UR17+0x218] ;  /* 0x0000860011087abb */ /* 0x000fe20008000a00 */
[----:B------:R-:W-:Y:S01]  /*b670*/  ULDC.64 UR12, c[0x0][UR17+0x220] ;  /* 0x00008800110c7abb */ /* 0x000fe20008000a00 */
[----:B------:R-:W-:Y:S01]  /*b680*/  ULDC.64 UR14, c[0x0][UR17+0x228] ;  /* 0x00008a00110e7abb */ /* 0x000fe20008000a00 */
[----:B------:R-:W-:Y:S01]  /*b690*/  UIMAD.WIDE.U32 UR10, UR8, UR44, URZ ;  /* 0x0000002c080a72a5 */ /* 0x000fe2000f8e003f */
[----:B------:R-:W1:Y:S01]  /*b6a0*/  @P0 LDC R5, c[0x0][0xbf0] ;  /* 0x0002fc00ff050b82 */ /* 0x000e620000000800 */
[----:B------:R-:W-:Y:S02]  /*b6b0*/  UIMAD UR18, UR9, UR44, URZ ;  /* 0x0000002c091272a4 */ /* 0x000fe4000f8e023f */
[----:B------:R-:W-:-:S02]  /*b6c0*/  UIMAD UR13, UR13, UR39, URZ ;  /* 0x000000270d0d72a4 */ /* 0x000fc4000f8e023f */
[----:B------:R-:W-:Y:S02]  /*b6d0*/  UIMAD.WIDE.U32 UR20, UR14, UR16, URZ ;  /* 0x000000100e1472a5 */ /* 0x000fe4000f8e003f */
[----:B------:R-:W-:Y:S02]  /*b6e0*/  UIMAD.WIDE.U32 UR8, UR12, UR39, URZ ;  /* 0x000000270c0872a5 */ /* 0x000fe4000f8e003f */
[----:B------:R-:W-:Y:S02]  /*b6f0*/  UIMAD UR14, UR15, UR16, URZ ;  /* 0x000000100f0e72a4 */ /* 0x000fe4000f8e023f */
[----:B------:R-:W-:Y:S02]  /*b700*/  UIMAD UR13, UR12, UR42, UR13 ;  /* 0x0000002a0c0d72a4 */ /* 0x000fe4000f8e020d */
[----:B------:R-:W-:Y:S02]  /*b710*/  UIADD3 UR10, UP1, UP2, UR8, UR10, UR4 ;  /* 0x0000000a080a7290 */ /* 0x000fe4000fa3e004 */
[----:B------:R-:W-:Y:S01]  /*b720*/  UIADD3 UR14, UR21, UR14, URZ ;  /* 0x0000000e150e7290 */ /* 0x000fe2000fffe03f */
[----:B0-----:R-:W-:Y:S01]  /*b730*/  @P0 IMAD.HI.U32 R4, R6, R3, RZ ;  /* 0x0000000306040227 */ /* 0x001fe200078e00ff */
[----:B------:R-:W-:-:S02]  /*b740*/  UIADD3 UR18, UR11, UR18, URZ ;  /* 0x000000120b127290 */ /* 0x000fc4000fffe03f */
[----:B------:R-:W-:Y:S01]  /*b750*/  UIADD3 UR13, UR9, UR13, URZ ;  /* 0x0000000d090d7290 */ /* 0x000fe2000fffe03f */
[----:B------:R-:W-:Y:S02]  /*b760*/  IMAD.MOV.U32 R3, RZ, RZ, R6 ;  /* 0x000000ffff037224 */ /* 0x000fe400078e0006 */
[----:B------:R-:W-:Y:S01]  /*b770*/  IMAD.U32 R10, RZ, RZ, UR14 ;  /* 0x0000000eff0a7e24 */ /* 0x000fe2000f8e00ff */
[----:B------:R-:W-:Y:S01]  /*b780*/  ULDC.64 UR8, c[0x0][UR17+0x210] ;  /* 0x0000840011087abb */ /* 0x000fe20008000a00 */
[----:B-1----:R-:W-:Y:S01]  /*b790*/  @P0 SHF.R.U32.HI R3, RZ, R5, R4 ;  /* 0x00000005ff030219 */ /* 0x002fe20000011604 */
[----:B------:R-:W-:Y:S02]  /*b7a0*/  IMAD.U32 R4, RZ, RZ, UR20 ;  /* 0x00000014ff047e24 */ /* 0x000fe4000f8e00ff */
[----:B------:R-:W-:Y:S01]  /*b7b0*/  IMAD.U32 R5, RZ, RZ, UR21 ;  /* 0x00000015ff057e24 */ /* 0x000fe2000f8e00ff */
[--C-:B------:R-:W-:Y:S01]  /*b7c0*/  SHF.R.S32.HI R5, RZ, 0x1f, R3.reuse ;  /* 0x0000001fff057819 */ /* 0x100fe20000011403 */
[----:B------:R-:W-:Y:S01]  /*b7d0*/  IMAD.MOV R7, RZ, RZ, -R3 ;  /* 0x000000ffff077224 */ /* 0x000fe200078e0a03 */
[----:B------:R-:W-:Y:S01]  /*b7e0*/  IADD3 R4, P0, P1, R3, UR10, R4 ;  /* 0x0000000a03047c10 */ /* 0x000fe2000f91e004 */
[----:B------:R-:W-:-:S02]  /*b7f0*/  UIADD3.X UR10, UR13, UR18, UR19, UP1, UP2 ;  /* 0x000000120d0a7290 */ /* 0x000fc40008fe4413 */
[----:B------:R-:W-:-:S04]  /*b800*/  IMAD R7, R9, R7, R6 ;  /* 0x0000000709077224 */ /* 0x000fc800078e0206 */
[----:B------:R-:W-:Y:S01]  /*b810*/  IADD3.X R5, R5, UR10, R10, P0, P1 ;  /* 0x0000000a05057c10 */ /* 0x000fe200087e240a */
[C---:B------:R-:W-:Y:S01]  /*b820*/  IMAD R6, R7.reuse, UR9, RZ ;  /* 0x0000000907067c24 */ /* 0x040fe2000f8e02ff */
[----:B------:R-:W-:Y:S01]  /*b830*/  SHF.R.S32.HI R3, RZ, 0x1f, R7 ;  /* 0x0000001fff037819 */ /* 0x000fe20000011407 */
[----:B------:R-:W-:Y:S01]  /*b840*/  ULDC.64 UR10, c[0x0][0xba8] ;  /* 0x0002ea00000a7ab9 */ /* 0x000fe20000000a00 */
[----:B------:R-:W-:Y:S01]  /*b850*/  @!UP0 ULDC UR10, c[0x0][0xb50] ;  /* 0x0002d400000a8ab9 */ /* 0x000fe20000000800 */
[----:B------:R-:W-:Y:S01]  /*b860*/  IMAD.WIDE.U32 R4, R7, UR8, R4 ;  /* 0x0000000807047c25 */ /* 0x000fe2000f8e0004 */
[----:B------:R-:W-:-:S03]  /*b870*/  @!UP0 ULDC UR11, c[0x0][0xb54] ;  /* 0x0002d500000b8ab9 */ /* 0x000fc60000000800 */
[----:B------:R-:W-:Y:S01]  /*b880*/  IMAD R3, R3, UR8, R6 ;  /* 0x0000000803037c24 */ /* 0x000fe2000f8e0206 */
[----:B------:R-:W-:-:S03]  /*b890*/  LEA R6, P0, R4, UR10, 0x2 ;  /* 0x0000000a04067c11 */ /* 0x000fc6000f8010ff */
[----:B------:R-:W-:-:S05]  /*b8a0*/  IMAD.IADD R3, R5, 0x1, R3 ;  /* 0x0000000105037824 */ /* 0x000fca00078e0203 */
[----:B------:R-:W-:Y:S01]  /*b8b0*/  LEA.HI.X R7, R4, UR11, R3, 0x2, P0 ;  /* 0x0000000b04077c11 */ /* 0x000fe200080f1403 */
[----:B------:R-:W-:-:S05]  /*b8c0*/  IMAD.MOV.U32 R3, RZ, RZ, -0x800000 ;  /* 0xff800000ff037424 */ /* 0x000fca00078e00ff */
[----:B------:R0:W-:Y:S02]  /*b8d0*/  STG.E desc[UR40][R6.64], R3 ;  /* 0x0000000306007986 */ /* 0x0001e4000c101928 */
.L_x_429:
[----:B------:R-:W-:Y:S05]  /*b8e0*/  BSYNC B1 ;  /* 0x0000000000017941 */ /* 0x000fea0003800000 */
.L_x_428:
[----:B------:R-:W-:-:S06]  /*b8f0*/  UISETP.GT.AND UP0, UPT, UR46, 0x1, UPT ;  /* 0x000000012e00788c */ /* 0x000fcc000bf04270 */
[----:B------:R-:W-:-:S13]  /*b900*/  PLOP3.LUT P0, PT, PT, PT, UP0, 0x80, 0x0 ;  /* 0x000000000000781c */ /* 0x000fda0003f0f008 */
[----:B------:R-:W-:Y:S05]  /*b910*/  @P0 BRA `(.L_x_424) ;  /* 0x0000000800800947 */ /* 0x000fea0003800000 */
[----:B------:R-:W1:Y:S01]  /*b920*/  LDC R11, c[0x0][0xbe8] ;  /* 0x0002fa00ff0b7b82 */ /* 0x000e620000000800 */
[----:B0-----:R-:W-:Y:S01]  /*b930*/  SHF.R.S32.HI R3, RZ, 0x1f, R8 ;  /* 0x0000001fff037819 */ /* 0x001fe20000011408 */
[----:B------:R-:W-:Y:S01]  /*b940*/  ULDC.64 UR12, c[0x0][0xaa0] ;  /* 0x0002a800000c7ab9 */ /* 0x000fe20000000a00 */
[----:B------:R-:W-:Y:S01]  /*b950*/  BSSY B1, `(.L_x_430) ;  /* 0x0000078000017945 */ /* 0x000fe20003800000 */
[----:B------:R-:W-:Y:S01]  /*b960*/  UIMAD UR10, UR19, UR12, URZ ;  /* 0x0000000c130a72a4 */ /* 0x000fe2000f8e023f */
[----:B------:R-:W-:Y:S01]  /*b970*/  LEA.HI R3, R3, R8, RZ, 0x3 ;  /* 0x0000000803037211 */ /* 0x000fe200078f18ff */
[----:B------:R-:W-:Y:S01]  /*b980*/  UIMAD.WIDE.U32 UR8, UR4, UR12, URZ ;  /* 0x0000000c040872a5 */ /* 0x000fe2000f8e003f */
[----:B------:R-:W-:Y:S01]  /*b990*/  SHF.R.S32.HI R27, RZ, 0x1f, R187 ;  /* 0x0000001fff1b7819 */ /* 0x000fe200000114bb */
[----:B------:R-:W-:Y:S01]  /*b9a0*/  UIMAD UR10, UR4, UR13, UR10 ;  /* 0x0000000d040a72a4 */ /* 0x000fe2000f8e020a */
[----:B------:R-:W-:Y:S01]  /*b9b0*/  LOP3.LUT R7, R3, 0xfffffff8, RZ, 0xc0, !PT ;  /* 0xfffffff803077812 */ /* 0x000fe200078ec0ff */
[----:B------:R-:W-:Y:S01]  /*b9c0*/  ULDC UR12, c[0x0][0xac8] ;  /* 0x0002b200000c7ab9 */ /* 0x000fe20000000800 */
[----:B------:R-:W-:Y:S01]  /*b9d0*/  SHF.R.S32.HI R26, RZ, 0x3, R3 ;  /* 0x00000003ff1a7819 */ /* 0x000fe20000011403 */
[----:B------:R-:W-:Y:S01]  /*b9e0*/  UIADD3 UR9, UR9, UR10, URZ ;  /* 0x0000000a09097290 */ /* 0x000fe2000fffe03f */
[----:B------:R-:W-:Y:S01]  /*b9f0*/  ISETP.GE.AND P2, PT, R192, UR12, PT ;  /* 0x0000000cc0007c0c */ /* 0x000fe2000bf46270 */
[----:B------:R-:W-:Y:S01]  /*ba00*/  IMAD.IADD R9, R8, 0x1, -R7 ;  /* 0x0000000108097824 */ /* 0x000fe200078e0a07 */
[----:B------:R-:W-:Y:S01]  /*ba10*/  ULDC.64 UR10, c[0x0][0xae8] ;  /* 0x0002ba00000a7ab9 */ /* 0x000fe20000000a00 */
[----:B------:R-:W-:Y:S01]  /*ba20*/  IMAD.U32 R8, RZ, RZ, UR43 ;  /* 0x0000002bff087e24 */ /* 0x000fe2000f8e00ff */
[----:B------:R-:W-:Y:S01]  /*ba30*/  ISETP.GE.AND P1, PT, R187, UR12, PT ;  /* 0x0000000cbb007c0c */ /* 0x000fe2000bf26270 */
[----:B------:R-:W-:Y:S01]  /*ba40*/  IMAD R3, R9, 0x20, R26 ;  /* 0x0000002009037824 */ /* 0x000fe200078e021a */
[----:B------:R-:W-:Y:S01]  /*ba50*/  UIMAD.WIDE.U32 UR8, UR44, UR10, UR8 ;  /* 0x0000000a2c0872a5 */ /* 0x000fe2000f8e0008 */
[----:B------:R-:W-:-:S02]  /*ba60*/  ISETP.GE.AND P3, PT, R2, UR12, PT ;  /* 0x0000000c02007c0c */ /* 0x000fc4000bf66270 */
[----:B------:R-:W-:Y:S01]  /*ba70*/  IMAD R8, R8, 0x40, R3 ;  /* 0x0000004008087824 */ /* 0x000fe200078e0203 */
[----:B------:R-:W-:Y:S01]  /*ba80*/  SEL R3, RZ, 0xffffffff, P2 ;  /* 0xffffffffff037807 */ /* 0x000fe20001000000 */
[----:B------:R-:W-:Y:S01]  /*ba90*/  UIMAD UR9, UR44, UR11, UR9 ;  /* 0x0000000b2c0972a4 */ /* 0x000fe2000f8e0209 */
[----:B-1----:R-:W-:Y:S01]  /*baa0*/  ISETP.NE.AND P0, PT, R11, 0x1, PT ;  /* 0x000000010b00780c */ /* 0x002fe20003f05270 */
[----:B-----5:R-:W-:Y:S01]  /*bab0*/  IMAD R25, R0, R11, RZ ;  /* 0x0000000b00197224 */ /* 0x020fe200078e02ff */
[----:B------:R-:W-:Y:S01]  /*bac0*/  SEL R9, RZ, 0xffffffff, P1 ;  /* 0xffffffffff097807 */ /* 0x000fe20000800000 */
[----:B------:R-:W-:Y:S01]  /*bad0*/  IMAD.SHL.U32 R13, R3, 0x2, RZ ;  /* 0x00000002030d7824 */ /* 0x000fe200078e00ff */
[----:B------:R-:W-:Y:S01]  /*bae0*/  SEL R6, RZ, 0x1, P3 ;  /* 0x00000001ff067807 */ /* 0x000fe20001800000 */
[----:B------:R-:W-:Y:S01]  /*baf0*/  ULDC.64 UR10, c[0x0][0xaf0] ;  /* 0x0002bc00000a7ab9 */ /* 0x000fe20000000a00 */
[----:B------:R-:W-:Y:S01]  /*bb00*/  IMAD.MOV.U32 R3, RZ, RZ, R8 ;  /* 0x000000ffff037224 */ /* 0x000fe200078e0008 */
[----:B------:R-:W-:Y:S01]  /*bb10*/  UIMAD UR42, UR42, UR10, URZ ;  /* 0x0000000a2a2a72a4 */ /* 0x000fe2000f8e023f */
[----:B------:R-:W-:Y:S01]  /*bb20*/  IMAD.SHL.U32 R9, R9, 0x4, RZ ;  /* 0x0000000409097824 */ /* 0x000fe200078e00ff */
[----:B------:R-:W-:Y:S01]  /*bb30*/  LOP3.LUT R6, R13, 0x2, R6, 0xe2, !PT ;  /* 0x000000020d067812 */ /* 0x000fe200078ee206 */
[----:B------:R-:W-:Y:S01]  /*bb40*/  UIMAD.WIDE.U32 UR8, UR39, UR10, UR8 ;  /* 0x0000000a270872a5 */ /* 0x000fe2000f8e0008 */
[----:B------:R-:W-:Y:S01]  /*bb50*/  ISETP.GE.AND P1, PT, R225, UR12, PT ;  /* 0x0000000ce1007c0c */ /* 0x000fe2000bf26270 */
[----:B------:R-:W-:Y:S01]  /*bb60*/  UIMAD UR4, UR39, UR11, UR42 ;  /* 0x0000000b270472a4 */ /* 0x000fe2000f8e022a */
[----:B------:R-:W0:Y:S01]  /*bb70*/  @P0 LDC R5, c[0x0][0xbec] ;  /* 0x0002fb00ff050b82 */ /* 0x000e220000000800 */
[----:B------:R-:W-:-:S02]  /*bb80*/  LOP3.LUT R10, R9, 0x4, R6, 0xe2, !PT ;  /* 0x00000004090a7812 */ /* 0x000fc400078ee206 */
[----:B------:R-:W-:Y:S01]  /*bb90*/  UIADD3 UR4, UR9, UR4, URZ ;  /* 0x0000000409047290 */ /* 0x000fe2000fffe03f */
[----:B------:R-:W-:Y:S02]  /*bba0*/  SEL R0, RZ, 0x80, P1 ;  /* 0x00000080ff007807 */ /* 0x000fe40000800000 */
[----:B------:R-:W-:Y:S02]  /*bbb0*/  SHF.R.S32.HI R28, RZ, 0x1f, R225 ;  /* 0x0000001fff1c7819 */ /* 0x000fe400000114e1 */
[----:B------:R-:W1:Y:S01]  /*bbc0*/  @P0 LDC R7, c[0x0][0xbf0] ;  /* 0x0002fc00ff070b82 */ /* 0x000e620000000800 */
[----:B------:R-:W-:Y:S02]  /*bbd0*/  SHF.R.S32.HI R29, RZ, 0x1f, R186 ;  /* 0x0000001fff1d7819 */ /* 0x000fe400000114ba */
[----:B------:R-:W-:Y:S02]  /*bbe0*/  SHF.R.S32.HI R31, RZ, 0x1f, R226 ;  /* 0x0000001fff1f7819 */ /* 0x000fe400000114e2 */
[----:B------:R-:W-:-:S02]  /*bbf0*/  SHF.R.S32.HI R30, RZ, 0x1f, R185 ;  /* 0x0000001fff1e7819 */ /* 0x000fc400000114b9 */
[----:B------:R-:W-:Y:S02]  /*bc00*/  SHF.R.S32.HI R33, RZ, 0x1f, R184 ;  /* 0x0000001fff217819 */ /* 0x000fe400000114b8 */
[----:B------:R-:W-:Y:S01]  /*bc10*/  SHF.R.S32.HI R32, RZ, 0x1f, R192 ;  /* 0x0000001fff207819 */ /* 0x000fe200000114c0 */
[----:B0-----:R-:W-:-:S04]  /*bc20*/  @P0 IMAD.HI.U32 R4, R8, R5, RZ ;  /* 0x0000000508040227 */ /* 0x001fc800078e00ff */
[----:B------:R-:W-:Y:S02]  /*bc30*/  IMAD.U32 R5, RZ, RZ, UR9 ;  /* 0x00000009ff057e24 */ /* 0x000fe4000f8e00ff */
[----:B------:R-:W-:Y:S01]  /*bc40*/  IMAD.U32 R5, RZ, RZ, UR4 ;  /* 0x00000004ff057e24 */ /* 0x000fe2000f8e00ff */
[----:B-1----:R-:W-:Y:S01]  /*bc50*/  @P0 SHF.R.U32.HI R3, RZ, R7, R4 ;  /* 0x00000007ff030219 */ /* 0x002fe20000011604 */
[----:B------:R-:W-:Y:S01]  /*bc60*/  IMAD.U32 R4, RZ, RZ, UR8 ;  /* 0x00000008ff047e24 */ /* 0x000fe2000f8e00ff */
[----:B------:R-:W-:Y:S01]  /*bc70*/  ISETP.GE.AND P0, PT, R186, UR12, PT ;  /* 0x0000000cba007c0c */ /* 0x000fe2000bf06270 */
[----:B------:R-:W-:Y:S01]  /*bc80*/  ULDC.64 UR8, c[0x0][0xae0] ;  /* 0x0002b80000087ab9 */ /* 0x000fe20000000a00 */
[--C-:B------:R-:W-:Y:S01]  /*bc90*/  SHF.R.S32.HI R6, RZ, 0x1f, R3.reuse ;  /* 0x0000001fff067819 */ /* 0x100fe20000011403 */
[----:B------:R-:W-:Y:S01]  /*bca0*/  IMAD.MOV R7, RZ, RZ, -R3 ;  /* 0x000000ffff077224 */ /* 0x000fe200078e0a03 */
[----:B------:R-:W-:Y:S01]  /*bcb0*/  SEL R9, RZ, 0xffffffff, P0 ;  /* 0xffffffffff097807 */ /* 0x000fe20000000000 */
[----:B------:R-:W-:Y:S01]  /*bcc0*/  IMAD.WIDE.U32 R4, R3, UR8, R4 ;  /* 0x0000000803047c25 */ /* 0x000fe2000f8e0004 */
[----:B------:R-:W-:-:S03]  /*bcd0*/  ISETP.GE.AND P0, PT, R185, UR12, PT ;  /* 0x0000000cb9007c0c */ /* 0x000fc6000bf06270 */
[----:B------:R-:W-:Y:S02]  /*bce0*/  IMAD R6, R6, UR8, RZ ;  /* 0x0000000806067c24 */ /* 0x000fe4000f8e02ff */
[----:B------:R-:W-:Y:S02]  /*bcf0*/  IMAD.SHL.U32 R13, R9, 0x8, RZ ;  /* 0x00000008090d7824 */ /* 0x000fe400078e00ff */
[----:B------:R-:W-:Y:S01]  /*bd00*/  IMAD R9, R3, UR9, R6 ;  /* 0x0000000903097c24 */ /* 0x000fe2000f8e0206 */
[----:B------:R-:W-:Y:S01]  /*bd10*/  SEL R6, RZ, 0xffffffff, P0 ;  /* 0xffffffffff067807 */ /* 0x000fe20000000000 */
[----:B------:R-:W-:Y:S01]  /*bd20*/  IMAD R7, R11, R7, R8 ;  /* 0x000000070b077224 */ /* 0x000fe200078e0208 */
[----:B------:R-:W-:Y:S01]  /*bd30*/  ISETP.GE.AND P0, PT, R184, UR12, PT ;  /* 0x0000000cb8007c0c */ /* 0x000fe2000bf06270 */
[----:B------:R-:W-:Y:S01]  /*bd40*/  IMAD.IADD R5, R5, 0x1, R9 ;  /* 0x0000000105057824 */ /* 0x000fe200078e0209 */
[----:B------:R-:W-:Y:S01]  /*bd50*/  LOP3.LUT R10, R13, 0x8, R10, 0xe2, !PT ;  /* 0x000000080d0a7812 */ /* 0x000fe200078ee20a */
[----:B------:R-:W-:Y:S01]  /*bd60*/  IMAD.SHL.U32 R13, R6, 0x10, RZ ;  /* 0x00000010060d7824 */ /* 0x000fe200078e00ff */
[----:B------:R-:W-:Y:S01]  /*bd70*/  SEL R8, RZ, 0xffffffff, P0 ;  /* 0xffffffffff087807 */ /* 0x000fe20000000000 */
[----:B------:R-:W-:Y:S01]  /*bd80*/  ULDC.64 UR8, c[0x0][0xad8] ;  /* 0x0002b60000087ab9 */ /* 0x000fe20000000a00 */
[----:B------:R-:W-:Y:S01]  /*bd90*/  SHF.R.S32.HI R3, RZ, 0x1f, R7 ;  /* 0x0000001fff037819 */ /* 0x000fe20000011407 */
[----:B------:R-:W-:Y:S01]  /*bda0*/  IMAD.WIDE.U32 R4, R7, UR8, R4 ;  /* 0x0000000807047c25 */ /* 0x000fe2000f8e0004 */
[----:B------:R-:W-:-:S02]  /*bdb0*/  LOP3.LUT R10, R13, 0x10, R10, 0xe2, !PT ;  /* 0x000000100d0a7812 */ /* 0x000fc400078ee20a */
[----:B------:R-:W-:Y:S01]  /*bdc0*/  ISETP.GE.AND P0, PT, R226, UR12, PT ;  /* 0x0000000ce2007c0c */ /* 0x000fe2000bf06270 */
[----:B------:R-:W-:Y:S02]  /*bdd0*/  IMAD.SHL.U32 R9, R8, 0x20, RZ ;  /* 0x0000002008097824 */ /* 0x000fe400078e00ff */
[----:B------:R-:W-:-:S03]  /*bde0*/  IMAD R6, R3, UR8, RZ ;  /* 0x0000000803067c24 */ /* 0x000fc6000f8e02ff */
[----:B------:R-:W-:Y:S01]  /*bdf0*/  LOP3.LUT R10, R9, 0x20, R10, 0xe2, !PT ;  /* 0x00000020090a7812 */ /* 0x000fe200078ee20a */
[----:B------:R-:W-:Y:S01]  /*be00*/  IMAD R3, R7, UR9, R6 ;  /* 0x0000000907037c24 */ /* 0x000fe2000f8e0206 */
[----:B------:R-:W-:Y:S01]  /*be10*/  ULDC.64 UR8, c[0x0][0xa80] ;  /* 0x0002a00000087ab9 */ /* 0x000fe20000000a00 */
[----:B------:R-:W-:Y:S01]  /*be20*/  IMAD.U32 R9, RZ, RZ, UR43 ;  /* 0x0000002bff097e24 */ /* 0x000fe2000f8e00ff */
[----:B------:R-:W-:Y:S01]  /*be30*/  SEL R7, RZ, 0x40, P0 ;  /* 0x00000040ff077807 */ /* 0x000fe20000000000 */
[----:B------:R-:W-:Y:S01]  /*be40*/  IMAD.IADD R3, R5, 0x1, R3 ;  /* 0x0000000105037824 */ /* 0x000fe200078e0203 */
[----:B------:R-:W-:Y:S01]  /*be50*/  LEA R20, P0, R4, UR8, 0x1 ;  /* 0x0000000804147c11 */ /* 0x000fe2000f8008ff */
[----:B------:R-:W-:Y:S01]  /*be60*/  IMAD R26, R9, 0x40, R26 ;  /* 0x00000040091a7824 */ /* 0x000fe200078e021a */
[----:B------:R-:W-:Y:S02]  /*be70*/  LOP3.LUT R21, R10, R7, RZ, 0xfc, !PT ;  /* 0x000000070a157212 */ /* 0x000fe400078efcff */
[----:B------:R-:W-:Y:S01]  /*be80*/  LEA.HI.X R3, R4, UR9, R3, 0x1, P0 ;  /* 0x0000000904037c11 */ /* 0x000fe200080f0c03 */
[----:B------:R0:W1:Y:S01]  /*be90*/  SHFL.IDX PT, R6, R20, RZ, 0x181f ;  /* 0x00181fff14067589 */ /* 0x00006200000e0000 */
[----:B------:R-:W-:-:S02]  /*bea0*/  ISETP.GE.AND P0, PT, R26, R25, PT ;  /* 0x000000191a00720c */ /* 0x000fc40003f06270 */
[----:B------:R-:W-:Y:S01]  /*beb0*/  LOP3.LUT R24, R21, R0, RZ, 0xfc, !PT ;  /* 0x0000000015187212 */ /* 0x000fe200078efcff */
[----:B------:R0:W2:Y:S10]  /*bec0*/  SHFL.IDX PT, R7, R3, RZ, 0x181f ;  /* 0x00181fff03077589 */ /* 0x0000b400000e0000 */
[----:B0-----:R-:W-:Y:S05]  /*bed0*/  @P0 BRA `(.L_x_431) ;  /* 0x00000000007c0947 */ /* 0x001fea0003800000 */
[----:B------:R-:W-:Y:S02]  /*bee0*/  ISETP.GE.AND P2, PT, R192, UR12, PT ;  /* 0x0000000cc0007c0c */ /* 0x000fe4000bf46270 */
[----:B------:R-:W-:Y:S02]  /*bef0*/  ISETP.GE.AND P1, PT, R2, UR12, PT ;  /* 0x0000000c02007c0c */ /* 0x000fe4000bf26270 */
[----:B------:R-:W-:Y:S02]  /*bf00*/  ISETP.GE.AND P5, PT, R187, UR12, PT ;  /* 0x0000000cbb007c0c */ /* 0x000fe4000bfa6270 */
[----:B------:R-:W-:-:S07]  /*bf10*/  ISETP.GE.AND P3, PT, R186, UR12, PT ;  /* 0x0000000cba007c0c */ /* 0x000fce000bf66270 */
[-C--:B-1----:R-:W-:Y:S02]  /*bf20*/  @!P2 LEA R8, P0, R192, R6.reuse, 0x1 ;  /* 0x00000006c008a211 */ /* 0x082fe400078008ff */
[----:B--2---:R-:W-:Y:S02]  /*bf30*/  @!P1 IMAD.WIDE R4, R2, 0x2, R6 ;  /* 0x0000000202049825 */ /* 0x004fe400078e0206 */
[----:B------:R-:W-:Y:S02]  /*bf40*/  @!P2 LEA.HI.X R9, R192, R7, R32, 0x1, P0 ;  /* 0x00000007c009a211 */ /* 0x000fe400000f0c20 */
[----:B------:R-:W-:Y:S01]  /*bf50*/  @!P5 LEA R10, P4, R187, R6, 0x1 ;  /* 0x00000006bb0ad211 */ /* 0x000fe200078808ff */
[----:B------:R-:W-:Y:S01]  /*bf60*/  @!P1 ST.E.128 desc[UR40][R4.64], RZ ;  /* 0x000000ff04009985 */ /* 0x000fe2000c101d28 */
[----:B------:R-:W-:Y:S02]  /*bf70*/  ISETP.GE.AND P1, PT, R184, UR12, PT ;  /* 0x0000000cb8007c0c */ /* 0x000fe4000bf26270 */
[----:B------:R-:W-:Y:S01]  /*bf80*/  LOP3.LUT P0, RZ, R21, 0x40, RZ, 0xc0, !PT ;  /* 0x0000004015ff7812 */ /* 0x000fe2000780c0ff */
[----:B------:R0:W-:Y:S01]  /*bf90*/  @!P2 ST.E.128 desc[UR40][R8.64], RZ ;  /* 0x000000ff0800a985 */ /* 0x0001e2000c101d28 */
[----:B------:R-:W-:-:S02]  /*bfa0*/  ISETP.GE.AND P2, PT, R185, UR12, PT ;  /* 0x0000000cb9007c0c */ /* 0x000fc4000bf46270 */
[-C--:B------:R-:W-:Y:S02]  /*bfb0*/  @!P5 LEA.HI.X R11, R187, R7.reuse, R27, 0x1, P4 ;  /* 0x00000007bb0bd211 */ /* 0x080fe400020f0c1b */
[----:B------:R-:W-:Y:S02]  /*bfc0*/  LOP3.LUT P4, RZ, R24, 0x80, RZ, 0xc0, !PT ;  /* 0x0000008018ff7812 */ /* 0x000fe4000788c0ff */
[CC--:B------:R-:W-:Y:S01]  /*bfd0*/  @!P3 LEA R12, P6, R186.reuse, R6.reuse, 0x1 ;  /* 0x00000006ba0cb211 */ /* 0x0c0fe200078c08ff */
[----:B------:R3:W-:Y:S03]  /*bfe0*/  @!P5 ST.E.128 desc[UR40][R10.64], RZ ;  /* 0x000000ff0a00d985 */ /* 0x0007e6000c101d28 */
[----:B------:R-:W-:Y:S02]  /*bff0*/  @!P3 LEA.HI.X R13, R186, R7, R29, 0x1, P6 ;  /* 0x00000007ba0db211 */ /* 0x000fe400030f0c1d */
[----:B0-----:R-:W-:-:S02]  /*c000*/  @!P1 LEA R8, P6, R184, R6, 0x1 ;  /* 0x00000006b8089211 */ /* 0x001fc400078c08ff */
[CC--:B------:R-:W-:Y:S01]  /*c010*/  @!P2 LEA R4, P5, R185.reuse, R6.reuse, 0x1 ;  /* 0x00000006b904a211 */ /* 0x0c0fe200078a08ff */
[----:B------:R3:W-:Y:S01]  /*c020*/  @!P3 ST.E.128 desc[UR40][R12.64], RZ ;  /* 0x000000ff0c00b985 */ /* 0x0007e2000c101d28 */
[-C--:B------:R-:W-:Y:S02]  /*c030*/  @P0 LEA R14, P3, R226, R6.reuse, 0x1 ;  /* 0x00000006e20e0211 */ /* 0x080fe400078608ff */
[-C--:B------:R-:W-:Y:S02]  /*c040*/  @!P2 LEA.HI.X R5, R185, R7.reuse, R30, 0x1, P5 ;  /* 0x00000007b905a211 */ /* 0x080fe400028f0c1e */
[----:B------:R-:W-:Y:S02]  /*c050*/  @P4 LEA R6, P5, R225, R6, 0x1 ;  /* 0x00000006e1064211 */ /* 0x000fe400078a08ff */
[-C--:B------:R-:W-:Y:S01]  /*c060*/  @!P1 LEA.HI.X R9, R184, R7.reuse, R33, 0x1, P6 ;  /* 0x00000007b8099211 */ /* 0x080fe200030f0c21 */
[----:B------:R3:W-:Y:S01]  /*c070*/  @!P2 ST.E.128 desc[UR40][R4.64], RZ ;  /* 0x000000ff0400a985 */ /* 0x0007e2000c101d28 */
[----:B------:R-:W-:-:S02]  /*c080*/  @P0 LEA.HI.X R15, R226, R7, R31, 0x1, P3 ;  /* 0x00000007e20f0211 */ /* 0x000fc400018f0c1f */
[----:B------:R-:W-:Y:S01]  /*c090*/  @P4 LEA.HI.X R7, R225, R7, R28, 0x1, P5 ;  /* 0x00000007e1074211 */ /* 0x000fe200028f0c1c */
[----:B------:R3:W-:Y:S04]  /*c0a0*/  @!P1 ST.E.128 desc[UR40][R8.64], RZ ;  /* 0x000000ff08009985 */ /* 0x0007e8000c101d28 */
[----:B------:R3:W-:Y:S04]  /*c0b0*/  @P0 ST.E.128 desc[UR40][R14.64], RZ ;  /* 0x000000ff0e000985 */ /* 0x0007e8000c101d28 */
[----:B------:R3:W-:Y:S02]  /*c0c0*/  @P4 ST.E.128 desc[UR40][R6.64], RZ ;  /* 0x000000ff06004985 */ /* 0x0007e4000c101d28 */
.L_x_431:
[----:B------:R-:W-:Y:S05]  /*c0d0*/  BSYNC B1 ;  /* 0x0000000000017941 */ /* 0x000fea0003800000 */
.L_x_430:
[----:B------:R-:W-:Y:S01]  /*c0e0*/  VIADD R0, R26, 0x20 ;  /* 0x000000201a007836 */ /* 0x000fe20000000000 */
[----:B--23--:R0:W2:Y:S04]  /*c0f0*/  SHFL.IDX PT, R7, R3, 0x1, 0x181f ;  /* 0x00381f0003077f89 */ /* 0x00c0a800000e0000 */
[----:B------:R-:W-:Y:S01]  /*c100*/  ISETP.GE.AND P0, PT, R0, R25, PT ;  /* 0x000000190000720c */ /* 0x000fe20003f06270 */
[----:B-1----:R0:W1:-:S12]  /*c110*/  SHFL.IDX PT, R6, R20, 0x1, 0x181f ;  /* 0x00381f0014067f89 */ /* 0x00205800000e0000 */
[----:B0-----:R-:W-:Y:S05]  /*c120*/  @P0 BRA `(.L_x_424) ;  /* 0x00000000007c0947 */ /* 0x001fea0003800000 */
[----:B------:R-:W-:Y:S02]  /*c130*/  ISETP.GE.AND P1, PT, R2, UR12, PT ;  /* 0x0000000c02007c0c */ /* 0x000fe4000bf26270 */
[----:B------:R-:W-:Y:S02]  /*c140*/  ISETP.GE.AND P5, PT, R192, UR12, PT ;  /* 0x0000000cc0007c0c */ /* 0x000fe4000bfa6270 */
[----:B------:R-:W-:Y:S02]  /*c150*/  ISETP.GE.AND P4, PT, R187, UR12, PT ;  /* 0x0000000cbb007c0c */ /* 0x000fe4000bf86270 */
[----:B------:R-:W-:Y:S02]  /*c160*/  ISETP.GE.AND P3, PT, R186, UR12, PT ;  /* 0x0000000cba007c0c */ /* 0x000fe4000bf66270 */
[----:B------:R-:W-:-:S05]  /*c170*/  ISETP.GE.AND P2, PT, R185, UR12, PT ;  /* 0x0000000cb9007c0c */ /* 0x000fca000bf46270 */
[----:B-12---:R-:W-:Y:S02]  /*c180*/  @!P1 IMAD.WIDE R4, R2, 0x2, R6 ;  /* 0x0000000202049825 */ /* 0x006fe400078e0206 */
[CC--:B------:R-:W-:Y:S02]  /*c190*/  @!P5 LEA R8, P0, R192.reuse, R6.reuse, 0x1 ;  /* 0x00000006c008d211 */ /* 0x0c0fe400078008ff */
[-C--:B------:R-:W-:Y:S01]  /*c1a0*/  @!P4 LEA R10, P6, R187, R6.reuse, 0x1 ;  /* 0x00000006bb0ac211 */ /* 0x080fe200078c08ff */
[----:B------:R0:W-:Y:S01]  /*c1b0*/  @!P1 ST.E.128 desc[UR40][R4.64], RZ ;  /* 0x000000ff04009985 */ /* 0x0001e2000c101d28 */
[----:B------:R-:W-:Y:S02]  /*c1c0*/  @!P5 LEA.HI.X R9, R192, R7, R32, 0x1, P0 ;  /* 0x00000007c009d211 */ /* 0x000fe400000f0c20 */
[----:B------:R-:W-:Y:S02]  /*c1d0*/  ISETP.GE.AND P1, PT, R184, UR12, PT ;  /* 0x0000000cb8007c0c */ /* 0x000fe4000bf26270 */
[----:B------:R-:W-:Y:S01]  /*c1e0*/  LOP3.LUT P0, RZ, R21, 0x40, RZ, 0xc0, !PT ;  /* 0x0000004015ff7812 */ /* 0x000fe2000780c0ff */
[----:B------:R1:W-:Y:S01]  /*c1f0*/  @!P5 ST.E.128 desc[UR40][R8.64], RZ ;  /* 0x000000ff0800d985 */ /* 0x0003e2000c101d28 */
[----:B------:R-:W-:-:S02]  /*c200*/  @!P3 LEA R12, P5, R186, R6, 0x1 ;  /* 0x00000006ba0cb211 */ /* 0x000fc400078a08ff */
[-C--:B------:R-:W-:Y:S02]  /*c210*/  @!P4 LEA.HI.X R11, R187, R7.reuse, R27, 0x1, P6 ;  /* 0x00000007bb0bc211 */ /* 0x080fe400030f0c1b */
[CC--:B------:R-:W-:Y:S02]  /*c220*/  @!P2 LEA R14, P6, R185.reuse, R6.reuse, 0x1 ;  /* 0x00000006b90ea211 */ /* 0x0c0fe400078c08ff */
[-C--:B------:R-:W-:Y:S01]  /*c230*/  @!P3 LEA.HI.X R13, R186, R7.reuse, R29, 0x1, P5 ;  /* 0x00000007ba0db211 */ /* 0x080fe200028f0c1d */
[----:B------:R1:W-:Y:S01]  /*c240*/  @!P4 ST.E.128 desc[UR40][R10.64], RZ ;  /* 0x000000ff0a00c985 */ /* 0x0003e2000c101d28 */
[----:B------:R-:W-:Y:S02]  /*c250*/  LOP3.LUT P5, RZ, R24, 0x80, RZ, 0xc0, !PT ;  /* 0x0000008018ff7812 */ /* 0x000fe400078ac0ff */
[----:B------:R-:W-:Y:S01]  /*c260*/  @!P2 LEA.HI.X R15, R185, R7, R30, 0x1, P6 ;  /* 0x00000007b90fa211 */ /* 0x000fe200030f0c1e */
[----:B------:R1:W-:Y:S01]  /*c270*/  @!P3 ST.E.128 desc[UR40][R12.64], RZ ;  /* 0x000000ff0c00b985 */ /* 0x0003e2000c101d28 */
[----:B0-----:R-:W-:-:S03]  /*c280*/  @!P1 LEA R4, P6, R184, R6, 0x1 ;  /* 0x00000006b8049211 */ /* 0x001fc600078c08ff */
[----:B------:R1:W-:Y:S01]  /*c290*/  @!P2 ST.E.128 desc[UR40][R14.64], RZ ;  /* 0x000000ff0e00a985 */ /* 0x0003e2000c101d28 */
[----:B------:R-:W-:Y:S02]  /*c2a0*/  @!P1 LEA.HI.X R5, R184, R7, R33, 0x1, P6 ;  /* 0x00000007b8059211 */ /* 0x000fe400030f0c21 */
[----:B------:R-:W-:-:S03]  /*c2b0*/  @P0 LEA R20, P6, R226, R6, 0x1 ;  /* 0x00000006e2140211 */ /* 0x000fc600078c08ff */
[----:B------:R1:W-:Y:S01]  /*c2c0*/  @!P1 ST.E.128 desc[UR40][R4.64], RZ ;  /* 0x000000ff04009985 */ /* 0x0003e2000c101d28 */
[----:B------:R-:W-:Y:S02]  /*c2d0*/  @P0 LEA.HI.X R21, R226, R7, R31, 0x1, P6 ;  /* 0x00000007e2150211 */ /* 0x000fe400030f0c1f */
[----:B------:R-:W-:-:S03]  /*c2e0*/  @P5 LEA R6, P6, R225, R6, 0x1 ;  /* 0x00000006e1065211 */ /* 0x000fc600078c08ff */
[----:B------:R1:W-:Y:S01]  /*c2f0*/  @P0 ST.E.128 desc[UR40][R20.64], RZ ;  /* 0x000000ff14000985 */ /* 0x0003e2000c101d28 */
[----:B------:R-:W-:-:S05]  /*c300*/  @P5 LEA.HI.X R7, R225, R7, R28, 0x1, P6 ;  /* 0x00000007e1075211 */ /* 0x000fca00030f0c1c */
[----:B------:R1:W-:Y:S04]  /*c310*/  @P5 ST.E.128 desc[UR40][R6.64], RZ ;  /* 0x000000ff06005985 */ /* 0x0003e8000c101d28 */
.L_x_424:
[----:B------:R-:W-:Y:S05]  /*c320*/  BSYNC B0 ;  /* 0x0000000000007941 */ /* 0x000fea0003800000 */
.L_x_417:
[----:B------:R-:W-:Y:S02]  /*c330*/  ULDC UR4, c[0x0][0xc3c] ;  /* 0x00030f0000047ab9 */ /* 0x000fe40000000800 */
[----:B------:R-:W-:-:S06]  /*c340*/  UISETP.GE.AND UP0, UPT, UR7, UR4, UPT ;  /* 0x000000040700728c */ /* 0x000fcc000bf06270 */
[----:B------:R-:W-:-:S13]  /*c350*/  PLOP3.LUT P0, PT, PT, PT, UP0, 0x80, 0x0 ;  /* 0x000000000000781c */ /* 0x000fda0003f0f008 */
[----:B------:R-:W-:Y:S05]  /*c360*/  @!P0 BRA `(.L_x_432) ;  /* 0xffffff5000248947 */ /* 0x000fea000383ffff */
[----:B------:R-:W-:Y:S05]  /*c370*/  EXIT ;  /* 0x000000000000794d */ /* 0x000fea0003800000 */
.L_x_382:
[----:B------:R-:W-:-:S08]  /*c380*/  NOP ;  /* 0x0000000000007918 */ /* 0x000fd00000000000 */
[----:B------:R-:W0:-:S00]  /*c390*/  USETMAXREG.DEALLOC.CTAPOOL 0x18 ;  /* 0x00000018000079c8 */ /* 0x000e0000080e0500 */
[----:B0-----:R-:W-:Y:S01]  /*c3a0*/  LOP3.LUT R0, R0, 0x3, RZ, 0xc0, !PT ;  /* 0x0000000300007812 */ /* 0x001fe200078ec0ff */
[----:B------:R-:W-:-:S05]  /*c3b0*/  IMAD.MOV.U32 R7, RZ, RZ, RZ ;  /* 0x000000ffff077224 */ /* 0x000fca00078e00ff */
[----:B------:R-:W0:Y:S02]  /*c3c0*/  SHFL.IDX PT, R0, R0, RZ, 0x1f ;  /* 0x00001fff00007589 */ /* 0x000e2400000e0000 */
[----:B0-----:R-:W-:-:S04]  /*c3d0*/  ISETP.NE.AND P0, PT, R0, RZ, PT ;  /* 0x000000ff0000720c */ /* 0x001fc80003f05270 */
[----:B------:R-:W-:-:S05]  /*c3e0*/  P2R R0, PR, RZ, 0x1 ;  /* 0x00000001ff007803 */ /* 0x000fca0000000000 */
[----:B------:R0:W-:Y:S04]  /*c3f0*/  STL [R1+0x60], R0 ;  /* 0x0000600001007387 */ /* 0x0001e80000100800 */
[----:B------:R-:W-:Y:S05]  /*c400*/  @!P0 BRA `(.L_x_433) ;  /* 0x0000000000248947 */ /* 0x000fea0003800000 */
[----:B------:R-:W1:Y:S08]  /*c410*/  S2UR UR5, SR_CgaCtaId ;  /* 0x00000000000579c3 */ /* 0x000e700000008800 */
[----:B------:R-:W-:Y:S06]  /*c420*/  BAR.SYNC.DEFER_BLOCKING 0x5, 0x180 ;  /* 0x0146000000007b1d */ /* 0x000fec0000010000 */
[----:B------:R-:W-:-:S02]  /*c430*/  UMOV UR4, 0x400 ;  /* 0x0000040000047882 */ /* 0x000fc40000000000 */
[----:B-1----:R-:W-:-:S09]  /*c440*/  ULEA UR4, UR5, UR4, 0x18 ;  /* 0x0000000405047291 */ /* 0x002fd2000f8ec03f */
[----:B------:R-:W1:Y:S04]  /*c450*/  LDS.128 R8, [UR4+0x28cd0] ;  /* 0x028cd004ff087984 */ /* 0x000e680008000c00 */
[----:B-1----:R2:W-:Y:S04]  /*c460*/  STL.64 [R1], R8 ;  /* 0x0000000801007387 */ /* 0x0025e80000100a00 */
[----:B------:R2:W-:Y:S01]  /*c470*/  STL.64 [R1+0x8], R10 ;  /* 0x0000080a01007387 */ /* 0x0005e20000100a00 */
[----:B------:R-:W-:Y:S06]  /*c480*/  BAR.ARV 0x4, 0x180 ;  /* 0x0106000000007b1d */ /* 0x000fec0000002000 */
[----:B------:R-:W-:Y:S05]  /*c490*/  BRA `(.L_x_434) ;  /* 0x0000000800a47947 */ /* 0x000fea0003800000 */
.L_x_433:
[----:B0-----:R-:W-:Y:S01]  /*c4a0*/  LOP3.LUT R0, R6, 0x1f, RZ, 0xc0, !PT ;  /* 0x0000001f06007812 */ /* 0x001fe200078ec0ff */
[----:B------:R-:W-:Y:S01]  /*c4b0*/  ULDC UR4, c[0x0][0xc3c] ;  /* 0x00030f0000047ab9 */ /* 0x000fe20000000800 */
[----:B------:R-:W-:Y:S01]  /*c4c0*/  IMAD.MOV.U32 R10, RZ, RZ, RZ ;  /* 0x000000ffff0a7224 */ /* 0x000fe200078e00ff */
[----:B------:R-:W0:Y:S01]  /*c4d0*/  S2UR UR6, SR_CTAID.X ;  /* 0x00000000000679c3 */ /* 0x000e220000002500 */
[----:B------:R-:W-:Y:S01]  /*c4e0*/  ISETP.NE.AND P0, PT, R0, 0x1f, PT ;  /* 0x0000001f0000780c */ /* 0x000fe20003f05270 */
[----:B------:R-:W-:-:S03]  /*c4f0*/  ULDC UR5, c[0x0][0xc38] ;  /* 0x00030e0000057ab9 */ /* 0x000fc60000000800 */
[----:B------:R-:W-:-:S13]  /*c500*/  ISETP.GE.OR P1, PT, R0, UR4, !P0 ;  /* 0x0000000400007c0c */ /* 0x000fda000c726670 */
[----:B------:R-:W1:Y:S08]  /*c510*/  @!P1 LDC.64 R2, c[0x0][0xc80] ;  /* 0x00032000ff029b82 */ /* 0x000e700000000a00 */
[----:B------:R-:W2:Y:S01]  /*c520*/  @!P1 LDC.64 R4, c[0x0][0xc78] ;  /* 0x00031e00ff049b82 */ /* 0x000ea20000000a00 */
[----:B-1----:R-:W-:-:S05]  /*c530*/  @!P1 IMAD.WIDE.U32 R2, R0, 0x4, R2 ;  /* 0x0000000400029825 */ /* 0x002fca00078e0002 */
[----:B------:R2:W3:Y:S02]  /*c540*/  @!P1 LDG.E R7, desc[UR40][R2.64] ;  /* 0x0000002802079981 */ /* 0x0004e4000c1e1900 */
[----:B--2---:R-:W-:-:S05]  /*c550*/  @!P1 IMAD.WIDE.U32 R2, R0, 0x4, R4 ;  /* 0x0000000400029825 */ /* 0x004fca00078e0004 */
[----:B------:R-:W3:Y:S01]  /*c560*/  @!P1 LDG.E R10, desc[UR40][R2.64] ;  /* 0x00000028020a9981 */ /* 0x000ee2000c1e1900 */
[C---:B------:R-:W-:Y:S01]  /*c570*/  ISETP.NE.AND P1, PT, R0.reuse, RZ, PT ;  /* 0x000000ff0000720c */ /* 0x040fe20003f25270 */
[----:B------:R-:W-:Y:S01]  /*c580*/  UMOV UR4, URZ ;  /* 0x0000003f00047c82 */ /* 0x000fe20008000000 */
[C---:B------:R-:W-:Y:S02]  /*c590*/  ISETP.GE.U32.AND P2, PT, R0.reuse, 0x2, PT ;  /* 0x000000020000780c */ /* 0x040fe40003f46070 */
[C---:B------:R-:W-:Y:S02]  /*c5a0*/  ISETP.GE.U32.AND P3, PT, R0.reuse, 0x4, PT ;  /* 0x000000040000780c */ /* 0x040fe40003f66070 */
[C---:B------:R-:W-:Y:S02]  /*c5b0*/  ISETP.GE.U32.AND P4, PT, R0.reuse, 0x8, PT ;  /* 0x000000080000780c */ /* 0x040fe40003f86070 */
[----:B------:R-:W-:Y:S01]  /*c5c0*/  ISETP.GE.U32.AND P5, PT, R0, 0x10, PT ;  /* 0x000000100000780c */ /* 0x000fe20003fa6070 */
[----:B---3--:R-:W-:-:S05]  /*c5d0*/  IMAD R4, R7, R10, RZ ;  /* 0x0000000a07047224 */ /* 0x008fca00078e02ff */
[----:B------:R-:W1:Y:S02]  /*c5e0*/  SHFL.UP PT, R5, R4, 0x1, RZ ;  /* 0x0420000004057989 */ /* 0x000e6400000e00ff */
[----:B-1----:R-:W-:-:S05]  /*c5f0*/  SEL R5, R5, RZ, P1 ;  /* 0x000000ff05057207 */ /* 0x002fca0000800000 */
[----:B------:R-:W-:-:S05]  /*c600*/  IMAD.IADD R5, R4, 0x1, R5 ;  /* 0x0000000104057824 */ /* 0x000fca00078e0205 */
        /* <DEDUP_REMOVED lines=12> */
[----:B------:R-:W1:Y:S02]  /*c6d0*/  SHFL.IDX PT, R8, R2, 0x1f, 0x1f ;  /* 0x03e01f0002087f89 */ /* 0x000e6400000e0000 */
[----:B-1----:R-:W-:-:S04]  /*c6e0*/  IMAD R8, R8, UR5, RZ ;  /* 0x0000000508087c24 */ /* 0x002fc8000f8e02ff */
[----:B------:R-:W-:Y:S01]  /*c6f0*/  IMAD.MOV.U32 R11, RZ, RZ, R8 ;  /* 0x000000ffff0b7224 */ /* 0x000fe200078e0008 */
[----:B0-----:R-:W-:-:S13]  /*c700*/  ISETP.GT.AND P6, PT, R8, UR6, PT ;  /* 0x0000000608007c0c */ /* 0x001fda000bfc4270 */
[----:B------:R-:W-:Y:S05]  /*c710*/  @P6 BRA `(.L_x_435) ;  /* 0x0000000000a46947 */ /* 0x000fea0003800000 */
[----:B------:R-:W-:Y:S01]  /*c720*/  IMAD.MOV.U32 R8, RZ, RZ, R11 ;  /* 0x000000ffff087224 */ /* 0x000fe200078e000b */
[----:B------:R-:W-:Y:S01]  /*c730*/  UMOV UR4, URZ ;  /* 0x0000003f00047c82 */ /* 0x000fe20008000000 */
[----:B------:R-:W-:-:S05]  /*c740*/  ULDC UR5, c[0x0][0xc38] ;  /* 0x00030e0000057ab9 */ /* 0x000fca0000000800 */
.L_x_437:
[----:B------:R-:W0:Y:S01]  /*c750*/  LDC R2, c[0x0][0xc3c] ;  /* 0x00030f00ff027b82 */ /* 0x000e220000000800 */
[----:B------:R-:W-:Y:S01]  /*c760*/  ULDC UR7, c[0x0][0xc3c] ;  /* 0x00030f0000077ab9 */ /* 0x000fe20000000800 */
[----:B------:R-:W-:Y:S01]  /*c770*/  UIADD3 UR4, UR4, 0x1f, URZ ;  /* 0x0000001f04047890 */ /* 0x000fe2000fffe03f */
[----:B------:R-:W-:-:S05]  /*c780*/  IMAD.U32 R3, RZ, RZ, UR7 ;  /* 0x00000007ff037e24 */ /* 0x000fca000f8e00ff */
[----:B------:R1:W-:Y:S01]  /*c790*/  STL [R1+0xc], R3 ;  /* 0x00000c0301007387 */ /* 0x0003e20000100800 */
[----:B0-----:R-:W-:-:S13]  /*c7a0*/  ISETP.LE.AND P6, PT, R2, UR4, PT ;  /* 0x0000000402007c0c */ /* 0x001fda000bfc3270 */
[----:B-1----:R-:W-:Y:S05]  /*c7b0*/  @P6 BRA `(.L_x_436) ;  /* 0x0000000400a46947 */ /* 0x002fea0003800000 */
[----:B------:R-:W-:Y:S02]  /*c7c0*/  VIADD R9, R0, UR4 ;  /* 0x0000000400097c36 */ /* 0x000fe40008000000 */
[----:B------:R-:W-:-:S03]  /*c7d0*/  IMAD.MOV.U32 R7, RZ, RZ, RZ ;  /* 0x000000ffff077224 */ /* 0x000fc600078e00ff */
[----:B------:R-:W-:-:S13]  /*c7e0*/  ISETP.GE.OR P6, PT, R9, R2, !P0 ;  /* 0x000000020900720c */ /* 0x000fda00047c6670 */
[----:B------:R-:W0:Y:S08]  /*c7f0*/  @!P6 LDC.64 R2, c[0x0][0xc80] ;  /* 0x00032000ff02eb82 */ /* 0x000e300000000a00 */
[----:B------:R-:W1:Y:S01]  /*c800*/  @!P6 LDC.64 R4, c[0x0][0xc78] ;  /* 0x00031e00ff04eb82 */ /* 0x000e620000000a00 */
[----:B------:R-:W-:Y:S02]  /*c810*/  IMAD.MOV.U32 R10, RZ, RZ, RZ ;  /* 0x000000ffff0a7224 */ /* 0x000fe400078e00ff */
[----:B0-----:R-:W-:-:S05]  /*c820*/  @!P6 IMAD.WIDE R2, R9, 0x4, R2 ;  /* 0x000000040902e825 */ /* 0x001fca00078e0202 */
[----:B------:R1:W2:Y:S02]  /*c830*/  @!P6 LDG.E R7, desc[UR40][R2.64] ;  /* 0x000000280207e981 */ /* 0x0002a4000c1e1900 */
[----:B-1----:R-:W-:-:S05]  /*c840*/  @!P6 IMAD.WIDE R2, R9, 0x4, R4 ;  /* 0x000000040902e825 */ /* 0x002fca00078e0204 */
[----:B------:R-:W2:Y:S02]  /*c850*/  @!P6 LDG.E R10, desc[UR40][R2.64] ;  /* 0x00000028020ae981 */ /* 0x000ea4000c1e1900 */
[----:B--2---:R-:W-:-:S05]  /*c860*/  IMAD R11, R7, R10, RZ ;  /* 0x0000000a070b7224 */ /* 0x004fca00078e02ff */
[----:B------:R-:W0:Y:S02]  /*c870*/  SHFL.UP PT, R4, R11, 0x1, RZ ;  /* 0x042000000b047989 */ /* 0x000e2400000e00ff */
[----:B0-----:R-:W-:-:S05]  /*c880*/  SEL R4, R4, RZ, P1 ;  /* 0x000000ff04047207 */ /* 0x001fca0000800000 */
[----:B------:R-:W-:-:S05]  /*c890*/  IMAD.IADD R4, R11, 0x1, R4 ;  /* 0x000000010b047824 */ /* 0x000fca00078e0204 */
        /* <DEDUP_REMOVED lines=12> */
[----:B------:R-:W0:Y:S02]  /*c960*/  SHFL.IDX PT, R4, R2, 0x1f, 0x1f ;  /* 0x03e01f0002047f89 */ /* 0x000e2400000e0000 */
[----:B0-----:R-:W-:-:S04]  /*c970*/  IMAD R11, R4, UR5, RZ ;  /* 0x00000005040b7c24 */ /* 0x001fc8000f8e02ff */
[----:B------:R-:W-:-:S05]  /*c980*/  IMAD.IADD R8, R11, 0x1, R8 ;  /* 0x000000010b087824 */ /* 0x000fca00078e0208 */
[----:B------:R-:W-:-:S13]  /*c990*/  ISETP.GT.AND P6, PT, R8, UR6, PT ;  /* 0x0000000608007c0c */ /* 0x000fda000bfc4270 */
[----:B------:R-:W-:Y:S05]  /*c9a0*/  @!P6 BRA `(.L_x_437) ;  /* 0xfffffffc0068e947 */ /* 0x000fea000383ffff */
.L_x_435:
[----:B------:R-:W-:Y:S02]  /*c9b0*/  IMAD.IADD R11, R8, 0x1, -R11 ;  /* 0x00000001080b7824 */ /* 0x000fe400078e0a0b */
[----:B------:R-:W-:Y:S02]  /*c9c0*/  IMAD.MOV.U32 R14, RZ, RZ, RZ ;  /* 0x000000ffff0e7224 */ /* 0x000fe400078e00ff */
[----:B------:R-:W-:-:S05]  /*c9d0*/  IMAD R3, R2, UR5, R11 ;  /* 0x0000000502037c24 */ /* 0x000fca000f8e020b */
[----:B------:R-:W-:-:S13]  /*c9e0*/  ISETP.GT.AND P0, PT, R3, UR6, PT ;  /* 0x0000000603007c0c */ /* 0x000fda000bf04270 */
[----:B------:R-:W-:-:S04]  /*c9f0*/  VOTE.ANY R12, PT, !P0 ;  /* 0x00000000000c7806 */ /* 0x000fc800040e0100 */
[----:B------:R-:W0:Y:S01]  /*ca00*/  POPC R4, R12 ;  /* 0x0000000c00047309 */ /* 0x000e220000000000 */
[----:B------:R-:W-:Y:S01]  /*ca10*/  ISETP.NE.AND P0, PT, R12, RZ, PT ;  /* 0x000000ff0c00720c */ /* 0x000fe20003f05270 */
[----:B0-----:R-:W0:Y:S04]  /*ca20*/  SHFL.IDX PT, R7, R7, R4, 0x1f ;  /* 0x00001f0407077589 */ /* 0x001e2800000e0000 */
[----:B------:R-:W1:Y:S01]  /*ca30*/  SHFL.IDX PT, R9, R10, R4, 0x1f ;  /* 0x00001f040a097589 */ /* 0x000e6200000e0000 */
[----:B0-----:R-:W-:-:S04]  /*ca40*/  IABS R5, R7 ;  /* 0x0000000700057213 */ /* 0x001fc80000000000 */
[----:B------:R-:W0:Y:S01]  /*ca50*/  I2F.RP R13, R5 ;  /* 0x00000005000d7306 */ /* 0x000e220000209400 */
[----:B-1----:R-:W-:-:S07]  /*ca60*/  IABS R8, R9 ;  /* 0x0000000900087213 */ /* 0x002fce0000000000 */
[----:B------:R-:W-:Y:S08]  /*ca70*/  I2F.RP R12, R8 ;  /* 0x00000008000c7306 */ /* 0x000ff00000209400 */
[----:B0-----:R-:W0:Y:S02]  /*ca80*/  MUFU.RCP R13, R13 ;  /* 0x0000000d000d7308 */ /* 0x001e240000001000 */
[----:B0-----:R-:W-:-:S06]  /*ca90*/  VIADD R3, R13, 0xffffffe ;  /* 0x0ffffffe0d037836 */ /* 0x001fcc0000000000 */
[----:B------:R-:W0:Y:S02]  /*caa0*/  F2I.FTZ.U32.TRUNC.NTZ R3, R3 ;  /* 0x0000000300037305 */ /* 0x000e24000021f000 */
[----:B0-----:R-:W-:Y:S01]  /*cab0*/  IMAD.MOV R16, RZ, RZ, -R3 ;  /* 0x000000ffff107224 */ /* 0x001fe200078e0a03 */
[----:B------:R-:W-:Y:S06]  /*cac0*/  @!P0 BRA `(.L_x_438) ;  /* 0x0000000000088947 */ /* 0x000fec0003800000 */
[----:B------:R-:W-:-:S05]  /*cad0*/  VIADD R13, R4, 0xffffffff ;  /* 0xffffffff040d7836 */ /* 0x000fca0000000000 */
[----:B------:R0:W1:Y:S02]  /*cae0*/  SHFL.IDX PT, R14, R2, R13, 0x1f ;  /* 0x00001f0d020e7589 */ /* 0x00006400000e0000 */
.L_x_438:
[----:B-1----:R-:W-:Y:S01]  /*caf0*/  IMAD R10, R14, UR5, R11 ;  /* 0x000000050e0a7c24 */ /* 0x002fe2000f8e020b */
[----:B------:R-:W1:Y:S01]  /*cb00*/  MUFU.RCP R12, R12 ;  /* 0x0000000c000c7308 */ /* 0x000e620000001000 */
[----:B------:R-:W-:Y:S02]  /*cb10*/  IMAD R11, R16, R5, RZ ;  /* 0x00000005100b7224 */ /* 0x000fe400078e02ff */
[----:B0-----:R-:W-:Y:S01]  /*cb20*/  IMAD.MOV.U32 R2, RZ, RZ, RZ ;  /* 0x000000ffff027224 */ /* 0x001fe200078e00ff */
[----:B------:R0:W-:Y:S03]  /*cb30*/  STL [R1], R10 ;  /* 0x0000000a01007387 */ /* 0x0001e60000100800 */
[----:B------:R-:W-:Y:S01]  /*cb40*/  IMAD.HI.U32 R2, R3, R11, R2 ;  /* 0x0000000b03027227 */ /* 0x000fe200078e0002 */
[----:B------:R-:W-:-:S05]  /*cb50*/  IABS R11, R7 ;  /* 0x00000007000b7213 */ /* 0x000fca0000000000 */
[----:B------:R-:W-:Y:S01]  /*cb60*/  IMAD.MOV R14, RZ, RZ, -R11 ;  /* 0x000000ffff0e7224 */ /* 0x000fe200078e0a0b */
[----:B0-----:R-:W-:-:S04]  /*cb70*/  IADD3 R10, -R10, UR6, RZ ;  /* 0x000000060a0a7c10 */ /* 0x001fc8000fffe1ff */
[----:B------:R-:W-:-:S05]  /*cb80*/  IABS R3, R10 ;  /* 0x0000000a00037213 */ /* 0x000fca0000000000 */
[----:B------:R-:W-:-:S04]  /*cb90*/  IMAD.HI.U32 R11, R2, R3, RZ ;  /* 0x00000003020b7227 */ /* 0x000fc800078e00ff */
[----:B------:R-:W-:Y:S02]  /*cba0*/  IMAD R2, R11, R14, R3 ;  /* 0x0000000e0b027224 */ /* 0x000fe400078e0203 */
[----:B-1----:R-:W-:-:S03]  /*cbb0*/  VIADD R3, R12, 0xffffffe ;  /* 0x0ffffffe0c037836 */ /* 0x002fc60000000000 */
[----:B------:R-:W-:-:S03]  /*cbc0*/  ISETP.GT.U32.AND P1, PT, R5, R2, PT ;  /* 0x000000020500720c */ /* 0x000fc60003f24070 */
[----:B------:R-:W0:Y:S10]  /*cbd0*/  F2I.FTZ.U32.TRUNC.NTZ R3, R3 ;  /* 0x0000000300037305 */ /* 0x000e34000021f000 */
[----:B------:R-:W-:-:S02]  /*cbe0*/  @!P1 IMAD.IADD R2, R2, 0x1, -R5 ;  /* 0x0000000102029824 */ /* 0x000fc400078e0a05 */
[----:B------:R-:W-:Y:S01]  /*cbf0*/  @!P1 VIADD R11, R11, 0x1 ;  /* 0x000000010b0b9836 */ /* 0x000fe20000000000 */
[----:B------:R-:W-:Y:S02]  /*cc00*/  ISETP.NE.AND P1, PT, R7, RZ, PT ;  /* 0x000000ff0700720c */ /* 0x000fe40003f25270 */
[----:B------:R-:W-:Y:S01]  /*cc10*/  ISETP.GE.U32.AND P0, PT, R2, R5, PT ;  /* 0x000000050200720c */ /* 0x000fe20003f06070 */
[----:B0-----:R-:W-:Y:S02]  /*cc20*/  IMAD.MOV R5, RZ, RZ, -R3 ;  /* 0x000000ffff057224 */ /* 0x001fe400078e0a03 */
[----:B------:R-:W-:Y:S02]  /*cc30*/  IMAD.MOV.U32 R2, RZ, RZ, RZ ;  /* 0x000000ffff027224 */ /* 0x000fe400078e00ff */
[----:B------:R-:W-:-:S04]  /*cc40*/  IMAD R5, R5, R8, RZ ;  /* 0x0000000805057224 */ /* 0x000fc800078e02ff */
[----:B------:R-:W-:Y:S01]  /*cc50*/  IMAD.HI.U32 R5, R3, R5, R2 ;  /* 0x0000000503057227 */ /* 0x000fe200078e0002 */
[----:B------:R-:W-:Y:S02]  /*cc60*/  LOP3.LUT R2, R10, R7, RZ, 0x3c, !PT ;  /* 0x000000070a027212 */ /* 0x000fe400078e3cff */
[----:B------:R-:W-:Y:S01]  /*cc70*/  IABS R3, R9 ;  /* 0x0000000900037213 */ /* 0x000fe20000000000 */
[----:B------:R-:W-:Y:S01]  /*cc80*/  @P0 VIADD R11, R11, 0x1 ;  /* 0x000000010b0b0836 */ /* 0x000fe20000000000 */
[----:B------:R-:W-:-:S03]  /*cc90*/  ISETP.GE.AND P2, PT, R2, RZ, PT ;  /* 0x000000ff0200720c */ /* 0x000fc60003f46270 */
[----:B------:R-:W-:-:S10]  /*cca0*/  IMAD.MOV R3, RZ, RZ, -R3 ;  /* 0x000000ffff037224 */ /* 0x000fd400078e0a03 */
[----:B------:R-:W-:Y:S01]  /*ccb0*/  @!P2 IMAD.MOV R11, RZ, RZ, -R11 ;  /* 0x000000ffff0ba224 */ /* 0x000fe200078e0a0b */
[----:B------:R-:W-:-:S04]  /*ccc0*/  @!P1 LOP3.LUT R11, RZ, R7, RZ, 0x33, !PT ;  /* 0x00000007ff0b9212 */ /* 0x000fc800078e33ff */
[-C--:B------:R-:W-:Y:S01]  /*ccd0*/  IABS R2, R11.reuse ;  /* 0x0000000b00027213 */ /* 0x080fe20000000000 */
[----:B------:R-:W-:-:S04]  /*cce0*/  IMAD R7, R7, R11, RZ ;  /* 0x0000000b07077224 */ /* 0x000fc800078e02ff */
[----:B------:R-:W-:-:S04]  /*ccf0*/  IMAD.HI.U32 R5, R5, R2, RZ ;  /* 0x0000000205057227 */ /* 0x000fc800078e00ff */
[----:B------:R-:W-:Y:S01]  /*cd00*/  IMAD R3, R5, R3, R2 ;  /* 0x0000000305037224 */ /* 0x000fe200078e0202 */
[----:B------:R-:W-:-:S04]  /*cd10*/  LOP3.LUT R2, R11, R9, RZ, 0x3c, !PT ;  /* 0x000000090b027212 */ /* 0x000fc800078e3cff */
[----:B------:R-:W-:Y:S02]  /*cd20*/  ISETP.GT.U32.AND P1, PT, R8, R3, PT ;  /* 0x000000030800720c */ /* 0x000fe40003f24070 */
[----:B------:R-:W-:-:S11]  /*cd30*/  ISETP.GE.AND P2, PT, R2, RZ, PT ;  /* 0x000000ff0200720c */ /* 0x000fd60003f46270 */
[----:B------:R-:W-:Y:S02]  /*cd40*/  @!P1 IMAD.IADD R3, R3, 0x1, -R8 ;  /* 0x0000000103039824 */ /* 0x000fe400078e0a08 */
[----:B------:R-:W-:Y:S01]  /*cd50*/  @!P1 VIADD R5, R5, 0x1 ;  /* 0x0000000105059836 */ /* 0x000fe20000000000 */
[----:B------:R-:W-:Y:S02]  /*cd60*/  ISETP.NE.AND P1, PT, R9, RZ, PT ;  /* 0x000000ff0900720c */ /* 0x000fe40003f25270 */
[----:B------:R-:W-:-:S13]  /*cd70*/  ISETP.GE.U32.AND P0, PT, R3, R8, PT ;  /* 0x000000080300720c */ /* 0x000fda0003f06070 */
[----:B------:R-:W-:-:S04]  /*cd80*/  @P0 VIADD R5, R5, 0x1 ;  /* 0x0000000105050836 */ /* 0x000fc80000000000 */
[----:B------:R-:W-:Y:S01]  /*cd90*/  @!P2 IMAD.MOV R5, RZ, RZ, -R5 ;  /* 0x000000ffff05a224 */ /* 0x000fe200078e0a05 */
[----:B------:R-:W-:-:S05]  /*cda0*/  @!P1 LOP3.LUT R5, RZ, R9, RZ, 0x33, !PT ;  /* 0x00000009ff059212 */ /* 0x000fca00078e33ff */
[----:B------:R-:W-:-:S04]  /*cdb0*/  IMAD.MOV R2, RZ, RZ, -R5 ;  /* 0x000000ffff027224 */ /* 0x000fc800078e0a05 */
[C---:B------:R-:W-:Y:S02]  /*cdc0*/  IMAD R11, R9.reuse, R2, R11 ;  /* 0x00000002090b7224 */ /* 0x040fe400078e020b */
[----:B------:R-:W-:Y:S02]  /*cdd0*/  IMAD R2, R9, 0x1000000, R5 ;  /* 0x0100000009027824 */ /* 0x000fe400078e0205 */
[----:B------:R-:W-:Y:S02]  /*cde0*/  IMAD.IADD R5, R10, 0x1, -R7 ;  /* 0x000000010a057824 */ /* 0x000fe400078e0a07 */
[----:B------:R-:W-:Y:S02]  /*cdf0*/  IMAD R3, R11, 0x10000, R2 ;  /* 0x000100000b037824 */ /* 0x000fe400078e0202 */
[----:B------:R-:W-:Y:S01]  /*ce00*/  VIADD R2, R4, UR4 ;  /* 0x0000000404027c36 */ /* 0x000fe20008000000 */
[----:B------:R0:W-:Y:S04]  /*ce10*/  STL [R1+0x4], R5 ;  /* 0x0000040501007387 */ /* 0x0001e80000100800 */
[----:B------:R0:W-:Y:S04]  /*ce20*/  STL [R1+0xc], R2 ;  /* 0x00000c0201007387 */ /* 0x0001e80000100800 */
[----:B------:R0:W-:Y:S01]  /*ce30*/  STL [R1+0x8], R3 ;  /* 0x0000080301007387 */ /* 0x0001e20000100800 */
[----:B------:R-:W-:Y:S05]  /*ce40*/  BRA `(.L_x_439) ;  /* 0x0000000000107947 */ /* 0x000fea0003800000 */
.L_x_436:
[----:B------:R-:W-:Y:S01]  /*ce50*/  IMAD.U32 R2, RZ, RZ, UR6 ;  /* 0x00000006ff027e24 */ /* 0x000fe2000f8e00ff */
[----:B------:R1:W-:Y:S04]  /*ce60*/  STL [R1+0x4], RZ ;  /* 0x000004ff01007387 */ /* 0x0003e80000100800 */
[----:B------:R1:W-:Y:S04]  /*ce70*/  STL [R1+0x8], RZ ;  /* 0x000008ff01007387 */ /* 0x0003e80000100800 */
[----:B------:R1:W-:Y:S02]  /*ce80*/  STL [R1], R2 ;  /* 0x0000000201007387 */ /* 0x0003e40000100800 */
.L_x_439:
[----:B------:R-:W2:Y:S04]  /*ce90*/  LDL R8, [R1] ;  /* 0x0000000001087983 */ /* 0x000ea80000100800 */
[----:B------:R-:W2:Y:S04]  /*cea0*/  LDL R9, [R1+0x4] ;  /* 0x0000040001097983 */ /* 0x000ea80000100800 */
[----:B------:R-:W2:Y:S04]  /*ceb0*/  LDL R10, [R1+0x8] ;  /* 0x00000800010a7983 */ /* 0x000ea80000100800 */
[----:B------:R-:W2:Y:S01]  /*cec0*/  LDL R11, [R1+0xc] ;  /* 0x00000c00010b7983 */ /* 0x000ea20000100800 */
[----:B------:R-:W-:-:S13]  /*ced0*/  ISETP.NE.AND P0, PT, R0, RZ, PT ;  /* 0x000000ff0000720c */ /* 0x000fda0003f05270 */
[----:B0-----:R-:W0:Y:S01]  /*cee0*/  @!P0 S2R R3, SR_CgaCtaId ;  /* 0x0000000000038919 */ /* 0x001e220000008800 */
[----:B------:R-:W-:-:S04]  /*cef0*/  @!P0 MOV R0, 0x400 ;  /* 0x0000040000008802 */ /* 0x000fc80000000f00 */
[----:B0-----:R-:W-:-:S05]  /*cf00*/  @!P0 LEA R0, R3, R0, 0x18 ;  /* 0x0000000003008211 */ /* 0x001fca00078ec0ff */
[----:B--2---:R0:W-:Y:S01]  /*cf10*/  @!P0 STS.128 [R0+0x28cd0], R8 ;  /* 0x028cd00800008388 */ /* 0x0041e20000000c00 */
[----:B------:R-:W-:Y:S06]  /*cf20*/  BAR.ARV 0x5, 0x180 ;  /* 0x0146000000007b1d */ /* 0x000fec0000002000 */
.L_x_434:
[----:B0-----:R-:W3:Y:S01]  /*cf30*/  LDL R0, [R1+0xc] ;  /* 0x00000c0001007983 */ /* 0x001ee20000100800 */
[----:B------:R-:W-:Y:S01]  /*cf40*/  ULDC UR4, c[0x0][0xc3c] ;  /* 0x00030f0000047ab9 */ /* 0x000fe20000000800 */
[----:B------:R-:W-:Y:S02]  /*cf50*/  IMAD.MOV.U32 R19, RZ, RZ, RZ ;  /* 0x000000ffff137224 */ /* 0x000fe400078e00ff */
[----:B------:R0:W-:Y:S01]  /*cf60*/  STL [R1+0x50], RZ ;  /* 0x000050ff01007387 */ /* 0x0001e20000100800 */
[----:B---3--:R-:W-:Y:S01]  /*cf70*/  ISETP.GE.AND P0, PT, R0, UR4, PT ;  /* 0x0000000400007c0c */ /* 0x008fe2000bf06270 */
[----:B------:R-:W-:-:S05]  /*cf80*/  IMAD.MOV.U32 R0, RZ, RZ, 0x1 ;  /* 0x00000001ff007424 */ /* 0x000fca00078e00ff */
[----:B------:R0:W-:Y:S07]  /*cf90*/  STL [R1+0x10], R0 ;  /* 0x0000100001007387 */ /* 0x0001ee0000100800 */
[----:B------:R-:W-:Y:S05]  /*cfa0*/  @P0 BRA `(.L_x_440) ;  /* 0x00000060006c0947 */ /* 0x000fea0003800000 */
[----:B------:R-:W3:Y:S01]  /*cfb0*/  S2UR UR5, SR_CgaCtaId ;  /* 0x00000000000579c3 */ /* 0x000ee20000008800 */
[C---:B0-----:R-:W-:Y:S01]  /*cfc0*/  IMAD.SHL.U32 R0, R6.reuse, 0x8, RZ ;  /* 0x0000000806007824 */ /* 0x041fe200078e00ff */
[----:B------:R-:W-:Y:S01]  /*cfd0*/  LOP3.LUT R4, R6, 0x7f, RZ, 0xc0, !PT ;  /* 0x0000007f06047812 */ /* 0x000fe200078ec0ff */
[----:B------:R-:W-:Y:S01]  /*cfe0*/  UMOV UR4, 0x400 ;  /* 0x0000040000047882 */ /* 0x000fe20000000000 */
[----:B------:R-:W-:Y:S01]  /*cff0*/  BSSY B8, `(.L_x_440) ;  /* 0x0000616000087945 */ /* 0x000fe20003800000 */
[----:B------:R-:W-:Y:S01]  /*d000*/  IMAD.MOV.U32 R19, RZ, RZ, RZ ;  /* 0x000000ffff137224 */ /* 0x000fe200078e00ff */
[----:B------:R-:W-:Y:S01]  /*d010*/  LOP3.LUT R3, R0, 0x1f8, RZ, 0xc0, !PT ;  /* 0x000001f800037812 */ /* 0x000fe200078ec0ff */
[----:B-1----:R-:W-:Y:S01]  /*d020*/  IMAD.SHL.U32 R2, R4, 0x8, RZ ;  /* 0x0000000804027824 */ /* 0x002fe200078e00ff */
[----:B------:R-:W-:Y:S01]  /*d030*/  ULDC UR37, c[0x0][0xc] ;  /* 0x0000030000257ab9 */ /* 0x000fe20000000800 */
[----:B------:R-:W-:Y:S01]  /*d040*/  IMAD.MOV.U32 R0, RZ, RZ, 0x1 ;  /* 0x00000001ff007424 */ /* 0x000fe200078e00ff */
[----:B------:R-:W-:Y:S01]  /*d050*/  LOP3.LUT R3, R3, 0x38, R6, 0x78, !PT ;  /* 0x0000003803037812 */ /* 0x000fe200078e7806 */
[----:B------:R-:W-:Y:S01]  /*d060*/  IMAD.SHL.U32 R6, R6, 0x10, RZ ;  /* 0x0000001006067824 */ /* 0x000fe200078e00ff */
[----:B------:R-:W-:-:S02]  /*d070*/  ULDC.64 UR38, c[0x0][0x198] ;  /* 0x0000660000267ab9 */ /* 0x000fc40000000a00 */
[----:B------:R-:W-:Y:S02]  /*d080*/  LOP3.LUT R3, R3, 0x200, R2, 0xf8, !PT ;  /* 0x0000020003037812 */ /* 0x000fe400078ef802 */
[----:B------:R-:W-:-:S04]  /*d090*/  SHF.R.U32.HI R2, RZ, 0x3, R4 ;  /* 0x00000003ff027819 */ /* 0x000fc80000011604 */
[----:B------:R-:W-:Y:S01]  /*d0a0*/  LOP3.LUT R4, R2, 0x70, R6, 0xf8, !PT ;  /* 0x0000007002047812 */ /* 0x000fe200078ef806 */
[----:B---3--:R-:W-:-:S06]  /*d0b0*/  ULEA UR4, UR5, UR4, 0x18 ;  /* 0x0000000405047291 */ /* 0x008fcc000f8ec03f */
[----:B------:R-:W-:-:S04]  /*d0c0*/  IMAD.U32 R18, RZ, RZ, UR4 ;  /* 0x00000004ff127e24 */ /* 0x000fc8000f8e00ff */
[----:B------:R-:W-:-:S05]  /*d0d0*/  IMAD R2, R3, 0x2, R18 ;  /* 0x0000000203027824 */ /* 0x000fca00078e0212 */
[----:B------:R0:W-:Y:S04]  /*d0e0*/  STL [R1+0x54], R2 ;  /* 0x0000540201007387 */ /* 0x0001e80000100800 */
[----:B------:R0:W-:Y:S04]  /*d0f0*/  STL [R1+0x10], R0 ;  /* 0x0000100001007387 */ /* 0x0001e80000100800 */
[----:B------:R0:W-:Y:S02]  /*d100*/  STL [R1+0x50], RZ ;  /* 0x000050ff01007387 */ /* 0x0001e40000100800 */
.L_x_558:
[----:B0--3--:R-:W3:Y:S01]  /*d110*/  LDL R0, [R1+0xc] ;  /* 0x00000c0001007983 */ /* 0x009ee20000100800 */
[----:B------:R-:W3:Y:S01]  /*d120*/  LDC.64 R2, c[0x0][0xc88] ;  /* 0x00032200ff027b82 */ /* 0x000ee20000000a00 */
[----:B------:R-:W-:Y:S05]  /*d130*/  YIELD ;  /* 0x0000000000007946 */ /* 0x000fea0003800000 */
[----:B------:R-:W-:Y:S01]  /*d140*/  ULDC.64 UR4, c[0x0][0xa28] ;  /* 0x00028a0000047ab9 */ /* 0x000fe20000000a00 */
[----:B-1----:R-:W-:Y:S01]  /*d150*/  IMAD.MOV.U32 R6, RZ, RZ, RZ ;  /* 0x000000ffff067224 */ /* 0x002fe200078e00ff */
[----:B------:R-:W-:Y:S01]  /*d160*/  ISETP.NE.U32.AND P0, PT, RZ, UR4, PT ;  /* 0x00000004ff007c0c */ /* 0x000fe2000bf05070 */
[----:B------:R-:W-:Y:S01]  /*d170*/  ULDC.64 UR6, c[0x0][0xa18] ;  /* 0x0002860000067ab9 */ /* 0x000fe20000000a00 */
[----:B------:R-:W-:Y:S01]  /*d180*/  ULDC.64 UR8, c[0x0][0xa08] ;  /* 0x0002820000087ab9 */ /* 0x000fe20000000a00 */
[----:B---3--:R-:W-:-:S05]  /*d190*/  IMAD.WIDE R2, R0, 0x4, R2 ;  /* 0x0000000400027825 */ /* 0x008fca00078e0202 */
[----:B--2---:R-:W2:Y:S01]  /*d1a0*/  LDG.E R10, desc[UR40][R2.64] ;  /* 0x00000028020a7981 */ /* 0x004ea2000c1e1900 */
[----:B------:R-:W-:Y:S01]  /*d1b0*/  ISETP.NE.AND.EX P0, PT, RZ, UR5, PT, P0 ;  /* 0x00000005ff007c0c */ /* 0x000fe2000bf05300 */
[----:B------:R-:W-:Y:S01]  /*d1c0*/  IMAD.MOV.U32 R0, RZ, RZ, RZ ;  /* 0x000000ffff007224 */ /* 0x000fe200078e00ff */
[----:B--2---:R-:W-:Y:S01]  /*d1d0*/  SHF.R.S32.HI R4, RZ, 0x1f, R10 ;  /* 0x0000001fff047819 */ /* 0x004fe2000001140a */
[----:B------:R-:W-:-:S10]  /*d1e0*/  IMAD.SHL.U32 R16, R10, 0x4, RZ ;  /* 0x000000040a107824 */ /* 0x000fd400078e00ff */
[C---:B------:R-:W-:Y:S01]  /*d1f0*/  @P0 LEA R2, P1, R10.reuse, UR4, 0x2 ;  /* 0x000000040a020c11 */ /* 0x040fe2000f8210ff */
[----:B------:R-:W-:Y:S03]  /*d200*/  STL [R1+0x24], R10 ;  /* 0x0000240a01007387 */ /* 0x000fe60000100800 */
[C-C-:B------:R-:W-:Y:S01]  /*d210*/  @P0 LEA.HI.X R3, R10.reuse, UR5, R4.reuse, 0x2, P1 ;  /* 0x000000050a030c11 */ /* 0x140fe200088f1404 */
[----:B------:R-:W-:Y:S01]  /*d220*/  ULDC.64 UR4, c[0x0][0xa00] ;  /* 0x0002800000047ab9 */ /* 0x000fe20000000a00 */
[----:B------:R-:W-:Y:S01]  /*d230*/  SHF.L.U64.HI R9, R10, 0x2, R4 ;  /* 0x000000020a097819 */ /* 0x000fe20000010204 */
[----:B------:R0:W-:Y:S01]  /*d240*/  STL [R1+0x38], R4 ;  /* 0x0000380401007387 */ /* 0x0001e20000100800 */
[----:B------:R-:W-:-:S03]  /*d250*/  ISETP.NE.U32.AND P1, PT, RZ, UR4, PT ;  /* 0x00000004ff007c0c */ /* 0x000fc6000bf25070 */
[----:B------:R1:W5:Y:S01]  /*d260*/  @P0 LDG.E R0, desc[UR40][R2.64] ;  /* 0x0000002802000981 */ /* 0x000362000c1e1900 */
[----:B------:R-:W-:Y:S01]  /*d270*/  ISETP.NE.AND.EX P1, PT, RZ, UR5, PT, P1 ;  /* 0x00000005ff007c0c */ /* 0x000fe2000bf25310 */
[----:B------:R-:W-:Y:S01]  /*d280*/  IMAD.MOV.U32 R8, RZ, RZ, RZ ;  /* 0x000000ffff087224 */ /* 0x000fe200078e00ff */
[----:B------:R-:W-:Y:S01]  /*d290*/  ISETP.NE.U32.AND P2, PT, RZ, UR6, PT ;  /* 0x00000006ff007c0c */ /* 0x000fe2000bf45070 */
[----:B------:R-:W-:Y:S01]  /*d2a0*/  STL [R1+0x14], R9 ;  /* 0x0000140901007387 */ /* 0x000fe20000100800 */
[----:B------:R-:W-:Y:S02]  /*d2b0*/  ISETP.NE.U32.AND P0, PT, RZ, UR8, PT ;  /* 0x00000008ff007c0c */ /* 0x000fe4000bf05070 */
[C---:B0-----:R-:W-:Y:S02]  /*d2c0*/  IADD3 R4, P4, R16.reuse, UR8, RZ ;  /* 0x0000000810047c10 */ /* 0x041fe4000ff9e0ff */
[----:B-1----:R-:W-:Y:S02]  /*d2d0*/  IADD3 R2, P3, R16, UR4, RZ ;  /* 0x0000000410027c10 */ /* 0x002fe4000ff7e0ff */
[----:B------:R-:W-:-:S02]  /*d2e0*/  ISETP.NE.AND.EX P2, PT, RZ, UR7, PT, P2 ;  /* 0x00000007ff007c0c */ /* 0x000fc4000bf45320 */
[C---:B------:R-:W-:Y:S02]  /*d2f0*/  IADD3.X R3, R9.reuse, UR5, RZ, P3, !PT ;  /* 0x0000000509037c10 */ /* 0x040fe40009ffe4ff */
[----:B------:R-:W-:Y:S02]  /*d300*/  ISETP.NE.AND.EX P0, PT, RZ, UR9, PT, P0 ;  /* 0x00000009ff007c0c */ /* 0x000fe4000bf05300 */
[----:B------:R-:W-:Y:S01]  /*d310*/  IADD3.X R5, R9, UR9, RZ, P4, !PT ;  /* 0x0000000909057c10 */ /* 0x000fe2000a7fe4ff */
[----:B------:R-:W2:Y:S01]  /*d320*/  @P1 LDG.E R6, desc[UR40][R2.64] ;  /* 0x0000002802061981 */ /* 0x000ea2000c1e1900 */
[----:B------:R-:W-:Y:S02]  /*d330*/  ULDC UR4, c[0x0][0x288] ;  /* 0x0000a20000047ab9 */ /* 0x000fe40000000800 */
[----:B------:R-:W-:Y:S01]  /*d340*/  IMAD.U32 R11, RZ, RZ, UR4 ;  /* 0x00000004ff0b7e24 */ /* 0x000fe2000f8e00ff */
[----:B------:R-:W-:-:S06]  /*d350*/  ULDC.64 UR4, c[0x0][0x418] ;  /* 0x0001060000047ab9 */ /* 0x000fcc0000000a00 */
[----:B------:R-:W5:Y:S04]  /*d360*/  @P0 LDG.E R8, desc[UR40][R4.64] ;  /* 0x0000002804080981 */ /* 0x000f68000c1e1900 */
[----:B--2---:R0:W-:Y:S02]  /*d370*/  STL [R1+0x30], R6 ;  /* 0x0000300601007387 */ /* 0x0041e40000100800 */
[----:B0-----:R-:W-:-:S04]  /*d380*/  @P2 IADD3 R6, P3, R16, UR6, RZ ;  /* 0x0000000610062c10 */ /* 0x001fc8000ff7e0ff */
[----:B------:R-:W-:-:S05]  /*d390*/  @P2 IADD3.X R7, R9, UR7, RZ, P3, !PT ;  /* 0x0000000709072c10 */ /* 0x000fca0009ffe4ff */
[----:B------:R0:W2:Y:S01]  /*d3a0*/  @P2 LDG.E R11, desc[UR40][R6.64] ;  /* 0x00000028060b2981 */ /* 0x0000a2000c1e1900 */
[----:B------:R-:W-:-:S03]  /*d3b0*/  UISETP.NE.U32.AND UP0, UPT, UR4, URZ, UPT ;  /* 0x0000003f0400728c */ /* 0x000fc6000bf05070 */
[----:B------:R-:W-:Y:S01]  /*d3c0*/  ULDC UR4, c[0x0][0x424] ;  /* 0x0001090000047ab9 */ /* 0x000fe20000000800 */
[----:B------:R-:W-:-:S03]  /*d3d0*/  UISETP.NE.AND.EX UP0, UPT, UR5, URZ, UPT, UP0 ;  /* 0x0000003f0500728c */ /* 0x000fc6000bf05300 */
[----:B------:R-:W-:Y:S01]  /*d3e0*/  ULDC UR5, c[0x0][0x2f0] ;  /* 0x0000bc0000057ab9 */ /* 0x000fe20000000800 */
[----:B------:R-:W-:-:S04]  /*d3f0*/  USEL UR4, UR4, 0x1, UP0 ;  /* 0x0000000104047887 */ /* 0x000fc80008000000 */
[----:B------:R-:W-:-:S06]  /*d400*/  UIMAD UR4, UR4, UR5, URZ ;  /* 0x00000005040472a4 */ /* 0x000fcc000f8e023f */
[----:B0-----:R-:W-:Y:S01]  /*d410*/  IMAD.U32 R6, RZ, RZ, UR4 ;  /* 0x00000004ff067e24 */ /* 0x001fe2000f8e00ff */
[----:B--2---:R0:W-:Y:S01]  /*d420*/  STL [R1+0x40], R11 ;  /* 0x0000400b01007387 */ /* 0x0041e20000100800 */
[----:B------:R-:W-:Y:S05]  /*d430*/  @P2 BRA `(.L_x_441) ;  /* 0x0000000000142947 */ /* 0x000fea0003800000 */
[----:B------:R-:W-:Y:S05]  /*d440*/  @!P1 BRA `(.L_x_441) ;  /* 0x0000000000109947 */ /* 0x000fea0003800000 */
[----:B------:R-:W2:Y:S04]  /*d450*/  LDG.E R7, desc[UR40][R2.64] ;  /* 0x0000002802077981 */ /* 0x000ea8000c1e1900 */
[----:B------:R-:W2:Y:S02]  /*d460*/  LDG.E R2, desc[UR40][R2.64+0x4] ;  /* 0x0000042802027981 */ /* 0x000ea4000c1e1900 */
[----:B--2---:R-:W-:-:S05]  /*d470*/  IMAD.IADD R2, R2, 0x1, -R7 ;  /* 0x0000000102027824 */ /* 0x004fca00078e0a07 */
[----:B------:R1:W-:Y:S02]  /*d480*/  STL [R1+0x40], R2 ;  /* 0x0000400201007387 */ /* 0x0003e40000100800 */
.L_x_441:
[----:B------:R-:W1:Y:S01]  /*d490*/  LDL.LU R7, [R1+0x8] ;  /* 0x0000080001077983 */ /* 0x000e620000300800 */
[----:B------:R-:W-:Y:S02]  /*d4a0*/  ULDC.64 UR4, c[0x0][0xa20] ;  /* 0x0002880000047ab9 */ /* 0x000fe40000000a00 */
[----:B------:R-:W-:-:S04]  /*d4b0*/  ISETP.NE.U32.AND P1, PT, RZ, UR4, PT ;  /* 0x00000004ff007c0c */ /* 0x000fc8000bf25070 */
[----:B------:R-:W-:Y:S02]  /*d4c0*/  ISETP.NE.AND.EX P1, PT, RZ, UR5, PT, P1 ;  /* 0x00000005ff007c0c */ /* 0x000fe4000bf25310 */
[C---:B-1----:R-:W-:Y:S02]  /*d4d0*/  LOP3.LUT R2, R7.reuse, 0xff000000, RZ, 0xc0, !PT ;  /* 0xff00000007027812 */ /* 0x042fe400078ec0ff */
[C---:B------:R-:W-:Y:S02]  /*d4e0*/  LOP3.LUT R3, R7.reuse, 0xff0000, RZ, 0xc0, !PT ;  /* 0x00ff000007037812 */ /* 0x040fe400078ec0ff */
[----:B------:R-:W-:Y:S02]  /*d4f0*/  SHF.R.U32.HI R2, RZ, 0x8, R2 ;  /* 0x00000008ff027819 */ /* 0x000fe40000011602 */
[----:B------:R-:W-:Y:S01]  /*d500*/  LOP3.LUT R17, R7, 0xffff, RZ, 0xc0, !PT ;  /* 0x0000ffff07117812 */ /* 0x000fe200078ec0ff */
[----:B-----5:R-:W-:Y:S01]  /*d510*/  IMAD.IADD R7, R8, 0x1, R0 ;  /* 0x0000000108077824 */ /* 0x020fe200078e0200 */
[----:B------:R-:W-:Y:S01]  /*d520*/  LEA.HI R2, R3, R2, RZ, 0x10 ;  /* 0x0000000203027211 */ /* 0x000fe200078f80ff */
[----:B------:R-:W-:-:S05]  /*d530*/  IMAD.MOV.U32 R3, RZ, RZ, R10 ;  /* 0x000000ffff037224 */ /* 0x000fca00078e000a */
[----:B------:R1:W-:Y:S04]  /*d540*/  STL [R1+0x8], R3 ;  /* 0x0000080301007387 */ /* 0x0003e80000100800 */
[----:B------:R1:W-:Y:S01]  /*d550*/  STL [R1+0x1c], R7 ;  /* 0x00001c0701007387 */ /* 0x0003e20000100800 */
[----:B------:R-:W-:Y:S05]  /*d560*/  @!P1 BRA `(.L_x_442) ;  /* 0x0000000000109947 */ /* 0x000fea0003800000 */
[----:B------:R-:W-:-:S04]  /*d570*/  IADD3 R6, P0, R16, UR4, RZ ;  /* 0x0000000410067c10 */ /* 0x000fc8000ff1e0ff */
[----:B-1----:R-:W-:-:S05]  /*d580*/  IADD3.X R7, R9, UR5, RZ, P0, !PT ;  /* 0x0000000509077c10 */ /* 0x002fca00087fe4ff */
[----:B------:R2:W5:Y:S01]  /*d590*/  LDG.E R6, desc[UR40][R6.64] ;  /* 0x0000002806067981 */ /* 0x000562000c1e1900 */
[----:B------:R-:W-:Y:S05]  /*d5a0*/  BRA `(.L_x_443) ;  /* 0x0000000000107947 */ /* 0x000fea0003800000 */
.L_x_442:
[----:B------:R-:W-:Y:S05]  /*d5b0*/  @!P0 BRA `(.L_x_443) ;  /* 0x00000000000c8947 */ /* 0x000fea0003800000 */
[----:B------:R-:W2:Y:S04]  /*d5c0*/  LDG.E R6, desc[UR40][R4.64] ;  /* 0x0000002804067981 */ /* 0x000ea8000c1e1900 */
[----:B------:R-:W2:Y:S02]  /*d5d0*/  LDG.E R4, desc[UR40][R4.64+0x4] ;  /* 0x0000042804047981 */ /* 0x000ea4000c1e1900 */
[----:B--2---:R-:W-:-:S07]  /*d5e0*/  IMAD.IADD R6, R4, 0x1, -R6 ;  /* 0x0000000104067824 */ /* 0x004fce00078e0a06 */
.L_x_443:
[----:B-----5:R-:W-:Y:S01]  /*d5f0*/  IMAD.IADD R6, R6, 0x1, -R0 ;  /* 0x0000000106067824 */ /* 0x020fe200078e0a00 */
[----:B------:R-:W-:Y:S01]  /*d600*/  LOP3.LUT R9, R2, 0xff, RZ, 0xc0, !PT ;  /* 0x000000ff02097812 */ /* 0x000fe200078ec0ff */
[----:B------:R-:W-:Y:S01]  /*d610*/  IMAD.MOV.U32 R4, RZ, RZ, RZ ;  /* 0x000000ffff047224 */ /* 0x000fe200078e00ff */
[----:B------:R-:W-:Y:S01]  /*d620*/  BSSY B0, `(.L_x_444) ;  /* 0x000002a000007945 */ /* 0x000fe20003800000 */
[C---:B------:R-:W-:Y:S01]  /*d630*/  VIADD R0, R6.reuse, 0x3f ;  /* 0x0000003f06007836 */ /* 0x040fe20000000000 */
[----:B------:R-:W-:Y:S01]  /*d640*/  ISETP.GE.AND P0, PT, R6, 0x1, PT ;  /* 0x000000010600780c */ /* 0x000fe20003f06270 */
[----:B------:R-:W-:-:S03]  /*d650*/  IMAD.MOV.U32 R10, RZ, RZ, R4 ;  /* 0x000000ffff0a7224 */ /* 0x000fc600078e0004 */
[----:B-1----:R-:W-:-:S04]  /*d660*/  SHF.R.S32.HI R3, RZ, 0x1f, R0 ;  /* 0x0000001fff037819 */ /* 0x002fc80000011400 */
[----:B------:R-:W-:-:S04]  /*d670*/  LEA.HI R3, R3, R0, RZ, 0x6 ;  /* 0x0000000003037211 */ /* 0x000fc800078f30ff */
[----:B------:R-:W-:-:S05]  /*d680*/  SHF.R.S32.HI R8, RZ, 0x6, R3 ;  /* 0x00000006ff087819 */ /* 0x000fca0000011403 */
[----:B------:R1:W-:Y:S04]  /*d690*/  STL [R1+0x3c], R8 ;  /* 0x00003c0801007387 */ /* 0x0003e80000100800 */
[----:B------:R1:W-:Y:S04]  /*d6a0*/  STL [R1+0x34], R4 ;  /* 0x0000340401007387 */ /* 0x0003e80000100800 */
[----:B------:R1:W-:Y:S01]  /*d6b0*/  STL [R1+0x58], R9 ;  /* 0x0000580901007387 */ /* 0x0003e20000100800 */
[----:B------:R-:W-:Y:S05]  /*d6c0*/  @!P0 BRA `(.L_x_445) ;  /* 0x00000000007c8947 */ /* 0x000fea0003800000 */
[----:B------:R-:W-:-:S04]  /*d6d0*/  SHF.R.U32.HI R0, RZ, 0x10, R2 ;  /* 0x00000010ff007819 */ /* 0x000fc80000011602 */
[----:B------:R-:W-:-:S13]  /*d6e0*/  ISETP.NE.AND P0, PT, R0, RZ, PT ;  /* 0x000000ff0000720c */ /* 0x000fda0003f05270 */
[----:B------:R-:W1:Y:S02]  /*d6f0*/  @!P0 LDC R0, c[0x0][0x9f0] ;  /* 0x00027c00ff008b82 */ /* 0x000e640000000800 */
[----:B-1----:R-:W-:-:S04]  /*d700*/  IABS R4, R0 ;  /* 0x0000000000047213 */ /* 0x002fc80000000000 */
[----:B------:R-:W1:Y:S08]  /*d710*/  I2F.RP R2, R4 ;  /* 0x0000000400027306 */ /* 0x000e700000209400 */
[----:B-1----:R-:W1:Y:S02]  /*d720*/  MUFU.RCP R2, R2 ;  /* 0x0000000200027308 */ /* 0x002e640000001000 */
[----:B-1----:R-:W-:-:S06]  /*d730*/  VIADD R2, R2, 0xffffffe ;  /* 0x0ffffffe02027836 */ /* 0x002fcc0000000000 */
[----:B------:R-:W1:Y:S02]  /*d740*/  F2I.FTZ.U32.TRUNC.NTZ R3, R2 ;  /* 0x0000000200037305 */ /* 0x000e64000021f000 */
[----:B-1----:R-:W-:-:S04]  /*d750*/  IMAD.MOV R2, RZ, RZ, -R3 ;  /* 0x000000ffff027224 */ /* 0x002fc800078e0a03 */
[----:B------:R-:W-:Y:S02]  /*d760*/  IMAD R5, R2, R4, RZ ;  /* 0x0000000402057224 */ /* 0x000fe400078e02ff */
[----:B------:R-:W-:-:S04]  /*d770*/  IMAD.MOV.U32 R2, RZ, RZ, RZ ;  /* 0x000000ffff027224 */ /* 0x000fc800078e00ff */
[----:B--2---:R-:W-:Y:S01]  /*d780*/  IMAD.HI.U32 R7, R3, R5, R2 ;  /* 0x0000000503077227 */ /* 0x004fe200078e0002 */
[----:B------:R-:W-:Y:S02]  /*d790*/  IABS R2, R0 ;  /* 0x0000000000027213 */ /* 0x000fe40000000000 */
[----:B------:R-:W-:-:S03]  /*d7a0*/  IADD3 R3, R0, -0x1, R8 ;  /* 0xffffffff00037810 */ /* 0x000fc60007ffe008 */
[----:B------:R-:W-:Y:S01]  /*d7b0*/  IMAD.MOV R2, RZ, RZ, -R2 ;  /* 0x000000ffff027224 */ /* 0x000fe200078e0a02 */
[----:B------:R-:W-:Y:S02]  /*d7c0*/  IABS R5, R3 ;  /* 0x0000000300057213 */ /* 0x000fe40000000000 */
[----:B------:R-:W-:Y:S01]  /*d7d0*/  LOP3.LUT R3, R3, R0, RZ, 0x3c, !PT ;  /* 0x0000000003037212 */ /* 0x000fe200078e3cff */
[----:B------:R-:W-:Y:S02]  /*d7e0*/  IMAD.MOV.U32 R6, RZ, RZ, R2 ;  /* 0x000000ffff067224 */ /* 0x000fe400078e0002 */
[----:B------:R-:W-:Y:S01]  /*d7f0*/  IMAD.HI.U32 R2, R7, R5, RZ ;  /* 0x0000000507027227 */ /* 0x000fe200078e00ff */
[----:B------:R-:W-:-:S03]  /*d800*/  ISETP.GE.AND P2, PT, R3, RZ, PT ;  /* 0x000000ff0300720c */ /* 0x000fc60003f46270 */
        /* <DEDUP_REMOVED lines=8> */
[----:B------:R-:W-:-:S05]  /*d890*/  @!P1 LOP3.LUT R2, RZ, R0, RZ, 0x33, !PT ;  /* 0x00000000ff029212 */ /* 0x000fca00078e33ff */
[----:B------:R-:W-:-:S05]  /*d8a0*/  IMAD.MOV.U32 R10, RZ, RZ, R2 ;  /* 0x000000ffff0a7224 */ /* 0x000fca00078e0002 */
[----:B------:R3:W-:Y:S02]  /*d8b0*/  STL [R1+0x34], R10 ;  /* 0x0000340a01007387 */ /* 0x0007e40000100800 */
.L_x_445:
[----:B------:R-:W-:Y:S05]  /*d8c0*/  BSYNC B0 ;  /* 0x0000000000007941 */ /* 0x000fea0003800000 */
.L_x_444:
[----:B------:R-:W-:Y:S01]  /*d8d0*/  IMAD.MOV.U32 R0, RZ, RZ, R10 ;  /* 0x000000ffff007224 */ /* 0x000fe200078e000a */
[----:B------:R-:W-:Y:S03]  /*d8e0*/  BSSY B7, `(.L_x_446) ;  /* 0x00004ad000077945 */ /* 0x000fe60003800000 */
[----:B------:R-:W-:-:S05]  /*d8f0*/  IMAD R2, R9, R0, RZ ;  /* 0x0000000009027224 */ /* 0x000fca00078e02ff */
[----:B------:R-:W-:Y:S01]  /*d900*/  VIADDMNMX R0, R2, R0, R8, PT ;  /* 0x0000000002007246 */ /* 0x000fe20003800108 */
[----:B------:R4:W-:Y:S03]  /*d910*/  STL [R1+0x20], R2 ;  /* 0x0000200201007387 */ /* 0x0009e60000100800 */
[----:B------:R-:W-:Y:S01]  /*d920*/  ISETP.GT.AND P0, PT, R0, R2, PT ;  /* 0x000000020000720c */ /* 0x000fe20003f04270 */
[----:B------:R4:W-:-:S12]  /*d930*/  STL [R1+0x2c], R0 ;  /* 0x00002c0001007387 */ /* 0x0009d80000100800 */
[----:B----4-:R-:W-:Y:S05]  /*d940*/  @P0 BRA `(.L_x_447) ;  /* 0x0000000000480947 */ /* 0x010fea0003800000 */
[----:B------:R-:W4:Y:S02]  /*d950*/  S2R R0, SR_TID.X ;  /* 0x0000000000007919 */ /* 0x000f240000002100 */
[----:B----4-:R-:W-:-:S04]  /*d960*/  LOP3.LUT R0, R0, 0x7f, RZ, 0xc0, !PT ;  /* 0x0000007f00007812 */ /* 0x010fc800078ec0ff */
[----:B------:R-:W-:-:S13]  /*d970*/  ISETP.NE.AND P0, PT, R0, RZ, PT ;  /* 0x000000ff0000720c */ /* 0x000fda0003f05270 */
[----:B------:R-:W-:Y:S05]  /*d980*/  @P0 BRA `(.L_x_448) ;  /* 0x0000004800880947 */ /* 0x000fea0003800000 */
[----:B------:R-:W4:Y:S01]  /*d990*/  S2R R5, SR_LANEID ;  /* 0x0000000000057919 */ /* 0x000f220000000000 */
[----:B------:R-:W-:Y:S01]  /*d9a0*/  VOTEU.ANY UR4, UPT, PT ;  /* 0x0000000000047886 */ /* 0x000fe200038e0100 */
[----:B------:R-:W5:Y:S01]  /*d9b0*/  LDC.64 R2, c[0x0][0xc60] ;  /* 0x00031800ff027b82 */ /* 0x000f620000000a00 */
[----:B------:R-:W4:Y:S02]  /*d9c0*/  FLO.U32 R0, UR4 ;  /* 0x0000000400007d00 */ /* 0x000f2400080e0000 */
[----:B----4-:R-:W-:-:S06]  /*d9d0*/  ISETP.EQ.U32.AND P0, PT, R0, R5, PT ;  /* 0x000000050000720c */ /* 0x010fcc0003f02070 */
[----:B------:R-:W5:Y:S07]  /*d9e0*/  POPC R5, UR4 ;  /* 0x0000000400057d09 */ /* 0x000f6e0008000000 */
[----:B-----5:R-:W4:Y:S01]  /*d9f0*/  @P0 ATOMG.E.ADD.STRONG.GPU PT, R3, desc[UR40][R2.64], R5 ;  /* 0x00000005020309a8 */ /* 0x020f2200081ee1e8 */
[----:B-1----:R-:W1:Y:S02]  /*da00*/  S2R R4, SR_LTMASK ;  /* 0x0000000000047919 */ /* 0x002e640000003900 */
[----:B-1----:R-:W-:-:S04]  /*da10*/  LOP3.LUT R4, R4, UR4, RZ, 0xc0, !PT ;  /* 0x0000000404047c12 */ /* 0x002fc8000f8ec0ff */
[----:B--2---:R-:W1:Y:S01]  /*da20*/  POPC R7, R4 ;  /* 0x0000000400077309 */ /* 0x004e620000000000 */
[----:B----4-:R-:W1:Y:S02]  /*da30*/  SHFL.IDX PT, R0, R3, R0, 0x1f ;  /* 0x00001f0003007589 */ /* 0x010e6400000e0000 */
[----:B-1----:R-:W-:-:S05]  /*da40*/  IADD3 R0, R0, UR37, R7 ;  /* 0x0000002500007c10 */ /* 0x002fca000fffe007 */
[----:B------:R4:W-:Y:S01]  /*da50*/  STL [R1], R0 ;  /* 0x0000000001007387 */ /* 0x0009e20000100800 */
[----:B------:R-:W-:Y:S05]  /*da60*/  BRA `(.L_x_448) ;  /* 0x0000004800507947 */ /* 0x000fea0003800000 */
.L_x_447:
[----:B------:R-:W-:Y:S01]  /*da70*/  VIADD R0, R18, 0x22400 ;  /* 0x0002240012007836 */ /* 0x000fe20000000000 */
[----:B------:R-:W-:Y:S04]  /*da80*/  BSSY B6, `(.L_x_449) ;  /* 0x0000013000067945 */ /* 0x000fe80003800000 */
[----:B------:R-:W-:-:S13]  /*da90*/  LOP3.LUT P0, RZ, R0, 0x3ff, RZ, 0xc0, !PT ;  /* 0x000003ff00ff7812 */ /* 0x000fda000780c0ff */
[----:B------:R-:W-:Y:S05]  /*daa0*/  @!P0 BRA `(.L_x_450) ;  /* 0x0000000000408947 */ /* 0x000fea0003800000 */
[----:B------:R-:W-:Y:S01]  /*dab0*/  MOV R2, 0x0 ;  /* 0x0000000000027802 */ /* 0x000fe20000000f00 */
[----:B------:R-:W-:Y:S01]  /*dac0*/  ULDC.64 UR6, c[0x4][0x90] ;  /* 0x0100240000067ab9 */ /* 0x000fe20000000a00 */
[----:B------:R-:W-:Y:S01]  /*dad0*/  ULDC.64 UR8, c[0x4][0x98] ;  /* 0x0100260000087ab9 */ /* 0x000fe20000000a00 */
[----:B------:R-:W-:Y:S01]  /*dae0*/  ULDC.64 UR4, c[0x4][0x8] ;  /* 0x0100020000047ab9 */ /* 0x000fe20000000a00 */
[----:B-1----:R-:W-:Y:S02]  /*daf0*/  IMAD.U32 R4, RZ, RZ, UR6 ;  /* 0x00000006ff047e24 */ /* 0x002fe4000f8e00ff */
[----:B------:R-:W1:Y:S01]  /*db00*/  LDC.64 R2, c[0x4][R2] ;  /* 0x0100000002027b82 */ /* 0x000e620000000a00 */
[----:B------:R-:W-:Y:S02]  /*db10*/  IMAD.U32 R5, RZ, RZ, UR7 ;  /* 0x00000007ff057e24 */ /* 0x000fe4000f8e00ff */
[----:B------:R-:W-:Y:S02]  /*db20*/  IMAD.U32 R6, RZ, RZ, UR8 ;  /* 0x00000008ff067e24 */ /* 0x000fe4000f8e00ff */
[----:B--2---:R-:W-:-:S02]  /*db30*/  IMAD.U32 R7, RZ, RZ, UR9 ;  /* 0x00000009ff077e24 */ /* 0x004fc4000f8e00ff */
[----:B---3--:R-:W-:Y:S02]  /*db40*/  IMAD.U32 R10, RZ, RZ, UR4 ;  /* 0x00000004ff0a7e24 */ /* 0x008fe4000f8e00ff */
[----:B0-----:R-:W-:Y:S02]  /*db50*/  IMAD.U32 R11, RZ, RZ, UR5 ;  /* 0x00000005ff0b7e24 */ /* 0x001fe4000f8e00ff */
[----:B------:R-:W-:Y:S02]  /*db60*/  IMAD.MOV.U32 R8, RZ, RZ, 0x70 ;  /* 0x00000070ff087424 */ /* 0x000fe400078e00ff */
[----:B------:R-:W-:Y:S02]  /*db70*/  IMAD.MOV.U32 R12, RZ, RZ, 0x1 ;  /* 0x00000001ff0c7424 */ /* 0x000fe400078e00ff */
[----:B------:R-:W-:-:S07]  /*db80*/  IMAD.MOV.U32 R13, RZ, RZ, RZ ;  /* 0x000000ffff0d7224 */ /* 0x000fce00078e00ff */
[----:B------:R-:W-:-:S07]  /*db90*/  LEPC R20, `(.L_x_450) ;  /* 0x000000001014794e */ /* 0x000fce0000000000 */
[----:B-1----:R-:W-:Y:S05]  /*dba0*/  CALL.ABS.NOINC R2 ;  /* 0x0000000002007343 */ /* 0x002fea0003c00000 */
.L_x_450:
[----:B------:R-:W-:Y:S05]  /*dbb0*/  BSYNC B6 ;  /* 0x0000000000067941 */ /* 0x000fea0003800000 */
.L_x_449:
        /* <DEDUP_REMOVED lines=8> */
[----:B------:R4:W4:Y:S01]  /*dc40*/  LDC.64 R2, c[0x4][R0] ;  /* 0x0100000000027b82 */ /* 0x0009220000000a00 */
[----:B-1----:R-:W-:Y:S02]  /*dc50*/  IMAD.U32 R4, RZ, RZ, UR6 ;  /* 0x00000006ff047e24 */ /* 0x002fe4000f8e00ff */
        /* <DEDUP_REMOVED lines=9> */
[----:B----4-:R-:W-:Y:S05]  /*dcf0*/  CALL.ABS.NOINC R2 ;  /* 0x0000000002007343 */ /* 0x010fea0003c00000 */
.L_x_453:
        /* <DEDUP_REMOVED lines=16> */
.L_x_452:
[----:B------:R-:W-:Y:S05]  /*de00*/  BSYNC B6 ;  /* 0x0000000000067941 */ /* 0x000fea0003800000 */
.L_x_451:
[----:B-1----:R-:W4:Y:S01]  /*de10*/  LDL.LU R4, [R1+0x14] ;  /* 0x0000140001047983 */ /* 0x002f220000300800 */
[----:B------:R-:W-:-:S03]  /*de20*/  ULDC.64 UR4, c[0x0][0x9f8] ;  /* 0x00027e0000047ab9 */ /* 0x000fc60000000a00 */
[----:B--2---:R-:W2:Y:S01]  /*de30*/  LDL R7, [R1+0x8] ;  /* 0x0000080001077983 */ /* 0x004ea20000100800 */
[----:B------:R-:W-:-:S03]  /*de40*/  ISETP.NE.U32.AND P0, PT, RZ, UR4, PT ;  /* 0x00000004ff007c0c */ /* 0x000fc6000bf05070 */
[----:B------:R-:W5:Y:S01]  /*de50*/  LDL R0, [R1+0x2c] ;  /* 0x00002c0001007983 */ /* 0x000f620000100800 */
[----:B------:R-:W-:-:S13]  /*de60*/  ISETP.NE.AND.EX P0, PT, RZ, UR5, PT, P0 ;  /* 0x00000005ff007c0c */ /* 0x000fda000bf05300 */
[----:B------:R-:W-:-:S04]  /*de70*/  @P0 IADD3 R2, P1, R16, UR4, RZ ;  /* 0x0000000410020c10 */ /* 0x000fc8000ff3e0ff */
[----:B----4-:R-:W-:Y:S01]  /*de80*/  @P0 IADD3.X R3, R4, UR5, RZ, P1, !PT ;  /* 0x0000000504030c10 */ /* 0x010fe20008ffe4ff */
[----:B------:R-:W-:-:S04]  /*de90*/  ULDC.64 UR4, c[0x0][0xa08] ;  /* 0x0002820000047ab9 */ /* 0x000fc80000000a00 */
[----:B--2---:R1:W2:Y:S02]  /*dea0*/  @P0 LDG.E R7, desc[UR40][R2.64] ;  /* 0x0000002802070981 */ /* 0x0042a4000c1e1900 */
[----:B-1----:R-:W1:Y:S01]  /*deb0*/  LDC.64 R2, c[0x0][0x418] ;  /* 0x00010600ff027b82 */ /* 0x002e620000000a00 */
[----:B-----5:R-:W-:Y:S01]  /*dec0*/  VIADD R0, R0, 0xffffffff ;  /* 0xffffffff00007836 */ /* 0x020fe20000000000 */
[----:B--2---:R-:W-:Y:S01]  /*ded0*/  SHF.R.S32.HI R8, RZ, 0x1f, R7 ;  /* 0x0000001fff087819 */ /* 0x004fe20000011407 */
[----:B------:R2:W-:Y:S04]  /*dee0*/  @P0 STL [R1+0x8], R7 ;  /* 0x0000080701000387 */ /* 0x0005e80000100800 */
[----:B------:R2:W-:Y:S01]  /*def0*/  STL [R1+0x14], R8 ;  /* 0x0000140801007387 */ /* 0x0005e20000100800 */
[----:B-1----:R-:W-:Y:S01]  /*df00*/  LOP3.LUT P0, RZ, R2, UR4, RZ, 0xfc, !PT ;  /* 0x0000000402ff7c12 */ /* 0x002fe2000f80fcff */
[----:B------:R-:W-:-:S03]  /*df10*/  UMOV UR4, 0xffffffff ;  /* 0xffffffff00047882 */ /* 0x000fc60000000000 */
[----:B------:R-:W-:-:S04]  /*df20*/  LOP3.LUT P0, RZ, R3, UR5, RZ, 0xfc, P0 ;  /* 0x0000000503ff7c12 */ /* 0x000fc8000800fcff */
[----:B------:R-:W-:Y:S01]  /*df30*/  SEL R16, R7, RZ, !P0 ;  /* 0x000000ff07107207 */ /* 0x000fe20004000000 */
[----:B--2---:R-:W-:Y:S08]  /*df40*/  BRA.DIV UR4, `(.L_x_454) ;  /* 0x0000005a040c7947 */ /* 0x004ff0000b800000 */
[----:B------:R-:W1:Y:S02]  /*df50*/  S2R R4, SR_TID.X ;  /* 0x0000000000047919 */ /* 0x000e640000002100 */
[----:B-1----:R-:W-:-:S04]  /*df60*/  SHF.R.U32.HI R4, RZ, 0x5, R4 ;  /* 0x00000005ff047819 */ /* 0x002fc80000011604 */
[----:B------:R-:W-:-:S05]  /*df70*/  LOP3.LUT R4, R4, 0x3, RZ, 0xc0, !PT ;  /* 0x0000000304047812 */ /* 0x000fca00078ec0ff */
[----:B------:R1:W2:Y:S02]  /*df80*/  SHFL.IDX PT, R14, R4, RZ, 0x1f ;  /* 0x00001fff040e7589 */ /* 0x0002a400000e0000 */
.L_x_575:
[----:B------:R-:W-:Y:S01]  /*df90*/  PLOP3.LUT P1, PT, PT, PT, PT, 0x8, 0x0 ;  /* 0x000000000000781c */ /* 0x000fe20003f2e170 */
[----:B------:R4:W-:Y:S01]  /*dfa0*/  STL [R1+0x28], R0 ;  /* 0x0000280001007387 */ /* 0x0009e20000100800 */
[----:B--2---:R-:W-:Y:S02]  /*dfb0*/  ISETP.NE.AND P0, PT, R14, RZ, PT ;  /* 0x000000ff0e00720c */ /* 0x004fe40003f05270 */
[----:B-1----:R-:W-:-:S05]  /*dfc0*/  P2R R4, PR, RZ, 0x2 ;  /* 0x00000002ff047803 */ /* 0x002fca0000000000 */
[----:B------:R4:W-:Y:S06]  /*dfd0*/  STL [R1+0x18], R4 ;  /* 0x0000180401007387 */ /* 0x0009ec0000100800 */
[----:B------:R-:W-:Y:S05]  /*dfe0*/  @P0 BRA `(.L_x_455) ;  /* 0x0000000400040947 */ /* 0x000fea0003800000 */
[----:B------:R-:W-:-:S03]  /*dff0*/  UMOV UR4, 0xffffffff ;  /* 0xffffffff00047882 */ /* 0x000fc60000000000 */
[----:B------:R-:W-:Y:S05]  /*e000*/  BRA.DIV UR4, `(.L_x_456) ;  /* 0x0000005a04107947 */ /* 0x000fea000b800000 */
[----:B------:R-:W-:-:S13]  /*e010*/  ELECT P6, URZ, PT ;  /* 0x00000000003f782f */ /* 0x000fda00038c0000 */
.L_x_578:
[----:B------:R-:W-:Y:S05]  /*e020*/  @!P6 BRA `(.L_x_455) ;  /* 0x0000000000f4e947 */ /* 0x000fea0003800000 */
[----:B------:R-:W-:-:S04]  /*e030*/  ISETP.NE.U32.AND P0, PT, R2, RZ, PT ;  /* 0x000000ff0200720c */ /* 0x000fc80003f05070 */
[----:B------:R-:W-:-:S13]  /*e040*/  ISETP.NE.AND.EX P0, PT, R3, RZ, PT, P0 ;  /* 0x000000ff0300720c */ /* 0x000fda0003f05300 */
[----:B------:R-:W-:Y:S05]  /*e050*/  @!P0 BRA `(.L_x_457) ;  /* 0x0000000000508947 */ /* 0x000fea0003800000 */
[----:B------:R-:W1:Y:S01]  /*e060*/  LDC R6, c[0x0][0x43c] ;  /* 0x00010f00ff067b82 */ /* 0x000e620000000800 */
[----:B------:R-:W-:Y:S01]  /*e070*/  IMAD.MOV.U32 R9, RZ, RZ, R0 ;  /* 0x000000ffff097224 */ /* 0x000fe200078e0000 */
[----:B------:R-:W-:-:S03]  /*e080*/  ULDC.64 UR4, c[0x0][0x428] ;  /* 0x00010a0000047ab9 */ /* 0x000fc60000000a00 */
[----:B----4-:R-:W-:Y:S01]  /*e090*/  IMAD.MOV.U32 R0, RZ, RZ, R9 ;  /* 0x000000ffff007224 */ /* 0x010fe200078e0009 */
[----:B-1----:R-:W-:-:S13]  /*e0a0*/  ISETP.NE.AND P0, PT, R6, 0x1, PT ;  /* 0x000000010600780c */ /* 0x002fda0003f05270 */
[----:B------:R-:W1:Y:S02]  /*e0b0*/  @P0 LDC.64 R4, c[0x0][0x440] ;  /* 0x00011000ff040b82 */ /* 0x000e640000000a00 */
[----:B-1----:R-:W-:-:S05]  /*e0c0*/  @P0 IMAD.HI.U32 R4, R9, R4, RZ ;  /* 0x0000000409040227 */ /* 0x002fca00078e00ff */
[----:B------:R-:W-:-:S04]  /*e0d0*/  @P0 SHF.R.U32.HI R0, RZ, R5, R4 ;  /* 0x00000005ff000219 */ /* 0x000fc80000011604 */
[--C-:B------:R-:W-:Y:S01]  /*e0e0*/  SHF.R.S32.HI R5, RZ, 0x1f, R0.reuse ;  /* 0x0000001fff057819 */ /* 0x100fe20000011400 */
[----:B------:R-:W-:-:S04]  /*e0f0*/  IMAD.MOV R4, RZ, RZ, -R0 ;  /* 0x000000ffff047224 */ /* 0x000fc800078e0a00 */
[----:B------:R-:W-:Y:S02]  /*e100*/  IMAD R9, R6, R4, R9 ;  /* 0x0000000406097224 */ /* 0x000fe400078e0209 */
[----:B------:R-:W-:Y:S02]  /*e110*/  IMAD R6, R8, UR4, RZ ;  /* 0x0000000408067c24 */ /* 0x000fe4000f8e02ff */
[----:B------:R-:W-:Y:S01]  /*e120*/  IMAD.MOV.U32 R4, RZ, RZ, R0 ;  /* 0x000000ffff047224 */ /* 0x000fe200078e0000 */
[----:B------:R1:W-:Y:S01]  /*e130*/  STL [R1+0x28], R9 ;  /* 0x0000280901007387 */ /* 0x0003e20000100800 */
[C---:B------:R-:W-:Y:S02]  /*e140*/  IMAD R0, R7.reuse, UR5, R6 ;  /* 0x0000000507007c24 */ /* 0x040fe4000f8e0206 */
[----:B------:R-:W-:-:S04]  /*e150*/  IMAD.WIDE.U32 R4, R7, UR4, R4 ;  /* 0x0000000407047c25 */ /* 0x000fc8000f8e0004 */
[----:B------:R-:W-:Y:S01]  /*e160*/  IMAD.IADD R0, R5, 0x1, R0 ;  /* 0x0000000105007824 */ /* 0x000fe200078e0200 */
[----:B------:R-:W-:-:S04]  /*e170*/  LEA R2, P0, R4, R2, 0x2 ;  /* 0x0000000204027211 */ /* 0x000fc800078010ff */
[----:B------:R-:W-:-:S05]  /*e180*/  LEA.HI.X R3, R4, R3, R0, 0x2, P0 ;  /* 0x0000000304037211 */ /* 0x000fca00000f1400 */
[----:B------:R1:W5:Y:S04]  /*e190*/  LDG.E R16, desc[UR40][R2.64] ;  /* 0x0000002802107981 */ /* 0x000368000c1e1900 */
.L_x_457:
[----:B-1----:R-:W2:Y:S01]  /*e1a0*/  LDL R2, [R1+0x10] ;  /* 0x0000100001027983 */ /* 0x002ea20000100800 */
[----:B----4-:R-:W-:Y:S01]  /*e1b0*/  IMAD R0, R19, 0x8, R18 ;  /* 0x0000000813007824 */ /* 0x010fe200078e0212 */
[----:B--2---:R-:W-:-:S04]  /*e1c0*/  SHF.L.U32 R2, R2, 0x1f, RZ ;  /* 0x0000001f02027819 */ /* 0x004fc800000006ff */
[----:B------:R-:W1:Y:S02]  /*e1d0*/  SYNCS.PHASECHK.TRANS64.TRYWAIT P0, [R0+URZ+0x28c40], R2 ;  /* 0x028c4002000075a7 */ /* 0x000e64000800017f */
[----:B-1----:R-:W-:Y:S05]  /*e1e0*/  @!P0 BRA `(.L_x_458) ;  /* 0x0000005400b88947 */ /* 0x002fea0003800000 */
.L_x_579:
[----:B------:R-:W2:Y:S02]  /*e1f0*/  S2R R3, SR_TID.X ;  /* 0x0000000000037919 */ /* 0x000ea40000002100 */
[----:B--2---:R-:W-:-:S04]  /*e200*/  LOP3.LUT R3, R3, 0x7f, RZ, 0xc0, !PT ;  /* 0x0000007f03037812 */ /* 0x004fc800078ec0ff */
[----:B------:R-:W-:-:S13]  /*e210*/  ISETP.NE.AND P0, PT, R3, RZ, PT ;  /* 0x000000ff0300720c */ /* 0x000fda0003f05270 */
[----:B------:R-:W-:Y:S05]  /*e220*/  @P0 BRA `(.L_x_459) ;  /* 0x00000000001c0947 */ /* 0x000fea0003800000 */
[----:B------:R-:W2:Y:S01]  /*e230*/  S2R R3, SR_TID.X ;  /* 0x0000000000037919 */ /* 0x000ea20000002100 */
[----:B-1----:R-:W-:-:S04]  /*e240*/  IMAD.MOV.U32 R2, RZ, RZ, 0x2000 ;  /* 0x00002000ff027424 */ /* 0x002fc800078e00ff */
[----:B------:R4:W-:Y:S01]  /*e250*/  SYNCS.ARRIVE.TRANS64 RZ, [R0+URZ+0x28c30], R2 ;  /* 0x028c300200ff79a7 */ /* 0x0009e2000800003f */
[----:B--2---:R-:W-:-:S04]  /*e260*/  LOP3.LUT R3, R3, 0x1f, RZ, 0xc0, !PT ;  /* 0x0000001f03037812 */ /* 0x004fc800078ec0ff */
[----:B------:R-:W-:-:S13]  /*e270*/  ISETP.NE.AND P0, PT, R3, RZ, PT ;  /* 0x000000ff0300720c */ /* 0x000fda0003f05270 */
[----:B----4-:R-:W-:Y:S05]  /*e280*/  @!P0 BRA `(.L_x_459) ;  /* 0x0000000000048947 */ /* 0x010fea0003800000 */
[----:B------:R-:W-:Y:S01]  /*e290*/  BPT.TRAP 0x1 ;  /* 0x000000040000795c */ /* 0x000fe20000300000 */
.L_x_459:
[----:B------:R-:W2:Y:S04]  /*e2a0*/  LDL R3, [R1+0x28] ;  /* 0x0000280001037983 */ /* 0x000ea80000100800 */
[----:B-1----:R-:W4:Y:S01]  /*e2b0*/  LDL R2, [R1+0x1c] ;  /* 0x00001c0001027983 */ /* 0x002f220000100800 */
[----:B------:R-:W-:Y:S01]  /*e2c0*/  R2UR UR9, R0 ;  /* 0x00000000000972ca */ /* 0x000fe200000e0000 */
[----:B------:R-:W-:Y:S01]  /*e2d0*/  IMAD R0, R19, 0x2000, R18 ;  /* 0x0000200013007824 */ /* 0x000fe200078e0212 */
[----:B------:R-:W-:Y:S01]  /*e2e0*/  UIADD3 UR6, UP0, UR38, 0x370, URZ ;  /* 0x0000037026067890 */ /* 0x000fe2000ff1e03f */
[----:B------:R-:W-:Y:S01]  /*e2f0*/  R2UR UR12, R17 ;  /* 0x00000000110c72ca */ /* 0x000fe200000e0000 */
[----:B------:R-:W-:Y:S01]  /*e300*/  UMOV UR5, 0x14f00000 ;  /* 0x14f0000000057882 */ /* 0x000fe20000000000 */
[----:B-----5:R-:W-:Y:S01]  /*e310*/  R2UR UR13, R16 ;  /* 0x00000000100d72ca */ /* 0x020fe200000e0000 */
[----:B------:R-:W-:Y:S01]  /*e320*/  UIADD3.X UR7, URZ, UR39, URZ, UP0, !UPT ;  /* 0x000000273f077290 */ /* 0x000fe200087fe43f */
[----:B------:R-:W-:Y:S01]  /*e330*/  R2UR UR8, R0 ;  /* 0x00000000000872ca */ /* 0x000fe200000e0000 */
[----:B------:R-:W-:Y:S01]  /*e340*/  UMOV UR10, URZ ;  /* 0x0000003f000a7c82 */ /* 0x000fe20008000000 */
[----:B------:R-:W-:-:S04]  /*e350*/  PLOP3.LUT P0, PT, PT, PT, PT, 0x80, 0x0 ;  /* 0x000000000000781c */ /* 0x000fc80003f0f070 */
[----:B------:R-:W-:Y:S01]  /*e360*/  UIADD3 UR9, UR9, 0x28c30, URZ ;  /* 0x00028c3009097890 */ /* 0x000fe2000fffe03f */
[----:B------:R-:W-:-:S05]  /*e370*/  P2R R0, PR, RZ, 0x1 ;  /* 0x00000001ff007803 */ /* 0x000fca0000000000 */
[----:B------:R1:W-:Y:S01]  /*e380*/  STL [R1+0x18], R0 ;  /* 0x0000180001007387 */ /* 0x0003e20000100800 */
[----:B------:R-:W-:Y:S01]  /*e390*/  UIADD3 UR8, UR8, 0x22400, URZ ;  /* 0x0002240008087890 */ /* 0x000fe2000fffe03f */
[----:B--2---:R-:W-:Y:S02]  /*e3a0*/  R2UR UR11, R3 ;  /* 0x00000000030b72ca */ /* 0x004fe400000e0000 */
[----:B----4-:R-:W-:-:S13]  /*e3b0*/  R2UR UR4, R2 ;  /* 0x00000000020472ca */ /* 0x010fda00000e0000 */
[----:B------:R-:W-:-:S03]  /*e3c0*/  ULEA UR11, UR11, UR4, 0x6 ;  /* 0x000000040b0b7291 */ /* 0x000fc6000f8e303f */
[----:B------:R-:W-:-:S06]  /*e3d0*/  UMOV UR4, 0x0 ;  /* 0x0000000000047882 */ /* 0x000fcc0000000000 */
[----:B------:R1:W-:Y:S02]  /*e3e0*/  UTMALDG.4D [UR8], [UR6], desc[UR4] ;  /* 0x00000408060075b4 */ /* 0x0003e40008019000 */
[----:B-1----:R-:W-:Y:S01]  /*e3f0*/  NOP ;  /* 0x0000000000007918 */ /* 0x002fe20000000000 */
.L_x_455:
[----:B------:R-:W2:Y:S04]  /*e400*/  LDL.LU R3, [R1+0x30] ;  /* 0x0000300001037983 */ /* 0x000ea80000300800 */
[----:B------:R-:W5:Y:S04]  /*e410*/  LDL.LU R5, [R1+0x24] ;  /* 0x0000240001057983 */ /* 0x000f680000300800 */
[----:B----4-:R-:W4:Y:S01]  /*e420*/  LDL.LU R4, [R1+0x38] ;  /* 0x0000380001047983 */ /* 0x010f220000300800 */
[----:B------:R-:W-:Y:S05]  /*e430*/  WARPSYNC.ALL ;  /* 0x0000000000007948 */ /* 0x000fea0003800000 */
[----:B------:R-:W-:Y:S01]  /*e440*/  ULDC.64 UR6, c[0x0][0xa00] ;  /* 0x0002800000067ab9 */ /* 0x000fe20000000a00 */
[----:B------:R-:W-:Y:S01]  /*e450*/  ULDC.64 UR4, c[0x0][0x298] ;  /* 0x0000a60000047ab9 */ /* 0x000fe20000000a00 */
[----:B------:R-:W-:Y:S01]  /*e460*/  BAR.SYNC.DEFER_BLOCKING 0x8, 0x100 ;  /* 0x0204000000007b1d */ /* 0x000fe20000010000 */
[----:B------:R-:W-:Y:S01]  /*e470*/  ISETP.NE.U32.AND P0, PT, RZ, UR6, PT ;  /* 0x00000006ff007c0c */ /* 0x000fe2000bf05070 */
[----:B------:R-:W-:-:S03]  /*e480*/  VIADD R2, R18, 0x20400 ;  /* 0x0002040012027836 */ /* 0x000fc60000000000 */
[----:B------:R-:W-:Y:S01]  /*e490*/  ISETP.NE.AND.EX P0, PT, RZ, UR7, PT, P0 ;  /* 0x00000007ff007c0c */ /* 0x000fe2000bf05300 */
[----:B------:R-:W-:Y:S01]  /*e4a0*/  BSSY B6, `(.L_x_460) ;  /* 0x000001e000067945 */ /* 0x000fe20003800000 */
[----:B------:R-:W-:Y:S02]  /*e4b0*/  LOP3.LUT P1, RZ, R2, 0x3ff, RZ, 0xc0, !PT ;  /* 0x000003ff02ff7812 */ /* 0x000fe4000782c0ff */
[----:B--2---:R-:W-:Y:S02]  /*e4c0*/  SHF.R.S32.HI R0, RZ, 0x1f, R3 ;  /* 0x0000001fff007819 */ /* 0x004fe40000011403 */
[----:B-----5:R-:W-:-:S03]  /*e4d0*/  SEL R5, R5, RZ, !P0 ;  /* 0x000000ff05057207 */ /* 0x020fc60004000000 */
[----:B------:R-:W-:Y:S01]  /*e4e0*/  IMAD R0, R0, UR4, RZ ;  /* 0x0000000400007c24 */ /* 0x000fe2000f8e02ff */
[----:B----4-:R-:W-:-:S03]  /*e4f0*/  SEL R4, R4, RZ, !P0 ;  /* 0x000000ff04047207 */ /* 0x010fc60004000000 */
[C---:B------:R-:W-:Y:S02]  /*e500*/  IMAD R0, R3.reuse, UR5, R0 ;  /* 0x0000000503007c24 */ /* 0x040fe4000f8e0200 */
[----:B------:R-:W-:-:S04]  /*e510*/  IMAD.WIDE.U32 R2, R3, UR4, RZ ;  /* 0x0000000403027c25 */ /* 0x000fc8000f8e00ff */
[----:B------:R-:W-:Y:S01]  /*e520*/  IMAD.IADD R0, R3, 0x1, R0 ;  /* 0x0000000103007824 */ /* 0x000fe200078e0200 */
[----:B------:R1:W-:Y:S04]  /*e530*/  STL.64 [R1+0x48], R2 ;  /* 0x0000480201007387 */ /* 0x0003e80000100a00 */
[----:B------:R1:W-:Y:S04]  /*e540*/  STL [R1+0x24], R5 ;  /* 0x0000240501007387 */ /* 0x0003e80000100800 */
[----:B------:R1:W-:Y:S04]  /*e550*/  STL [R1+0x38], R4 ;  /* 0x0000380401007387 */ /* 0x0003e80000100800 */
[----:B------:R1:W-:Y:S01]  /*e560*/  STL [R1+0x30], R0 ;  /* 0x0000300001007387 */ /* 0x0003e20000100800 */
[----:B------:R-:W-:Y:S05]  /*e570*/  @!P1 BRA `(.L_x_461) ;  /* 0x0000000000409947 */ /* 0x000fea0003800000 */
[----:B-1----:R-:W-:Y:S01]  /*e580*/  MOV R2, 0x0 ;  /* 0x0000000000027802 */ /* 0x002fe20000000f00 */
[----:B------:R-:W-:Y:S01]  /*e590*/  ULDC.64 UR4, c[0x4][0x90] ;  /* 0x0100240000047ab9 */ /* 0x000fe20000000a00 */
[----:B------:R-:W-:Y:S01]  /*e5a0*/  ULDC.64 UR6, c[0x4][0x98] ;  /* 0x0100260000067ab9 */ /* 0x000fe20000000a00 */
[----:B------:R-:W-:Y:S01]  /*e5b0*/  ULDC.64 UR8, c[0x4][0x20] ;  /* 0x0100080000087ab9 */ /* 0x000fe20000000a00 */
[----:B------:R-:W-:Y:S02]  /*e5c0*/  IMAD.U32 R4, RZ, RZ, UR4 ;  /* 0x00000004ff047e24 */ /* 0x000fe4000f8e00ff */
[----:B------:R-:W1:Y:S01]  /*e5d0*/  LDC.64 R2, c[0x4][R2] ;  /* 0x0100000002027b82 */ /* 0x000e620000000a00 */
[----:B------:R-:W-:Y:S02]  /*e5e0*/  IMAD.U32 R5, RZ, RZ, UR5 ;  /* 0x00000005ff057e24 */ /* 0x000fe4000f8e00ff */
[----:B------:R-:W-:Y:S02]  /*e5f0*/  IMAD.U32 R6, RZ, RZ, UR6 ;  /* 0x00000006ff067e24 */ /* 0x000fe4000f8e00ff */
[----:B------:R-:W-:-:S02]  /*e600*/  IMAD.U32 R7, RZ, RZ, UR7 ;  /* 0x00000007ff077e24 */ /* 0x000fc4000f8e00ff */
[----:B---3--:R-:W-:Y:S02]  /*e610*/  IMAD.U32 R10, RZ, RZ, UR8 ;  /* 0x00000008ff0a7e24 */ /* 0x008fe4000f8e00ff */
[----:B0-----:R-:W-:Y:S02]  /*e620*/  IMAD.U32 R11, RZ, RZ, UR9 ;  /* 0x00000009ff0b7e24 */ /* 0x001fe4000f8e00ff */
[----:B------:R-:W-:Y:S02]  /*e630*/  IMAD.MOV.U32 R8, RZ, RZ, 0x70 ;  /* 0x00000070ff087424 */ /* 0x000fe400078e00ff */
[----:B------:R-:W-:Y:S02]  /*e640*/  IMAD.MOV.U32 R12, RZ, RZ, 0x1 ;  /* 0x00000001ff0c7424 */ /* 0x000fe400078e00ff */
[----:B------:R-:W-:-:S07]  /*e650*/  IMAD.MOV.U32 R13, RZ, RZ, RZ ;  /* 0x000000ffff0d7224 */ /* 0x000fce00078e00ff */
[----:B------:R-:W-:-:S07]  /*e660*/  LEPC R20, `(.L_x_461) ;  /* 0x000000001014794e */ /* 0x000fce0000000000 */
[----:B-1----:R-:W-:Y:S05]  /*e670*/  CALL.ABS.NOINC R2 ;  /* 0x0000000002007343 */ /* 0x002fea0003c00000 */
.L_x_461:
[----:B------:R-:W-:Y:S05]  /*e680*/  BSYNC B6 ;  /* 0x0000000000067941 */ /* 0x000fea0003800000 */
.L_x_460:
[----:B-1----:R-:W2:Y:S01]  /*e690*/  LDL.LU R0, [R1+0x38] ;  /* 0x0000380001007983 */ /* 0x002ea20000300800 */
[----:B------:R-:W-:Y:S01]  /*e6a0*/  ULDC.64 UR4, c[0x0][0x2d8] ;  /* 0x0000b60000047ab9 */ /* 0x000fe20000000a00 */
[----:B------:R-:W1:Y:S01]  /*e6b0*/  LDC R7, c[0x0][0x448] ;  /* 0x00011200ff077b82 */ /* 0x000e620000000800 */
[----:B------:R-:W-:Y:S01]  /*e6c0*/  ULDC UR6, c[0x0][0x2b8] ;  /* 0x0000ae0000067ab9 */ /* 0x000fe20000000800 */
[----:B------:R-:W4:Y:S04]  /*e6d0*/  LDL.LU R4, [R1+0x30] ;  /* 0x0000300001047983 */ /* 0x000f280000300800 */
[----:B------:R-:W4:Y:S04]  /*e6e0*/  LDL.LU.64 R2, [R1+0x48] ;  /* 0x0000480001027983 */ /* 0x000f280000300a00 */
[----:B------:R-:W2:Y:S04]  /*e6f0*/  LDL.LU R5, [R1+0x24] ;  /* 0x0000240001057983 */ /* 0x000ea80000300800 */
[----:B---3--:R-:W3:Y:S04]  /*e700*/  LDL R10, [R1+0x4] ;  /* 0x00000400010a7983 */ /* 0x008ee80000100800 */
[----:B------:R0:W5:Y:S01]  /*e710*/  LDL R8, [R1+0x54] ;  /* 0x0000540001087983 */ /* 0x0001620000100800 */
[----:B-1----:R-:W-:-:S13]  /*e720*/  ISETP.NE.AND P0, PT, R7, 0x1, PT ;  /* 0x000000010700780c */ /* 0x002fda0003f05270 */
[----:B------:R-:W1:Y:S01]  /*e730*/  @P0 LDC R6, c[0x0][0x450] ;  /* 0x00011400ff060b82 */ /* 0x000e620000000800 */
[----:B------:R-:W0:Y:S02]  /*e740*/  S2R R9, SR_TID.X ;  /* 0x0000000000097919 */ /* 0x000e240000002100 */
[----:B0-----:R-:W-:-:S05]  /*e750*/  IMAD.SHL.U32 R9, R9, 0x8, RZ ;  /* 0x0000000809097824 */ /* 0x001fca00078e00ff */
[----:B------:R-:W-:Y:S01]  /*e760*/  LOP3.LUT R9, R9, 0x38, RZ, 0xc0, !PT ;  /* 0x0000003809097812 */ /* 0x000fe200078ec0ff */
[----:B----4-:R-:W-:Y:S02]  /*e770*/  IMAD.MOV.U32 R3, RZ, RZ, R4 ;  /* 0x000000ffff037224 */ /* 0x010fe400078e0004 */
[----:B------:R-:W0:Y:S01]  /*e780*/  S2R R4, SR_TID.X ;  /* 0x0000000000047919 */ /* 0x000e220000002100 */
[----:B------:R-:W-:-:S04]  /*e790*/  IMAD.WIDE.U32 R2, R17, UR4, R2 ;  /* 0x0000000411027c25 */ /* 0x000fc8000f8e0002 */
[----:B------:R-:W-:Y:S01]  /*e7a0*/  IMAD R3, R17, UR5, R3 ;  /* 0x0000000511037c24 */ /* 0x000fe2000f8e0203 */
[----:B------:R-:W-:Y:S02]  /*e7b0*/  ULDC.64 UR4, c[0x0][0x2e0] ;  /* 0x0000b80000047ab9 */ /* 0x000fe40000000a00 */
[----:B--2---:R-:W-:Y:S02]  /*e7c0*/  IMAD R0, R0, UR4, RZ ;  /* 0x0000000400007c24 */ /* 0x004fe4000f8e02ff */
[----:B------:R-:W-:-:S04]  /*e7d0*/  IMAD.WIDE.U32 R2, R5, UR4, R2 ;  /* 0x0000000405027c25 */ /* 0x000fc8000f8e0002 */
[----:B------:R-:W-:Y:S01]  /*e7e0*/  IMAD R0, R5, UR5, R0 ;  /* 0x0000000505007c24 */ /* 0x000fe2000f8e0200 */
[----:B------:R-:W-:-:S03]  /*e7f0*/  ULDC.64 UR4, c[0x0][0x2d0] ;  /* 0x0000b40000047ab9 */ /* 0x000fc60000000a00 */
[----:B------:R-:W-:Y:S01]  /*e800*/  IMAD.IADD R3, R3, 0x1, R0 ;  /* 0x0000000103037824 */ /* 0x000fe200078e0200 */
[----:B0-----:R-:W-:-:S04]  /*e810*/  LOP3.LUT R4, R4, 0x7f, RZ, 0xc0, !PT ;  /* 0x0000007f04047812 */ /* 0x001fc800078ec0ff */
[----:B------:R-:W-:Y:S02]  /*e820*/  SHF.R.U32.HI R5, RZ, 0x3, R4 ;  /* 0x00000003ff057819 */ /* 0x000fe40000011604 */
[----:B------:R-:W0:Y:S02]  /*e830*/  S2R R4, SR_TID.X ;  /* 0x0000000000047919 */ /* 0x000e240000002100 */
[----:B0-----:R-:W-:-:S05]  /*e840*/  IMAD.SHL.U32 R4, R4, 0x10, RZ ;  /* 0x0000001004047824 */ /* 0x001fca00078e00ff */
[----:B------:R-:W-:Y:S02]  /*e850*/  LOP3.LUT R4, R5, 0x70, R4, 0xf8, !PT ;  /* 0x0000007005047812 */ /* 0x000fe400078ef804 */
[----:B------:R-:W0:Y:S03]  /*e860*/  @P0 LDC R5, c[0x0][0x44c] ;  /* 0x00011300ff050b82 */ /* 0x000e260000000800 */
[----:B---3--:R-:W-:-:S04]  /*e870*/  IMAD R0, R10, 0x40, R4 ;  /* 0x000000400a007824 */ /* 0x008fc800078e0204 */
[----:B------:R-:W-:Y:S02]  /*e880*/  IMAD.MOV.U32 R4, RZ, RZ, R0 ;  /* 0x000000ffff047224 */ /* 0x000fe400078e0000 */
[----:B0-----:R-:W-:-:S05]  /*e890*/  @P0 IMAD.HI.U32 R5, R0, R5, RZ ;  /* 0x0000000500050227 */ /* 0x001fca00078e00ff */
[----:B-1----:R-:W-:-:S05]  /*e8a0*/  @P0 SHF.R.U32.HI R4, RZ, R6, R5 ;  /* 0x00000006ff040219 */ /* 0x002fca0000011605 */
[----:B------:R-:W-:-:S04]  /*e8b0*/  IMAD.MOV R5, RZ, RZ, -R4 ;  /* 0x000000ffff057224 */ /* 0x000fc800078e0a04 */
[----:B------:R-:W-:Y:S01]  /*e8c0*/  IMAD R0, R7, R5, R0 ;  /* 0x0000000507007224 */ /* 0x000fe200078e0200 */
[----:B------:R-:W-:Y:S01]  /*e8d0*/  SHF.R.S32.HI R5, RZ, 0x1f, R4 ;  /* 0x0000001fff057819 */ /* 0x000fe20000011404 */
[----:B------:R-:W-:-:S04]  /*e8e0*/  IMAD.WIDE.U32 R2, R4, UR4, R2 ;  /* 0x0000000404027c25 */ /* 0x000fc8000f8e0002 */
[----:B------:R-:W-:-:S04]  /*e8f0*/  IMAD R5, R5, UR4, RZ ;  /* 0x0000000405057c24 */ /* 0x000fc8000f8e02ff */
[----:B------:R-:W-:Y:S01]  /*e900*/  IMAD R4, R4, UR5, R5 ;  /* 0x0000000504047c24 */ /* 0x000fe2000f8e0205 */
[----:B------:R-:W-:-:S03]  /*e910*/  ULDC.64 UR4, c[0x0][0x2c8] ;  /* 0x0000b20000047ab9 */ /* 0x000fc60000000a00 */
[----:B------:R-:W-:Y:S01]  /*e920*/  IMAD.IADD R3, R3, 0x1, R4 ;  /* 0x0000000103037824 */ /* 0x000fe200078e0204 */
[----:B------:R-:W-:-:S05]  /*e930*/  SHF.R.S32.HI R4, RZ, 0x1f, R0 ;  /* 0x0000001fff047819 */ /* 0x000fca0000011400 */
[----:B------:R-:W-:Y:S02]  /*e940*/  IMAD R4, R4, UR4, RZ ;  /* 0x0000000404047c24 */ /* 0x000fe4000f8e02ff */
[----:B------:R-:W-:-:S04]  /*e950*/  IMAD.WIDE.U32 R2, R0, UR4, R2 ;  /* 0x0000000400027c25 */ /* 0x000fc8000f8e0002 */
[----:B------:R-:W-:Y:S01]  /*e960*/  IMAD R0, R0, UR5, R4 ;  /* 0x0000000500007c24 */ /* 0x000fe2000f8e0204 */
[----:B------:R-:W-:Y:S02]  /*e970*/  ULDC.64 UR4, c[0x0][0x280] ;  /* 0x0000a00000047ab9 */ /* 0x000fe40000000a00 */
[----:B------:R-:W-:Y:S01]  /*e980*/  LEA R4, P1, R2, UR4, 0x1 ;  /* 0x0000000402047c11 */ /* 0x000fe2000f8208ff */
[----:B------:R-:W-:Y:S01]  /*e990*/  IMAD.IADD R0, R3, 0x1, R0 ;  /* 0x0000000103007824 */ /* 0x000fe200078e0200 */
[----:B------:R-:W-:Y:S01]  /*e9a0*/  UMOV UR4, 0xffffffff ;  /* 0xffffffff00047882 */ /* 0x000fe20000000000 */
[----:B------:R-:W-:-:S03]  /*e9b0*/  ISETP.GE.AND P0, PT, R9, UR6, PT ;  /* 0x0000000609007c0c */ /* 0x000fc6000bf06270 */
[----:B------:R-:W-:Y:S01]  /*e9c0*/  LEA.HI.X R3, R2, UR5, R0, 0x1, P1 ;  /* 0x0000000502037c11 */ /* 0x000fe200088f0c00 */
[----:B------:R-:W-:Y:S09]  /*e9d0*/  BRA.DIV UR4, `(.L_x_462) ;  /* 0x0000004e04d07947 */ /* 0x000ff2000b800000 */
[----:B------:R-:W2:Y:S01]  /*e9e0*/  LDL.LU R6, [R1+0x40] ;  /* 0x0000400001067983 */ /* 0x000ea20000300800 */
[----:B------:R-:W0:Y:S02]  /*e9f0*/  S2R R11, SR_TID.X ;  /* 0x00000000000b7919 */ /* 0x000e240000002100 */
[----:B0-----:R-:W-:-:S04]  /*ea00*/  LOP3.LUT R11, R11, 0x7f, RZ, 0xc0, !PT ;  /* 0x0000007f0b0b7812 */ /* 0x001fc800078ec0ff */
[----:B------:R-:W-:-:S05]  /*ea10*/  SHF.R.U32.HI R11, RZ, 0x3, R11 ;  /* 0x00000003ff0b7819 */ /* 0x000fca000001160b */
[----:B------:R-:W-:-:S04]  /*ea20*/  IMAD R2, R10, 0x40, R11 ;  /* 0x000000400a027824 */ /* 0x000fc800078e020b */
[----:B------:R-:W-:Y:S02]  /*ea30*/  VIADD R5, R2, 0x10 ;  /* 0x0000001002057836 */ /* 0x000fe40000000000 */
[----:B--2---:R-:W-:Y:S02]  /*ea40*/  IMAD R0, R6, R7, RZ ;  /* 0x0000000706007224 */ /* 0x004fe400078e02ff */
[----:B------:R-:W0:Y:S04]  /*ea50*/  SHFL.IDX PT, R7, R4, RZ, 0x181f ;  /* 0x00181fff04077589 */ /* 0x000e2800000e0000 */
[----:B------:R-:W1:Y:S01]  /*ea60*/  SHFL.IDX PT, R6, R3, RZ, 0x181f ;  /* 0x00181fff03067589 */ /* 0x000e6200000e0000 */
[----:B------:R-:W-:-:S13]  /*ea70*/  ISETP.GE.AND P1, PT, R2, R0, PT ;  /* 0x000000000200720c */ /* 0x000fda0003f26270 */
[----:B0-----:R-:W-:-:S05]  /*ea80*/  @!P1 LEA R7, P2, R9, R7, 0x1 ;  /* 0x0000000709079211 */ /* 0x001fca00078408ff */
[----:B-1----:R-:W-:-:S05]  /*ea90*/  @!P1 IMAD.X R6, RZ, RZ, R6, P2 ;  /* 0x000000ffff069224 */ /* 0x002fca00010e0606 */
[----:B------:R-:W-:-:S04]  /*eaa0*/  @!P1 LOP3.LUT R7, R7, R6, RZ, 0x3c, !PT ;  /* 0x0000000607079212 */ /* 0x000fc800078e3cff */
[----:B------:R-:W-:-:S04]  /*eab0*/  @!P1 LOP3.LUT R6, R7, R6, RZ, 0x3c, !PT ;  /* 0x0000000607069212 */ /* 0x000fc800078e3cff */
[----:B------:R-:W-:-:S05]  /*eac0*/  @!P1 LOP3.LUT R7, R7, R6, RZ, 0x3c, !PT ;  /* 0x0000000607079212 */ /* 0x000fca00078e3cff */
[----:B------:R-:W-:Y:S01]  /*ead0*/  @!PT LDS RZ, [RZ] ;  /* 0x00000000fffff984 */ /* 0x000fe20000000800 */
[----:B-----5:R0:W-:Y:S01]  /*eae0*/  @!P1 LDGSTS.E.BYPASS.LTC128B.128 [R8+0x20400], desc[UR40][R6.64], !P0 ;  /* 0x2040000006089fae */ /* 0x0201e2000c101d68 */
[----:B------:R-:W-:-:S03]  /*eaf0*/  ISETP.GE.AND P1, PT, R5, R0, PT ;  /* 0x000000000500720c */ /* 0x000fc60003f26270 */
[----:B------:R-:W1:Y:S04]  /*eb00*/  SHFL.IDX PT, R5, R4, 0x1, 0x181f ;  /* 0x00381f0004057f89 */ /* 0x000e6800000e0000 */
[----:B0-----:R-:W0:Y:S06]  /*eb10*/  SHFL.IDX PT, R6, R3, 0x1, 0x181f ;  /* 0x00381f0003067f89 */ /* 0x001e2c00000e0000 */
[----:B-1----:R-:W-:-:S05]  /*eb20*/  @!P1 LEA R5, P2, R9, R5, 0x1 ;  /* 0x0000000509059211 */ /* 0x002fca00078408ff */
[----:B0-----:R-:W-:-:S04]  /*eb30*/  @!P1 IMAD.X R6, RZ, RZ, R6, P2 ;  /* 0x000000ffff069224 */ /* 0x001fc800010e0606 */
[----:B------:R-:W-:Y:S02]  /*eb40*/  @!P1 IMAD.MOV.U32 R7, RZ, RZ, R6 ;  /* 0x000000ffff079224 */ /* 0x000fe400078e0006 */
[----:B------:R-:W-:Y:S02]  /*eb50*/  @!P1 IMAD.MOV.U32 R6, RZ, RZ, R5 ;  /* 0x000000ffff069224 */ /* 0x000fe400078e0005 */
[----:B------:R-:W-:-:S03]  /*eb60*/  VIADD R5, R2, 0x20 ;  /* 0x0000002002057836 */ /* 0x000fc60000000000 */
[----:B------:R0:W-:Y:S02]  /*eb70*/  @!P1 LDGSTS.E.BYPASS.LTC128B.128 [R8+0x20c00], desc[UR40][R6.64], !P0 ;  /* 0x20c0000006089fae */ /* 0x0001e4000c101d68 */
[----:B------:R-:W-:Y:S02]  /*eb80*/  ISETP.GE.AND P1, PT, R5, R0, PT ;  /* 0x000000000500720c */ /* 0x000fe40003f26270 */
[----:B------:R-:W1:Y:S04]  /*eb90*/  SHFL.IDX PT, R5, R4, 0x2, 0x181f ;  /* 0x00581f0004057f89 */ /* 0x000e6800000e0000 */
[----:B0-----:R-:W0:Y:S07]  /*eba0*/  SHFL.IDX PT, R6, R3, 0x2, 0x181f ;  /* 0x00581f0003067f89 */ /* 0x001e2e00000e0000 */
[----:B-1----:R-:W-:-:S05]  /*ebb0*/  @!P1 LEA R5, P2, R9, R5, 0x1 ;  /* 0x0000000509059211 */ /* 0x002fca00078408ff */
[----:B0-----:R-:W-:-:S04]  /*ebc0*/  @!P1 IMAD.X R6, RZ, RZ, R6, P2 ;  /* 0x000000ffff069224 */ /* 0x001fc800010e0606 */
[----:B------:R-:W-:Y:S02]  /*ebd0*/  @!P1 IMAD.MOV.U32 R7, RZ, RZ, R6 ;  /* 0x000000ffff079224 */ /* 0x000fe400078e0006 */
[----:B------:R-:W-:Y:S02]  /*ebe0*/  @!P1 IMAD.MOV.U32 R6, RZ, RZ, R5 ;  /* 0x000000ffff069224 */ /* 0x000fe400078e0005 */
[----:B------:R0:W1:Y:S04]  /*ebf0*/  SHFL.IDX PT, R5, R3, 0x3, 0x181f ;  /* 0x00781f0003057f89 */ /* 0x00006800000e0000 */
[----:B------:R0:W-:Y:S04]  /*ec00*/  @!P1 LDGSTS.E.BYPASS.LTC128B.128 [R8+0x21400], desc[UR40][R6.64], !P0 ;  /* 0x2140000006089fae */ /* 0x0001e8000c101d68 */
[----:B------:R0:W2:Y:S02]  /*ec10*/  SHFL.IDX PT, R3, R4, 0x3, 0x181f ;  /* 0x00781f0004037f89 */ /* 0x0000a400000e0000 */
.L_x_588:
[----:B------:R-:W-:-:S05]  /*ec20*/  VIADD R2, R2, 0x30 ;  /* 0x0000003002027836 */ /* 0x000fca0000000000 */
[----:B------:R-:W-:-:S13]  /*ec30*/  ISETP.GE.AND P1, PT, R2, R0, PT ;  /* 0x000000000200720c */ /* 0x000fda0003f26270 */
[----:B--2---:R-:W-:-:S05]  /*ec40*/  @!P1 LEA R2, P2, R9, R3, 0x1 ;  /* 0x0000000309029211 */ /* 0x004fca00078408ff */
[----:B01----:R-:W-:-:S05]  /*ec50*/  @!P1 IMAD.X R3, RZ, RZ, R5, P2 ;  /* 0x000000ffff039224 */ /* 0x003fca00010e0605 */
[----:B------:R-:W-:Y:S01]  /*ec60*/  @!PT LDS RZ, [RZ] ;  /* 0x00000000fffff984 */ /* 0x000fe20000000800 */
[----:B------:R-:W-:Y:S01]  /*ec70*/  @!PT LDS RZ, [RZ] ;  /* 0x00000000fffff984 */ /* 0x000fe20000000800 */
[----:B------:R-:W-:Y:S01]  /*ec80*/  @!PT LDS RZ, [RZ] ;  /* 0x00000000fffff984 */ /* 0x000fe20000000800 */
[----:B------:R0:W-:Y:S01]  /*ec90*/  @!P1 LDGSTS.E.BYPASS.LTC128B.128 [R8+0x21c00], desc[UR40][R2.64], !P0 ;  /* 0x21c0000002089fae */ /* 0x0001e2000c101d68 */
[----:B------:R-:W-:Y:S01]  /*eca0*/  PLOP3.LUT P0, PT, PT, PT, PT, 0x80, 0x0 ;  /* 0x000000000000781c */ /* 0x000fe20003f0f070 */
[----:B------:R-:W-:-:S12]  /*ecb0*/  NOP ;  /* 0x0000000000007918 */ /* 0x000fd80000000000 */
.L_x_463:
[----:B------:R-:W-:Y:S02]  /*ecc0*/  PLOP3.LUT P1, PT, P1, P0, PT, 0xa2, 0x0 ;  /* 0x000000000000781c */ /* 0x000fe40000f21472 */
[----:B------:R-:W-:-:S08]  /*ecd0*/  @P0 R2UR P1, UR4, R18 ;  /* 0x00000000120402ca */ /* 0x000fd00000020000 */
[----:B------:R-:W-:-:S05]  /*ece0*/  @P0 PLOP3.LUT P0, PT, P1, PT, PT, 0x80, 0x0 ;  /* 0x000000000000081c */ /* 0x000fca0000f0f070 */
[----:B------:R-:W-:Y:S01]  /*ecf0*/  @!P1 SYNCS.ARRIVE.TRANS64.RED.A0T1 RZ, [UR4+0x28c00], RZ ;  /* 0x028c00ffffff99a7 */ /* 0x000fe20008200404 */
[----:B------:R-:W-:Y:S07]  /*ed00*/  @!P1 ARRIVES.LDGSTSBAR.64.TRANSCNT [UR4+0x28c00] ;  /* 0x028c0000ff0099b0 */ /* 0x000fee0008000a84 */
[----:B------:R-:W-:Y:S05]  /*ed10*/  @P0 BRA.U.ANY `(.L_x_463) ;  /* 0xfffffffd00e80947 */ /* 0x000fea000393ffff */
[----:B0-----:R-:W2:Y:S02]  /*ed20*/  LDL.LU R2, [R1+0x50] ;  /* 0x0000500001027983 */ /* 0x001ea40000300800 */
[----:B--2---:R-:W-:-:S05]  /*ed30*/  VIADD R2, R2, 0x1 ;  /* 0x0000000102027836 */ /* 0x004fca0000000000 */
[----:B------:R0:W-:Y:S01]  /*ed40*/  STL [R1+0x50], R2 ;  /* 0x0000500201007387 */ /* 0x0001e20000100800 */
[----:B------:R-:W-:-:S04]  /*ed50*/  LEA.HI R0, R2, R2, RZ, 0x1 ;  /* 0x0000000202007211 */ /* 0x000fc800078f08ff */
[----:B------:R-:W-:-:S05]  /*ed60*/  LOP3.LUT R0, R0, 0xfffffffe, RZ, 0xc0, !PT ;  /* 0xfffffffe00007812 */ /* 0x000fca00078ec0ff */
[----:B------:R-:W-:-:S05]  /*ed70*/  IMAD.IADD R0, R2, 0x1, -R0 ;  /* 0x0000000102007824 */ /* 0x000fca00078e0a00 */
[----:B------:R-:W-:Y:S01]  /*ed80*/  SHF.L.U32 R0, R0, 0x1f, RZ ;  /* 0x0000001f00007819 */ /* 0x000fe200000006ff */
[----:B------:R-:W-:Y:S01]  /*ed90*/  NOP ;  /* 0x0000000000007918 */ /* 0x000fe20000000000 */
[----:B------:R0:W-:Y:S01]  /*eda0*/  SYNCS.ARRIVE.TRANS64.A1T0 RZ, [R18+URZ+0x28c00], RZ ;  /* 0x028c00ff12ff79a7 */ /* 0x0001e2000810003f */
[----:B------:R-:W-:Y:S01]  /*edb0*/  BSSY B0, `(.L_x_464) ;  /* 0x0000003000007945 */ /* 0x000fe20003800000 */
[----:B------:R-:W1:Y:S03]  /*edc0*/  SYNCS.PHASECHK.TRANS64.TRYWAIT P0, [R18+URZ+0x28c20], R0 ;  /* 0x028c2000120075a7 */ /* 0x000e66000800017f */
[----:B01----:R-:W-:Y:S05]  /*edd0*/  @!P0 BRA `(.L_x_465) ;  /* 0x00000050001c8947 */ /* 0x003fea0003800000 */
.L_x_589:
[----:B------:R-:W-:Y:S05]  /*ede0*/  BSYNC B0 ;  /* 0x0000000000007941 */ /* 0x000fea0003800000 */
.L_x_464:
[----:B------:R-:W2:Y:S01]  /*edf0*/  LDL R2, [R1+0x18] ;  /* 0x0000180001027983 */ /* 0x000ea20000100800 */
[----:B------:R-:W-:Y:S01]  /*ee00*/  BSSY B0, `(.L_x_466) ;  /* 0x0000096000007945 */ /* 0x000fe20003800000 */
[----:B--2---:R-:W-:-:S13]  /*ee10*/  ISETP.NE.AND P0, PT, R2, RZ, PT ;  /* 0x000000ff0200720c */ /* 0x004fda0003f05270 */
[----:B------:R-:W-:Y:S05]  /*ee20*/  @!P0 BRA `(.L_x_467) ;  /* 0x00000008004c8947 */ /* 0x000fea0003800000 */
[----:B------:R-:W2:Y:S01]  /*ee30*/  LDL R2, [R1+0x10] ;  /* 0x0000100001027983 */ /* 0x000ea20000100800 */
[----:B0-----:R-:W-:Y:S01]  /*ee40*/  IMAD R0, R19, 0x8, R18 ;  /* 0x0000000813007824 */ /* 0x001fe200078e0212 */
[----:B------:R-:W-:Y:S01]  /*ee50*/  BSSY B1, `(.L_x_468) ;  /* 0x0000007000017945 */ /* 0x000fe20003800000 */
[----:B------:R-:W0:Y:S02]  /*ee60*/  S2R R3, SR_TID.X ;  /* 0x0000000000037919 */ /* 0x000e240000002100 */
[----:B0-----:R-:W-:-:S04]  /*ee70*/  LOP3.LUT R3, R3, 0x7f, RZ, 0xc0, !PT ;  /* 0x0000007f03037812 */ /* 0x001fc800078ec0ff */
[----:B------:R-:W-:Y:S02]  /*ee80*/  ISETP.NE.AND P1, PT, R3, RZ, PT ;  /* 0x000000ff0300720c */ /* 0x000fe40003f25270 */
[----:B--2---:R-:W-:-:S04]  /*ee90*/  SHF.L.U32 R2, R2, 0x1f, RZ ;  /* 0x0000001f02027819 */ /* 0x004fc800000006ff */
[----:B------:R-:W0:Y:S02]  /*eea0*/  SYNCS.PHASECHK.TRANS64.TRYWAIT P0, [R0+URZ+0x28c60], R2 ;  /* 0x028c6002000075a7 */ /* 0x000e24000800017f */
[----:B0-----:R-:W-:Y:S05]  /*eeb0*/  @!P0 BRA `(.L_x_469) ;  /* 0x0000004c00f88947 */ /* 0x001fea0003800000 */
.L_x_590:
[----:B------:R-:W-:Y:S05]  /*eec0*/  BSYNC B1 ;  /* 0x0000000000017941 */ /* 0x000fea0003800000 */
.L_x_468:
[----:B------:R-:W-:Y:S04]  /*eed0*/  BSSY B1, `(.L_x_470) ;  /* 0x0000009000017945 */ /* 0x000fe80003800000 */
[----:B------:R-:W-:Y:S05]  /*eee0*/  @P1 BRA `(.L_x_471) ;  /* 0x00000000001c1947 */ /* 0x000fea0003800000 */
[----:B------:R-:W1:Y:S01]  /*eef0*/  S2R R3, SR_TID.X ;  /* 0x0000000000037919 */ /* 0x000e620000002100 */
[----:B0-----:R-:W-:-:S04]  /*ef00*/  IMAD.MOV.U32 R2, RZ, RZ, 0x10000 ;  /* 0x00010000ff027424 */ /* 0x001fc800078e00ff */
[----:B------:R2:W-:Y:S01]  /*ef10*/  SYNCS.ARRIVE.TRANS64 RZ, [R0+URZ+0x28c50], R2 ;  /* 0x028c500200ff79a7 */ /* 0x0005e2000800003f */
[----:B-1----:R-:W-:-:S04]  /*ef20*/  LOP3.LUT R3, R3, 0x1f, RZ, 0xc0, !PT ;  /* 0x0000001f03037812 */ /* 0x002fc800078ec0ff */
[----:B------:R-:W-:-:S13]  /*ef30*/  ISETP.NE.AND P0, PT, R3, RZ, PT ;  /* 0x000000ff0300720c */ /* 0x000fda0003f05270 */
[----:B--2---:R-:W-:Y:S05]  /*ef40*/  @!P0 BRA `(.L_x_471) ;  /* 0x0000000000048947 */ /* 0x004fea0003800000 */
[----:B------:R-:W-:Y:S01]  /*ef50*/  BPT.TRAP 0x1 ;  /* 0x000000040000795c */ /* 0x000fe20000300000 */
.L_x_471:
[----:B------:R-:W-:Y:S05]  /*ef60*/  BSYNC B1 ;  /* 0x0000000000017941 */ /* 0x000fea0003800000 */
.L_x_470:
[----:B------:R-:W2:Y:S04]  /*ef70*/  LDL R3, [R1+0x1c] ;  /* 0x00001c0001037983 */ /* 0x000ea80000100800 */
[----:B0-----:R-:W2:Y:S01]  /*ef80*/  LDL.LU R2, [R1+0x28] ;  /* 0x0000280001027983 */ /* 0x001ea20000300800 */
[----:B------:R-:W-:Y:S01]  /*ef90*/  UIADD3 UR4, UP0, UR38, 0x470, URZ ;  /* 0x0000047026047890 */ /* 0x000fe2000ff1e03f */
[----:B------:R-:W-:Y:S01]  /*efa0*/  PLOP3.LUT P0, PT, PT, PT, PT, 0x80, 0x0 ;  /* 0x000000000000781c */ /* 0x000fe20003f0f070 */
[----:B------:R-:W-:Y:S01]  /*efb0*/  VIADD R0, R0, 0x28c50 ;  /* 0x00028c5000007836 */ /* 0x000fe20000000000 */
[----:B------:R-:W-:Y:S01]  /*efc0*/  UMOV UR6, 0x0 ;  /* 0x0000000000067882 */ /* 0x000fe20000000000 */
[----:B------:R-:W-:Y:S01]  /*efd0*/  UIADD3.X UR5, URZ, UR39, URZ, UP0, !UPT ;  /* 0x000000273f057290 */ /* 0x000fe200087fe43f */
[----:B------:R-:W-:Y:S01]  /*efe0*/  UMOV UR7, 0x14f00000 ;  /* 0x14f0000000077882 */ /* 0x000fe20000000000 */
[----:B------:R-:W-:Y:S01]  /*eff0*/  UMOV UR10, URZ ;  /* 0x0000003f000a7c82 */ /* 0x000fe20008000000 */
[----:B--2---:R-:W-:-:S02]  /*f000*/  IMAD R3, R2, 0x40, R3 ;  /* 0x0000004002037824 */ /* 0x004fc400078e0203 */
[----:B------:R-:W-:-:S04]  /*f010*/  IMAD R2, R19, 0x10000, R18 ;  /* 0x0001000013027824 */ /* 0x000fc800078e0212 */
[----:B------:R-:W-:-:S07]  /*f020*/  VIADD R4, R2, 0x400 ;  /* 0x0000040002047836 */ /* 0x000fce0000000000 */
.L_x_472:
[----:B------:R-:W-:-:S13]  /*f030*/  @P0 ELECT P1, URZ, PT ;  /* 0x00000000003f082f */ /* 0x000fda0003820000 */
[----:B------:R-:W-:Y:S02]  /*f040*/  @P1 R2UR UR13, R16 ;  /* 0x00000000100d12ca */ /* 0x000fe400000e0000 */
[----:B------:R-:W-:Y:S02]  /*f050*/  @P1 R2UR UR12, R17 ;  /* 0x00000000110c12ca */ /* 0x000fe400000e0000 */
[----:B------:R-:W-:Y:S02]  /*f060*/  @P1 R2UR UR11, R3 ;  /* 0x00000000030b12ca */ /* 0x000fe400000e0000 */
[----:B------:R-:W-:Y:S02]  /*f070*/  @P1 R2UR UR9, R0 ;  /* 0x00000000000912ca */ /* 0x000fe400000e0000 */
[----:B------:R-:W-:Y:S02]  /*f080*/  @P1 R2UR UR8, R4 ;  /* 0x00000000040812ca */ /* 0x000fe400000e0000 */
[----:B------:R-:W-:-:S02]  /*f090*/  @P1 PLOP3.LUT P0, PT, P1, PT, PT, 0x8, 0x0 ;  /* 0x000000000000181c */ /* 0x000fc40000f0e170 */
[----:B------:R-:W-:-:S09]  /*f0a0*/  PLOP3.LUT P1, PT, PT, PT, PT, 0x8, 0x0 ;  /* 0x000000000000781c */ /* 0x000fd20003f2e170 */
[----:B------:R0:W-:Y:S02]  /*f0b0*/  UTMALDG.4D [UR8], [UR4], desc[UR6] ;  /* 0x00000608040075b4 */ /* 0x0001e40008019000 */
[----:B0-----:R-:W-:Y:S05]  /*f0c0*/  @P0 BRA.U.ANY `(.L_x_472) ;  /* 0xfffffffd00d80947 */ /* 0x001fea000393ffff */
[----:B------:R-:W-:Y:S01]  /*f0d0*/  PLOP3.LUT P0, PT, PT, PT, PT, 0x80, 0x0 ;  /* 0x000000000000781c */ /* 0x000fe20003f0f070 */
[----:B------:R-:W-:Y:S01]  /*f0e0*/  VIADD R4, R2, 0x2400 ;  /* 0x0000240002047836 */ /* 0x000fe20000000000 */
[----:B------:R-:W-:Y:S01]  /*f0f0*/  UMOV UR6, 0x0 ;  /* 0x0000000000067882 */ /* 0x000fe20000000000 */
[----:B------:R-:W-:Y:S01]  /*f100*/  UMOV UR7, 0x14f00000 ;  /* 0x14f0000000077882 */ /* 0x000fe20000000000 */
[----:B------:R-:W-:-:S09]  /*f110*/  UMOV UR10, 0x40 ;  /* 0x00000040000a7882 */ /* 0x000fd20000000000 */
.L_x_473:
        /* <DEDUP_REMOVED lines=15> */
.L_x_474:
        /* <DEDUP_REMOVED lines=15> */
.L_x_475:
        /* <DEDUP_REMOVED lines=15> */
.L_x_476:
        /* <DEDUP_REMOVED lines=15> */
.L_x_477:
        /* <DEDUP_REMOVED lines=15> */
.L_x_478:
        /* <DEDUP_REMOVED lines=15> */
.L_x_479:
        /* <DEDUP_REMOVED lines=9> */
[----:B-1----:R-:W-:Y:S05]  /*f750*/  @P0 BRA.U.ANY `(.L_x_479) ;  /* 0xfffffffd00d80947 */ /* 0x002fea000393ffff */
.L_x_467:
[----:B------:R-:W-:Y:S05]  /*f760*/  BSYNC B0 ;  /* 0x0000000000007941 */ /* 0x000fea0003800000 */
.L_x_466:
[----:B------:R-:W0:Y:S04]  /*f770*/  LDL R4, [R1+0x2c] ;  /* 0x00002c0001047983 */ /* 0x000e280000100800 */
[----:B------:R-:W2:Y:S01]  /*f780*/  LDL R5, [R1+0x20] ;  /* 0x0000200001057983 */ /* 0x000ea20000100800 */
[----:B------:R-:W-:Y:S01]  /*f790*/  BSSY B0, `(.L_x_480) ;  /* 0x00002a7000007945 */ /* 0x000fe20003800000 */
[----:B0-----:R-:W-:-:S05]  /*f7a0*/  VIADD R0, R4, 0xfffffffe ;  /* 0xfffffffe04007836 */ /* 0x001fca0000000000 */
[----:B--2---:R-:W-:-:S13]  /*f7b0*/  ISETP.GE.AND P0, PT, R0, R5, PT ;  /* 0x000000050000720c */ /* 0x004fda0003f06270 */
[----:B------:R-:W-:Y:S05]  /*f7c0*/  @!P0 BRA `(.L_x_481) ;  /* 0x00000028008c8947 */ /* 0x000fea0003800000 */
[----:B------:R-:W2:Y:S04]  /*f7d0*/  LDL.LU R7, [R1+0x58] ;  /* 0x0000580001077983 */ /* 0x000ea80000300800 */
[----:B------:R-:W3:Y:S04]  /*f7e0*/  LDL.LU R6, [R1+0x34] ;  /* 0x0000340001067983 */ /* 0x000ee80000300800 */
[----:B------:R-:W4:Y:S01]  /*f7f0*/  LDL.LU R4, [R1+0x3c] ;  /* 0x00003c0001047983 */ /* 0x000f220000300800 */
[----:B------:R-:W-:Y:S01]  /*f800*/  LOP3.LUT R5, RZ, R5, RZ, 0x33, !PT ;  /* 0x00000005ff057212 */ /* 0x000fe200078e33ff */
[----:B------:R-:W-:Y:S01]  /*f810*/  BSSY B2, `(.L_x_482) ;  /* 0x00000e4000027945 */ /* 0x000fe20003800000 */
[----:B--2---:R-:W-:-:S04]  /*f820*/  VIADD R2, R7, 0x1 ;  /* 0x0000000107027836 */ /* 0x004fc80000000000 */
[----:B---3--:R-:W-:-:S05]  /*f830*/  IMAD R2, R2, R6, RZ ;  /* 0x0000000602027224 */ /* 0x008fca00078e02ff */
[----:B----4-:R-:W-:-:S05]  /*f840*/  VIMNMX R4, R4, R2, PT ;  /* 0x0000000204047248 */ /* 0x010fca0003fe0100 */
[----:B------:R-:W-:-:S05]  /*f850*/  IMAD.MOV R2, RZ, RZ, -R4 ;  /* 0x000000ffff027224 */ /* 0x000fca00078e0a04 */
[----:B------:R-:W-:-:S05]  /*f860*/  VIADDMNMX R5, R2, 0x1, R5, !PT ;  /* 0x0000000102057846 */ /* 0x000fca0007800105 */
[----:B------:R-:W-:-:S05]  /*f870*/  IMAD.IADD R2, R4, 0x1, R5 ;  /* 0x0000000104027824 */ /* 0x000fca00078e0205 */
[----:B------:R-:W-:-:S04]  /*f880*/  LOP3.LUT R2, R2, 0x1, RZ, 0xc0, !PT ;  /* 0x0000000102027812 */ /* 0x000fc800078ec0ff */
[----:B------:R-:W-:-:S13]  /*f890*/  ISETP.NE.U32.AND P0, PT, R2, 0x1, PT ;  /* 0x000000010200780c */ /* 0x000fda0003f05070 */
[----:B------:R-:W-:Y:S05]  /*f8a0*/  @P0 BRA `(.L_x_483) ;  /* 0x0000000c00680947 */ /* 0x000fea0003800000 */
[----:B------:R-:W2:Y:S04]  /*f8b0*/  LDL R6, [R1+0x18] ;  /* 0x0000180001067983 */ /* 0x000ea80000100800 */
[----:B------:R-:W3:Y:S01]  /*f8c0*/  LDL.LU R8, [R1+0x10] ;  /* 0x0000100001087983 */ /* 0x000ee20000300800 */
[----:B------:R-:W-:Y:S01]  /*f8d0*/  VIADD R19, R19, 0x1 ;  /* 0x0000000113137836 */ /* 0x000fe20000000000 */
[----:B------:R-:W-:Y:S04]  /*f8e0*/  BSSY B1, `(.L_x_484) ;  /* 0x00000d4000017945 */ /* 0x000fe80003800000 */
[----:B------:R-:W-:-:S04]  /*f8f0*/  ISETP.NE.AND P0, PT, R19, 0x2, PT ;  /* 0x000000021300780c */ /* 0x000fc80003f05270 */
[----:B------:R-:W-:Y:S02]  /*f900*/  SEL R2, RZ, 0x1, P0 ;  /* 0x00000001ff027807 */ /* 0x000fe40000000000 */
[----:B------:R-:W-:Y:S02]  /*f910*/  SEL R19, R19, RZ, P0 ;  /* 0x000000ff13137207 */ /* 0x000fe40000000000 */
[----:B--2---:R-:W-:Y:S02]  /*f920*/  ISETP.NE.AND P2, PT, R6, RZ, PT ;  /* 0x000000ff0600720c */ /* 0x004fe40003f45270 */
[----:B---3--:R-:W-:-:S05]  /*f930*/  LOP3.LUT R8, R8, R2, RZ, 0x3c, !PT ;  /* 0x0000000208087212 */ /* 0x008fca00078e3cff */
[----:B------:R0:W-:Y:S06]  /*f940*/  STL [R1+0x10], R8 ;  /* 0x0000100801007387 */ /* 0x0001ec0000100800 */
[----:B------:R-:W-:Y:S05]  /*f950*/  @!P2 BRA `(.L_x_485) ;  /* 0x0000000c0030a947 */ /* 0x000fea0003800000 */
[----:B------:R-:W-:Y:S02]  /*f960*/  ULDC.64 UR4, c[0x0][0x418] ;  /* 0x0001060000047ab9 */ /* 0x000fe40000000a00 */
[----:B------:R-:W-:-:S04]  /*f970*/  ISETP.NE.U32.AND P0, PT, RZ, UR4, PT ;  /* 0x00000004ff007c0c */ /* 0x000fc8000bf05070 */
[----:B------:R-:W-:-:S13]  /*f980*/  ISETP.NE.AND.EX P0, PT, RZ, UR5, PT, P0 ;  /* 0x00000005ff007c0c */ /* 0x000fda000bf05300 */
[----:B------:R-:W-:Y:S05]  /*f990*/  @!P0 BRA `(.L_x_486) ;  /* 0x00000000004c8947 */ /* 0x000fea0003800000 */
[----:B------:R-:W2:Y:S01]  /*f9a0*/  LDL R10, [R1+0x14] ;  /* 0x00001400010a7983 */ /* 0x000ea20000100800 */
[----:B------:R-:W1:Y:S01]  /*f9b0*/  LDC R7, c[0x0][0x43c] ;  /* 0x00010f00ff077b82 */ /* 0x000e620000000800 */
[----:B------:R-:W-:Y:S02]  /*f9c0*/  ULDC.64 UR6, c[0x0][0x428] ;  /* 0x00010a0000067ab9 */ /* 0x000fe40000000a00 */
[----:B------:R-:W3:Y:S01]  /*f9d0*/  LDL R9, [R1+0x8] ;  /* 0x0000080001097983 */ /* 0x000ee20000100800 */
[----:B-1----:R-:W-:-:S13]  /*f9e0*/  ISETP.NE.AND P0, PT, R7, 0x1, PT ;  /* 0x000000010700780c */ /* 0x002fda0003f05270 */
[----:B------:R-:W1:Y:S02]  /*f9f0*/  @P0 LDC.64 R2, c[0x0][0x440] ;  /* 0x00011000ff020b82 */ /* 0x000e640000000a00 */
[----:B-1----:R-:W-:-:S04]  /*fa00*/  @P0 IMAD.HI.U32 R6, R0, R2, RZ ;  /* 0x0000000200060227 */ /* 0x002fc800078e00ff */
[----:B------:R-:W-:Y:S01]  /*fa10*/  IMAD.MOV.U32 R2, RZ, RZ, R0 ;  /* 0x000000ffff027224 */ /* 0x000fe200078e0000 */
[----:B------:R-:W-:-:S05]  /*fa20*/  @P0 SHF.R.U32.HI R2, RZ, R3, R6 ;  /* 0x00000003ff020219 */ /* 0x000fca0000011606 */
[----:B------:R-:W-:-:S04]  /*fa30*/  IMAD.MOV R3, RZ, RZ, -R2 ;  /* 0x000000ffff037224 */ /* 0x000fc800078e0a02 */
[----:B------:R-:W-:Y:S01]  /*fa40*/  IMAD R0, R7, R3, R0 ;  /* 0x0000000307007224 */ /* 0x000fe200078e0200 */
[----:B------:R-:W-:Y:S01]  /*fa50*/  SHF.R.S32.HI R3, RZ, 0x1f, R2 ;  /* 0x0000001fff037819 */ /* 0x000fe20000011402 */
[----:B--2---:R-:W-:-:S04]  /*fa60*/  IMAD R6, R10, UR6, RZ ;  /* 0x000000060a067c24 */ /* 0x004fc8000f8e02ff */
[C---:B---3--:R-:W-:Y:S02]  /*fa70*/  IMAD R6, R9.reuse, UR7, R6 ;  /* 0x0000000709067c24 */ /* 0x048fe4000f8e0206 */
[----:B------:R-:W-:-:S04]  /*fa80*/  IMAD.WIDE.U32 R2, R9, UR6, R2 ;  /* 0x0000000609027c25 */ /* 0x000fc8000f8e0002 */
[----:B------:R-:W-:Y:S01]  /*fa90*/  IMAD.IADD R3, R6, 0x1, R3 ;  /* 0x0000000106037824 */ /* 0x000fe200078e0203 */
[----:B------:R-:W-:-:S04]  /*faa0*/  LEA R6, P0, R2, UR4, 0x2 ;  /* 0x0000000402067c11 */ /* 0x000fc8000f8010ff */
[----:B------:R-:W-:-:S05]  /*fab0*/  LEA.HI.X R7, R2, UR5, R3, 0x2, P0 ;  /* 0x0000000502077c11 */ /* 0x000fca00080f1403 */
[----:B------:R1:W5:Y:S04]  /*fac0*/  LDG.E R16, desc[UR40][R6.64] ;  /* 0x0000002806107981 */ /* 0x000368000c1e1900 */
.L_x_486:
[----:B------:R-:W-:Y:S01]  /*fad0*/  IMAD R3, R19, 0x8, R18 ;  /* 0x0000000813037824 */ /* 0x000fe200078e0212 */
[----:B------:R-:W-:Y:S01]  /*fae0*/  SHF.L.U32 R2, R8, 0x1f, RZ ;  /* 0x0000001f08027819 */ /* 0x000fe200000006ff */
[----:B-1----:R-:W1:Y:S01]  /*faf0*/  S2R R6, SR_TID.X ;  /* 0x0000000000067919 */ /* 0x002e620000002100 */
[----:B------:R-:W-:Y:S02]  /*fb00*/  BSSY B3, `(.L_x_487) ;  /* 0x0000005000037945 */ /* 0x000fe40003800000 */
[----:B------:R-:W2:Y:S01]  /*fb10*/  SYNCS.PHASECHK.TRANS64.TRYWAIT P0, [R3+URZ+0x28c40], R2 ;  /* 0x028c4002030075a7 */ /* 0x000ea2000800017f */
[----:B-1----:R-:W-:-:S04]  /*fb20*/  LOP3.LUT R6, R6, 0x7f, RZ, 0xc0, !PT ;  /* 0x0000007f06067812 */ /* 0x002fc800078ec0ff */
[----:B------:R-:W-:Y:S01]  /*fb30*/  ISETP.NE.AND P1, PT, R6, RZ, PT ;  /* 0x000000ff0600720c */ /* 0x000fe20003f25270 */
[----:B--2---:R-:W-:-:S12]  /*fb40*/  @!P0 BRA `(.L_x_488) ;  /* 0x0000004000e88947 */ /* 0x004fd80003800000 */
.L_x_591:
[----:B------:R-:W-:Y:S05]  /*fb50*/  BSYNC B3 ;  /* 0x0000000000037941 */ /* 0x000fea0003800000 */
.L_x_487:
[----:B------:R-:W-:Y:S04]  /*fb60*/  BSSY B3, `(.L_x_489) ;  /* 0x0000009000037945 */ /* 0x000fe80003800000 */
[----:B------:R-:W-:Y:S05]  /*fb70*/  @P1 BRA `(.L_x_490) ;  /* 0x00000000001c1947 */ /* 0x000fea0003800000 */
[----:B------:R-:W2:Y:S01]  /*fb80*/  S2R R7, SR_TID.X ;  /* 0x0000000000077919 */ /* 0x000ea20000002100 */
[----:B------:R-:W-:-:S04]  /*fb90*/  IMAD.MOV.U32 R6, RZ, RZ, 0x2000 ;  /* 0x00002000ff067424 */ /* 0x000fc800078e00ff */
[----:B------:R3:W-:Y:S01]  /*fba0*/  SYNCS.ARRIVE.TRANS64 RZ, [R3+URZ+0x28c30], R6 ;  /* 0x028c300603ff79a7 */ /* 0x0007e2000800003f */
[----:B--2---:R-:W-:-:S04]  /*fbb0*/  LOP3.LUT R7, R7, 0x1f, RZ, 0xc0, !PT ;  /* 0x0000001f07077812 */ /* 0x004fc800078ec0ff */
[----:B------:R-:W-:-:S13]  /*fbc0*/  ISETP.NE.AND P0, PT, R7, RZ, PT ;  /* 0x000000ff0700720c */ /* 0x000fda0003f05270 */
[----:B---3--:R-:W-:Y:S05]  /*fbd0*/  @!P0 BRA `(.L_x_490) ;  /* 0x0000000000048947 */ /* 0x008fea0003800000 */
[----:B------:R-:W-:Y:S01]  /*fbe0*/  BPT.TRAP 0x1 ;  /* 0x000000040000795c */ /* 0x000fe20000300000 */
.L_x_490:
[----:B------:R-:W-:Y:S05]  /*fbf0*/  BSYNC B3 ;  /* 0x0000000000037941 */ /* 0x000fea0003800000 */
.L_x_489:
[----:B------:R-:W2:Y:S01]  /*fc00*/  LDL R7, [R1+0x1c] ;  /* 0x00001c0001077983 */ /* 0x000ea20000100800 */
[----:B------:R-:W-:Y:S01]  /*fc10*/  IMAD.MOV.U32 R10, RZ, RZ, RZ ;  /* 0x000000ffff0a7224 */ /* 0x000fe200078e00ff */
[----:B------:R-:W-:Y:S01]  /*fc20*/  UIADD3 UR4, UP0, UR38, 0x370, URZ ;  /* 0x0000037026047890 */ /* 0x000fe2000ff1e03f */
[----:B------:R-:W-:Y:S01]  /*fc30*/  IMAD R6, R19, 0x2000, R18 ;  /* 0x0000200013067824 */ /* 0x000fe200078e0212 */
[----:B------:R-:W-:Y:S01]  /*fc40*/  PLOP3.LUT P0, PT, PT, PT, PT, 0x80, 0x0 ;  /* 0x000000000000781c */ /* 0x000fe20003f0f070 */
[----:B------:R-:W-:Y:S01]  /*fc50*/  UMOV UR6, 0x0 ;  /* 0x0000000000067882 */ /* 0x000fe20000000000 */
[----:B------:R-:W-:Y:S01]  /*fc60*/  R2UR UR10, R10 ;  /* 0x000000000a0a72ca */ /* 0x000fe200000e0000 */
[----:B------:R-:W-:Y:S01]  /*fc70*/  VIADD R6, R6, 0x22400 ;  /* 0x0002240006067836 */ /* 0x000fe20000000000 */
[----:B------:R-:W-:Y:S01]  /*fc80*/  UIADD3.X UR5, URZ, UR39, URZ, UP0, !UPT ;  /* 0x000000273f057290 */ /* 0x000fe200087fe43f */
[----:B------:R-:W-:Y:S01]  /*fc90*/  UMOV UR7, 0x14f00000 ;  /* 0x14f0000000077882 */ /* 0x000fe20000000000 */
[----:B--2---:R-:W-:-:S02]  /*fca0*/  IMAD R0, R0, 0x40, R7 ;  /* 0x0000004000007824 */ /* 0x004fc400078e0207 */
[----:B------:R-:W-:-:S09]  /*fcb0*/  VIADD R7, R3, 0x28c30 ;  /* 0x00028c3003077836 */ /* 0x000fd20000000000 */
.L_x_491:
[----:B------:R-:W-:-:S13]  /*fcc0*/  @P0 ELECT P2, URZ, PT ;  /* 0x00000000003f082f */ /* 0x000fda0003840000 */
[----:B-----5:R-:W-:Y:S02]  /*fcd0*/  @P2 R2UR UR13, R16 ;  /* 0x00000000100d22ca */ /* 0x020fe400000e0000 */
[----:B------:R-:W-:Y:S02]  /*fce0*/  @P2 R2UR UR12, R17 ;  /* 0x00000000110c22ca */ /* 0x000fe400000e0000 */
[----:B------:R-:W-:Y:S02]  /*fcf0*/  @P2 R2UR UR11, R0 ;  /* 0x00000000000b22ca */ /* 0x000fe400000e0000 */
[----:B------:R-:W-:Y:S02]  /*fd00*/  @P2 R2UR UR9, R7 ;  /* 0x00000000070922ca */ /* 0x000fe400000e0000 */
[----:B------:R-:W-:Y:S02]  /*fd10*/  @P2 R2UR UR8, R6 ;  /* 0x00000000060822ca */ /* 0x000fe400000e0000 */
[----:B------:R-:W-:-:S02]  /*fd20*/  @P2 PLOP3.LUT P0, PT, P2, PT, PT, 0x8, 0x0 ;  /* 0x000000000000281c */ /* 0x000fc4000170e170 */
[----:B------:R-:W-:-:S09]  /*fd30*/  PLOP3.LUT P2, PT, PT, PT, PT, 0x8, 0x0 ;  /* 0x000000000000781c */ /* 0x000fd20003f4e170 */
[----:B------:R2:W-:Y:S02]  /*fd40*/  UTMALDG.4D [UR8], [UR4], desc[UR6] ;  /* 0x00000608040075b4 */ /* 0x0005e40008019000 */
[----:B--2---:R-:W-:Y:S05]  /*fd50*/  @P0 BRA.U.ANY `(.L_x_491) ;  /* 0xfffffffd00d80947 */ /* 0x004fea000393ffff */
[----:B------:R-:W2:Y:S01]  /*fd60*/  SYNCS.PHASECHK.TRANS64.TRYWAIT P0, [R3+URZ+0x28c60], R2 ;  /* 0x028c6002030075a7 */ /* 0x000ea2000800017f */
[----:B------:R-:W-:Y:S04]  /*fd70*/  BSSY B3, `(.L_x_492) ;  /* 0x0000002000037945 */ /* 0x000fe80003800000 */
[----:B--2---:R-:W-:Y:S05]  /*fd80*/  @!P0 BRA `(.L_x_493) ;  /* 0x00000040006c8947 */ /* 0x004fea0003800000 */
.L_x_592:
[----:B------:R-:W-:Y:S05]  /*fd90*/  BSYNC B3 ;  /* 0x0000000000037941 */ /* 0x000fea0003800000 */
.L_x_492:
[----:B------:R-:W-:Y:S01]  /*fda0*/  BSSY B3, `(.L_x_494) ;  /* 0x000000b000037945 */ /* 0x000fe20003800000 */
[----:B0-----:R-:W-:Y:S02]  /*fdb0*/  IMAD.MOV.U32 R8, RZ, RZ, 0x0 ;  /* 0x00000000ff087424 */ /* 0x001fe400078e00ff */
[----:B------:R-:W-:Y:S01]  /*fdc0*/  IMAD.MOV.U32 R9, RZ, RZ, 0x14f00000 ;  /* 0x14f00000ff097424 */ /* 0x000fe200078e00ff */
[----:B------:R-:W-:Y:S06]  /*fdd0*/  @P1 BRA `(.L_x_495) ;  /* 0x00000000001c1947 */ /* 0x000fec0003800000 */
[----:B------:R-:W0:Y:S01]  /*fde0*/  S2R R6, SR_TID.X ;  /* 0x0000000000067919 */ /* 0x000e220000002100 */
[----:B-12---:R-:W-:-:S04]  /*fdf0*/  IMAD.MOV.U32 R2, RZ, RZ, 0x10000 ;  /* 0x00010000ff027424 */ /* 0x006fc800078e00ff */
[----:B------:R3:W-:Y:S01]  /*fe00*/  SYNCS.ARRIVE.TRANS64 RZ, [R3+URZ+0x28c50], R2 ;  /* 0x028c500203ff79a7 */ /* 0x0007e2000800003f */
[----:B0-----:R-:W-:-:S04]  /*fe10*/  LOP3.LUT R6, R6, 0x1f, RZ, 0xc0, !PT ;  /* 0x0000001f06067812 */ /* 0x001fc800078ec0ff */
[----:B------:R-:W-:-:S13]  /*fe20*/  ISETP.NE.AND P0, PT, R6, RZ, PT ;  /* 0x000000ff0600720c */ /* 0x000fda0003f05270 */
[----:B---3--:R-:W-:Y:S05]  /*fe30*/  @!P0 BRA `(.L_x_495) ;  /* 0x0000000000048947 */ /* 0x008fea0003800000 */
[----:B------:R-:W-:Y:S01]  /*fe40*/  BPT.TRAP 0x1 ;  /* 0x000000040000795c */ /* 0x000fe20000300000 */
.L_x_495:
[----:B------:R-:W-:Y:S05]  /*fe50*/  BSYNC B3 ;  /* 0x0000000000037941 */ /* 0x000fea0003800000 */
.L_x_494:
[----:B------:R-:W-:Y:S01]  /*fe60*/  R2UR UR10, R10 ;  /* 0x000000000a0a72ca */ /* 0x000fe200000e0000 */
[----:B-12---:R-:W-:Y:S01]  /*fe70*/  IMAD R2, R19, 0x10000, R18 ;  /* 0x0001000013027824 */ /* 0x006fe200078e0212 */
[----:B------:R-:W-:Y:S01]  /*fe80*/  R2UR UR6, R8 ;  /* 0x00000000080672ca */ /* 0x000fe200000e0000 */
[----:B------:R-:W-:Y:S01]  /*fe90*/  UIADD3 UR4, UP0, UR38, 0x470, URZ ;  /* 0x0000047026047890 */ /* 0x000fe2000ff1e03f */
[----:B------:R-:W-:Y:S01]  /*fea0*/  R2UR UR7, R9 ;  /* 0x00000000090772ca */ /* 0x000fe200000e0000 */
[----:B------:R-:W-:Y:S01]  /*feb0*/  VIADD R3, R3, 0x28c50 ;  /* 0x00028c5003037836 */ /* 0x000fe20000000000 */
[----:B------:R-:W-:Y:S01]  /*fec0*/  PLOP3.LUT P0, PT, PT, PT, PT, 0x80, 0x0 ;  /* 0x000000000000781c */ /* 0x000fe20003f0f070 */
[----:B------:R-:W-:Y:S01]  /*fed0*/  VIADD R6, R2, 0x400 ;  /* 0x0000040002067836 */ /* 0x000fe20000000000 */
[----:B------:R-:W-:-:S12]  /*fee0*/  UIADD3.X UR5, URZ, UR39, URZ, UP0, !UPT ;  /* 0x000000273f057290 */ /* 0x000fd800087fe43f */
.L_x_496:
        /* <DEDUP_REMOVED lines=10> */
[----:B------:R-:W-:Y:S01]  /*ff90*/  R2UR UR6, R8 ;  /* 0x00000000080672ca */ /* 0x000fe200000e0000 */
[----:B------:R-:W-:Y:S01]  /*ffa0*/  VIADD R6, R2, 0x2400 ;  /* 0x0000240002067836 */ /* 0x000fe20000000000 */
[----:B------:R-:W-:Y:S01]  /*ffb0*/  R2UR UR7, R9 ;  /* 0x00000000090772ca */ /* 0x000fe200000e0000 */
[----:B------:R-:W-:Y:S01]  /*ffc0*/  UMOV UR10, 0x40 ;  /* 0x00000040000a7882 */ /* 0x000fe20000000000 */
[----:B------:R-:W-:-:S13]  /*ffd0*/  PLOP3.LUT P0, PT, PT, PT, PT, 0x80, 0x0 ;  /* 0x000000000000781c */ /* 0x000fda0003f0f070 */
.L_x_497:
        /* <DEDUP_REMOVED lines=15> */
.L_x_498:
        /* <DEDUP_REMOVED lines=15> */
.L_x_499:
        /* <DEDUP_REMOVED lines=15> */
.L_x_500:
        /* <DEDUP_REMOVED lines=15> */
.L_x_501:
        /* <DEDUP_REMOVED lines=15> */
.L_x_502:
        /* <DEDUP_REMOVED lines=15> */
.L_x_503:
        /* <DEDUP_REMOVED lines=10> */
.L_x_485:
[----:B------:R-:W-:Y:S05]  /*10620*/  BSYNC B1 ;  /* 0x0000000000017941 */ /* 0x000fea0003800000 */
.L_x_484:
[----:B------:R-:W2:Y:S02]  /*10630*/  LDL.LU R6, [R1+0x2c] ;  /* 0x00002c0001067983 */ /* 0x000ea40000300800 */
[----:B--2---:R-:W-:-:S07]  /*10640*/  VIADD R0, R6, 0xfffffffd ;  /* 0xfffffffd06007836 */ /* 0x004fce0000000000 */
.L_x_483:
[----:B------:R-:W-:Y:S05]  /*10650*/  BSYNC B2 ;  /* 0x0000000000027941 */ /* 0x000fea0003800000 */
.L_x_482:
[----:B------:R-:W-:Y:S01]  /*10660*/  VIADD R5, R5, 0xfffffffe ;  /* 0xfffffffe05057836 */ /* 0x000fe20000000000 */
[----:B------:R-:W-:-:S04]  /*10670*/  LOP3.LUT R4, RZ, R4, RZ, 0x33, !PT ;  /* 0x00000004ff047212 */ /* 0x000fc800078e33ff */
[----:B------:R-:W-:-:S13]  /*10680*/  ISETP.NE.AND P0, PT, R5, R4, PT ;  /* 0x000000040500720c */ /* 0x000fda0003f05270 */
[----:B------:R-:W-:Y:S05]  /*10690*/  @!P0 BRA `(.L_x_481) ;  /* 0x0000001800d88947 */ /* 0x000fea0003800000 */
.L_x_544:
[----:B------:R-:W2:Y:S04]  /*106a0*/  LDL R3, [R1+0x18] ;  /* 0x0000180001037983 */ /* 0x000ea80000100800 */
[----:B------:R-:W3:Y:S01]  /*106b0*/  LDL.LU R2, [R1+0x10] ;  /* 0x0000100001027983 */ /* 0x000ee20000300800 */
[----:B------:R-:W-:Y:S01]  /*106c0*/  VIADD R7, R19, 0x1 ;  /* 0x0000000113077836 */ /* 0x000fe20000000000 */
[----:B------:R-:W-:Y:S05]  /*106d0*/  YIELD ;  /* 0x0000000000007946 */ /* 0x000fea0003800000 */
[----:B------:R-:W-:Y:S01]  /*106e0*/  ISETP.NE.AND P0, PT, R7, 0x2, PT ;  /* 0x000000020700780c */ /* 0x000fe20003f05270 */
[----:B------:R-:W-:Y:S03]  /*106f0*/  BSSY B1, `(.L_x_504) ;  /* 0x00000d3000017945 */ /* 0x000fe60003800000 */
[----:B------:R-:W-:-:S02]  /*10700*/  SEL R6, RZ, 0x1, P0 ;  /* 0x00000001ff067807 */ /* 0x000fc40000000000 */
[----:B------:R-:W-:Y:S02]  /*10710*/  SEL R7, R7, RZ, P0 ;  /* 0x000000ff07077207 */ /* 0x000fe40000000000 */
[----:B--2---:R-:W-:Y:S02]  /*10720*/  ISETP.NE.AND P1, PT, R3, RZ, PT ;  /* 0x000000ff0300720c */ /* 0x004fe40003f25270 */
[----:B---3--:R-:W-:-:S11]  /*10730*/  LOP3.LUT R6, R2, R6, RZ, 0x3c, !PT ;  /* 0x0000000602067212 */ /* 0x008fd600078e3cff */
[----:B------:R-:W-:Y:S05]  /*10740*/  @!P1 BRA `(.L_x_505) ;  /* 0x0000000c00349947 */ /* 0x000fea0003800000 */
[----:B------:R-:W-:Y:S01]  /*10750*/  ULDC.64 UR4, c[0x0][0x418] ;  /* 0x0001060000047ab9 */ /* 0x000fe20000000a00 */
[----:B0-----:R-:W-:Y:S01]  /*10760*/  IMAD.MOV.U32 R8, RZ, RZ, R0 ;  /* 0x000000ffff087224 */ /* 0x001fe200078e0000 */
[----:B------:R-:W-:-:S04]  /*10770*/  ISETP.NE.U32.AND P0, PT, RZ, UR4, PT ;  /* 0x00000004ff007c0c */ /* 0x000fc8000bf05070 */
[----:B------:R-:W-:-:S13]  /*10780*/  ISETP.NE.AND.EX P0, PT, RZ, UR5, PT, P0 ;  /* 0x00000005ff007c0c */ /* 0x000fda000bf05300 */
[----:B------:R-:W-:Y:S05]  /*10790*/  @!P0 BRA `(.L_x_506) ;  /* 0x00000000004c8947 */ /* 0x000fea0003800000 */
[----:B------:R-:W2:Y:S01]  /*107a0*/  LDL R9, [R1+0x14] ;  /* 0x0000140001097983 */ /* 0x000ea20000100800 */
[----:B------:R-:W0:Y:S01]  /*107b0*/  LDC R8, c[0x0][0x43c] ;  /* 0x00010f00ff087b82 */ /* 0x000e220000000800 */
[----:B------:R-:W-:Y:S02]  /*107c0*/  ULDC.64 UR6, c[0x0][0x428] ;  /* 0x00010a0000067ab9 */ /* 0x000fe40000000a00 */
[----:B------:R-:W3:Y:S01]  /*107d0*/  LDL R5, [R1+0x8] ;  /* 0x0000080001057983 */ /* 0x000ee20000100800 */
[----:B0-----:R-:W-:-:S13]  /*107e0*/  ISETP.NE.AND P0, PT, R8, 0x1, PT ;  /* 0x000000010800780c */ /* 0x001fda0003f05270 */
[----:B------:R-:W0:Y:S02]  /*107f0*/  @P0 LDC.64 R2, c[0x0][0x440] ;  /* 0x00011000ff020b82 */ /* 0x000e240000000a00 */
[----:B0-----:R-:W-:-:S04]  /*10800*/  @P0 IMAD.HI.U32 R4, R0, R2, RZ ;  /* 0x0000000200040227 */ /* 0x001fc800078e00ff */
        /* <DEDUP_REMOVED lines=12> */
.L_x_506:
[----:B0-----:R-:W-:Y:S01]  /*108d0*/  IMAD R4, R7, 0x8, R18 ;  /* 0x0000000807047824 */ /* 0x001fe200078e0212 */
[----:B------:R-:W-:Y:S01]  /*108e0*/  SHF.L.U32 R2, R6, 0x1f, RZ ;  /* 0x0000001f06027819 */ /* 0x000fe200000006ff */
[----:B------:R-:W0:Y:S01]  /*108f0*/  S2R R3, SR_TID.X ;  /* 0x0000000000037919 */ /* 0x000e220000002100 */
[----:B------:R-:W-:Y:S02]  /*10900*/  BSSY B2, `(.L_x_507) ;  /* 0x0000005000027945 */ /* 0x000fe40003800000 */
[----:B------:R-:W1:Y:S01]  /*10910*/  SYNCS.PHASECHK.TRANS64.TRYWAIT P0, [R4+URZ+0x28c40], R2 ;  /* 0x028c4002040075a7 */ /* 0x000e62000800017f */
[----:B0-----:R-:W-:-:S04]  /*10920*/  LOP3.LUT R3, R3, 0x7f, RZ, 0xc0, !PT ;  /* 0x0000007f03037812 */ /* 0x001fc800078ec0ff */
[----:B------:R-:W-:Y:S01]  /*10930*/  ISETP.NE.AND P1, PT, R3, RZ, PT ;  /* 0x000000ff0300720c */ /* 0x000fe20003f25270 */
[----:B-1----:R-:W-:-:S12]  /*10940*/  @!P0 BRA `(.L_x_508) ;  /* 0x0000003400908947 */ /* 0x002fd80003800000 */
.L_x_593:
[----:B------:R-:W-:Y:S05]  /*10950*/  BSYNC B2 ;  /* 0x0000000000027941 */ /* 0x000fea0003800000 */
.L_x_507:
[----:B------:R-:W-:Y:S04]  /*10960*/  BSSY B2, `(.L_x_509) ;  /* 0x0000009000027945 */ /* 0x000fe80003800000 */
[----:B------:R-:W-:Y:S05]  /*10970*/  @P1 BRA `(.L_x_510) ;  /* 0x00000000001c1947 */ /* 0x000fea0003800000 */
[----:B------:R-:W1:Y:S01]  /*10980*/  S2R R5, SR_TID.X ;  /* 0x0000000000057919 */ /* 0x000e620000002100 */
[----:B------:R-:W-:-:S04]  /*10990*/  IMAD.MOV.U32 R3, RZ, RZ, 0x2000 ;  /* 0x00002000ff037424 */ /* 0x000fc800078e00ff */
[----:B------:R2:W-:Y:S01]  /*109a0*/  SYNCS.ARRIVE.TRANS64 RZ, [R4+URZ+0x28c30], R3 ;  /* 0x028c300304ff79a7 */ /* 0x0005e2000800003f */
[----:B-1----:R-:W-:-:S04]  /*109b0*/  LOP3.LUT R5, R5, 0x1f, RZ, 0xc0, !PT ;  /* 0x0000001f05057812 */ /* 0x002fc800078ec0ff */
[----:B------:R-:W-:-:S13]  /*109c0*/  ISETP.NE.AND P0, PT, R5, RZ, PT ;  /* 0x000000ff0500720c */ /* 0x000fda0003f05270 */
[----:B--2---:R-:W-:Y:S05]  /*109d0*/  @!P0 BRA `(.L_x_510) ;  /* 0x0000000000048947 */ /* 0x004fea0003800000 */
[----:B------:R-:W-:Y:S01]  /*109e0*/  BPT.TRAP 0x1 ;  /* 0x000000040000795c */ /* 0x000fe20000300000 */
.L_x_510:
[----:B------:R-:W-:Y:S05]  /*109f0*/  BSYNC B2 ;  /* 0x0000000000027941 */ /* 0x000fea0003800000 */
.L_x_509:
        /* <DEDUP_REMOVED lines=12> */
.L_x_511:
        /* <DEDUP_REMOVED lines=10> */
[----:B------:R-:W1:Y:S01]  /*10b60*/  SYNCS.PHASECHK.TRANS64.TRYWAIT P0, [R4+URZ+0x28c60], R2 ;  /* 0x028c6002040075a7 */ /* 0x000e62000800017f */
[----:B------:R-:W-:Y:S04]  /*10b70*/  BSSY B2, `(.L_x_512) ;  /* 0x0000002000027945 */ /* 0x000fe80003800000 */
[----:B-1----:R-:W-:Y:S05]  /*10b80*/  @!P0 BRA `(.L_x_513) ;  /* 0x0000003400148947 */ /* 0x002fea0003800000 */
.L_x_594:
[----:B------:R-:W-:Y:S05]  /*10b90*/  BSYNC B2 ;  /* 0x0000000000027941 */ /* 0x000fea0003800000 */
.L_x_512:
[----:B------:R-:W-:Y:S01]  /*10ba0*/  BSSY B2, `(.L_x_514) ;  /* 0x000000b000027945 */ /* 0x000fe20003800000 */
[----:B01----:R-:W-:Y:S02]  /*10bb0*/  IMAD.MOV.U32 R2, RZ, RZ, 0x0 ;  /* 0x00000000ff027424 */ /* 0x003fe400078e00ff */
[----:B------:R-:W-:Y:S01]  /*10bc0*/  IMAD.MOV.U32 R3, RZ, RZ, 0x14f00000 ;  /* 0x14f00000ff037424 */ /* 0x000fe200078e00ff */
[----:B------:R-:W-:Y:S06]  /*10bd0*/  @P1 BRA `(.L_x_515) ;  /* 0x00000000001c1947 */ /* 0x000fec0003800000 */
[----:B------:R-:W0:Y:S01]  /*10be0*/  S2R R10, SR_TID.X ;  /* 0x00000000000a7919 */ /* 0x000e220000002100 */
[----:B------:R-:W-:-:S04]  /*10bf0*/  IMAD.MOV.U32 R5, RZ, RZ, 0x10000 ;  /* 0x00010000ff057424 */ /* 0x000fc800078e00ff */
[----:B------:R1:W-:Y:S01]  /*10c00*/  SYNCS.ARRIVE.TRANS64 RZ, [R4+URZ+0x28c50], R5 ;  /* 0x028c500504ff79a7 */ /* 0x0003e2000800003f */
[----:B0-----:R-:W-:-:S04]  /*10c10*/  LOP3.LUT R10, R10, 0x1f, RZ, 0xc0, !PT ;  /* 0x0000001f0a0a7812 */ /* 0x001fc800078ec0ff */
[----:B------:R-:W-:-:S13]  /*10c20*/  ISETP.NE.AND P0, PT, R10, RZ, PT ;  /* 0x000000ff0a00720c */ /* 0x000fda0003f05270 */
[----:B-1----:R-:W-:Y:S05]  /*10c30*/  @!P0 BRA `(.L_x_515) ;  /* 0x0000000000048947 */ /* 0x002fea0003800000 */
[----:B------:R-:W-:Y:S01]  /*10c40*/  BPT.TRAP 0x1 ;  /* 0x000000040000795c */ /* 0x000fe20000300000 */
.L_x_515:
[----:B------:R-:W-:Y:S05]  /*10c50*/  BSYNC B2 ;  /* 0x0000000000027941 */ /* 0x000fea0003800000 */
.L_x_514:
[----:B------:R-:W-:Y:S01]  /*10c60*/  R2UR UR6, R2 ;  /* 0x00000000020672ca */ /* 0x000fe200000e0000 */
[----:B------:R-:W-:Y:S01]  /*10c70*/  IMAD R5, R7, 0x10000, R18 ;  /* 0x0001000007057824 */ /* 0x000fe200078e0212 */
[----:B------:R-:W-:Y:S01]  /*10c80*/  R2UR UR7, R3 ;  /* 0x00000000030772ca */ /* 0x000fe200000e0000 */
[----:B------:R-:W-:Y:S01]  /*10c90*/  UIADD3 UR4, UP0, UR38, 0x470, URZ ;  /* 0x0000047026047890 */ /* 0x000fe2000ff1e03f */
[----:B------:R-:W-:Y:S01]  /*10ca0*/  R2UR UR10, R9 ;  /* 0x00000000090a72ca */ /* 0x000fe200000e0000 */
[----:B------:R-:W-:Y:S01]  /*10cb0*/  VIADD R4, R4, 0x28c50 ;  /* 0x00028c5004047836 */ /* 0x000fe20000000000 */
[----:B------:R-:W-:Y:S01]  /*10cc0*/  PLOP3.LUT P0, PT, PT, PT, PT, 0x80, 0x0 ;  /* 0x000000000000781c */ /* 0x000fe20003f0f070 */
[----:B------:R-:W-:Y:S01]  /*10cd0*/  VIADD R9, R5, 0x400 ;  /* 0x0000040005097836 */ /* 0x000fe20000000000 */
[----:B------:R-:W-:-:S12]  /*10ce0*/  UIADD3.X UR5, URZ, UR39, URZ, UP0, !UPT ;  /* 0x000000273f057290 */ /* 0x000fd800087fe43f */
.L_x_516:
        /* <DEDUP_REMOVED lines=15> */
.L_x_517:
        /* <DEDUP_REMOVED lines=15> */
.L_x_518:
        /* <DEDUP_REMOVED lines=15> */
.L_x_519:
        /* <DEDUP_REMOVED lines=15> */
.L_x_520:
        /* <DEDUP_REMOVED lines=15> */
.L_x_521:
        /* <DEDUP_REMOVED lines=15> */
.L_x_522:
        /* <DEDUP_REMOVED lines=15> */
.L_x_523:
        /* <DEDUP_REMOVED lines=10> */
.L_x_505:
[----:B------:R-:W-:Y:S05]  /*11420*/  BSYNC B1 ;  /* 0x0000000000017941 */ /* 0x000fea0003800000 */
.L_x_504:
[----:B------:R-:W2:Y:S01]  /*11430*/  LDL R2, [R1+0x18] ;  /* 0x0000180001027983 */ /* 0x000ea20000100800 */
[----:B------:R-:W-:Y:S01]  /*11440*/  VIADD R7, R7, 0x1 ;  /* 0x0000000107077836 */ /* 0x000fe20000000000 */
[----:B------:R-:W-:Y:S04]  /*11450*/  BSSY B1, `(.L_x_524) ;  /* 0x00000d6000017945 */ /* 0x000fe80003800000 */
[----:B------:R-:W-:-:S04]  /*11460*/  ISETP.NE.AND P0, PT, R7, 0x2, PT ;  /* 0x000000020700780c */ /* 0x000fc80003f05270 */
[----:B------:R-:W-:Y:S02]  /*11470*/  SEL R19, R7, RZ, P0 ;  /* 0x000000ff07137207 */ /* 0x000fe40000000000 */
[----:B--2---:R-:W-:Y:S02]  /*11480*/  ISETP.NE.AND P2, PT, R2, RZ, PT ;  /* 0x000000ff0200720c */ /* 0x004fe40003f45270 */
[----:B------:R-:W-:-:S04]  /*11490*/  SEL R2, RZ, 0x1, P0 ;  /* 0x00000001ff027807 */ /* 0x000fc80000000000 */
[----:B0-----:R-:W-:Y:S01]  /*114a0*/  LOP3.LUT R8, R6, R2, RZ, 0x3c, !PT ;  /* 0x0000000206087212 */ /* 0x001fe200078e3cff */
[----:B------:R-:W-:-:S04]  /*114b0*/  VIADD R6, R0, 0xffffffff ;  /* 0xffffffff00067836 */ /* 0x000fc80000000000 */
[----:B------:R0:W-:Y:S02]  /*114c0*/  STL [R1+0x10], R8 ;  /* 0x0000100801007387 */ /* 0x0001e40000100800 */
[----:B------:R-:W-:Y:S05]  /*114d0*/  @!P2 BRA `(.L_x_525) ;  /* 0x0000000c0034a947 */ /* 0x000fea0003800000 */
[----:B------:R-:W-:Y:S01]  /*114e0*/  ULDC.64 UR4, c[0x0][0x418] ;  /* 0x0001060000047ab9 */ /* 0x000fe20000000a00 */
[----:B------:R-:W-:Y:S01]  /*114f0*/  IMAD.MOV.U32 R7, RZ, RZ, R6 ;  /* 0x000000ffff077224 */ /* 0x000fe200078e0006 */
        /* <DEDUP_REMOVED lines=22> */
.L_x_526:
[----:B-1----:R-:W-:Y:S01]  /*11660*/  IMAD R4, R19, 0x8, R18 ;  /* 0x0000000813047824 */ /* 0x002fe200078e0212 */
[----:B------:R-:W-:Y:S01]  /*11670*/  SHF.L.U32 R2, R8, 0x1f, RZ ;  /* 0x0000001f08027819 */ /* 0x000fe200000006ff */
[----:B------:R-:W1:Y:S01]  /*11680*/  S2R R3, SR_TID.X ;  /* 0x0000000000037919 */ /* 0x000e620000002100 */
[----:B------:R-:W-:Y:S02]  /*11690*/  BSSY B2, `(.L_x_527) ;  /* 0x0000005000027945 */ /* 0x000fe40003800000 */
[----:B------:R-:W2:Y:S01]  /*116a0*/  SYNCS.PHASECHK.TRANS64.TRYWAIT P0, [R4+URZ+0x28c40], R2 ;  /* 0x028c4002040075a7 */ /* 0x000ea2000800017f */
[----:B-1----:R-:W-:-:S04]  /*116b0*/  LOP3.LUT R3, R3, 0x7f, RZ, 0xc0, !PT ;  /* 0x0000007f03037812 */ /* 0x002fc800078ec0ff */
[----:B------:R-:W-:Y:S01]  /*116c0*/  ISETP.NE.AND P1, PT, R3, RZ, PT ;  /* 0x000000ff0300720c */ /* 0x000fe20003f25270 */
[----:B--2---:R-:W-:-:S12]  /*116d0*/  @!P0 BRA `(.L_x_528) ;  /* 0x0000002800548947 */ /* 0x004fd80003800000 */
.L_x_595:
[----:B------:R-:W-:Y:S05]  /*116e0*/  BSYNC B2 ;  /* 0x0000000000027941 */ /* 0x000fea0003800000 */
.L_x_527:
        /* <DEDUP_REMOVED lines=9> */
.L_x_530:
[----:B------:R-:W-:Y:S05]  /*11780*/  BSYNC B2 ;  /* 0x0000000000027941 */ /* 0x000fea0003800000 */
.L_x_529:
[----:B------:R-:W2:Y:S01]  /*11790*/  LDL R5, [R1+0x1c] ;  /* 0x00001c0001057983 */ /* 0x000ea20000100800 */
[----:B0-----:R-:W-:Y:S01]  /*117a0*/  IMAD.MOV.U32 R8, RZ, RZ, RZ ;  /* 0x000000ffff087224 */ /* 0x001fe200078e00ff */
        /* <DEDUP_REMOVED lines=10> */
.L_x_531:
        /* <DEDUP_REMOVED lines=10> */
[----:B------:R-:W0:Y:S01]  /*118f0*/  SYNCS.PHASECHK.TRANS64.TRYWAIT P0, [R4+URZ+0x28c60], R2 ;  /* 0x028c6002040075a7 */ /* 0x000e22000800017f */
[----:B------:R-:W-:Y:S04]  /*11900*/  BSSY B2, `(.L_x_532) ;  /* 0x0000002000027945 */ /* 0x000fe80003800000 */
[----:B0-----:R-:W-:Y:S05]  /*11910*/  @!P0 BRA `(.L_x_533) ;  /* 0x0000002400d88947 */ /* 0x001fea0003800000 */
.L_x_596:
[----:B------:R-:W-:Y:S05]  /*11920*/  BSYNC B2 ;  /* 0x0000000000027941 */ /* 0x000fea0003800000 */
.L_x_532:
        /* <DEDUP_REMOVED lines=11> */
.L_x_535:
[----:B------:R-:W-:Y:S05]  /*119e0*/  BSYNC B2 ;  /* 0x0000000000027941 */ /* 0x000fea0003800000 */
.L_x_534:
        /* <DEDUP_REMOVED lines=9> */
.L_x_536:
        /* <DEDUP_REMOVED lines=15> */
.L_x_537:
        /* <DEDUP_REMOVED lines=15> */
.L_x_538:
        /* <DEDUP_REMOVED lines=15> */
.L_x_539:
        /* <DEDUP_REMOVED lines=15> */
.L_x_540:
        /* <DEDUP_REMOVED lines=15> */
.L_x_541:
        /* <DEDUP_REMOVED lines=15> */
.L_x_542:
        /* <DEDUP_REMOVED lines=15> */
.L_x_543:
        /* <DEDUP_REMOVED lines=10> */
.L_x_525:
[----:B------:R-:W-:Y:S05]  /*121b0*/  BSYNC B1 ;  /* 0x0000000000017941 */ /* 0x000fea0003800000 */
.L_x_524:
[----:B------:R-:W2:Y:S01]  /*121c0*/  LDL R2, [R1+0x20] ;  /* 0x0000200001027983 */ /* 0x000ea20000100800 */
[----:B------:R-:W-:Y:S01]  /*121d0*/  VIADD R0, R0, 0xfffffffe ;  /* 0xfffffffe00007836 */ /* 0x000fe20000000000 */
[----:B--2---:R-:W-:-:S13]  /*121e0*/  ISETP.GT.AND P0, PT, R6, R2, PT ;  /* 0x000000020600720c */ /* 0x004fda0003f04270 */
[----:B------:R-:W-:Y:S05]  /*121f0*/  @P0 BRA `(.L_x_544) ;  /* 0xffffffe400280947 */ /* 0x000fea000383ffff */
.L_x_481:
[----:B------:R-:W-:Y:S05]  /*12200*/  BSYNC B0 ;  /* 0x0000000000007941 */ /* 0x000fea0003800000 */
.L_x_480:
[----:B------:R-:W2:Y:S01]  /*12210*/  LDL.LU R2, [R1+0x10] ;  /* 0x0000100001027983 */ /* 0x000ea20000300800 */
[----:B------:R-:W1:Y:S01]  /*12220*/  S2R R3, SR_TID.X ;  /* 0x0000000000037919 */ /* 0x000e620000002100 */
[----:B------:R-:W-:-:S05]  /*12230*/  VIADD R19, R19, 0x1 ;  /* 0x0000000113137836 */ /* 0x000fca0000000000 */
[----:B------:R-:W-:-:S04]  /*12240*/  ISETP.NE.AND P0, PT, R19, 0x2, PT ;  /* 0x000000021300780c */ /* 0x000fc80003f05270 */
[----:B------:R-:W-:Y:S01]  /*12250*/  SEL R0, RZ, 0x1, P0 ;  /* 0x00000001ff007807 */ /* 0x000fe20000000000 */
[----:B------:R-:W-:Y:S01]  /*12260*/  BSSY B0, `(.L_x_545) ;  /* 0x0000013000007945 */ /* 0x000fe20003800000 */
[----:B-1----:R-:W-:-:S04]  /*12270*/  LOP3.LUT R3, R3, 0x7f, RZ, 0xc0, !PT ;  /* 0x0000007f03037812 */ /* 0x002fc800078ec0ff */
[----:B------:R-:W-:Y:S02]  /*12280*/  ISETP.NE.AND P1, PT, R3, RZ, PT ;  /* 0x000000ff0300720c */ /* 0x000fe40003f25270 */
[----:B--2---:R-:W-:-:S05]  /*12290*/  LOP3.LUT R2, R2, R0, RZ, 0x3c, !PT ;  /* 0x0000000002027212 */ /* 0x004fca00078e3cff */
[----:B------:R1:W-:Y:S06]  /*122a0*/  STL [R1+0x10], R2 ;  /* 0x0000100201007387 */ /* 0x0003ec0000100800 */
[----:B------:R-:W-:Y:S05]  /*122b0*/  @P1 BRA `(.L_x_546) ;  /* 0x0000000000341947 */ /* 0x000fea0003800000 */
[----:B------:R-:W2:Y:S01]  /*122c0*/  S2R R5, SR_LANEID ;  /* 0x0000000000057919 */ /* 0x000ea20000000000 */
[----:B------:R-:W-:Y:S01]  /*122d0*/  VOTEU.ANY UR4, UPT, PT ;  /* 0x0000000000047886 */ /* 0x000fe200038e0100 */
[----:B-1----:R-:W1:Y:S01]  /*122e0*/  LDC.64 R2, c[0x0][0xc60] ;  /* 0x00031800ff027b82 */ /* 0x002e620000000a00 */
[----:B------:R-:W2:Y:S02]  /*122f0*/  FLO.U32 R0, UR4 ;  /* 0x0000000400007d00 */ /* 0x000ea400080e0000 */
[----:B--2---:R-:W-:-:S06]  /*12300*/  ISETP.EQ.U32.AND P1, PT, R0, R5, PT ;  /* 0x000000050000720c */ /* 0x004fcc0003f22070 */
[----:B------:R-:W1:Y:S07]  /*12310*/  POPC R5, UR4 ;  /* 0x0000000400057d09 */ /* 0x000e6e0008000000 */
[----:B-1----:R-:W2:Y:S01]  /*12320*/  @P1 ATOMG.E.ADD.STRONG.GPU PT, R3, desc[UR40][R2.64], R5 ;  /* 0x00000005020319a8 */ /* 0x002ea200081ee1e8 */
[----:B------:R-:W1:Y:S02]  /*12330*/  S2R R4, SR_LTMASK ;  /* 0x0000000000047919 */ /* 0x000e640000003900 */
[----:B-1----:R-:W-:-:S04]  /*12340*/  LOP3.LUT R4, R4, UR4, RZ, 0xc0, !PT ;  /* 0x0000000404047c12 */ /* 0x002fc8000f8ec0ff */
[----:B------:R-:W1:Y:S01]  /*12350*/  POPC R7, R4 ;  /* 0x0000000400077309 */ /* 0x000e620000000000 */
[----:B--2---:R-:W1:Y:S02]  /*12360*/  SHFL.IDX PT, R0, R3, R0, 0x1f ;  /* 0x00001f0003007589 */ /* 0x004e6400000e0000 */
[----:B-1----:R-:W-:-:S05]  /*12370*/  IADD3 R0, R0, UR37, R7 ;  /* 0x0000002500007c10 */ /* 0x002fca000fffe007 */
[----:B------:R2:W-:Y:S02]  /*12380*/  STL [R1], R0 ;  /* 0x0000000001007387 */ /* 0x0005e40000100800 */
.L_x_546:
[----:B------:R-:W-:Y:S05]  /*12390*/  BSYNC B0 ;  /* 0x0000000000007941 */ /* 0x000fea0003800000 */
.L_x_545:
[----:B------:R-:W-:-:S07]  /*123a0*/  SEL R19, R19, RZ, P0 ;  /* 0x000000ff13137207 */ /* 0x000fce0000000000 */
.L_x_448:
[----:B------:R-:W-:Y:S05]  /*123b0*/  BSYNC B7 ;  /* 0x0000000000077941 */ /* 0x000fea0003800000 */
.L_x_446:
[----:B--2-4-:R-:W2:Y:S02]  /*123c0*/  LDL R0, [R1+0x60] ;  /* 0x0000600001007983 */ /* 0x014ea40000100800 */
[----:B--2---:R-:W-:-:S13]  /*123d0*/  ISETP.NE.AND P0, PT, R0, RZ, PT ;  /* 0x000000ff0000720c */ /* 0x004fda0003f05270 */
[----:B------:R-:W-:Y:S05]  /*123e0*/  @!P0 BRA `(.L_x_547) ;  /* 0x00000000002c8947 */ /* 0x000fea0003800000 */
[----:B------:R-:W-:Y:S05]  /*123f0*/  WARPSYNC.ALL ;  /* 0x0000000000007948 */ /* 0x000fea0003800000 */
[----:B------:R-:W2:Y:S08]  /*12400*/  S2UR UR5, SR_CgaCtaId ;  /* 0x00000000000579c3 */ /* 0x000eb00000008800 */
[----:B------:R-:W-:Y:S06]  /*12410*/  BAR.SYNC.DEFER_BLOCKING 0x5, 0x180 ;  /* 0x0146000000007b1d */ /* 0x000fec0000010000 */
[----:B------:R-:W-:-:S02]  /*12420*/  UMOV UR4, 0x400 ;  /* 0x0000040000047882 */ /* 0x000fc40000000000 */
[----:B--2---:R-:W-:-:S06]  /*12430*/  ULEA UR4, UR5, UR4, 0x18 ;  /* 0x0000000405047291 */ /* 0x004fcc000f8ec03f */
[----:B------:R-:W-:-:S05]  /*12440*/  IMAD.U32 R18, RZ, RZ, UR4 ;  /* 0x00000004ff127e24 */ /* 0x000fca000f8e00ff */
[----:B-1----:R-:W1:Y:S04]  /*12450*/  LDS.128 R4, [R18+0x28cd0] ;  /* 0x028cd00012047984 */ /* 0x002e680000000c00 */
[----:B-1----:R1:W-:Y:S04]  /*12460*/  STL.64 [R1], R4 ;  /* 0x0000000401007387 */ /* 0x0023e80000100a00 */
[----:B------:R1:W-:Y:S01]  /*12470*/  STL.64 [R1+0x8], R6 ;  /* 0x0000080601007387 */ /* 0x0003e20000100a00 */
[----:B------:R-:W-:Y:S06]  /*12480*/  BAR.ARV 0x4, 0x180 ;  /* 0x0106000000007b1d */ /* 0x000fec0000002000 */
[----:B------:R-:W-:Y:S05]  /*12490*/  BRA `(.L_x_548) ;  /* 0x0000000c001c7947 */ /* 0x000fea0003800000 */
.L_x_547:
[----:B---3--:R-:W2:Y:S01]  /*124a0*/  S2R R10, SR_TID.X ;  /* 0x00000000000a7919 */ /* 0x008ea20000002100 */
[----:B------:R-:W-:Y:S01]  /*124b0*/  UMOV UR4, 0xffffffff ;  /* 0xffffffff00047882 */ /* 0x000fe20000000000 */
[----:B--2---:R-:W-:-:S04]  /*124c0*/  LOP3.LUT R10, R10, 0x1f, RZ, 0xc0, !PT ;  /* 0x0000001f0a0a7812 */ /* 0x004fc800078ec0ff */
[----:B------:R-:W-:Y:S01]  /*124d0*/  ISETP.NE.AND P0, PT, R10, 0x1f, PT ;  /* 0x0000001f0a00780c */ /* 0x000fe20003f05270 */
[----:B------:R-:W-:-:S12]  /*124e0*/  BRA.DIV UR4, `(.L_x_549) ;  /* 0x0000001a04f87947 */ /* 0x000fd8000b800000 */
[----:B------:R-:W1:Y:S01]  /*124f0*/  LDL.LU R3, [R1] ;  /* 0x0000000001037983 */ /* 0x000e620000300800 */
[----:B------:R-:W-:-:S03]  /*12500*/  ULDC UR4, c[0x0][0xc3c] ;  /* 0x00030f0000047ab9 */ /* 0x000fc60000000800 */
[----:B------:R-:W2:Y:S01]  /*12510*/  LDL R5, [R1+0xc] ;  /* 0x00000c0001057983 */ /* 0x000ea20000100800 */
[----:B-1----:R-:W-:Y:S02]  /*12520*/  IMAD.MOV.U32 R9, RZ, RZ, R3 ;  /* 0x000000ffff097224 */ /* 0x002fe400078e0003 */
[----:B--2---:R-:W-:-:S05]  /*12530*/  IMAD.IADD R0, R5, 0x1, R10 ;  /* 0x0000000105007824 */ /* 0x004fca00078e020a */
[----:B------:R-:W-:-:S13]  /*12540*/  ISETP.GE.OR P1, PT, R0, UR4, !P0 ;  /* 0x0000000400007c0c */ /* 0x000fda000c726670 */
[----:B------:R-:W1:Y:S08]  /*12550*/  @!P1 LDC.64 R2, c[0x0][0xc80] ;  /* 0x00032000ff029b82 */ /* 0x000e700000000a00 */
[----:B------:R-:W2:Y:S01]  /*12560*/  @!P1 LDC.64 R4, c[0x0][0xc78] ;  /* 0x00031e00ff049b82 */ /* 0x000ea20000000a00 */
[----:B-1----:R-:W-:-:S05]  /*12570*/  @!P1 IMAD.WIDE R2, R0, 0x4, R2 ;  /* 0x0000000400029825 */ /* 0x002fca00078e0202 */
[----:B0-----:R2:W3:Y:S02]  /*12580*/  @!P1 LDG.E R8, desc[UR40][R2.64] ;  /* 0x0000002802089981 */ /* 0x0014e4000c1e1900 */
[----:B--2---:R-:W-:-:S05]  /*12590*/  @!P1 IMAD.WIDE R2, R0, 0x4, R4 ;  /* 0x0000000400029825 */ /* 0x004fca00078e0204 */
[----:B------:R-:W2:Y:S01]  /*125a0*/  @!P1 LDG.E R4, desc[UR40][R2.64] ;  /* 0x0000002802049981 */ /* 0x000ea2000c1e1900 */
[----:B------:R-:W-:Y:S01]  /*125b0*/  IMAD.MOV.U32 R6, RZ, RZ, RZ ;  /* 0x000000ffff067224 */ /* 0x000fe200078e00ff */
[C---:B------:R-:W-:Y:S02]  /*125c0*/  ISETP.GE.U32.AND P2, PT, R10.reuse, 0x2, PT ;  /* 0x000000020a00780c */ /* 0x040fe40003f46070 */
[C---:B------:R-:W-:Y:S01]  /*125d0*/  ISETP.GE.U32.AND P3, PT, R10.reuse, 0x4, PT ;  /* 0x000000040a00780c */ /* 0x040fe20003f66070 */
[----:B------:R-:W-:Y:S01]  /*125e0*/  SHFL.IDX PT, R0, R9, RZ, 0x1f ;  /* 0x00001fff09007589 */ /* 0x000fe200000e0000 */
[C---:B------:R-:W-:Y:S02]  /*125f0*/  ISETP.GE.U32.AND P4, PT, R10.reuse, 0x8, PT ;  /* 0x000000080a00780c */ /* 0x040fe40003f86070 */
[----:B------:R-:W-:Y:S01]  /*12600*/  ISETP.GE.U32.AND P5, PT, R10, 0x10, PT ;  /* 0x000000100a00780c */ /* 0x000fe20003fa6070 */
[----:B------:R-:W-:Y:S01]  /*12610*/  SHFL.IDX PT, R7, R9, 0x1, 0x1f ;  /* 0x00201f0009077f89 */ /* 0x000fe200000e0000 */
[----:B---3--:R-:W-:-:S02]  /*12620*/  @!P1 IMAD.MOV.U32 R6, RZ, RZ, R8 ;  /* 0x000000ffff069224 */ /* 0x008fc400078e0008 */
[----:B------:R-:W-:Y:S02]  /*12630*/  IMAD.MOV.U32 R8, RZ, RZ, RZ ;  /* 0x000000ffff087224 */ /* 0x000fe400078e00ff */
[----:B--2---:R-:W-:Y:S01]  /*12640*/  @!P1 IMAD.MOV.U32 R8, RZ, RZ, R4 ;  /* 0x000000ffff089224 */ /* 0x004fe200078e0004 */
[----:B------:R-:W-:Y:S01]  /*12650*/  ISETP.NE.AND P1, PT, R10, RZ, PT ;  /* 0x000000ff0a00720c */ /* 0x000fe20003f25270 */
[----:B------:R-:W-:Y:S02]  /*12660*/  IMAD.MOV.U32 R4, RZ, RZ, RZ ;  /* 0x000000ffff047224 */ /* 0x000fe400078e00ff */
[----:B------:R-:W-:-:S05]  /*12670*/  IMAD R2, R8, R6, RZ ;  /* 0x0000000608027224 */ /* 0x000fca00078e02ff */
        /* <DEDUP_REMOVED lines=15> */
[----:B------:R0:W1:Y:S02]  /*12770*/  SHFL.IDX PT, R14, R2, 0x1f, 0x1f ;  /* 0x03e01f00020e7f89 */ /* 0x00006400000e0000 */
.L_x_606:
[----:B------:R-:W-:Y:S02]  /*12780*/  ULDC UR4, c[0x0][0xc38] ;  /* 0x00030e0000047ab9 */ /* 0x000fe40000000800 */
[----:B------:R-:W-:-:S04]  /*12790*/  IMAD.U32 R3, RZ, RZ, UR4 ;  /* 0x00000004ff037e24 */ /* 0x000fc8000f8e00ff */
[----:B-1----:R-:W-:-:S04]  /*127a0*/  IMAD R9, R14, R3, RZ ;  /* 0x000000030e097224 */ /* 0x002fc800078e02ff */
[----:B------:R-:W-:-:S05]  /*127b0*/  IMAD.IADD R5, R7, 0x1, R9 ;  /* 0x0000000107057824 */ /* 0x000fca00078e0209 */
[----:B------:R-:W-:-:S13]  /*127c0*/  ISETP.GT.AND P6, PT, R5, R0, PT ;  /* 0x000000000500720c */ /* 0x000fda0003fc4270 */
[----:B------:R-:W-:Y:S05]  /*127d0*/  @P6 BRA `(.L_x_550) ;  /* 0x0000000000ac6947 */ /* 0x000fea0003800000 */
.L_x_553:
[----:B0-----:R-:W2:Y:S01]  /*127e0*/  LDL.LU R2, [R1+0xc] ;  /* 0x00000c0001027983 */ /* 0x001ea20000300800 */
[----:B------:R-:W0:Y:S01]  /*127f0*/  LDC R3, c[0x0][0xc3c] ;  /* 0x00030f00ff037b82 */ /* 0x000e220000000800 */
[----:B--2---:R-:W-:-:S05]  /*12800*/  VIADD R2, R2, 0x1f ;  /* 0x0000001f02027836 */ /* 0x004fca0000000000 */
[----:B0-----:R-:W-:-:S13]  /*12810*/  ISETP.GE.AND P6, PT, R2, R3, PT ;  /* 0x000000030200720c */ /* 0x001fda0003fc6270 */
[----:B------:R-:W-:Y:S05]  /*12820*/  @P6 BRA `(.L_x_551) ;  /* 0x0000000400d06947 */ /* 0x000fea0003800000 */
[----:B------:R-:W0:Y:S01]  /*12830*/  S2R R6, SR_TID.X ;  /* 0x0000000000067919 */ /* 0x000e220000002100 */
[----:B------:R1:W-:Y:S01]  /*12840*/  STL [R1+0xc], R2 ;  /* 0x00000c0201007387 */ /* 0x0003e20000100800 */
[----:B0-----:R-:W-:-:S05]  /*12850*/  LOP3.LUT R6, R6, 0x1f, RZ, 0xc0, !PT ;  /* 0x0000001f06067812 */ /* 0x001fca00078ec0ff */
[----:B------:R-:W-:Y:S02]  /*12860*/  IMAD.IADD R7, R2, 0x1, R6 ;  /* 0x0000000102077824 */ /* 0x000fe400078e0206 */
[----:B------:R-:W-:-:S03]  /*12870*/  IMAD.MOV.U32 R6, RZ, RZ, RZ ;  /* 0x000000ffff067224 */ /* 0x000fc600078e00ff */
[----:B------:R-:W-:-:S13]  /*12880*/  ISETP.GE.OR P6, PT, R7, R3, !P0 ;  /* 0x000000030700720c */ /* 0x000fda00047c6670 */
[----:B-1----:R-:W0:Y:S02]  /*12890*/  @!P6 LDC.64 R2, c[0x0][0xc80] ;  /* 0x00032000ff02eb82 */ /* 0x002e240000000a00 */
[----:B0-----:R-:W-:-:S05]  /*128a0*/  @!P6 IMAD.WIDE R2, R7, 0x4, R2 ;  /* 0x000000040702e825 */ /* 0x001fca00078e0202 */
[----:B------:R0:W2:Y:S01]  /*128b0*/  @!P6 LDG.E R6, desc[UR40][R2.64] ;  /* 0x000000280206e981 */ /* 0x0000a2000c1e1900 */
[----:B------:R-:W-:Y:S01]  /*128c0*/  IMAD.MOV.U32 R8, RZ, RZ, RZ ;  /* 0x000000ffff087224 */ /* 0x000fe200078e00ff */
[----:B0-----:R-:W0:Y:S02]  /*128d0*/  @!P6 LDC.64 R2, c[0x0][0xc78] ;  /* 0x00031e00ff02eb82 */ /* 0x001e240000000a00 */
[----:B0-----:R-:W-:-:S05]  /*128e0*/  @!P6 IMAD.WIDE R2, R7, 0x4, R2 ;  /* 0x000000040702e825 */ /* 0x001fca00078e0202 */
[----:B------:R-:W2:Y:S01]  /*128f0*/  @!P6 LDG.E R8, desc[UR40][R2.64] ;  /* 0x000000280208e981 */ /* 0x000ea2000c1e1900 */
[----:B------:R-:W-:Y:S01]  /*12900*/  UMOV UR4, 0xffffffff ;  /* 0xffffffff00047882 */ /* 0x000fe20000000000 */
[----:B--2---:R-:W-:Y:S02]  /*12910*/  IMAD R2, R8, R6, RZ ;  /* 0x0000000608027224 */ /* 0x004fe400078e02ff */
[----:B------:R-:W-:Y:S05]  /*12920*/  BRA.DIV UR4, `(.L_x_552) ;  /* 0x0000001e04307947 */ /* 0x000fea000b800000 */
        /* <DEDUP_REMOVED lines=16> */
.L_x_614:
[----:B------:R-:W-:Y:S02]  /*12a30*/  ULDC UR4, c[0x0][0xc38] ;  /* 0x00030e0000047ab9 */ /* 0x000fe40000000800 */
[----:B------:R-:W-:-:S04]  /*12a40*/  IMAD.U32 R3, RZ, RZ, UR4 ;  /* 0x00000004ff037e24 */ /* 0x000fc8000f8e00ff */
[----:B-1----:R-:W-:-:S04]  /*12a50*/  IMAD R9, R14, R3, RZ ;  /* 0x000000030e097224 */ /* 0x002fc800078e02ff */
[----:B------:R-:W-:-:S05]  /*12a60*/  IMAD.IADD R5, R9, 0x1, R5 ;  /* 0x0000000109057824 */ /* 0x000fca00078e0205 */
[----:B------:R-:W-:-:S13]  /*12a70*/  ISETP.GT.AND P6, PT, R5, R0, PT ;  /* 0x000000000500720c */ /* 0x000fda0003fc4270 */
[----:B------:R-:W-:Y:S05]  /*12a80*/  @!P6 BRA `(.L_x_553) ;  /* 0xfffffffc0054e947 */ /* 0x000fea000383ffff */
.L_x_550:
[----:B------:R-:W-:Y:S01]  /*12a90*/  IMAD.IADD R9, R5, 0x1, -R9 ;  /* 0x0000000105097824 */ /* 0x000fe200078e0a09 */
[----:B------:R-:W-:-:S03]  /*12aa0*/  UMOV UR4, 0xffffffff ;  /* 0xffffffff00047882 */ /* 0x000fc60000000000 */
[----:B------:R-:W-:-:S05]  /*12ab0*/  IMAD R5, R2, R3, R9 ;  /* 0x0000000302057224 */ /* 0x000fca00078e0209 */
[----:B------:R-:W-:Y:S01]  /*12ac0*/  ISETP.GT.AND P6, PT, R5, R0, PT ;  /* 0x000000000500720c */ /* 0x000fe20003fc4270 */
[----:B------:R-:W-:-:S12]  /*12ad0*/  BRA.DIV UR4, `(.L_x_554) ;  /* 0x0000001e04847947 */ /* 0x000fd8000b800000 */
[----:B------:R-:W-:-:S04]  /*12ae0*/  VOTE.ANY R7, PT, !P6 ;  /* 0x0000000000077806 */ /* 0x000fc800070e0100 */
[----:B------:R-:W1:Y:S02]  /*12af0*/  POPC R5, R7 ;  /* 0x0000000700057309 */ /* 0x000e640000000000 */
[----:B-1----:R1:W2:Y:S04]  /*12b00*/  SHFL.IDX PT, R6, R6, R5, 0x1f ;  /* 0x00001f0506067589 */ /* 0x0022a800000e0000 */
[----:B------:R1:W3:Y:S02]  /*12b10*/  SHFL.IDX PT, R8, R8, R5, 0x1f ;  /* 0x00001f0508087589 */ /* 0x0002e400000e0000 */
.L_x_619:
[----:B------:R-:W-:-:S13]  /*12b20*/  ISETP.NE.AND P0, PT, R7, RZ, PT ;  /* 0x000000ff0700720c */ /* 0x000fda0003f05270 */
[----:B------:R-:W-:Y:S05]  /*12b30*/  @!P0 BRA `(.L_x_555) ;  /* 0x0000000000108947 */ /* 0x000fea0003800000 */
[----:B------:R-:W-:Y:S01]  /*12b40*/  UMOV UR4, 0xffffffff ;  /* 0xffffffff00047882 */ /* 0x000fe20000000000 */
[----:B------:R-:W-:Y:S02]  /*12b50*/  VIADD R12, R5, 0xffffffff ;  /* 0xffffffff050c7836 */ /* 0x000fe40000000000 */
[----:B------:R-:W-:Y:S05]  /*12b60*/  BRA.DIV UR4, `(.L_x_556) ;  /* 0x0000001e04bc7947 */ /* 0x000fea000b800000 */
[----:B------:R4:W0:Y:S02]  /*12b70*/  SHFL.IDX PT, R4, R2, R12, 0x1f ;  /* 0x00001f0c02047589 */ /* 0x00082400000e0000 */
.L_x_555:
[----:B----4-:R-:W4:Y:S01]  /*12b80*/  LDL.LU R12, [R1+0xc] ;  /* 0x00000c00010c7983 */ /* 0x010f220000300800 */
[----:B0-----:R-:W-:Y:S01]  /*12b90*/  IMAD R9, R4, R3, R9 ;  /* 0x0000000304097224 */ /* 0x001fe200078e0209 */
[----:B--2---:R-:W-:-:S03]  /*12ba0*/  IABS R4, R6 ;  /* 0x0000000600047213 */ /* 0x004fc60000000000 */
[----:B------:R-:W-:Y:S01]  /*12bb0*/  IMAD.IADD R0, R0, 0x1, -R9 ;  /* 0x0000000100007824 */ /* 0x000fe200078e0a09 */
[----:B------:R-:W0:Y:S01]  /*12bc0*/  I2F.RP R10, R4 ;  /* 0x00000004000a7306 */ /* 0x000e220000209400 */
[----:B------:R2:W-:Y:S02]  /*12bd0*/  STL [R1], R9 ;  /* 0x0000000901007387 */ /* 0x0005e40000100800 */
[----:B--2---:R-:W-:-:S05]  /*12be0*/  IABS R9, R6 ;  /* 0x0000000600097213 */ /* 0x004fca0000000000 */
[----:B0-----:R-:W0:Y:S01]  /*12bf0*/  MUFU.RCP R10, R10 ;  /* 0x0000000a000a7308 */ /* 0x001e220000001000 */
[----:B------:R-:W-:Y:S02]  /*12c00*/  IMAD.MOV R9, RZ, RZ, -R9 ;  /* 0x000000ffff097224 */ /* 0x000fe400078e0a09 */
[----:B0-----:R-:W-:-:S05]  /*12c10*/  VIADD R11, R10, 0xffffffe ;  /* 0x0ffffffe0a0b7836 */ /* 0x001fca0000000000 */
[----:B------:R-:W0:Y:S02]  /*12c20*/  F2I.FTZ.U32.TRUNC.NTZ R3, R11 ;  /* 0x0000000b00037305 */ /* 0x000e24000021f000 */
[----:B0-----:R-:W-:-:S04]  /*12c30*/  IMAD.MOV R2, RZ, RZ, -R3 ;  /* 0x000000ffff027224 */ /* 0x001fc800078e0a03 */
[----:B------:R-:W-:Y:S02]  /*12c40*/  IMAD R7, R2, R4, RZ ;  /* 0x0000000402077224 */ /* 0x000fe400078e02ff */
[----:B------:R-:W-:-:S04]  /*12c50*/  IMAD.MOV.U32 R2, RZ, RZ, RZ ;  /* 0x000000ffff027224 */ /* 0x000fc800078e00ff */
[----:B------:R-:W-:Y:S01]  /*12c60*/  IMAD.HI.U32 R2, R3, R7, R2 ;  /* 0x0000000703027227 */ /* 0x000fe200078e0002 */
[----:B------:R-:W-:-:S05]  /*12c70*/  IABS R3, R0 ;  /* 0x0000000000037213 */ /* 0x000fca0000000000 */
[----:B------:R-:W-:-:S04]  /*12c80*/  IMAD.HI.U32 R7, R2, R3, RZ ;  /* 0x0000000302077227 */ /* 0x000fc800078e00ff */
[----:B------:R-:W-:-:S05]  /*12c90*/  IMAD R3, R7, R9, R3 ;  /* 0x0000000907037224 */ /* 0x000fca00078e0203 */
[----:B------:R-:W-:-:S13]  /*12ca0*/  ISETP.GT.U32.AND P1, PT, R4, R3, PT ;  /* 0x000000030400720c */ /* 0x000fda0003f24070 */
[----:B------:R-:W-:Y:S02]  /*12cb0*/  @!P1 IMAD.IADD R3, R3, 0x1, -R4 ;  /* 0x0000000103039824 */ /* 0x000fe400078e0a04 */
[----:B------:R-:W-:Y:S01]  /*12cc0*/  @!P1 VIADD R7, R7, 0x1 ;  /* 0x0000000107079836 */ /* 0x000fe20000000000 */
[----:B------:R-:W-:Y:S02]  /*12cd0*/  ISETP.NE.AND P1, PT, R6, RZ, PT ;  /* 0x000000ff0600720c */ /* 0x000fe40003f25270 */
[----:B------:R-:W-:Y:S02]  /*12ce0*/  ISETP.GE.U32.AND P0, PT, R3, R4, PT ;  /* 0x000000040300720c */ /* 0x000fe40003f06070 */
[----:B---3--:R-:W-:-:S04]  /*12cf0*/  IABS R4, R8 ;  /* 0x0000000800047213 */ /* 0x008fc80000000000 */
[----:B------:R-:W0:Y:S07]  /*12d00*/  I2F.RP R10, R4 ;  /* 0x00000004000a7306 */ /* 0x000e2e0000209400 */
[----:B------:R-:W-:Y:S01]  /*12d10*/  @P0 VIADD R7, R7, 0x1 ;  /* 0x0000000107070836 */ /* 0x000fe20000000000 */
[----:B0-----:R-:W0:Y:S02]  /*12d20*/  MUFU.RCP R10, R10 ;  /* 0x0000000a000a7308 */ /* 0x001e240000001000 */
[----:B0-----:R-:W-:-:S06]  /*12d30*/  VIADD R11, R10, 0xffffffe ;  /* 0x0ffffffe0a0b7836 */ /* 0x001fcc0000000000 */
[----:B------:R-:W0:Y:S02]  /*12d40*/  F2I.FTZ.U32.TRUNC.NTZ R3, R11 ;  /* 0x0000000b00037305 */ /* 0x000e24000021f000 */
[----:B0-----:R-:W-:-:S04]  /*12d50*/  IMAD.MOV R2, RZ, RZ, -R3 ;  /* 0x000000ffff027224 */ /* 0x001fc800078e0a03 */
[----:B------:R-:W-:Y:S02]  /*12d60*/  IMAD R9, R2, R4, RZ ;  /* 0x0000000402097224 */ /* 0x000fe400078e02ff */
[----:B------:R-:W-:-:S04]  /*12d70*/  IMAD.MOV.U32 R2, RZ, RZ, RZ ;  /* 0x000000ffff027224 */ /* 0x000fc800078e00ff */
[----:B------:R-:W-:Y:S01]  /*12d80*/  IMAD.HI.U32 R2, R3, R9, R2 ;  /* 0x0000000903027227 */ /* 0x000fe200078e0002 */
[----:B------:R-:W-:Y:S02]  /*12d90*/  LOP3.LUT R3, R0, R6, RZ, 0x3c, !PT ;  /* 0x0000000600037212 */ /* 0x000fe400078e3cff */
[----:B------:R-:W-:Y:S02]  /*12da0*/  IABS R9, R8 ;  /* 0x0000000800097213 */ /* 0x000fe40000000000 */
[----:B------:R-:W-:-:S03]  /*12db0*/  ISETP.GE.AND P2, PT, R3, RZ, PT ;  /* 0x000000ff0300720c */ /* 0x000fc60003f46270 */
[----:B------:R-:W-:-:S10]  /*12dc0*/  IMAD.MOV R9, RZ, RZ, -R9 ;  /* 0x000000ffff097224 */ /* 0x000fd400078e0a09 */
[----:B------:R-:W-:Y:S01]  /*12dd0*/  @!P2 IMAD.MOV R7, RZ, RZ, -R7 ;  /* 0x000000ffff07a224 */ /* 0x000fe200078e0a07 */
[----:B------:R-:W-:-:S04]  /*12de0*/  @!P1 LOP3.LUT R7, RZ, R6, RZ, 0x33, !PT ;  /* 0x00000006ff079212 */ /* 0x000fc800078e33ff */
[----:B------:R-:W-:-:S05]  /*12df0*/  IABS R3, R7 ;  /* 0x0000000700037213 */ /* 0x000fca0000000000 */
[----:B------:R-:W-:-:S04]  /*12e00*/  IMAD.HI.U32 R2, R2, R3, RZ ;  /* 0x0000000302027227 */ /* 0x000fc800078e00ff */
[----:B------:R-:W-:Y:S02]  /*12e10*/  IMAD R3, R2, R9, R3 ;  /* 0x0000000902037224 */ /* 0x000fe400078e0203 */
[----:B------:R-:W-:-:S03]  /*12e20*/  IMAD R9, R6, R7, RZ ;  /* 0x0000000706097224 */ /* 0x000fc600078e02ff */
[----:B------:R-:W-:-:S13]  /*12e30*/  ISETP.GT.U32.AND P1, PT, R4, R3, PT ;  /* 0x000000030400720c */ /* 0x000fda0003f24070 */
[----:B------:R-:W-:Y:S02]  /*12e40*/  @!P1 IMAD.IADD R3, R3, 0x1, -R4 ;  /* 0x0000000103039824 */ /* 0x000fe400078e0a04 */
[----:B------:R-:W-:Y:S01]  /*12e50*/  @!P1 VIADD R2, R2, 0x1 ;  /* 0x0000000102029836 */ /* 0x000fe20000000000 */
[----:B------:R-:W-:Y:S02]  /*12e60*/  ISETP.NE.AND P1, PT, R8, RZ, PT ;  /* 0x000000ff0800720c */ /* 0x000fe40003f25270 */
[----:B------:R-:W-:Y:S01]  /*12e70*/  ISETP.GE.U32.AND P0, PT, R3, R4, PT ;  /* 0x000000040300720c */ /* 0x000fe20003f06070 */
[----:B------:R-:W-:Y:S01]  /*12e80*/  IMAD.IADD R4, R0, 0x1, -R9 ;  /* 0x0000000100047824 */ /* 0x000fe200078e0a09 */
[----:B------:R-:W-:-:S04]  /*12e90*/  LOP3.LUT R3, R7, R8, RZ, 0x3c, !PT ;  /* 0x0000000807037212 */ /* 0x000fc800078e3cff */
[----:B------:R-:W-:-:S07]  /*12ea0*/  ISETP.GE.AND P2, PT, R3, RZ, PT ;  /* 0x000000ff0300720c */ /* 0x000fce0003f46270 */
[----:B------:R-:W-:-:S06]  /*12eb0*/  @P0 VIADD R2, R2, 0x1 ;  /* 0x0000000102020836 */ /* 0x000fcc0000000000 */
[----:B------:R-:W-:Y:S01]  /*12ec0*/  @!P2 IMAD.MOV R2, RZ, RZ, -R2 ;  /* 0x000000ffff02a224 */ /* 0x000fe200078e0a02 */
[----:B------:R-:W-:-:S05]  /*12ed0*/  @!P1 LOP3.LUT R2, RZ, R8, RZ, 0x33, !PT ;  /* 0x00000008ff029212 */ /* 0x000fca00078e33ff */
[--C-:B------:R-:W-:Y:S02]  /*12ee0*/  IMAD.MOV R3, RZ, RZ, -R2.reuse ;  /* 0x000000ffff037224 */ /* 0x100fe400078e0a02 */
[C---:B------:R-:W-:Y:S02]  /*12ef0*/  IMAD R2, R8.reuse, 0x1000000, R2 ;  /* 0x0100000008027824 */ /* 0x040fe400078e0202 */
[----:B------:R-:W-:-:S04]  /*12f00*/  IMAD R3, R8, R3, R7 ;  /* 0x0000000308037224 */ /* 0x000fc800078e0207 */
[----:B------:R-:W-:-:S05]  /*12f10*/  IMAD R0, R3, 0x10000, R2 ;  /* 0x0001000003007824 */ /* 0x000fca00078e0202 */
[----:B------:R0:W-:Y:S01]  /*12f20*/  STL [R1+0x8], R0 ;  /* 0x0000080001007387 */ /* 0x0001e20000100800 */
[----:B----4-:R-:W-:-:S05]  /*12f30*/  IMAD.IADD R12, R5, 0x1, R12 ;  /* 0x00000001050c7824 */ /* 0x010fca00078e020c */
[----:B------:R0:W-:Y:S04]  /*12f40*/  STL [R1+0xc], R12 ;  /* 0x00000c0c01007387 */ /* 0x0001e80000100800 */
[----:B------:R0:W-:Y:S01]  /*12f50*/  STL [R1+0x4], R4 ;  /* 0x0000040401007387 */ /* 0x0001e20000100800 */
[----:B------:R-:W-:Y:S05]  /*12f60*/  BRA `(.L_x_557) ;  /* 0x0000000000287947 */ /* 0x000fea0003800000 */
.L_x_551:
[----:B------:R-:W-:Y:S01]  /*12f70*/  UMOV UR4, URZ ;  /* 0x0000003f00047c82 */ /* 0x000fe20008000000 */
[----:B------:R-:W-:Y:S01]  /*12f80*/  ULDC UR6, c[0x0][0xc3c] ;  /* 0x00030f0000067ab9 */ /* 0x000fe20000000800 */
[----:B------:R-:W-:Y:S01]  /*12f90*/  UMOV UR5, URZ ;  /* 0x0000003f00057c82 */ /* 0x000fe20008000000 */
[----:B------:R0:W-:Y:S01]  /*12fa0*/  STL [R1], R0 ;  /* 0x0000000001007387 */ /* 0x0001e20000100800 */
[----:B------:R-:W-:Y:S02]  /*12fb0*/  IMAD.U32 R3, RZ, RZ, UR4 ;  /* 0x00000004ff037e24 */ /* 0x000fe4000f8e00ff */
[----:B------:R-:W-:-:S03]  /*12fc0*/  IMAD.U32 R2, RZ, RZ, UR5 ;  /* 0x00000005ff027e24 */ /* 0x000fc6000f8e00ff */
[----:B------:R1:W-:Y:S01]  /*12fd0*/  STL [R1+0x4], R3 ;  /* 0x0000040301007387 */ /* 0x0003e20000100800 */
[----:B0-----:R-:W-:-:S05]  /*12fe0*/  IMAD.U32 R0, RZ, RZ, UR6 ;  /* 0x00000006ff007e24 */ /* 0x001fca000f8e00ff */
[----:B------:R1:W-:Y:S04]  /*12ff0*/  STL [R1+0xc], R0 ;  /* 0x00000c0001007387 */ /* 0x0003e80000100800 */
[----:B------:R1:W-:Y:S02]  /*13000*/  STL [R1+0x8], R2 ;  /* 0x0000080201007387 */ /* 0x0003e40000100800 */
.L_x_557:
[----:B-1----:R-:W2:Y:S04]  /*13010*/  LDL R3, [R1+0x8] ;  /* 0x0000080001037983 */ /* 0x002ea80000100800 */
[----:B------:R-:W3:Y:S04]  /*13020*/  LDL R2, [R1+0xc] ;  /* 0x00000c0001027983 */ /* 0x000ee80000100800 */
[----:B------:R-:W4:Y:S04]  /*13030*/  LDL R5, [R1+0x4] ;  /* 0x0000040001057983 */ /* 0x000f280000100800 */
[----:B0-----:R-:W4:Y:S01]  /*13040*/  LDL R4, [R1] ;  /* 0x0000000001047983 */ /* 0x001f220000100800 */
[----:B------:R-:W0:Y:S01]  /*13050*/  S2R R0, SR_TID.X ;  /* 0x0000000000007919 */ /* 0x000e220000002100 */
[----:B------:R-:W-:Y:S05]  /*13060*/  WARPSYNC.ALL ;  /* 0x0000000000007948 */ /* 0x000fea0003800000 */
[----:B0-----:R-:W-:Y:S01]  /*13070*/  LOP3.LUT R0, R0, 0x1f, RZ, 0xc0, !PT ;  /* 0x0000001f00007812 */ /* 0x001fe200078ec0ff */
[----:B------:R-:W-:Y:S03]  /*13080*/  BAR.SYNC.DEFER_BLOCKING 0x4, 0x180 ;  /* 0x0106000000007b1d */ /* 0x000fe60000010000 */
[----:B------:R-:W-:-:S13]  /*13090*/  ISETP.NE.AND P0, PT, R0, RZ, PT ;  /* 0x000000ff0000720c */ /* 0x000fda0003f05270 */
[----:B------:R-:W-:Y:S01]  /*130a0*/  @!P0 MOV R0, 0x400 ;  /* 0x0000040000008802 */ /* 0x000fe20000000f00 */
[----:B--2---:R-:W-:Y:S02]  /*130b0*/  IMAD.MOV.U32 R6, RZ, RZ, R3 ;  /* 0x000000ffff067224 */ /* 0x004fe400078e0003 */
[----:B------:R-:W0:Y:S01]  /*130c0*/  @!P0 S2R R3, SR_CgaCtaId ;  /* 0x0000000000038919 */ /* 0x000e220000008800 */
[----:B---3--:R-:W-:Y:S01]  /*130d0*/  IMAD.MOV.U32 R7, RZ, RZ, R2 ;  /* 0x000000ffff077224 */ /* 0x008fe200078e0002 */
[----:B0-----:R-:W-:-:S05]  /*130e0*/  @!P0 LEA R18, R3, R0, 0x18 ;  /* 0x0000000003128211 */ /* 0x001fca00078ec0ff */
[----:B----4-:R0:W-:Y:S01]  /*130f0*/  @!P0 STS.128 [R18+0x28cd0], R4 ;  /* 0x028cd00412008388 */ /* 0x0101e20000000c00 */
[----:B------:R-:W-:Y:S06]  /*13100*/  BAR.ARV 0x5, 0x180 ;  /* 0x0146000000007b1d */ /* 0x000fec0000002000 */
.L_x_548:
[----:B------:R-:W2:Y:S01]  /*13110*/  LDL R0, [R1+0xc] ;  /* 0x00000c0001007983 */ /* 0x000ea20000100800 */
[----:B------:R-:W-:Y:S02]  /*13120*/  ULDC UR4, c[0x0][0xc3c] ;  /* 0x00030f0000047ab9 */ /* 0x000fe40000000800 */
[----:B--2---:R-:W-:-:S13]  /*13130*/  ISETP.GE.AND P0, PT, R0, UR4, PT ;  /* 0x0000000400007c0c */ /* 0x004fda000bf06270 */
[----:B------:R-:W-:Y:S05]  /*13140*/  @!P0 BRA `(.L_x_558) ;  /* 0xffffff9c00f08947 */ /* 0x000fea000383ffff */
[----:B------:R-:W-:Y:S05]  /*13150*/  BSYNC B8 ;  /* 0x0000000000087941 */ /* 0x000fea0003800000 */
.L_x_440:
[----:B0-----:R-:W4:Y:S01]  /*13160*/  LDL.LU R0, [R1+0x50] ;  /* 0x0000500001007983 */ /* 0x001f220000300800 */
[----:B------:R-:W-:Y:S01]  /*13170*/  BSSY B0, `(.L_x_559) ;  /* 0x000000b000007945 */ /* 0x000fe20003800000 */
[----:B-1----:R-:W0:Y:S01]  /*13180*/  S2R R5, SR_CgaCtaId ;  /* 0x0000000000057919 */ /* 0x002e220000008800 */
[----:B----4-:R-:W-:-:S05]  /*13190*/  VIADD R0, R0, 0x1 ;  /* 0x0000000100007836 */ /* 0x010fca0000000000 */
[----:B------:R-:W-:-:S04]  /*131a0*/  LEA.HI R2, R0, R0, RZ, 0x1 ;  /* 0x0000000000027211 */ /* 0x000fc800078f08ff */
[----:B------:R-:W-:-:S05]  /*131b0*/  LOP3.LUT R3, R2, 0xfffffffe, RZ, 0xc0, !PT ;  /* 0xfffffffe02037812 */ /* 0x000fca00078ec0ff */
[----:B------:R-:W-:Y:S01]  /*131c0*/  IMAD.IADD R3, R0, 0x1, -R3 ;  /* 0x0000000100037824 */ /* 0x000fe200078e0a03 */
[----:B------:R-:W-:-:S04]  /*131d0*/  MOV R0, 0x400 ;  /* 0x0000040000007802 */ /* 0x000fc80000000f00 */
[----:B0-----:R-:W-:Y:S02]  /*131e0*/  LEA R0, R5, R0, 0x18 ;  /* 0x0000000005007211 */ /* 0x001fe400078ec0ff */
[----:B------:R-:W-:-:S04]  /*131f0*/  SHF.L.U32 R3, R3, 0x1f, RZ ;  /* 0x0000001f03037819 */ /* 0x000fc800000006ff */
[----:B------:R-:W0:Y:S02]  /*13200*/  SYNCS.PHASECHK.TRANS64.TRYWAIT P0, [R0+URZ+0x28c20], R3 ;  /* 0x028c2003000075a7 */ /* 0x000e24000800017f */
[----:B0-----:R-:W-:Y:S05]  /*13210*/  @!P0 BRA `(.L_x_560) ;  /* 0x0000001800388947 */ /* 0x001fea0003800000 */
.L_x_622:
[----:B------:R-:W-:Y:S05]  /*13220*/  BSYNC B0 ;  /* 0x0000000000007941 */ /* 0x000fea0003800000 */
.L_x_559:
[----:B------:R-:W-:-:S03]  /*13230*/  UMOV UR4, 0xffffffff ;  /* 0xffffffff00047882 */ /* 0x000fc60000000000 */
[----:B------:R-:W-:Y:S05]  /*13240*/  BRA.DIV UR4, `(.L_x_561) ;  /* 0x0000001a04407947 */ /* 0x000fea000b800000 */
[----:B------:R-:W1:Y:S02]  /*13250*/  S2R R2, SR_TID.X ;  /* 0x0000000000027919 */ /* 0x000e640000002100 */
[----:B-1----:R-:W-:-:S04]  /*13260*/  SHF.R.U32.HI R2, RZ, 0x5, R2 ;  /* 0x00000005ff027819 */ /* 0x002fc80000011602 */
[----:B------:R-:W-:-:S05]  /*13270*/  LOP3.LUT R2, R2, 0x3, RZ, 0xc0, !PT ;  /* 0x0000000302027812 */ /* 0x000fca00078ec0ff */
[----:B------:R1:W4:Y:S02]  /*13280*/  SHFL.IDX PT, R14, R2, RZ, 0x1f ;  /* 0x00001fff020e7589 */ /* 0x00032400000e0000 */
.L_x_625:
[----:B----4-:R-:W-:Y:S01]  /*13290*/  ISETP.NE.AND P0, PT, R14, RZ, PT ;  /* 0x000000ff0e00720c */ /* 0x010fe20003f05270 */
[----:B------:R-:W-:-:S12]  /*132a0*/  BSSY B0, `(.L_x_562) ;  /* 0x0000025000007945 */ /* 0x000fd80003800000 */
[----:B------:R-:W-:Y:S05]  /*132b0*/  @P0 BRA `(.L_x_563) ;  /* 0x00000000008c0947 */ /* 0x000fea0003800000 */
[----:B------:R-:W-:-:S03]  /*132c0*/  UMOV UR4, 0xffffffff ;  /* 0xffffffff00047882 */ /* 0x000fc60000000000 */
[----:B------:R-:W-:Y:S05]  /*132d0*/  BRA.DIV UR4, `(.L_x_564) ;  /* 0x0000001a04507947 */ /* 0x000fea000b800000 */
[----:B------:R-:W-:-:S13]  /*132e0*/  ELECT P6, URZ, PT ;  /* 0x00000000003f782f */ /* 0x000fda00038c0000 */
.L_x_628:
[----:B------:R-:W-:Y:S05]  /*132f0*/  @!P6 BRA `(.L_x_563) ;  /* 0x00000000007ce947 */ /* 0x000fea0003800000 */
[----:B------:R-:W-:-:S06]  /*13300*/  ULOP3.LUT UR4, UR36, 0x2, URZ, 0xfc, !UPT ;  /* 0x0000000224047892 */ /* 0x000fcc000f8efc3f */
[----:B-1----:R-:W-:-:S05]  /*13310*/  IMAD.U32 R2, RZ, RZ, UR4 ;  /* 0x00000004ff027e24 */ /* 0x002fca000f8e00ff */
[----:B------:R-:W-:-:S13]  /*13320*/  ISETP.NE.AND P2, PT, R2, 0x3, PT ;  /* 0x000000030200780c */ /* 0x000fda0003f45270 */
[----:B------:R-:W-:Y:S05]  /*13330*/  @!P2 BRA `(.L_x_565) ;  /* 0x000000000004a947 */ /* 0x000fea0003800000 */
[----:B------:R-:W-:Y:S01]  /*13340*/  BPT.TRAP 0x1 ;  /* 0x000000040000795c */ /* 0x000fe20000300000 */
.L_x_565:
[----:B------:R-:W4:Y:S01]  /*13350*/  LDL.LU R7, [R1+0x10] ;  /* 0x0000100001077983 */ /* 0x000f220000300800 */
[----:B------:R-:W-:Y:S02]  /*13360*/  VIADD R2, R0, 0x28c40 ;  /* 0x00028c4000027836 */ /* 0x000fe40000000000 */
[C---:B0-----:R-:W-:Y:S02]  /*13370*/  VIADD R3, R19.reuse, 0x1 ;  /* 0x0000000113037836 */ /* 0x041fe40000000000 */
[----:B------:R-:W-:-:S03]  /*13380*/  IMAD R6, R19, 0x8, R2 ;  /* 0x0000000813067824 */ /* 0x000fc600078e0202 */
[----:B------:R-:W-:-:S04]  /*13390*/  ISETP.NE.AND P1, PT, R3, 0x2, PT ;  /* 0x000000020300780c */ /* 0x000fc80003f25270 */
[----:B------:R-:W-:Y:S02]  /*133a0*/  SEL R4, RZ, 0x1, P1 ;  /* 0x00000001ff047807 */ /* 0x000fe40000800000 */
[----:B------:R-:W-:Y:S02]  /*133b0*/  SEL R3, R3, RZ, P1 ;  /* 0x000000ff03037207 */ /* 0x000fe40000800000 */
[C---:B----4-:R-:W-:Y:S02]  /*133c0*/  SHF.L.U32 R5, R7.reuse, 0x1f, RZ ;  /* 0x0000001f07057819 */ /* 0x050fe400000006ff */
[----:B------:R-:W-:Y:S01]  /*133d0*/  LOP3.LUT R4, R7, R4, RZ, 0x3c, !PT ;  /* 0x0000000407047212 */ /* 0x000fe200078e3cff */
[----:B------:R-:W-:Y:S01]  /*133e0*/  IMAD R7, R3, 0x8, R2 ;  /* 0x0000000803077824 */ /* 0x000fe200078e0202 */
[----:B------:R-:W0:Y:S02]  /*133f0*/  SYNCS.PHASECHK.TRANS64.TRYWAIT P0, [R6+URZ], R5 ;  /* 0x00000005060075a7 */ /* 0x000e24000800017f */
[----:B------:R-:W-:Y:S01]  /*13400*/  SHF.L.U32 R2, R4, 0x1f, RZ ;  /* 0x0000001f04027819 */ /* 0x000fe200000006ff */
[----:B0-----:R-:W-:Y:S06]  /*13410*/  @!P0 BRA `(.L_x_566) ;  /* 0x0000001800208947 */ /* 0x001fec0003800000 */
.L_x_629:
[----:B------:R-:W1:Y:S02]  /*13420*/  SYNCS.PHASECHK.TRANS64.TRYWAIT P0, [R7+URZ], R2 ;  /* 0x00000002070075a7 */ /* 0x000e64000800017f */
[----:B-1----:R-:W-:Y:S05]  /*13430*/  @!P0 BRA `(.L_x_567) ;  /* 0x00000018002c8947 */ /* 0x002fea0003800000 */
.L_x_630:
[----:B------:R-:W-:Y:S05]  /*13440*/  @!P2 BRA `(.L_x_568) ;  /* 0x000000000004a947 */ /* 0x000fea0003800000 */
[----:B------:R-:W-:Y:S01]  /*13450*/  BPT.TRAP 0x1 ;  /* 0x000000040000795c */ /* 0x000fe20000300000 */
.L_x_568:
[----:B------:R-:W-:-:S04]  /*13460*/  VIADD R0, R0, 0x28c60 ;  /* 0x00028c6000007836 */ /* 0x000fc80000000000 */
[----:B------:R-:W-:-:S04]  /*13470*/  IMAD R4, R19, 0x8, R0 ;  /* 0x0000000813047824 */ /* 0x000fc800078e0200 */
[----:B------:R-:W4:Y:S02]  /*13480*/  SYNCS.PHASECHK.TRANS64.TRYWAIT P0, [R4+URZ], R5 ;  /* 0x00000005040075a7 */ /* 0x000f24000800017f */
[----:B----4-:R-:W-:Y:S05]  /*13490*/  @!P0 BRA `(.L_x_569) ;  /* 0x0000001800288947 */ /* 0x010fea0003800000 */
.L_x_631:
[----:B------:R-:W-:-:S07]  /*134a0*/  IMAD R3, R3, 0x8, R0 ;  /* 0x0000000803037824 */ /* 0x000fce00078e0200 */
.L_x_570:
[----:B------:R0:W0:Y:S02]  /*134b0*/  SYNCS.PHASECHK.TRANS64.TRYWAIT P0, [R3+URZ], R2 ;  /* 0x00000002030075a7 */ /* 0x000024000800017f */
[----:B0-----:R-:W-:Y:S05]  /*134c0*/  @!P0 NANOSLEEP.SYNCS 0x989680 ;  /* 0x009896800000895d */ /* 0x001fea0003900000 */
[----:B------:R-:W0:Y:S02]  /*134d0*/  @!P0 SYNCS.PHASECHK.TRANS64 P0, [R3+URZ], R2 ;  /* 0x00000002030085a7 */ /* 0x000e24000800007f */
[----:B0-----:R-:W-:Y:S05]  /*134e0*/  @!P0 BRA `(.L_x_570) ;  /* 0xfffffffc00f08947 */ /* 0x001fea000383ffff */
.L_x_563:
[----:B------:R-:W-:Y:S05]  /*134f0*/  BSYNC B0 ;  /* 0x0000000000007941 */ /* 0x000fea0003800000 */
.L_x_562:
[----:B------:R-:W-:Y:S05]  /*13500*/  EXIT ;  /* 0x000000000000794d */ /* 0x000fea0003800000 */
.L_x_389:
[----:B0-----:R-:W-:-:S04]  /*13510*/  IMAD.U32 R3, RZ, RZ, UR17 ;  /* 0x00000011ff037e24 */ /* 0x001fc8000f8e00ff */
[----:B------:R0:W1:Y:S03]  /*13520*/  SYNCS.PHASECHK.TRANS64.TRYWAIT P0, [R3+URZ+0x28c50], R0 ;  /* 0x028c5000030075a7 */ /* 0x000066000800017f */
[----:B-1----:R-:W-:Y:S05]  /*13530*/  @!P0 NANOSLEEP.SYNCS 0x989680 ;  /* 0x009896800000895d */ /* 0x002fea0003900000 */
[----:B------:R-:W1:Y:S02]  /*13540*/  @!P0 SYNCS.PHASECHK.TRANS64 P0, [R3+URZ+0x28c50], R0 ;  /* 0x028c5000030085a7 */ /* 0x000e64000800007f */
[----:B-1----:R-:W-:Y:S05]  /*13550*/  @!P0 BRA `(.L_x_389) ;  /* 0xfffffffc00ec8947 */ /* 0x002fea000383ffff */
[----:B------:R-:W-:Y:S05]  /*13560*/  BRA `(.L_x_571) ;  /* 0xfffffee800bc7947 */ /* 0x000fea000383ffff */
.L_x_394:
[----:B-1----:R-:W-:-:S04]  /*13570*/  IMAD.U32 R3, RZ, RZ, UR6 ;  /* 0x00000006ff037e24 */ /* 0x002fc8000f8e00ff */
[----:B------:R1:W2:Y:S03]  /*13580*/  SYNCS.PHASECHK.TRANS64.TRYWAIT P0, [R3+URZ+0x28c50], R0 ;  /* 0x028c5000030075a7 */ /* 0x0002a6000800017f */
[----:B--2---:R-:W-:Y:S05]  /*13590*/  @!P0 NANOSLEEP.SYNCS 0x989680 ;  /* 0x009896800000895d */ /* 0x004fea0003900000 */
[----:B------:R-:W2:Y:S02]  /*135a0*/  @!P0 SYNCS.PHASECHK.TRANS64 P0, [R3+URZ+0x28c50], R0 ;  /* 0x028c5000030085a7 */ /* 0x000ea4000800007f */
[----:B--2---:R-:W-:Y:S05]  /*135b0*/  @!P0 BRA `(.L_x_394) ;  /* 0xfffffffc00ec8947 */ /* 0x004fea000383ffff */
[----:B------:R-:W-:Y:S05]  /*135c0*/  BRA `(.L_x_393) ;  /* 0xfffffef400d47947 */ /* 0x000fea000383ffff */
.L_x_398:
[----:B0-----:R-:W-:-:S04]  /*135d0*/  IMAD.U32 R3, RZ, RZ, UR38 ;  /* 0x00000026ff037e24 */ /* 0x001fc8000f8e00ff */
[----:B------:R0:W1:Y:S03]  /*135e0*/  SYNCS.PHASECHK.TRANS64.TRYWAIT P1, [R3+URZ+0x28c00], R0 ;  /* 0x028c0000030075a7 */ /* 0x000066000802017f */
[----:B-1----:R-:W-:Y:S05]  /*135f0*/  @!P1 NANOSLEEP.SYNCS 0x989680 ;  /* 0x009896800000995d */ /* 0x002fea0003900000 */
[----:B------:R-:W1:Y:S02]  /*13600*/  @!P1 SYNCS.PHASECHK.TRANS64 P1, [R3+URZ+0x28c00], R0 ;  /* 0x028c0000030095a7 */ /* 0x000e64000802007f */
[----:B-1----:R-:W-:Y:S05]  /*13610*/  @!P1 BRA `(.L_x_398) ;  /* 0xfffffffc00ec9947 */ /* 0x002fea000383ffff */
[----:B------:R-:W-:Y:S05]  /*13620*/  BRA `(.L_x_572) ;  /* 0xffffff0800e47947 */ /* 0x000fea000383ffff */
.L_x_402:
[----:B--2---:R2:W3:Y:S02]  /*13630*/  SYNCS.PHASECHK.TRANS64.TRYWAIT P1, [R7+URZ+0x28c30], R8 ;  /* 0x028c3008070075a7 */ /* 0x0044e4000802017f */
[----:B---3--:R-:W-:Y:S05]  /*13640*/  @!P1 NANOSLEEP.SYNCS 0x989680 ;  /* 0x009896800000995d */ /* 0x008fea0003900000 */
[----:B------:R-:W3:Y:S02]  /*13650*/  @!P1 SYNCS.PHASECHK.TRANS64 P1, [R7+URZ+0x28c30], R8 ;  /* 0x028c3008070095a7 */ /* 0x000ee4000802007f */
[----:B---3--:R-:W-:Y:S05]  /*13660*/  @!P1 BRA `(.L_x_402) ;  /* 0xfffffffc00f09947 */ /* 0x008fea000383ffff */
[----:B------:R-:W-:Y:S05]  /*13670*/  BRA `(.L_x_401) ;  /* 0xffffff0c00007947 */ /* 0x000fea000383ffff */
.L_x_406:
[----:B----4-:R4:W0:Y:S02]  /*13680*/  SYNCS.PHASECHK.TRANS64.TRYWAIT P2, [R7+URZ+0x28c50], R8 ;  /* 0x028c5008070075a7 */ /* 0x010824000804017f */
[----:B0-----:R-:W-:Y:S05]  /*13690*/  @!P2 NANOSLEEP.SYNCS 0x989680 ;  /* 0x009896800000a95d */ /* 0x001fea0003900000 */
[----:B------:R-:W0:Y:S02]  /*136a0*/  @!P2 SYNCS.PHASECHK.TRANS64 P2, [R7+URZ+0x28c50], R8 ;  /* 0x028c50080700a5a7 */ /* 0x000e24000804007f */
[----:B0-----:R-:W-:Y:S05]  /*136b0*/  @!P2 BRA `(.L_x_406) ;  /* 0xfffffffc00f0a947 */ /* 0x001fea000383ffff */
[----:B------:R-:W-:Y:S05]  /*136c0*/  BRA `(.L_x_405) ;  /* 0xffffff1c00147947 */ /* 0x000fea000383ffff */
.L_x_411:
[----:B--2---:R-:W-:-:S04]  /*136d0*/  IMAD.U32 R0, RZ, RZ, UR23 ;  /* 0x00000017ff007e24 */ /* 0x004fc8000f8e00ff */
[----:B------:R2:W3:Y:S03]  /*136e0*/  SYNCS.PHASECHK.TRANS64.TRYWAIT P2, [R0+URZ+0x28c30], R7 ;  /* 0x028c3007000075a7 */ /* 0x0004e6000804017f */
[----:B---3--:R-:W-:Y:S05]  /*136f0*/  @!P2 NANOSLEEP.SYNCS 0x989680 ;  /* 0x009896800000a95d */ /* 0x008fea0003900000 */
[----:B------:R-:W3:Y:S02]  /*13700*/  @!P2 SYNCS.PHASECHK.TRANS64 P2, [R0+URZ+0x28c30], R7 ;  /* 0x028c30070000a5a7 */ /* 0x000ee4000804007f */
[----:B---3--:R-:W-:Y:S05]  /*13710*/  @!P2 BRA `(.L_x_411) ;  /* 0xfffffffc00eca947 */ /* 0x008fea000383ffff */
[----:B------:R-:W-:Y:S05]  /*13720*/  BRA `(.L_x_410) ;  /* 0xffffff1c00f47947 */ /* 0x000fea000383ffff */
.L_x_415:
[----:B--2---:R2:W3:Y:S02]  /*13730*/  SYNCS.PHASECHK.TRANS64.TRYWAIT P2, [R10+URZ+0x28c50], R7 ;  /* 0x028c50070a0075a7 */ /* 0x0044e4000804017f */
[----:B---3--:R-:W-:Y:S05]  /*13740*/  @!P2 NANOSLEEP.SYNCS 0x989680 ;  /* 0x009896800000a95d */ /* 0x008fea0003900000 */
[----:B------:R-:W3:Y:S02]  /*13750*/  @!P2 SYNCS.PHASECHK.TRANS64 P2, [R10+URZ+0x28c50], R7 ;  /* 0x028c50070a00a5a7 */ /* 0x000ee4000804007f */
[----:B---3--:R-:W-:Y:S05]  /*13760*/  @!P2 BRA `(.L_x_415) ;  /* 0xfffffffc00f0a947 */ /* 0x008fea000383ffff */
[----:B------:R-:W-:Y:S05]  /*13770*/  BRA `(.L_x_414) ;  /* 0xffffff3400247947 */ /* 0x000fea000383ffff */
.L_x_454:
[----:B------:R-:W1:Y:S01]  /*13780*/  S2R R4, SR_TID.X ;  /* 0x0000000000047919 */ /* 0x000e620000002100 */
[----:B------:R-:W-:Y:S01]  /*13790*/  BSSY B0, `(.L_x_573) ;  /* 0x000000a000007945 */ /* 0x000fe20003800000 */
[----:B------:R-:W-:Y:S02]  /*137a0*/  IMAD.MOV.U32 R12, RZ, RZ, RZ ;  /* 0x000000ffff0c7224 */ /* 0x000fe400078e00ff */
[----:B0-----:R-:W-:Y:S02]  /*137b0*/  IMAD.MOV.U32 R11, RZ, RZ, 0x1f ;  /* 0x0000001fff0b7424 */ /* 0x001fe400078e00ff */
[----:B------:R-:W-:Y:S01]  /*137c0*/  IMAD.MOV.U32 R15, RZ, RZ, -0x1 ;  /* 0xffffffffff0f7424 */ /* 0x000fe200078e00ff */
[----:B-1----:R-:W-:-:S04]  /*137d0*/  SHF.R.U32.HI R4, RZ, 0x5, R4 ;  /* 0x00000005ff047819 */ /* 0x002fc80000011604 */
[----:B------:R-:W-:-:S05]  /*137e0*/  LOP3.LUT R4, R4, 0x3, RZ, 0xc0, !PT ;  /* 0x0000000304047812 */ /* 0x000fca00078ec0ff */
[----:B------:R-:W-:-:S07]  /*137f0*/  IMAD.MOV.U32 R13, RZ, RZ, R4 ;  /* 0x000000ffff0d7224 */ /* 0x000fce00078e0004 */
[----:B---3--:R-:W-:Y:S05]  /*13800*/  WARPSYNC.COLLECTIVE R15, `(.L_x_574) ;  /* 0x000000000f087348 */ /* 0x008fea0003c00000 */
[----:B------:R0:W1:Y:S02]  /*13810*/  SHFL.IDX P6, R14, R13, R12, R11 ;  /* 0x0000000c0d0e7389 */ /* 0x00006400000c000b */
[----:B01-3--:R-:W-:Y:S01]  /*13820*/  ENDCOLLECTIVE ;  /* 0x000000000000791b */ /* 0x00bfe20003800000 */
.L_x_574:
[----:B------:R-:W-:Y:S05]  /*13830*/  BSYNC B0 ;  /* 0x0000000000007941 */ /* 0x000fea0003800000 */
.L_x_573:
[----:B------:R-:W-:Y:S05]  /*13840*/  BRA `(.L_x_575) ;  /* 0xffffffa400d07947 */ /* 0x000fea000383ffff */
.L_x_456:
[----:B------:R-:W-:Y:S01]  /*13850*/  BSSY B0, `(.L_x_576) ;  /* 0x0000006000007945 */ /* 0x000fe20003800000 */
[----:B------:R-:W-:-:S07]  /*13860*/  IMAD.MOV.U32 R15, RZ, RZ, -0x1 ;  /* 0xffffffffff0f7424 */ /* 0x000fce00078e00ff */
[----:B0--34-:R-:W-:Y:S05]  /*13870*/  WARPSYNC.COLLECTIVE R15, `(.L_x_577) ;  /* 0x000000000f0c7348 */ /* 0x019fea0003c00000 */
[----:B------:R-:W-:Y:S02]  /*13880*/  ELECT P6, UR62, PT ;  /* 0x00000000003e782f */ /* 0x000fe400038c0000 */
[----:B------:R-:W-:Y:S01]  /*13890*/  MOV R14, UR62 ;  /* 0x0000003e000e7c02 */ /* 0x000fe20008000f00 */
[----:B0--34-:R-:W-:Y:S10]  /*138a0*/  ENDCOLLECTIVE ;  /* 0x000000000000791b */ /* 0x019ff40003800000 */
.L_x_577:
[----:B------:R-:W-:Y:S05]  /*138b0*/  BSYNC B0 ;  /* 0x0000000000007941 */ /* 0x000fea0003800000 */
.L_x_576:
[----:B------:R-:W-:Y:S05]  /*138c0*/  BRA `(.L_x_578) ;  /* 0xffffffa400d47947 */ /* 0x000fea000383ffff */
.L_x_458:
[----:B-1----:R1:W2:Y:S02]  /*138d0*/  SYNCS.PHASECHK.TRANS64.TRYWAIT P0, [R0+URZ+0x28c40], R2 ;  /* 0x028c4002000075a7 */ /* 0x0022a4000800017f */
[----:B--2---:R-:W-:Y:S05]  /*138e0*/  @!P0 NANOSLEEP.SYNCS 0x989680 ;  /* 0x009896800000895d */ /* 0x004fea0003900000 */
[----:B------:R-:W2:Y:S02]  /*138f0*/  @!P0 SYNCS.PHASECHK.TRANS64 P0, [R0+URZ+0x28c40], R2 ;  /* 0x028c4002000085a7 */ /* 0x000ea4000800007f */
[----:B--2---:R-:W-:Y:S05]  /*13900*/  @!P0 BRA `(.L_x_458) ;  /* 0xfffffffc00f08947 */ /* 0x004fea000383ffff */
[----:B------:R-:W-:Y:S05]  /*13910*/  BRA `(.L_x_579) ;  /* 0xffffffa800347947 */ /* 0x000fea000383ffff */
.L_x_462:
[----:B------:R-:W2:Y:S01]  /*13920*/  LDL.LU R11, [R1+0x40] ;  /* 0x00004000010b7983 */ /* 0x000ea20000300800 */
[----:B------:R-:W-:Y:S02]  /*13930*/  IMAD.MOV.U32 R13, RZ, RZ, R3 ;  /* 0x000000ffff0d7224 */ /* 0x000fe400078e0003 */
[----:B------:R-:W-:Y:S01]  /*13940*/  IMAD.MOV.U32 R12, RZ, RZ, RZ ;  /* 0x000000ffff0c7224 */ /* 0x000fe200078e00ff */
[----:B------:R-:W0:Y:S01]  /*13950*/  S2R R5, SR_TID.X ;  /* 0x0000000000057919 */ /* 0x000e220000002100 */
[----:B------:R-:W-:Y:S01]  /*13960*/  IMAD.MOV.U32 R15, RZ, RZ, -0x1 ;  /* 0xffffffffff0f7424 */ /* 0x000fe200078e00ff */
[----:B0-----:R-:W-:-:S04]  /*13970*/  LOP3.LUT R5, R5, 0x7f, RZ, 0xc0, !PT ;  /* 0x0000007f05057812 */ /* 0x001fc800078ec0ff */
[----:B------:R-:W-:-:S05]  /*13980*/  SHF.R.U32.HI R5, RZ, 0x3, R5 ;  /* 0x00000003ff057819 */ /* 0x000fca0000011605 */
[----:B------:R-:W-:-:S04]  /*13990*/  IMAD R2, R10, 0x40, R5 ;  /* 0x000000400a027824 */ /* 0x000fc800078e0205 */
[----:B------:R-:W-:Y:S02]  /*139a0*/  VIADD R5, R2, 0x10 ;  /* 0x0000001002057836 */ /* 0x000fe40000000000 */
[----:B--2---:R-:W-:Y:S02]  /*139b0*/  IMAD R0, R11, R7, RZ ;  /* 0x000000070b007224 */ /* 0x004fe400078e02ff */
[----:B------:R-:W-:-:S03]  /*139c0*/  IMAD.MOV.U32 R11, RZ, RZ, 0x181f ;  /* 0x0000181fff0b7424 */ /* 0x000fc600078e00ff */
[----:B------:R-:W-:-:S13]  /*139d0*/  ISETP.GE.AND P1, PT, R2, R0, PT ;  /* 0x000000000200720c */ /* 0x000fda0003f26270 */
[----:B-----5:R-:W-:Y:S05]  /*139e0*/  WARPSYNC.COLLECTIVE R15, `(.L_x_580) ;  /* 0x000000000f087348 */ /* 0x020fea0003c00000 */
[----:B------:R0:W1:Y:S02]  /*139f0*/  SHFL.IDX P6, R14, R13, R12, R11 ;  /* 0x0000000c0d0e7389 */ /* 0x00006400000c000b */
[----:B01---5:R-:W-:Y:S01]  /*13a00*/  ENDCOLLECTIVE ;  /* 0x000000000000791b */ /* 0x023fe20003800000 */
.L_x_580:
[----:B------:R-:W-:Y:S02]  /*13a10*/  IMAD.MOV.U32 R13, RZ, RZ, R4 ;  /* 0x000000ffff0d7224 */ /* 0x000fe400078e0004 */
[----:B------:R-:W-:-:S07]  /*13a20*/  IMAD.MOV.U32 R6, RZ, RZ, R14 ;  /* 0x000000ffff067224 */ /* 0x000fce00078e000e */
[----:B------:R-:W-:Y:S05]  /*13a30*/  WARPSYNC.COLLECTIVE R15, `(.L_x_581) ;  /* 0x000000000f087348 */ /* 0x000fea0003c00000 */
[----:B------:R0:W1:Y:S02]  /*13a40*/  SHFL.IDX P6, R14, R13, R12, R11 ;  /* 0x0000000c0d0e7389 */ /* 0x00006400000c000b */
[----:B01----:R-:W-:Y:S01]  /*13a50*/  ENDCOLLECTIVE ;  /* 0x000000000000791b */ /* 0x003fe20003800000 */
.L_x_581:
[----:B------:R-:W-:Y:S02]  /*13a60*/  IMAD.MOV.U32 R13, RZ, RZ, R3 ;  /* 0x000000ffff0d7224 */ /* 0x000fe400078e0003 */
[----:B------:R-:W-:Y:S02]  /*13a70*/  IMAD.MOV.U32 R12, RZ, RZ, 0x1 ;  /* 0x00000001ff0c7424 */ /* 0x000fe400078e00ff */
[----:B------:R-:W-:-:S07]  /*13a80*/  IMAD.MOV.U32 R7, RZ, RZ, R14 ;  /* 0x000000ffff077224 */ /* 0x000fce00078e000e */
[----:B------:R-:W-:Y:S05]  /*13a90*/  WARPSYNC.COLLECTIVE R15, `(.L_x_582) ;  /* 0x000000000f087348 */ /* 0x000fea0003c00000 */
[----:B------:R0:W1:Y:S02]  /*13aa0*/  SHFL.IDX P6, R14, R13, R12, R11 ;  /* 0x0000000c0d0e7389 */ /* 0x00006400000c000b */
[----:B01----:R-:W-:Y:S01]  /*13ab0*/  ENDCOLLECTIVE ;  /* 0x000000000000791b */ /* 0x003fe20003800000 */
.L_x_582:
        /* <DEDUP_REMOVED lines=15> */
.L_x_583:
[----:B------:R-:W-:Y:S02]  /*13bb0*/  IMAD.MOV.U32 R13, RZ, RZ, R3 ;  /* 0x000000ffff0d7224 */ /* 0x000fe400078e0003 */
[----:B------:R-:W-:Y:S02]  /*13bc0*/  IMAD.MOV.U32 R12, RZ, RZ, 0x2 ;  /* 0x00000002ff0c7424 */ /* 0x000fe400078e00ff */
[----:B------:R-:W-:-:S07]  /*13bd0*/  IMAD.MOV.U32 R5, RZ, RZ, R14 ;  /* 0x000000ffff057224 */ /* 0x000fce00078e000e */
[----:B------:R-:W-:Y:S05]  /*13be0*/  WARPSYNC.COLLECTIVE R15, `(.L_x_584) ;  /* 0x000000000f087348 */ /* 0x000fea0003c00000 */
[----:B------:R0:W1:Y:S02]  /*13bf0*/  SHFL.IDX P6, R14, R13, R12, R11 ;  /* 0x0000000c0d0e7389 */ /* 0x00006400000c000b */
[----:B01----:R-:W-:Y:S01]  /*13c00*/  ENDCOLLECTIVE ;  /* 0x000000000000791b */ /* 0x003fe20003800000 */
.L_x_584:
[----:B------:R-:W-:-:S05]  /*13c10*/  @!P1 LEA R5, P2, R9, R5, 0x1 ;  /* 0x0000000509059211 */ /* 0x000fca00078408ff */
[----:B------:R-:W-:-:S04]  /*13c20*/  @!P1 IMAD.X R6, RZ, RZ, R6, P2 ;  /* 0x000000ffff069224 */ /* 0x000fc800010e0606 */
[----:B------:R-:W-:Y:S02]  /*13c30*/  @!P1 IMAD.MOV.U32 R7, RZ, RZ, R6 ;  /* 0x000000ffff079224 */ /* 0x000fe400078e0006 */
[----:B------:R-:W-:Y:S02]  /*13c40*/  @!P1 IMAD.MOV.U32 R6, RZ, RZ, R5 ;  /* 0x000000ffff069224 */ /* 0x000fe400078e0005 */
[----:B------:R-:W-:Y:S02]  /*13c50*/  IMAD.MOV.U32 R13, RZ, RZ, R4 ;  /* 0x000000ffff0d7224 */ /* 0x000fe400078e0004 */
[----:B------:R-:W-:Y:S01]  /*13c60*/  VIADD R5, R2, 0x20 ;  /* 0x0000002002057836 */ /* 0x000fe20000000000 */
[----:B------:R-:W-:Y:S01]  /*13c70*/  @!PT LDS RZ, [RZ] ;  /* 0x00000000fffff984 */ /* 0x000fe20000000800 */
[----:B------:R-:W-:Y:S01]  /*13c80*/  @!PT LDS RZ, [RZ] ;  /* 0x00000000fffff984 */ /* 0x000fe20000000800 */
[----:B------:R-:W-:Y:S01]  /*13c90*/  @!PT LDS RZ, [RZ] ;  /* 0x00000000fffff984 */ /* 0x000fe20000000800 */
[----:B------:R0:W-:Y:S04]  /*13ca0*/  @!P1 LDGSTS.E.BYPASS.LTC128B.128 [R8+0x20c00], desc[UR40][R6.64], !P0 ;  /* 0x20c0000006089fae */ /* 0x0001e8000c101d68 */
[----:B------:R-:W-:Y:S01]  /*13cb0*/  ISETP.GE.AND P1, PT, R5, R0, PT ;  /* 0x000000000500720c */ /* 0x000fe20003f26270 */
[----:B0-----:R-:W-:-:S12]  /*13cc0*/  IMAD.MOV.U32 R6, RZ, RZ, R14 ;  /* 0x000000ffff067224 */ /* 0x001fd800078e000e */
[----:B------:R-:W-:Y:S05]  /*13cd0*/  WARPSYNC.COLLECTIVE R15, `(.L_x_585) ;  /* 0x000000000f087348 */ /* 0x000fea0003c00000 */
[----:B------:R0:W1:Y:S02]  /*13ce0*/  SHFL.IDX P6, R14, R13, R12, R11 ;  /* 0x0000000c0d0e7389 */ /* 0x00006400000c000b */
[----:B01----:R-:W-:Y:S01]  /*13cf0*/  ENDCOLLECTIVE ;  /* 0x000000000000791b */ /* 0x003fe20003800000 */
.L_x_585:
[----:B------:R-:W-:Y:S02]  /*13d00*/  IMAD.MOV.U32 R13, RZ, RZ, R3 ;  /* 0x000000ffff0d7224 */ /* 0x000fe400078e0003 */
[----:B------:R-:W-:Y:S02]  /*13d10*/  IMAD.MOV.U32 R12, RZ, RZ, 0x3 ;  /* 0x00000003ff0c7424 */ /* 0x000fe400078e00ff */
[----:B------:R-:W-:-:S07]  /*13d20*/  IMAD.MOV.U32 R5, RZ, RZ, R14 ;  /* 0x000000ffff057224 */ /* 0x000fce00078e000e */
[----:B------:R-:W-:Y:S05]  /*13d30*/  WARPSYNC.COLLECTIVE R15, `(.L_x_586) ;  /* 0x000000000f087348 */ /* 0x000fea0003c00000 */
[----:B------:R0:W1:Y:S02]  /*13d40*/  SHFL.IDX P6, R14, R13, R12, R11 ;  /* 0x0000000c0d0e7389 */ /* 0x00006400000c000b */
[----:B01----:R-:W-:Y:S01]  /*13d50*/  ENDCOLLECTIVE ;  /* 0x000000000000791b */ /* 0x003fe20003800000 */
.L_x_586:
[----:B------:R-:W-:-:S05]  /*13d60*/  @!P1 LEA R5, P2, R9, R5, 0x1 ;  /* 0x0000000509059211 */ /* 0x000fca00078408ff */
[----:B------:R-:W-:-:S04]  /*13d70*/  @!P1 IMAD.X R6, RZ, RZ, R6, P2 ;  /* 0x000000ffff069224 */ /* 0x000fc800010e0606 */
[----:B------:R-:W-:Y:S02]  /*13d80*/  @!P1 IMAD.MOV.U32 R7, RZ, RZ, R6 ;  /* 0x000000ffff079224 */ /* 0x000fe400078e0006 */
[----:B------:R-:W-:Y:S02]  /*13d90*/  IMAD.MOV.U32 R13, RZ, RZ, R4 ;  /* 0x000000ffff0d7224 */ /* 0x000fe400078e0004 */
[----:B------:R-:W-:-:S05]  /*13da0*/  @!P1 IMAD.MOV.U32 R6, RZ, RZ, R5 ;  /* 0x000000ffff069224 */ /* 0x000fca00078e0005 */
        /* <DEDUP_REMOVED lines=8> */
.L_x_587:
[----:B------:R-:W-:Y:S01]  /*13e30*/  IMAD.MOV.U32 R3, RZ, RZ, R14 ;  /* 0x000000ffff037224 */ /* 0x000fe200078e000e */
[----:B------:R-:W-:Y:S06]  /*13e40*/  BRA `(.L_x_588) ;  /* 0xffffffac00747947 */ /* 0x000fec000383ffff */
.L_x_465:
[----:B0-----:R0:W1:Y:S02]  /*13e50*/  SYNCS.PHASECHK.TRANS64.TRYWAIT P0, [R18+URZ+0x28c20], R0 ;  /* 0x028c2000120075a7 */ /* 0x001064000800017f */
[----:B-1----:R-:W-:Y:S05]  /*13e60*/  @!P0 NANOSLEEP.SYNCS 0x989680 ;  /* 0x009896800000895d */ /* 0x002fea0003900000 */
[----:B------:R-:W1:Y:S02]  /*13e70*/  @!P0 SYNCS.PHASECHK.TRANS64 P0, [R18+URZ+0x28c20], R0 ;  /* 0x028c2000120085a7 */ /* 0x000e64000800007f */
[----:B-1----:R-:W-:Y:S05]  /*13e80*/  @!P0 BRA `(.L_x_465) ;  /* 0xfffffffc00f08947 */ /* 0x002fea000383ffff */
[----:B------:R-:W-:Y:S05]  /*13e90*/  BRA `(.L_x_589) ;  /* 0xffffffac00d07947 */ /* 0x000fea000383ffff */
.L_x_469:
[----:B0-----:R0:W1:Y:S02]  /*13ea0*/  SYNCS.PHASECHK.TRANS64.TRYWAIT P0, [R0+URZ+0x28c60], R2 ;  /* 0x028c6002000075a7 */ /* 0x001064000800017f */
[----:B-1----:R-:W-:Y:S05]  /*13eb0*/  @!P0 NANOSLEEP.SYNCS 0x989680 ;  /* 0x009896800000895d */ /* 0x002fea0003900000 */
[----:B------:R-:W1:Y:S02]  /*13ec0*/  @!P0 SYNCS.PHASECHK.TRANS64 P0, [R0+URZ+0x28c60], R2 ;  /* 0x028c6002000085a7 */ /* 0x000e64000800007f */
[----:B-1----:R-:W-:Y:S05]  /*13ed0*/  @!P0 BRA `(.L_x_469) ;  /* 0xfffffffc00f08947 */ /* 0x002fea000383ffff */
[----:B------:R-:W-:Y:S05]  /*13ee0*/  BRA `(.L_x_590) ;  /* 0xffffffac00f47947 */ /* 0x000fea000383ffff */
.L_x_488:
[----:B-1----:R1:W2:Y:S02]  /*13ef0*/  SYNCS.PHASECHK.TRANS64.TRYWAIT P0, [R3+URZ+0x28c40], R2 ;  /* 0x028c4002030075a7 */ /* 0x0022a4000800017f */
[----:B--2---:R-:W-:Y:S05]  /*13f00*/  @!P0 NANOSLEEP.SYNCS 0x989680 ;  /* 0x009896800000895d */ /* 0x004fea0003900000 */
[----:B------:R-:W2:Y:S02]  /*13f10*/  @!P0 SYNCS.PHASECHK.TRANS64 P0, [R3+URZ+0x28c40], R2 ;  /* 0x028c4002030085a7 */ /* 0x000ea4000800007f */
[----:B--2---:R-:W-:Y:S05]  /*13f20*/  @!P0 BRA `(.L_x_488) ;  /* 0xfffffffc00f08947 */ /* 0x004fea000383ffff */
[----:B------:R-:W-:Y:S05]  /*13f30*/  BRA `(.L_x_591) ;  /* 0xffffffbc00047947 */ /* 0x000fea000383ffff */
.L_x_493:
[----:B--2---:R2:W3:Y:S02]  /*13f40*/  SYNCS.PHASECHK.TRANS64.TRYWAIT P0, [R3+URZ+0x28c60], R2 ;  /* 0x028c6002030075a7 */ /* 0x0044e4000800017f */
[----:B---3--:R-:W-:Y:S05]  /*13f50*/  @!P0 NANOSLEEP.SYNCS 0x989680 ;  /* 0x009896800000895d */ /* 0x008fea0003900000 */
[----:B------:R-:W3:Y:S02]  /*13f60*/  @!P0 SYNCS.PHASECHK.TRANS64 P0, [R3+URZ+0x28c60], R2 ;  /* 0x028c6002030085a7 */ /* 0x000ee4000800007f */
[----:B---3--:R-:W-:Y:S05]  /*13f70*/  @!P0 BRA `(.L_x_493) ;  /* 0xfffffffc00f08947 */ /* 0x008fea000383ffff */
[----:B------:R-:W-:Y:S05]  /*13f80*/  BRA `(.L_x_592) ;  /* 0xffffffbc00807947 */ /* 0x000fea000383ffff */
.L_x_508:
[----:B0-----:R0:W1:Y:S02]  /*13f90*/  SYNCS.PHASECHK.TRANS64.TRYWAIT P0, [R4+URZ+0x28c40], R2 ;  /* 0x028c4002040075a7 */ /* 0x001064000800017f */
[----:B-1----:R-:W-:Y:S05]  /*13fa0*/  @!P0 NANOSLEEP.SYNCS 0x989680 ;  /* 0x009896800000895d */ /* 0x002fea0003900000 */
[----:B------:R-:W1:Y:S02]  /*13fb0*/  @!P0 SYNCS.PHASECHK.TRANS64 P0, [R4+URZ+0x28c40], R2 ;  /* 0x028c4002040085a7 */ /* 0x000e64000800007f */
[----:B-1----:R-:W-:Y:S05]  /*13fc0*/  @!P0 BRA `(.L_x_508) ;  /* 0xfffffffc00f08947 */ /* 0x002fea000383ffff */
[----:B------:R-:W-:Y:S05]  /*13fd0*/  BRA `(.L_x_593) ;  /* 0xffffffc8005c7947 */ /* 0x000fea000383ffff */
.L_x_513:
[----:B-1----:R1:W2:Y:S02]  /*13fe0*/  SYNCS.PHASECHK.TRANS64.TRYWAIT P0, [R4+URZ+0x28c60], R2 ;  /* 0x028c6002040075a7 */ /* 0x0022a4000800017f */
[----:B--2---:R-:W-:Y:S05]  /*13ff0*/  @!P0 NANOSLEEP.SYNCS 0x989680 ;  /* 0x009896800000895d */ /* 0x004fea0003900000 */
[----:B------:R-:W2:Y:S02]  /*14000*/  @!P0 SYNCS.PHASECHK.TRANS64 P0, [R4+URZ+0x28c60], R2 ;  /* 0x028c6002040085a7 */ /* 0x000ea4000800007f */
[----:B--2---:R-:W-:Y:S05]  /*14010*/  @!P0 BRA `(.L_x_513) ;  /* 0xfffffffc00f08947 */ /* 0x004fea000383ffff */
[----:B------:R-:W-:Y:S05]  /*14020*/  BRA `(.L_x_594) ;  /* 0xffffffc800d87947 */ /* 0x000fea000383ffff */
.L_x_528:
[----:B-1----:R1:W2:Y:S02]  /*14030*/  SYNCS.PHASECHK.TRANS64.TRYWAIT P0, [R4+URZ+0x28c40], R2 ;  /* 0x028c4002040075a7 */ /* 0x0022a4000800017f */
[----:B--2---:R-:W-:Y:S05]  /*14040*/  @!P0 NANOSLEEP.SYNCS 0x989680 ;  /* 0x009896800000895d */ /* 0x004fea0003900000 */
[----:B------:R-:W2:Y:S02]  /*14050*/  @!P0 SYNCS.PHASECHK.TRANS64 P0, [R4+URZ+0x28c40], R2 ;  /* 0x028c4002040085a7 */ /* 0x000ea4000800007f */
[----:B--2---:R-:W-:Y:S05]  /*14060*/  @!P0 BRA `(.L_x_528) ;  /* 0xfffffffc00f08947 */ /* 0x004fea000383ffff */
[----:B------:R-:W-:Y:S05]  /*14070*/  BRA `(.L_x_595) ;  /* 0xffffffd400987947 */ /* 0x000fea000383ffff */
.L_x_533:
[----:B0-----:R0:W2:Y:S02]  /*14080*/  SYNCS.PHASECHK.TRANS64.TRYWAIT P0, [R4+URZ+0x28c60], R2 ;  /* 0x028c6002040075a7 */ /* 0x0010a4000800017f */
[----:B--2---:R-:W-:Y:S05]  /*14090*/  @!P0 NANOSLEEP.SYNCS 0x989680 ;  /* 0x009896800000895d */ /* 0x004fea0003900000 */
[----:B------:R-:W2:Y:S02]  /*140a0*/  @!P0 SYNCS.PHASECHK.TRANS64 P0, [R4+URZ+0x28c60], R2 ;  /* 0x028c6002040085a7 */ /* 0x000ea4000800007f */
[----:B--2---:R-:W-:Y:S05]  /*140b0*/  @!P0 BRA `(.L_x_533) ;  /* 0xfffffffc00f08947 */ /* 0x004fea000383ffff */
[----:B------:R-:W-:Y:S05]  /*140c0*/  BRA `(.L_x_596) ;  /* 0xffffffd800147947 */ /* 0x000fea000383ffff */
.L_x_549:
[----:B------:R-:W2:Y:S01]  /*140d0*/  LDL R3, [R1] ;  /* 0x0000000001037983 */ /* 0x000ea20000100800 */
[----:B------:R-:W-:Y:S01]  /*140e0*/  BSSY B0, `(.L_x_597) ;  /* 0x0000008000007945 */ /* 0x000fe20003800000 */
[----:B------:R-:W-:Y:S02]  /*140f0*/  IMAD.MOV.U32 R12, RZ, RZ, RZ ;  /* 0x000000ffff0c7224 */ /* 0x000fe400078e00ff */
[----:B0-----:R-:W-:Y:S02]  /*14100*/  IMAD.MOV.U32 R11, RZ, RZ, 0x1f ;  /* 0x0000001fff0b7424 */ /* 0x001fe400078e00ff */
[----:B------:R-:W-:Y:S02]  /*14110*/  IMAD.MOV.U32 R15, RZ, RZ, -0x1 ;  /* 0xffffffffff0f7424 */ /* 0x000fe400078e00ff */
[----:B--2---:R-:W-:-:S07]  /*14120*/  IMAD.MOV.U32 R13, RZ, RZ, R3 ;  /* 0x000000ffff0d7224 */ /* 0x004fce00078e0003 */
[----:B-1----:R-:W-:Y:S05]  /*14130*/  WARPSYNC.COLLECTIVE R15, `(.L_x_598) ;  /* 0x000000000f087348 */ /* 0x002fea0003c00000 */
[----:B------:R0:W2:Y:S02]  /*14140*/  SHFL.IDX P6, R14, R13, R12, R11 ;  /* 0x0000000c0d0e7389 */ /* 0x0000a400000c000b */
[----:B012---:R-:W-:Y:S01]  /*14150*/  ENDCOLLECTIVE ;  /* 0x000000000000791b */ /* 0x007fe20003800000 */
.L_x_598:
[----:B------:R-:W-:Y:S05]  /*14160*/  BSYNC B0 ;  /* 0x0000000000007941 */ /* 0x000fea0003800000 */
.L_x_597:
[----:B------:R0:W5:Y:S01]  /*14170*/  LDL R2, [R1+0xc] ;  /* 0x00000c0001027983 */ /* 0x0001620000100800 */
[----:B------:R-:W-:Y:S02]  /*14180*/  IMAD.MOV.U32 R13, RZ, RZ, R3 ;  /* 0x000000ffff0d7224 */ /* 0x000fe400078e0003 */
[----:B------:R-:W-:Y:S02]  /*14190*/  IMAD.MOV.U32 R12, RZ, RZ, 0x1 ;  /* 0x00000001ff0c7424 */ /* 0x000fe400078e00ff */
[----:B------:R-:W-:Y:S02]  /*141a0*/  IMAD.MOV.U32 R11, RZ, RZ, 0x1f ;  /* 0x0000001fff0b7424 */ /* 0x000fe400078e00ff */
[----:B------:R-:W-:Y:S02]  /*141b0*/  IMAD.MOV.U32 R15, RZ, RZ, -0x1 ;  /* 0xffffffffff0f7424 */ /* 0x000fe400078e00ff */
[----:B0-----:R-:W-:-:S07]  /*141c0*/  IMAD.MOV.U32 R0, RZ, RZ, R14 ;  /* 0x000000ffff007224 */ /* 0x001fce00078e000e */
[----:B-----5:R-:W-:Y:S05]  /*141d0*/  WARPSYNC.COLLECTIVE R15, `(.L_x_599) ;  /* 0x000000000f087348 */ /* 0x020fea0003c00000 */
[----:B------:R0:W1:Y:S02]  /*141e0*/  SHFL.IDX P6, R14, R13, R12, R11 ;  /* 0x0000000c0d0e7389 */ /* 0x00006400000c000b */
[----:B01---5:R-:W-:Y:S01]  /*141f0*/  ENDCOLLECTIVE ;  /* 0x000000000000791b */ /* 0x023fe20003800000 */
.L_x_599:
[----:B------:R-:W-:Y:S01]  /*14200*/  ULDC UR4, c[0x0][0xc3c] ;  /* 0x00030f0000047ab9 */ /* 0x000fe20000000800 */
[----:B------:R-:W-:Y:S02]  /*14210*/  IMAD.IADD R6, R2, 0x1, R10 ;  /* 0x0000000102067824 */ /* 0x000fe400078e020a */
[----:B------:R-:W-:Y:S02]  /*14220*/  IMAD.MOV.U32 R11, RZ, RZ, RZ ;  /* 0x000000ffff0b7224 */ /* 0x000fe400078e00ff */
[----:B------:R-:W-:Y:S01]  /*14230*/  IMAD.MOV.U32 R7, RZ, RZ, R14 ;  /* 0x000000ffff077224 */ /* 0x000fe200078e000e */
[----:B------:R-:W-:-:S13]  /*14240*/  ISETP.GE.OR P1, PT, R6, UR4, !P0 ;  /* 0x0000000406007c0c */ /* 0x000fda000c726670 */
[----:B------:R-:W0:Y:S08]  /*14250*/  @!P1 LDC.64 R2, c[0x0][0xc80] ;  /* 0x00032000ff029b82 */ /* 0x000e300000000a00 */
[----:B------:R-:W1:Y:S01]  /*14260*/  @!P1 LDC.64 R4, c[0x0][0xc78] ;  /* 0x00031e00ff049b82 */ /* 0x000e620000000a00 */
[----:B0-----:R-:W-:-:S05]  /*14270*/  @!P1 IMAD.WIDE R2, R6, 0x4, R2 ;  /* 0x0000000406029825 */ /* 0x001fca00078e0202 */
[----:B------:R1:W2:Y:S02]  /*14280*/  @!P1 LDG.E R8, desc[UR40][R2.64] ;  /* 0x0000002802089981 */ /* 0x0002a4000c1e1900 */
[----:B-1----:R-:W-:-:S05]  /*14290*/  @!P1 IMAD.WIDE R2, R6, 0x4, R4 ;  /* 0x0000000406029825 */ /* 0x002fca00078e0204 */
[----:B------:R-:W3:Y:S01]  /*142a0*/  @!P1 LDG.E R4, desc[UR40][R2.64] ;  /* 0x0000002802049981 */ /* 0x000ee2000c1e1900 */
[----:B------:R-:W-:Y:S01]  /*142b0*/  IMAD.MOV.U32 R6, RZ, RZ, RZ ;  /* 0x000000ffff067224 */ /* 0x000fe200078e00ff */
[C---:B------:R-:W-:Y:S02]  /*142c0*/  ISETP.GE.U32.AND P2, PT, R10.reuse, 0x2, PT ;  /* 0x000000020a00780c */ /* 0x040fe40003f46070 */
[C---:B------:R-:W-:Y:S02]  /*142d0*/  ISETP.GE.U32.AND P3, PT, R10.reuse, 0x4, PT ;  /* 0x000000040a00780c */ /* 0x040fe40003f66070 */
[C---:B------:R-:W-:Y:S02]  /*142e0*/  ISETP.GE.U32.AND P4, PT, R10.reuse, 0x8, PT ;  /* 0x000000080a00780c */ /* 0x040fe40003f86070 */
[----:B------:R-:W-:Y:S01]  /*142f0*/  ISETP.GE.U32.AND P5, PT, R10, 0x10, PT ;  /* 0x000000100a00780c */ /* 0x000fe20003fa6070 */
[----:B--2---:R-:W-:Y:S02]  /*14300*/  @!P1 IMAD.MOV.U32 R6, RZ, RZ, R8 ;  /* 0x000000ffff069224 */ /* 0x004fe400078e0008 */
[----:B------:R-:W-:-:S02]  /*14310*/  IMAD.MOV.U32 R8, RZ, RZ, RZ ;  /* 0x000000ffff087224 */ /* 0x000fc400078e00ff */
[----:B---3--:R-:W-:Y:S01]  /*14320*/  @!P1 IMAD.MOV.U32 R8, RZ, RZ, R4 ;  /* 0x000000ffff089224 */ /* 0x008fe200078e0004 */
[----:B------:R-:W-:Y:S01]  /*14330*/  ISETP.NE.AND P1, PT, R10, RZ, PT ;  /* 0x000000ff0a00720c */ /* 0x000fe20003f25270 */
[----:B------:R-:W-:Y:S02]  /*14340*/  IMAD.MOV.U32 R4, RZ, RZ, RZ ;  /* 0x000000ffff047224 */ /* 0x000fe400078e00ff */
[----:B------:R-:W-:-:S04]  /*14350*/  IMAD R2, R8, R6, RZ ;  /* 0x0000000608027224 */ /* 0x000fc800078e02ff */
[----:B------:R-:W-:-:S07]  /*14360*/  IMAD.MOV.U32 R13, RZ, RZ, R2 ;  /* 0x000000ffff0d7224 */ /* 0x000fce00078e0002 */
[----:B------:R-:W-:Y:S05]  /*14370*/  WARPSYNC.COLLECTIVE R15, `(.L_x_600) ;  /* 0x000000000f087348 */ /* 0x000fea0003c00000 */
[----:B------:R0:W1:Y:S02]  /*14380*/  SHFL.UP P6, R14, R13, R12, R11 ;  /* 0x0400000c0d0e7389 */ /* 0x00006400000c000b */
[----:B01----:R-:W-:Y:S01]  /*14390*/  ENDCOLLECTIVE ;  /* 0x000000000000791b */ /* 0x003fe20003800000 */
.L_x_600:
[----:B------:R-:W-:Y:S01]  /*143a0*/  IMAD.MOV.U32 R12, RZ, RZ, 0x2 ;  /* 0x00000002ff0c7424 */ /* 0x000fe200078e00ff */
[----:B------:R-:W-:-:S05]  /*143b0*/  SEL R3, R14, RZ, P1 ;  /* 0x000000ff0e037207 */ /* 0x000fca0000800000 */
[----:B------:R-:W-:-:S04]  /*143c0*/  IMAD.IADD R2, R2, 0x1, R3 ;  /* 0x0000000102027824 */ /* 0x000fc800078e0203 */
[----:B------:R-:W-:-:S07]  /*143d0*/  IMAD.MOV.U32 R13, RZ, RZ, R2 ;  /* 0x000000ffff0d7224 */ /* 0x000fce00078e0002 */
[----:B------:R-:W-:Y:S05]  /*143e0*/  WARPSYNC.COLLECTIVE R15, `(.L_x_601) ;  /* 0x000000000f087348 */ /* 0x000fea0003c00000 */
[----:B------:R0:W1:Y:S02]  /*143f0*/  SHFL.UP P6, R14, R13, R12, R11 ;  /* 0x0400000c0d0e7389 */ /* 0x00006400000c000b */
[----:B01----:R-:W-:Y:S01]  /*14400*/  ENDCOLLECTIVE ;  /* 0x000000000000791b */ /* 0x003fe20003800000 */
.L_x_601:
[----:B------:R-:W-:Y:S01]  /*14410*/  IMAD.MOV.U32 R12, RZ, RZ, 0x4 ;  /* 0x00000004ff0c7424 */ /* 0x000fe200078e00ff */
[----:B------:R-:W-:-:S05]  /*14420*/  SEL R3, R14, RZ, P2 ;  /* 0x000000ff0e037207 */ /* 0x000fca0001000000 */
[----:B------:R-:W-:-:S04]  /*14430*/  IMAD.IADD R2, R2, 0x1, R3 ;  /* 0x0000000102027824 */ /* 0x000fc800078e0203 */
[----:B------:R-:W-:-:S07]  /*14440*/  IMAD.MOV.U32 R13, RZ, RZ, R2 ;  /* 0x000000ffff0d7224 */ /* 0x000fce00078e0002 */
[----:B------:R-:W-:Y:S05]  /*14450*/  WARPSYNC.COLLECTIVE R15, `(.L_x_602) ;  /* 0x000000000f087348 */ /* 0x000fea0003c00000 */
[----:B------:R0:W1:Y:S02]  /*14460*/  SHFL.UP P6, R14, R13, R12, R11 ;  /* 0x0400000c0d0e7389 */ /* 0x00006400000c000b */
[----:B01----:R-:W-:Y:S01]  /*14470*/  ENDCOLLECTIVE ;  /* 0x000000000000791b */ /* 0x003fe20003800000 */
.L_x_602:
[----:B------:R-:W-:Y:S01]  /*14480*/  IMAD.MOV.U32 R12, RZ, RZ, 0x8 ;  /* 0x00000008ff0c7424 */ /* 0x000fe200078e00ff */
[----:B------:R-:W-:-:S05]  /*14490*/  SEL R3, R14, RZ, P3 ;  /* 0x000000ff0e037207 */ /* 0x000fca0001800000 */
[----:B------:R-:W-:-:S04]  /*144a0*/  IMAD.IADD R2, R2, 0x1, R3 ;  /* 0x0000000102027824 */ /* 0x000fc800078e0203 */
[----:B------:R-:W-:-:S07]  /*144b0*/  IMAD.MOV.U32 R13, RZ, RZ, R2 ;  /* 0x000000ffff0d7224 */ /* 0x000fce00078e0002 */
[----:B------:R-:W-:Y:S05]  /*144c0*/  WARPSYNC.COLLECTIVE R15, `(.L_x_603) ;  /* 0x000000000f087348 */ /* 0x000fea0003c00000 */
[----:B------:R0:W1:Y:S02]  /*144d0*/  SHFL.UP P6, R14, R13, R12, R11 ;  /* 0x0400000c0d0e7389 */ /* 0x00006400000c000b */
[----:B01----:R-:W-:Y:S01]  /*144e0*/  ENDCOLLECTIVE ;  /* 0x000000000000791b */ /* 0x003fe20003800000 */
.L_x_603:
[----:B------:R-:W-:Y:S01]  /*144f0*/  IMAD.MOV.U32 R12, RZ, RZ, 0x10 ;  /* 0x00000010ff0c7424 */ /* 0x000fe200078e00ff */
[----:B------:R-:W-:-:S05]  /*14500*/  SEL R3, R14, RZ, P4 ;  /* 0x000000ff0e037207 */ /* 0x000fca0002000000 */
[----:B------:R-:W-:-:S04]  /*14510*/  IMAD.IADD R2, R2, 0x1, R3 ;  /* 0x0000000102027824 */ /* 0x000fc800078e0203 */
[----:B------:R-:W-:-:S07]  /*14520*/  IMAD.MOV.U32 R13, RZ, RZ, R2 ;  /* 0x000000ffff0d7224 */ /* 0x000fce00078e0002 */
[----:B------:R-:W-:Y:S05]  /*14530*/  WARPSYNC.COLLECTIVE R15, `(.L_x_604) ;  /* 0x000000000f087348 */ /* 0x000fea0003c00000 */
[----:B------:R0:W1:Y:S02]  /*14540*/  SHFL.UP P6, R14, R13, R12, R11 ;  /* 0x0400000c0d0e7389 */ /* 0x00006400000c000b */
[----:B01----:R-:W-:Y:S01]  /*14550*/  ENDCOLLECTIVE ;  /* 0x000000000000791b */ /* 0x003fe20003800000 */
.L_x_604:
[----:B------:R-:W-:Y:S02]  /*14560*/  IMAD.MOV.U32 R12, RZ, RZ, 0x1f ;  /* 0x0000001fff0c7424 */ /* 0x000fe400078e00ff */
[----:B------:R-:W-:Y:S01]  /*14570*/  IMAD.MOV.U32 R11, RZ, RZ, 0x1f ;  /* 0x0000001fff0b7424 */ /* 0x000fe200078e00ff */
[----:B------:R-:W-:-:S05]  /*14580*/  SEL R3, R14, RZ, P5 ;  /* 0x000000ff0e037207 */ /* 0x000fca0002800000 */
[----:B------:R-:W-:-:S04]  /*14590*/  IMAD.IADD R2, R2, 0x1, R3 ;  /* 0x0000000102027824 */ /* 0x000fc800078e0203 */
[----:B------:R-:W-:-:S07]  /*145a0*/  IMAD.MOV.U32 R13, RZ, RZ, R2 ;  /* 0x000000ffff0d7224 */ /* 0x000fce00078e0002 */
[----:B------:R-:W-:Y:S05]  /*145b0*/  WARPSYNC.COLLECTIVE R15, `(.L_x_605) ;  /* 0x000000000f087348 */ /* 0x000fea0003c00000 */
[----:B------:R0:W1:Y:S02]  /*145c0*/  SHFL.IDX P6, R14, R13, R12, R11 ;  /* 0x0000000c0d0e7389 */ /* 0x00006400000c000b */
[----:B01----:R-:W-:Y:S01]  /*145d0*/  ENDCOLLECTIVE ;  /* 0x000000000000791b */ /* 0x003fe20003800000 */
.L_x_605:
[----:B------:R-:W-:Y:S05]  /*145e0*/  BRA `(.L_x_606) ;  /* 0xffffffe000647947 */ /* 0x000fea000383ffff */
.L_x_552:
[----:B------:R-:W-:Y:S01]  /*145f0*/  BSSY B0, `(.L_x_607) ;  /* 0x0000008000007945 */ /* 0x000fe20003800000 */
[----:B------:R-:W-:Y:S02]  /*14600*/  IMAD.MOV.U32 R13, RZ, RZ, R2 ;  /* 0x000000ffff0d7224 */ /* 0x000fe400078e0002 */
[----:B------:R-:W-:Y:S02]  /*14610*/  IMAD.MOV.U32 R12, RZ, RZ, 0x1 ;  /* 0x00000001ff0c7424 */ /* 0x000fe400078e00ff */
[----:B------:R-:W-:Y:S02]  /*14620*/  IMAD.MOV.U32 R11, RZ, RZ, RZ ;  /* 0x000000ffff0b7224 */ /* 0x000fe400078e00ff */
[----:B------:R-:W-:-:S07]  /*14630*/  IMAD.MOV.U32 R15, RZ, RZ, -0x1 ;  /* 0xffffffffff0f7424 */ /* 0x000fce00078e00ff */
[----:B------:R-:W-:Y:S05]  /*14640*/  WARPSYNC.COLLECTIVE R15, `(.L_x_608) ;  /* 0x000000000f087348 */ /* 0x000fea0003c00000 */
[----:B------:R0:W1:Y:S02]  /*14650*/  SHFL.UP P6, R14, R13, R12, R11 ;  /* 0x0400000c0d0e7389 */ /* 0x00006400000c000b */
[----:B01----:R-:W-:Y:S01]  /*14660*/  ENDCOLLECTIVE ;  /* 0x000000000000791b */ /* 0x003fe20003800000 */
.L_x_608:
[----:B------:R-:W-:Y:S05]  /*14670*/  BSYNC B0 ;  /* 0x0000000000007941 */ /* 0x000fea0003800000 */
.L_x_607:
[----:B------:R-:W-:Y:S01]  /*14680*/  SEL R3, R14, RZ, P1 ;  /* 0x000000ff0e037207 */ /* 0x000fe20000800000 */
[----:B------:R-:W-:Y:S02]  /*14690*/  IMAD.MOV.U32 R12, RZ, RZ, 0x2 ;  /* 0x00000002ff0c7424 */ /* 0x000fe400078e00ff */
[----:B------:R-:W-:Y:S02]  /*146a0*/  IMAD.MOV.U32 R11, RZ, RZ, RZ ;  /* 0x000000ffff0b7224 */ /* 0x000fe400078e00ff */
[----:B------:R-:W-:Y:S02]  /*146b0*/  IMAD.IADD R2, R2, 0x1, R3 ;  /* 0x0000000102027824 */ /* 0x000fe400078e0203 */
[----:B------:R-:W-:Y:S02]  /*146c0*/  IMAD.MOV.U32 R15, RZ, RZ, -0x1 ;  /* 0xffffffffff0f7424 */ /* 0x000fe400078e00ff */
[----:B------:R-:W-:-:S07]  /*146d0*/  IMAD.MOV.U32 R13, RZ, RZ, R2 ;  /* 0x000000ffff0d7224 */ /* 0x000fce00078e0002 */
[----:B------:R-:W-:Y:S05]  /*146e0*/  WARPSYNC.COLLECTIVE R15, `(.L_x_609) ;  /* 0x000000000f087348 */ /* 0x000fea0003c00000 */
[----:B------:R0:W1:Y:S02]  /*146f0*/  SHFL.UP P6, R14, R13, R12, R11 ;  /* 0x0400000c0d0e7389 */ /* 0x00006400000c000b */
[----:B01----:R-:W-:Y:S01]  /*14700*/  ENDCOLLECTIVE ;  /* 0x000000000000791b */ /* 0x003fe20003800000 */
.L_x_609:
[----:B------:R-:W-:Y:S01]  /*14710*/  IMAD.MOV.U32 R12, RZ, RZ, 0x4 ;  /* 0x00000004ff0c7424 */ /* 0x000fe200078e00ff */
[----:B------:R-:W-:-:S05]  /*14720*/  SEL R3, R14, RZ, P2 ;  /* 0x000000ff0e037207 */ /* 0x000fca0001000000 */
[----:B------:R-:W-:-:S04]  /*14730*/  IMAD.IADD R2, R2, 0x1, R3 ;  /* 0x0000000102027824 */ /* 0x000fc800078e0203 */
[----:B------:R-:W-:-:S07]  /*14740*/  IMAD.MOV.U32 R13, RZ, RZ, R2 ;  /* 0x000000ffff0d7224 */ /* 0x000fce00078e0002 */
[----:B------:R-:W-:Y:S05]  /*14750*/  WARPSYNC.COLLECTIVE R15, `(.L_x_610) ;  /* 0x000000000f087348 */ /* 0x000fea0003c00000 */
[----:B------:R0:W1:Y:S02]  /*14760*/  SHFL.UP P6, R14, R13, R12, R11 ;  /* 0x0400000c0d0e7389 */ /* 0x00006400000c000b */
[----:B01----:R-:W-:Y:S01]  /*14770*/  ENDCOLLECTIVE ;  /* 0x000000000000791b */ /* 0x003fe20003800000 */
.L_x_610:
[----:B------:R-:W-:Y:S01]  /*14780*/  IMAD.MOV.U32 R12, RZ, RZ, 0x8 ;  /* 0x00000008ff0c7424 */ /* 0x000fe200078e00ff */
[----:B------:R-:W-:-:S05]  /*14790*/  SEL R3, R14, RZ, P3 ;  /* 0x000000ff0e037207 */ /* 0x000fca0001800000 */
[----:B------:R-:W-:-:S04]  /*147a0*/  IMAD.IADD R2, R2, 0x1, R3 ;  /* 0x0000000102027824 */ /* 0x000fc800078e0203 */
[----:B------:R-:W-:-:S07]  /*147b0*/  IMAD.MOV.U32 R13, RZ, RZ, R2 ;  /* 0x000000ffff0d7224 */ /* 0x000fce00078e0002 */
[----:B------:R-:W-:Y:S05]  /*147c0*/  WARPSYNC.COLLECTIVE R15, `(.L_x_611) ;  /* 0x000000000f087348 */ /* 0x000fea0003c00000 */
[----:B------:R0:W1:Y:S02]  /*147d0*/  SHFL.UP P6, R14, R13, R12, R11 ;  /* 0x0400000c0d0e7389 */ /* 0x00006400000c000b */
[----:B01----:R-:W-:Y:S01]  /*147e0*/  ENDCOLLECTIVE ;  /* 0x000000000000791b */ /* 0x003fe20003800000 */
.L_x_611:
[----:B------:R-:W-:Y:S01]  /*147f0*/  IMAD.MOV.U32 R12, RZ, RZ, 0x10 ;  /* 0x00000010ff0c7424 */ /* 0x000fe200078e00ff */
[----:B------:R-:W-:-:S05]  /*14800*/  SEL R3, R14, RZ, P4 ;  /* 0x000000ff0e037207 */ /* 0x000fca0002000000 */
[----:B------:R-:W-:-:S04]  /*14810*/  IMAD.IADD R2, R2, 0x1, R3 ;  /* 0x0000000102027824 */ /* 0x000fc800078e0203 */
[----:B------:R-:W-:-:S07]  /*14820*/  IMAD.MOV.U32 R13, RZ, RZ, R2 ;  /* 0x000000ffff0d7224 */ /* 0x000fce00078e0002 */
[----:B------:R-:W-:Y:S05]  /*14830*/  WARPSYNC.COLLECTIVE R15, `(.L_x_612) ;  /* 0x000000000f087348 */ /* 0x000fea0003c00000 */
[----:B------:R0:W1:Y:S02]  /*14840*/  SHFL.UP P6, R14, R13, R12, R11 ;  /* 0x0400000c0d0e7389 */ /* 0x00006400000c000b */
[----:B01----:R-:W-:Y:S01]  /*14850*/  ENDCOLLECTIVE ;  /* 0x000000000000791b */ /* 0x003fe20003800000 */
.L_x_612:
        /* <DEDUP_REMOVED lines=8> */
.L_x_613:
[----:B------:R-:W-:Y:S05]  /*148e0*/  BRA `(.L_x_614) ;  /* 0xffffffe000507947 */ /* 0x000fea000383ffff */
.L_x_554:
[----:B------:R-:W-:Y:S01]  /*148f0*/  BSSY B0, `(.L_x_615) ;  /* 0x0000006000007945 */ /* 0x000fe20003800000 */
[----:B------:R-:W-:Y:S01]  /*14900*/  PLOP3.LUT P6, PT, P6, PT, PT, 0x8, 0x0 ;  /* 0x000000000000781c */ /* 0x000fe200037ce170 */
[----:B------:R-:W-:-:S12]  /*14910*/  IMAD.MOV.U32 R15, RZ, RZ, -0x1 ;  /* 0xffffffffff0f7424 */ /* 0x000fd800078e00ff */
[----:B0-----:R-:W-:Y:S05]  /*14920*/  WARPSYNC.COLLECTIVE R15, `(.L_x_616) ;  /* 0x000000000f087348 */ /* 0x001fea0003c00000 */
[----:B------:R-:W-:Y:S01]  /*14930*/  VOTE.ANY R14, PT, P6 ;  /* 0x00000000000e7806 */ /* 0x000fe200030e0100 */
[----:B0-----:R-:W-:Y:S06]  /*14940*/  ENDCOLLECTIVE ;  /* 0x000000000000791b */ /* 0x001fec0003800000 */
.L_x_616:
[----:B------:R-:W-:Y:S05]  /*14950*/  BSYNC B0 ;  /* 0x0000000000007941 */ /* 0x000fea0003800000 */
.L_x_615:
[----:B------:R-:W-:Y:S02]  /*14960*/  IMAD.MOV.U32 R7, RZ, RZ, R14 ;  /* 0x000000ffff077224 */ /* 0x000fe400078e000e */
[----:B------:R-:W-:Y:S02]  /*14970*/  IMAD.MOV.U32 R13, RZ, RZ, R6 ;  /* 0x000000ffff0d7224 */ /* 0x000fe400078e0006 */
[----:B------:R-:W0:Y:S01]  /*14980*/  POPC R5, R7 ;  /* 0x0000000700057309 */ /* 0x000e220000000000 */
[----:B------:R-:W-:Y:S02]  /*14990*/  IMAD.MOV.U32 R11, RZ, RZ, 0x1f ;  /* 0x0000001fff0b7424 */ /* 0x000fe400078e00ff */
[----:B------:R-:W-:Y:S02]  /*149a0*/  IMAD.MOV.U32 R15, RZ, RZ, -0x1 ;  /* 0xffffffffff0f7424 */ /* 0x000fe400078e00ff */
[----:B0-----:R-:W-:-:S07]  /*149b0*/  IMAD.MOV.U32 R12, RZ, RZ, R5 ;  /* 0x000000ffff0c7224 */ /* 0x001fce00078e0005 */
[----:B------:R-:W-:Y:S05]  /*149c0*/  WARPSYNC.COLLECTIVE R15, `(.L_x_617) ;  /* 0x000000000f087348 */ /* 0x000fea0003c00000 */
[----:B------:R0:W1:Y:S02]  /*149d0*/  SHFL.IDX P6, R14, R13, R12, R11 ;  /* 0x0000000c0d0e7389 */ /* 0x00006400000c000b */
[----:B01----:R-:W-:Y:S01]  /*149e0*/  ENDCOLLECTIVE ;  /* 0x000000000000791b */ /* 0x003fe20003800000 */
.L_x_617:
[----:B------:R-:W-:Y:S02]  /*149f0*/  IMAD.MOV.U32 R13, RZ, RZ, R8 ;  /* 0x000000ffff0d7224 */ /* 0x000fe400078e0008 */
[----:B------:R-:W-:-:S07]  /*14a00*/  IMAD.MOV.U32 R6, RZ, RZ, R14 ;  /* 0x000000ffff067224 */ /* 0x000fce00078e000e */
[----:B------:R-:W-:Y:S05]  /*14a10*/  WARPSYNC.COLLECTIVE R15, `(.L_x_618) ;  /* 0x000000000f087348 */ /* 0x000fea0003c00000 */
[----:B------:R0:W1:Y:S02]  /*14a20*/  SHFL.IDX P6, R14, R13, R12, R11 ;  /* 0x0000000c0d0e7389 */ /* 0x00006400000c000b */
[----:B01----:R-:W-:Y:S01]  /*14a30*/  ENDCOLLECTIVE ;  /* 0x000000000000791b */ /* 0x003fe20003800000 */
.L_x_618:
[----:B------:R-:W-:Y:S01]  /*14a40*/  IMAD.MOV.U32 R8, RZ, RZ, R14 ;  /* 0x000000ffff087224 */ /* 0x000fe200078e000e */
[----:B------:R-:W-:Y:S06]  /*14a50*/  BRA `(.L_x_619) ;  /* 0xffffffe000307947 */ /* 0x000fec000383ffff */
.L_x_556:
[----:B------:R-:W-:Y:S01]  /*14a60*/  BSSY B0, `(.L_x_620) ;  /* 0x0000007000007945 */ /* 0x000fe20003800000 */
[----:B------:R-:W-:Y:S02]  /*14a70*/  IMAD.MOV.U32 R13, RZ, RZ, R2 ;  /* 0x000000ffff0d7224 */ /* 0x000fe400078e0002 */
[----:B------:R-:W-:Y:S02]  /*14a80*/  IMAD.MOV.U32 R11, RZ, RZ, 0x1f ;  /* 0x0000001fff0b7424 */ /* 0x000fe400078e00ff */
[----:B------:R-:W-:-:S07]  /*14a90*/  IMAD.MOV.U32 R15, RZ, RZ, -0x1 ;  /* 0xffffffffff0f7424 */ /* 0x000fce00078e00ff */
[----:B0123--:R-:W-:Y:S05]  /*14aa0*/  WARPSYNC.COLLECTIVE R15, `(.L_x_621) ;  /* 0x000000000f087348 */ /* 0x00ffea0003c00000 */
[----:B------:R4:W0:Y:S02]  /*14ab0*/  SHFL.IDX P6, R14, R13, R12, R11 ;  /* 0x0000000c0d0e7389 */ /* 0x00082400000c000b */
[----:B01234-:R-:W-:Y:S01]  /*14ac0*/  ENDCOLLECTIVE ;  /* 0x000000000000791b */ /* 0x01ffe20003800000 */
.L_x_621:
[----:B------:R-:W-:Y:S05]  /*14ad0*/  BSYNC B0 ;  /* 0x0000000000007941 */ /* 0x000fea0003800000 */
.L_x_620:
[----:B------:R-:W-:Y:S01]  /*14ae0*/  IMAD.MOV.U32 R4, RZ, RZ, R14 ;  /* 0x000000ffff047224 */ /* 0x000fe200078e000e */
[----:B------:R-:W-:Y:S06]  /*14af0*/  BRA `(.L_x_555) ;  /* 0xffffffe000207947 */ /* 0x000fec000383ffff */
.L_x_560:
[----:B0-----:R0:W1:Y:S02]  /*14b00*/  SYNCS.PHASECHK.TRANS64.TRYWAIT P0, [R0+URZ+0x28c20], R3 ;  /* 0x028c2003000075a7 */ /* 0x001064000800017f */
[----:B-1----:R-:W-:Y:S05]  /*14b10*/  @!P0 NANOSLEEP.SYNCS 0x989680 ;  /* 0x009896800000895d */ /* 0x002fea0003900000 */
[----:B------:R-:W1:Y:S02]  /*14b20*/  @!P0 SYNCS.PHASECHK.TRANS64 P0, [R0+URZ+0x28c20], R3 ;  /* 0x028c2003000085a7 */ /* 0x000e64000800007f */
[----:B-1----:R-:W-:Y:S05]  /*14b30*/  @!P0 BRA `(.L_x_560) ;  /* 0xfffffffc00f08947 */ /* 0x002fea000383ffff */
[----:B------:R-:W-:Y:S05]  /*14b40*/  BRA `(.L_x_622) ;  /* 0xffffffe400b47947 */ /* 0x000fea000383ffff */
.L_x_561:
[----:B------:R-:W1:Y:S01]  /*14b50*/  S2R R2, SR_TID.X ;  /* 0x0000000000027919 */ /* 0x000e620000002100 */
[----:B------:R-:W-:Y:S01]  /*14b60*/  BSSY B0, `(.L_x_623) ;  /* 0x000000a000007945 */ /* 0x000fe20003800000 */
[----:B------:R-:W-:Y:S02]  /*14b70*/  IMAD.MOV.U32 R12, RZ, RZ, RZ ;  /* 0x000000ffff0c7224 */ /* 0x000fe400078e00ff */
[----:B--2---:R-:W-:Y:S02]  /*14b80*/  IMAD.MOV.U32 R11, RZ, RZ, 0x1f ;  /* 0x0000001fff0b7424 */ /* 0x004fe400078e00ff */
[----:B------:R-:W-:Y:S01]  /*14b90*/  IMAD.MOV.U32 R15, RZ, RZ, -0x1 ;  /* 0xffffffffff0f7424 */ /* 0x000fe200078e00ff */
[----:B-1----:R-:W-:-:S04]  /*14ba0*/  SHF.R.U32.HI R2, RZ, 0x5, R2 ;  /* 0x00000005ff027819 */ /* 0x002fc80000011602 */
[----:B------:R-:W-:-:S05]  /*14bb0*/  LOP3.LUT R2, R2, 0x3, RZ, 0xc0, !PT ;  /* 0x0000000302027812 */ /* 0x000fca00078ec0ff */
[----:B------:R-:W-:-:S07]  /*14bc0*/  IMAD.MOV.U32 R13, RZ, RZ, R2 ;  /* 0x000000ffff0d7224 */ /* 0x000fce00078e0002 */
[----:B0--3--:R-:W-:Y:S05]  /*14bd0*/  WARPSYNC.COLLECTIVE R15, `(.L_x_624) ;  /* 0x000000000f087348 */ /* 0x009fea0003c00000 */
[----:B------:R1:W2:Y:S02]  /*14be0*/  SHFL.IDX P6, R14, R13, R12, R11 ;  /* 0x0000000c0d0e7389 */ /* 0x0002a400000c000b */
[----:B0123--:R-:W-:Y:S01]  /*14bf0*/  ENDCOLLECTIVE ;  /* 0x000000000000791b */ /* 0x00ffe20003800000 */
.L_x_624:
[----:B------:R-:W-:Y:S05]  /*14c00*/  BSYNC B0 ;  /* 0x0000000000007941 */ /* 0x000fea0003800000 */
.L_x_623:
[----:B------:R-:W-:Y:S05]  /*14c10*/  BRA `(.L_x_625) ;  /* 0xffffffe4009c7947 */ /* 0x000fea000383ffff */
.L_x_564:
[----:B------:R-:W-:Y:S01]  /*14c20*/  BSSY B1, `(.L_x_626) ;  /* 0x0000006000017945 */ /* 0x000fe20003800000 */
[----:B------:R-:W-:-:S07]  /*14c30*/  IMAD.MOV.U32 R15, RZ, RZ, -0x1 ;  /* 0xffffffffff0f7424 */ /* 0x000fce00078e00ff */
[----:B0123--:R-:W-:Y:S05]  /*14c40*/  WARPSYNC.COLLECTIVE R15, `(.L_x_627) ;  /* 0x000000000f0c7348 */ /* 0x00ffea0003c00000 */
[----:B------:R-:W-:Y:S02]  /*14c50*/  ELECT P6, UR62, PT ;  /* 0x00000000003e782f */ /* 0x000fe400038c0000 */
[----:B------:R-:W-:Y:S01]  /*14c60*/  MOV R14, UR62 ;  /* 0x0000003e000e7c02 */ /* 0x000fe20008000f00 */
[----:B0123--:R-:W-:Y:S10]  /*14c70*/  ENDCOLLECTIVE ;  /* 0x000000000000791b */ /* 0x00fff40003800000 */
.L_x_627:
[----:B------:R-:W-:Y:S05]  /*14c80*/  BSYNC B1 ;  /* 0x0000000000017941 */ /* 0x000fea0003800000 */
.L_x_626:
[----:B------:R-:W-:Y:S05]  /*14c90*/  BRA `(.L_x_628) ;  /* 0xffffffe400947947 */ /* 0x000fea000383ffff */
.L_x_566:
[----:B0-----:R0:W1:Y:S02]  /*14ca0*/  SYNCS.PHASECHK.TRANS64.TRYWAIT P0, [R6+URZ], R5 ;  /* 0x00000005060075a7 */ /* 0x001064000800017f */
[----:B-1----:R-:W-:Y:S05]  /*14cb0*/  @!P0 NANOSLEEP.SYNCS 0x989680 ;  /* 0x009896800000895d */ /* 0x002fea0003900000 */
[----:B------:R-:W1:Y:S02]  /*14cc0*/  @!P0 SYNCS.PHASECHK.TRANS64 P0, [R6+URZ], R5 ;  /* 0x00000005060085a7 */ /* 0x000e64000800007f */
[----:B-1----:R-:W-:Y:S05]  /*14cd0*/  @!P0 BRA `(.L_x_566) ;  /* 0xfffffffc00f08947 */ /* 0x002fea000383ffff */
[----:B------:R-:W-:Y:S05]  /*14ce0*/  BRA `(.L_x_629) ;  /* 0xffffffe400cc7947 */ /* 0x000fea000383ffff */
.L_x_567:
[----:B-1----:R1:W4:Y:S02]  /*14cf0*/  SYNCS.PHASECHK.TRANS64.TRYWAIT P0, [R7+URZ], R2 ;  /* 0x00000002070075a7 */ /* 0x002324000800017f */
[----:B----4-:R-:W-:Y:S05]  /*14d00*/  @!P0 NANOSLEEP.SYNCS 0x989680 ;  /* 0x009896800000895d */ /* 0x010fea0003900000 */
[----:B------:R-:W4:Y:S02]  /*14d10*/  @!P0 SYNCS.PHASECHK.TRANS64 P0, [R7+URZ], R2 ;  /* 0x00000002070085a7 */ /* 0x000f24000800007f */
[----:B----4-:R-:W-:Y:S05]  /*14d20*/  @!P0 BRA `(.L_x_567) ;  /* 0xfffffffc00f08947 */ /* 0x010fea000383ffff */
[----:B------:R-:W-:Y:S05]  /*14d30*/  BRA `(.L_x_630) ;  /* 0xffffffe400c07947 */ /* 0x000fea000383ffff */
.L_x_569:
[----:B----4-:R4:W0:Y:S02]  /*14d40*/  SYNCS.PHASECHK.TRANS64.TRYWAIT P0, [R4+URZ], R5 ;  /* 0x00000005040075a7 */ /* 0x010824000800017f */
[----:B0-----:R-:W-:Y:S05]  /*14d50*/  @!P0 NANOSLEEP.SYNCS 0x989680 ;  /* 0x009896800000895d */ /* 0x001fea0003900000 */
[----:B------:R-:W0:Y:S02]  /*14d60*/  @!P0 SYNCS.PHASECHK.TRANS64 P0, [R4+URZ], R5 ;  /* 0x00000005040085a7 */ /* 0x000e24000800007f */
[----:B0-----:R-:W-:Y:S05]  /*14d70*/  @!P0 BRA `(.L_x_569) ;  /* 0xfffffffc00f08947 */ /* 0x001fea000383ffff */
[----:B------:R-:W-:Y:S05]  /*14d80*/  BRA `(.L_x_631) ;  /* 0xffffffe400c47947 */ /* 0x000fea000383ffff */
.L_x_632:
        /* <DEDUP_REMOVED lines=15> */
.L_x_5868:


//--------------------- .text._ZN7cutlass13device_kernelIN5flash11enable_sm90INS1_16FlashAttnFwdSm90INS1_25CollectiveMainloopFwdSm90ILi2EN4cute5tupleIJNS5_1CILi1EEES8_S8_EEENS6_IJNS7_ILi64EEESA_SA_EEELi512ENS_10bfloat16_tEfNS_4arch4Sm90ELb0ELb0ELb0ELb1ELb0ELb1ELb0ELb0ELb0ELb1ELb1ELb0EEENS1_21CollectiveEpilogueFwdINS6_IJSA_NS7_ILi512EEESA_EEES9_SC_SE_Li256ELb1ELb1ELb1ELb0EEENS1_36VarlenDynamicPersistentTileSchedulerILi64ELi64ELi256ELi128ELb1ELb1ELb1ELb0ELb1ELb1EEEEEEEEEvNT_6ParamsE --------------------------
	.section	.text._ZN7cutlass13device_kernelIN5flash11enable_sm90INS1_16FlashAttnFwdSm90INS1_25CollectiveMainloopFwdSm90ILi2EN4cute5tupleIJNS5_1CILi1EEES8_S8_EEENS6_IJNS7_ILi64EEESA_SA_EEELi512ENS_10bfloat16_tEfNS_4arch4Sm90ELb0ELb0ELb0ELb1ELb0ELb1ELb0ELb0ELb0ELb1ELb1ELb0EEENS1_21CollectiveEpilogueFwdINS6_IJSA_NS7_ILi512EEESA_EEES9_SC_SE_Li256ELb1ELb1ELb1ELb0EEENS1_36VarlenDynamicPersistentTileSchedulerILi64ELi64ELi256ELi128ELb1ELb1ELb1ELb0ELb1ELb1EEEEEEEEEvNT_6ParamsE,"ax",@progbits
	.align	128
.text._ZN7cutlass13device_kernelIN5flash11enable_sm90INS1_16FlashAttnFwdSm90INS1_25CollectiveMainloopFwdSm90ILi2EN4cute5tupleIJNS5_1CILi1EEES8_S8_EEENS6_IJNS7_ILi64EEESA_SA_EEELi512ENS_10bfloat16_tEfNS_4arch4Sm90ELb0ELb0ELb0ELb1ELb0ELb1ELb0ELb0ELb0ELb1ELb1ELb0EEENS1_21CollectiveEpilogueFwdINS6_IJSA_NS7_ILi512EEESA_EEES9_SC_SE_Li256ELb1ELb1ELb1ELb0EEENS1_36VarlenDynamicPersistentTileSchedulerILi64ELi64ELi256ELi128ELb1ELb1ELb1ELb0ELb1ELb1EEEEEEEEEvNT_6ParamsE:
        .type           _ZN7cutlass13device_kernelIN5flash11enable_sm90INS1_16FlashAttnFwdSm90INS1_25CollectiveMainloopFwdSm90ILi2EN4cute5tupleIJNS5_1CILi1EEES8_S8_EEENS6_IJNS7_ILi64EEESA_SA_EEELi512ENS_10bfloat16_tEfNS_4arch4Sm90ELb0ELb0ELb0ELb1ELb0ELb1ELb0ELb0ELb0ELb1ELb1ELb0EEENS1_21CollectiveEpilogueFwdINS6_IJSA_NS7_ILi512EEESA_EEES9_SC_SE_Li256ELb1ELb1ELb1ELb0EEENS1_36VarlenDynamicPersistentTileSchedulerILi64ELi64ELi256ELi128ELb1ELb1ELb1ELb0ELb1ELb1EEEEEEEEEvNT_6ParamsE,@function
        .size           _ZN7cutlass13device_kernelIN5flash11enable_sm90INS1_16FlashAttnFwdSm90INS1_25CollectiveMainloopFwdSm90ILi2EN4cute5tupleIJNS5_1CILi1EEES8_S8_EEENS6_IJNS7_ILi64EEESA_SA_EEELi512ENS_10bfloat16_tEfNS_4arch4Sm90ELb0ELb0ELb0ELb1ELb0ELb1ELb0ELb0ELb0ELb1ELb1ELb0EEENS1_21CollectiveEpilogueFwdINS6_IJSA_NS7_ILi512EEESA_EEES9_SC_SE_Li256ELb1ELb1ELb1ELb0EEENS1_36VarlenDynamicPersistentTileSchedulerILi64ELi64ELi256ELi128ELb1ELb1ELb1ELb0ELb1ELb1EEEEEEEEEvNT_6ParamsE,(.L_x_5869 - _ZN7cutlass13device_kernelIN5flash11enable_sm90INS1_16FlashAttnFwdSm90INS1_25CollectiveMainloopFwdSm90ILi2EN4cute5tupleIJNS5_1CILi1EEES8_S8_EEENS6_IJNS7_ILi64EEESA_SA_EEELi512ENS_10bfloat16_tEfNS_4arch4Sm90ELb0ELb0ELb0ELb1ELb0ELb1ELb0ELb0ELb0ELb1ELb1ELb0EEENS1_21CollectiveEpilogueFwdINS6_IJSA_NS7_ILi512EEESA_EEES9_SC_SE_Li256ELb1ELb1ELb1ELb0EEENS1_36VarlenDynamicPersistentTileSchedulerILi64ELi64ELi256ELi128ELb1ELb1ELb1ELb0ELb1ELb1EEEEEEEEEvNT_6ParamsE)
        .other          _ZN7cutlass13device_kernelIN5flash11enable_sm90INS1_16FlashAttnFwdSm90INS1_25CollectiveMainloopFwdSm90ILi2EN4cute5tupleIJNS5_1CILi1EEES8_S8_EEENS6_IJNS7_ILi64EEESA_SA_EEELi512ENS_10bfloat16_tEfNS_4arch4Sm90ELb0ELb0ELb0ELb1ELb0ELb1ELb0ELb0ELb0ELb1ELb1ELb0EEENS1_21CollectiveEpilogueFwdINS6_IJSA_NS7_ILi512EEESA_EEES9_SC_SE_Li256ELb1ELb1ELb1ELb0EEENS1_36VarlenDynamicPersistentTileSchedulerILi64ELi64ELi256ELi128ELb1ELb1ELb1ELb0ELb1ELb1EEEEEEEEEvNT_6ParamsE,@"STO_CUDA_ENTRY STV_DEFAULT"
_ZN7cutlass13device_kernelIN5flash11enable_sm90INS1_16FlashAttnFwdSm90INS1_25CollectiveMainloopFwdSm90ILi2EN4cute5tupleIJNS5_1CILi1EEES8_S8_EEENS6_IJNS7_ILi64EEESA_SA_EEELi512ENS_10bfloat16_tEfNS_4arch4Sm90ELb0ELb0ELb0ELb1ELb0ELb1ELb0ELb0ELb0ELb1ELb1ELb0EEENS1_21CollectiveEpilogueFwdINS6_IJSA_NS7_ILi512EEESA_EEES9_SC_SE_Li256ELb1ELb1ELb1ELb0EEENS1_36VarlenDynamicPersistentTileSchedulerILi64ELi64ELi256ELi128ELb1ELb1ELb1ELb0ELb1ELb1EEEEEEEEEvNT_6ParamsE:
        /* <DEDUP_REMOVED lines=12> */
[----:B------:R-:W-:Y:S02]  /*00c0*/  UIADD3 UR10, UP2, UR4, 0x570, URZ ;  /* 0x00000570040a7890 */ /* 0x000fe4000ff5e03f */
[----:B------:R-:W-:Y:S02]  /*00d0*/  UIADD3 UR4, UP3, UR4, 0x670, URZ ;  /* 0x0000067004047890 */ /* 0x000fe4000ff7e03f */
[----:B------:R-:W-:-:S02]  /*00e0*/  UIADD3.X UR7, URZ, UR5, URZ, UP0, !UPT ;  /* 0x000000053f077290 */ /* 0x000fc400087fe43f */
[----:B------:R-:W-:Y:S02]  /*00f0*/  UIADD3.X UR9, URZ, UR5, URZ, UP1, !UPT ;  /* 0x000000053f097290 */ /* 0x000fe40008ffe43f */
[----:B------:R-:W-:Y:S02]  /*0100*/  UIADD3.X UR11, URZ, UR5, URZ, UP2, !UPT ;  /* 0x000000053f0b7290 */ /* 0x000fe400097fe43f */
[----:B------:R-:W-:-:S03]  /*0110*/  UIADD3.X UR5, URZ, UR5, URZ, UP3, !UPT ;  /* 0x000000053f057290 */ /* 0x000fc60009ffe43f */
[----:B------:R0:W-:Y:S02]  /*0120*/  UTMACCTL.PF [UR6] ;  /* 0x00000000060079b9 */ /* 0x0001e40008040000 */
[----:B------:R0:W-:Y:S02]  /*0130*/  UTMACCTL.PF [UR8] ;  /* 0x00000000080079b9 */ /* 0x0001e40008040000 */
[----:B------:R0:W-:Y:S02]  /*0140*/  UTMACCTL.PF [UR10] ;  /* 0x000000000a0079b9 */ /* 0x0001e40008040000 */
[----:B------:R0:W-:Y:S02]  /*0150*/  UTMACCTL.PF [UR4] ;  /* 0x00000000040079b9 */ /* 0x0001e40008040000 */
[----:B0-----:R-:W-:Y:S01]  /*0160*/  NOP ;  /* 0x0000000000007918 */ /* 0x001fe20000000000 */
.L_x_634:
[----:B------:R-:W-:Y:S05]  /*0170*/  BSYNC B0 ;  /* 0x0000000000007941 */ /* 0x000fea0003800000 */
.L_x_633:
[----:B------:R-:W0:Y:S01]  /*0180*/  SHFL.IDX PT, R2, R0, RZ, 0x1f ;  /* 0x00001fff00027589 */ /* 0x000e2200000e0000 */
[----:B------:R-:W-:Y:S01]  /*0190*/  VOTEU.ANY UP0, P0 ;  /* 0x00000000003f7886 */ /* 0x000fe20000000100 */
[----:B------:R-:W-:Y:S01]  /*01a0*/  UMOV UR4, 0x80 ;  /* 0x0000008000047882 */ /* 0x000fe20000000000 */
[----:B------:R-:W-:Y:S01]  /*01b0*/  UMOV UR7, 0x100 ;  /* 0x0000010000077882 */ /* 0x000fe20000000000 */
[----:B------:R-:W-:Y:S02]  /*01c0*/  VOTEU.ANY UP1, P0 ;  /* 0x00000000003f7886 */ /* 0x000fe40000020100 */
[----:B------:R-:W1:Y:S01]  /*01d0*/  @UP0 S2UR UR8, SR_CgaCtaId ;  /* 0x00000000000809c3 */ /* 0x000e620000008800 */
[----:B------:R-:W-:Y:S01]  /*01e0*/  @UP0 UMOV UR6, 0x400 ;  /* 0x0000040000060882 */ /* 0x000fe20000000000 */
[----:B------:R-:W-:-:S04]  /*01f0*/  @UP0 UIADD3 UR4, -UR4, 0x100000, URZ ;  /* 0x0010000004040890 */ /* 0x000fc8000fffe13f */
[----:B------:R-:W-:Y:S02]  /*0200*/  @UP0 USHF.L.U32 UR5, UR4, 0xb, URZ ;  /* 0x0000000b04050899 */ /* 0x000fe4000800063f */
[----:B------:R-:W-:Y:S01]  /*0210*/  @UP0 USHF.L.U32 UR4, UR4, 0x1, URZ ;  /* 0x0000000104040899 */ /* 0x000fe2000800063f */
[----:B0-----:R-:W-:Y:S02]  /*0220*/  ISETP.NE.AND P1, PT, R2, RZ, PT ;  /* 0x000000ff0200720c */ /* 0x001fe40003f25270 */
[----:B------:R-:W-:Y:S01]  /*0230*/  SHF.R.U32.HI R2, RZ, 0x7, R6 ;  /* 0x00000007ff027819 */ /* 0x000fe20000011606 */
[----:B-1----:R-:W-:-:S04]  /*0240*/  @UP0 ULEA UR8, UR8, UR6, 0x18 ;  /* 0x0000000608080291 */ /* 0x002fc8000f8ec03f */
[----:B------:R-:W0:Y:S01]  /*0250*/  SHFL.IDX PT, R4, R2, RZ, 0x1f ;  /* 0x00001fff02047589 */ /* 0x000e2200000e0000 */
[----:B------:R-:W-:-:S04]  /*0260*/  @UP0 UIADD3 UR6, -UR7, 0x100000, URZ ;  /* 0x0010000007060890 */ /* 0x000fc8000fffe13f */
[----:B------:R-:W-:Y:S02]  /*0270*/  @UP0 USHF.L.U32 UR7, UR6, 0xb, URZ ;  /* 0x0000000b06070899 */ /* 0x000fe4000800063f */
[----:B------:R-:W-:Y:S01]  /*0280*/  @UP0 USHF.L.U32 UR6, UR6, 0x1, URZ ;  /* 0x0000000106060899 */ /* 0x000fe2000800063f */
[----:B------:R-:W-:Y:S01]  /*0290*/  VOTEU.ANY UP0, P0 ;  /* 0x00000000003f7886 */ /* 0x000fe20000000100 */
[----:B------:R-:W1:Y:S04]  /*02a0*/  FENCE.VIEW.ASYNC.S ;  /* 0x00000000000073c6 */ /* 0x000e680000000000 */
[----:B-1----:R1:W2:Y:S01]  /*02b0*/  @UP0 SYNCS.EXCH.64 URZ, [UR8+0x28c00], UR4 ;  /* 0x028c0004083f05b2 */ /* 0x0022a20008000100 */
[----:B0-----:R1:W-:Y:S05]  /*02c0*/  STL [R1+0x70], R4 ;  /* 0x0000700401007387 */ /* 0x0013ea0000100800 */
[----:B------:R1:W0:Y:S01]  /*02d0*/  @UP1 SYNCS.EXCH.64 URZ, [UR8+0x28c20], UR6 ;  /* 0x028c2006083f15b2 */ /* 0x0002220008000100 */
[----:B------:R-:W-:Y:S05]  /*02e0*/  @P1 BRA `(.L_x_635) ;  /* 0x0000000000381947 */ /* 0x000fea0003800000 */
[----:B-1----:R-:W1:Y:S01]  /*02f0*/  S2UR UR5, SR_CgaCtaId ;  /* 0x00000000000579c3 */ /* 0x002e620000008800 */
[----:B------:R-:W-:Y:S01]  /*0300*/  UMOV UR4, 0x400 ;  /* 0x0000040000047882 */ /* 0x000fe20000000000 */
[----:B------:R-:W-:Y:S01]  /*0310*/  UMOV UR7, 0x1 ;  /* 0x0000000100077882 */ /* 0x000fe20000000000 */
[----:B------:R-:W-:Y:S01]  /*0320*/  ELECT P0, URZ, PT ;  /* 0x00000000003f782f */ /* 0x000fe20003800000 */
[----:B-1----:R-:W-:Y:S02]  /*0330*/  ULEA UR6, UR5, UR4, 0x18 ;  /* 0x0000000405067291 */ /* 0x002fe4000f8ec03f */
[----:B------:R-:W-:-:S04]  /*0340*/  UIADD3 UR4, -UR7, 0x100000, URZ ;  /* 0x0010000007047890 */ /* 0x000fc8000fffe13f */
[----:B------:R-:W-:Y:S02]  /*0350*/  USHF.L.U32 UR5, UR4, 0xb, URZ ;  /* 0x0000000b04057899 */ /* 0x000fe4000800063f */
[----:B------:R-:W-:Y:S01]  /*0360*/  USHF.L.U32 UR4, UR4, 0x1, URZ ;  /* 0x0000000104047899 */ /* 0x000fe2000800063f */
[----:B------:R-:W1:Y:S11]  /*0370*/  FENCE.VIEW.ASYNC.S ;  /* 0x00000000000073c6 */ /* 0x000e760000000000 */
[----:B-1----:R3:W4:Y:S01]  /*0380*/  SYNCS.EXCH.64 URZ, [UR6+0x28c30], UR4 ;  /* 0x028c3004063f75b2 */ /* 0x0027220008000100 */
[----:B------:R3:W1:Y:S01]  /*0390*/  SYNCS.EXCH.64 URZ, [UR6+0x28c40], UR4 ;  /* 0x028c4004063f75b2 */ /* 0x0006620008000100 */
[----:B------:R3:W0:Y:S01]  /*03a0*/  SYNCS.EXCH.64 URZ, [UR6+0x28c38], UR4 ;  /* 0x028c3804063f75b2 */ /* 0x0006220008000100 */
[----:B------:R3:W0:Y:S02]  /*03b0*/  SYNCS.EXCH.64 URZ, [UR6+0x28c48], UR4 ;  /* 0x028c4804063f75b2 */ /* 0x0006240008000100 */
[----:B---3--:R-:W-:Y:S01]  /*03c0*/  NOP ;  /* 0x0000000000007918 */ /* 0x008fe20000000000 */
.L_x_635:
[----:B------:R-:W3:Y:S01]  /*03d0*/  SHFL.IDX PT, R3, R0, RZ, 0x1f ;  /* 0x00001fff00037589 */ /* 0x000ee200000e0000 */
[----:B------:R-:W-:Y:S01]  /*03e0*/  NOP ;  /* 0x0000000000007918 */ /* 0x000fe20000000000 */
[----:B---3--:R-:W-:-:S13]  /*03f0*/  ISETP.NE.AND P0, PT, R3, RZ, PT ;  /* 0x000000ff0300720c */ /* 0x008fda0003f05270 */
[----:B------:R-:W-:Y:S05]  /*0400*/  @P0 BRA `(.L_x_636) ;  /* 0x0000000000480947 */ /* 0x000fea0003800000 */
[----:B-1----:R-:W1:Y:S01]  /*0410*/  S2UR UR5, SR_CgaCtaId ;  /* 0x00000000000579c3 */ /* 0x002e620000008800 */
[----:B------:R-:W-:Y:S01]  /*0420*/  UMOV UR4, 0x400 ;  /* 0x0000040000047882 */ /* 0x000fe20000000000 */
[----:B------:R-:W-:Y:S01]  /*0430*/  UMOV UR6, 0x1 ;  /* 0x0000000100067882 */ /* 0x000fe20000000000 */
[----:B------:R-:W-:Y:S01]  /*0440*/  UMOV UR9, 0x2 ;  /* 0x0000000200097882 */ /* 0x000fe20000000000 */
[----:B------:R-:W-:-:S04]  /*0450*/  UIADD3 UR6, -UR6, 0x100000, URZ ;  /* 0x0010000006067890 */ /* 0x000fc8000fffe13f */
[----:B------:R-:W-:Y:S02]  /*0460*/  USHF.L.U32 UR7, UR6, 0xb, URZ ;  /* 0x0000000b06077899 */ /* 0x000fe4000800063f */
[----:B------:R-:W-:Y:S01]  /*0470*/  USHF.L.U32 UR6, UR6, 0x1, URZ ;  /* 0x0000000106067899 */ /* 0x000fe2000800063f */
[----:B------:R-:W-:Y:S01]  /*0480*/  ELECT P0, URZ, PT ;  /* 0x00000000003f782f */ /* 0x000fe20003800000 */
[----:B-1----:R-:W-:Y:S02]  /*0490*/  ULEA UR8, UR5, UR4, 0x18 ;  /* 0x0000000405087291 */ /* 0x002fe4000f8ec03f */
[----:B------:R-:W-:-:S04]  /*04a0*/  UIADD3 UR4, -UR9, 0x100000, URZ ;  /* 0x0010000009047890 */ /* 0x000fc8000fffe13f */
[----:B------:R-:W-:Y:S02]  /*04b0*/  USHF.L.U32 UR5, UR4, 0xb, URZ ;  /* 0x0000000b04057899 */ /* 0x000fe4000800063f */
[----:B------:R-:W-:Y:S01]  /*04c0*/  USHF.L.U32 UR4, UR4, 0x1, URZ ;  /* 0x0000000104047899 */ /* 0x000fe2000800063f */
[----:B------:R-:W1:Y:S03]  /*04d0*/  FENCE.VIEW.ASYNC.S ;  /* 0x00000000000073c6 */ /* 0x000e660000000000 */
[----:B-1----:R3:W1:Y:S08]  /*04e0*/  SYNCS.EXCH.64 URZ, [UR8+0x28c50], UR6 ;  /* 0x028c5006083f75b2 */ /* 0x0026700008000100 */
[----:B------:R3:W0:Y:S01]  /*04f0*/  SYNCS.EXCH.64 URZ, [UR8+0x28c60], UR4 ;  /* 0x028c6004083f75b2 */ /* 0x0006220008000100 */
[----:B------:R3:W0:Y:S01]  /*0500*/  SYNCS.EXCH.64 URZ, [UR8+0x28c58], UR6 ;  /* 0x028c5806083f75b2 */ /* 0x0006220008000100 */
[----:B------:R3:W0:Y:S02]  /*0510*/  SYNCS.EXCH.64 URZ, [UR8+0x28c68], UR4 ;  /* 0x028c6804083f75b2 */ /* 0x0006240008000100 */
[----:B---3--:R-:W-:Y:S01]  /*0520*/  NOP ;  /* 0x0000000000007918 */ /* 0x008fe20000000000 */
.L_x_636:
[----:B------:R-:W3:Y:S01]  /*0530*/  SHFL.IDX PT, R3, R0, RZ, 0x1f ;  /* 0x00001fff00037589 */ /* 0x000ee200000e0000 */
[----:B------:R-:W-:Y:S01]  /*0540*/  NOP ;  /* 0x0000000000007918 */ /* 0x000fe20000000000 */
[----:B---3--:R-:W-:-:S13]  /*0550*/  ISETP.NE.AND P0, PT, R3, RZ, PT ;  /* 0x000000ff0300720c */ /* 0x008fda0003f05270 */
        /* <DEDUP_REMOVED lines=10> */
[----:B-1----:R3:W1:Y:S01]  /*0600*/  SYNCS.EXCH.64 URZ, [UR6+0x28c70], UR4 ;  /* 0x028c7004063f75b2 */ /* 0x0026620008000100 */
[----:B------:R3:W0:Y:S01]  /*0610*/  SYNCS.EXCH.64 URZ, [UR6+0x28c80], UR4 ;  /* 0x028c8004063f75b2 */ /* 0x0006220008000100 */
[----:B------:R3:W0:Y:S01]  /*0620*/  SYNCS.EXCH.64 URZ, [UR6+0x28c78], UR4 ;  /* 0x028c7804063f75b2 */ /* 0x0006220008000100 */
[----:B------:R3:W0:Y:S02]  /*0630*/  SYNCS.EXCH.64 URZ, [UR6+0x28c88], UR4 ;  /* 0x028c8804063f75b2 */ /* 0x0006240008000100 */
[----:B---3--:R-:W-:Y:S01]  /*0640*/  NOP ;  /* 0x0000000000007918 */ /* 0x008fe20000000000 */
.L_x_637:
        /* <DEDUP_REMOVED lines=8> */
[----:B------:R-:W-:Y:S01]  /*06d0*/  ELECT P0, URZ, PT ;  /* 0x00000000003f782f */ /* 0x000fe20003800000 */
[----:B-1----:R-:W-:Y:S02]  /*06e0*/  ULEA UR8, UR5, UR4, 0x18 ;  /* 0x0000000405087291 */ /* 0x002fe4000f8ec03f */
[----:B------:R-:W-:-:S04]  /*06f0*/  UIADD3 UR4, -UR6, 0x100000, URZ ;  /* 0x0010000006047890 */ /* 0x000fc8000fffe13f */
[----:B------:R-:W-:Y:S02]  /*0700*/  USHF.L.U32 UR5, UR4, 0xb, URZ ;  /* 0x0000000b04057899 */ /* 0x000fe4000800063f */
[----:B------:R-:W-:Y:S02]  /*0710*/  USHF.L.U32 UR4, UR4, 0x1, URZ ;  /* 0x0000000104047899 */ /* 0x000fe4000800063f */
        /* <DEDUP_REMOVED lines=9> */
.L_x_638:
        /* <DEDUP_REMOVED lines=22> */
.L_x_639:
[----:B------:R-:W-:Y:S01]  /*0910*/  IMAD.MOV.U32 R3, RZ, RZ, 0x1 ;  /* 0x00000001ff037424 */ /* 0x000fe200078e00ff */
[----:B------:R-:W-:Y:S01]  /*0920*/  ISETP.NE.AND P0, PT, R4, RZ, PT ;  /* 0x000000ff0400720c */ /* 0x000fe20003f05270 */
[----:B------:R-:W-:Y:S01]  /*0930*/  NOP ;  /* 0x0000000000007918 */ /* 0x000fe20000000000 */
[----:B------:R-:W-:Y:S01]  /*0940*/  ULDC.64 UR40, c[0x0][0x208] ;  /* 0x0000820000287ab9 */ /* 0x000fe20000000a00 */
[----:B------:R-:W-:Y:S01]  /*0950*/  BSSY B9, `(.L_x_640) ;  /* 0x0001a24000097945 */ /* 0x000fe20003800000 */
[----:B------:R-:W-:-:S05]  /*0960*/  SEL R3, R3, 0x2, !P0 ;  /* 0x0000000203037807 */ /* 0x000fca0004000000 */
[----:B------:R3:W-:Y:S01]  /*0970*/  STL [R1+0x64], R3 ;  /* 0x0000640301007387 */ /* 0x0007e20000100800 */
[----:B012-4-:R-:W-:Y:S06]  /*0980*/  BAR.SYNC.DEFER_BLOCKING 0x0 ;  /* 0x0000000000007b1d */ /* 0x017fec0000010000 */
[----:B------:R-:W-:Y:S05]  /*0990*/  @!P0 BRA `(.L_x_641) ;  /* 0x0000011000608947 */ /* 0x000fea0003800000 */
.L_x_642:
[----:B------:R-:W-:-:S08]  /*09a0*/  NOP ;  /* 0x0000000000007918 */ /* 0x000fd00000000000 */
[----:B------:R-:W0:Y:S02]  /*09b0*/  USETMAXREG.TRY_ALLOC.CTAPOOL UP0, 0xf0 ;  /* 0x000000f0000079c8 */ /* 0x000e240008000600 */
[----:B0-----:R-:W-:-:S13]  /*09c0*/  PLOP3.LUT P0, PT, PT, PT, UP0, 0x80, 0x0 ;  /* 0x000000000000781c */ /* 0x001fda0003f0f008 */
[----:B------:R-:W-:Y:S05]  /*09d0*/  @!P0 BRA `(.L_x_642) ;  /* 0xfffffffc00f08947 */ /* 0x000fea000383ffff */
[----:B------:R-:W-:Y:S01]  /*09e0*/  ISETP.NE.AND P0, PT, R2, 0x1, PT ;  /* 0x000000010200780c */ /* 0x000fe20003f05270 */
[----:B------:R-:W0:Y:S01]  /*09f0*/  S2UR UR5, SR_CgaCtaId ;  /* 0x00000000000579c3 */ /* 0x000e220000008800 */
[----:B------:R-:W-:-:S11]  /*0a00*/  UMOV UR4, 0x400 ;  /* 0x0000040000047882 */ /* 0x000fd60000000000 */
[----:B------:R-:W-:Y:S06]  /*0a10*/  @!P0 BAR.ARV 0x8, 0x100 ;  /* 0x0204000000008b1d */ /* 0x000fec0000002000 */
[----:B------:R-:W-:Y:S01]  /*0a20*/  ISETP.GE.U32.AND P0, PT, R6, 0x100, PT ;  /* 0x000001000600780c */ /* 0x000fe20003f06070 */
[----:B0-----:R-:W-:-:S06]  /*0a30*/  ULEA UR4, UR5, UR4, 0x18 ;  /* 0x0000000405047291 */ /* 0x001fcc000f8ec03f */
[----:B------:R-:W-:-:S06]  /*0a40*/  IMAD.U32 R2, RZ, RZ, UR4 ;  /* 0x00000004ff027e24 */ /* 0x000fcc000f8e00ff */
[----:B------:R-:W-:Y:S06]  /*0a50*/  @P0 BAR.ARV 0xf, 0x100 ;  /* 0x03c4000000000b1d */ /* 0x000fec0000002000 */
[----:B------:R-:W-:Y:S02]  /*0a60*/  ULDC UR4, c[0x0][0xc3c] ;  /* 0x00030f0000047ab9 */ /* 0x000fe40000000800 */
[----:B------:R-:W-:Y:S06]  /*0a70*/  BAR.SYNC.DEFER_BLOCKING 0x5, 0x180 ;  /* 0x0146000000007b1d */ /* 0x000fec0000010000 */
[----:B------:R-:W0:Y:S02]  /*0a80*/  LDS.128 R152, [R2+0x28cd0] ;  /* 0x028cd00002987984 */ /* 0x000e240000000c00 */
[----:B------:R-:W-:Y:S06]  /*0a90*/  BAR.ARV 0x4, 0x180 ;  /* 0x0106000000007b1d */ /* 0x000fec0000002000 */
[----:B0-----:R-:W-:-:S13]  /*0aa0*/  ISETP.GE.AND P0, PT, R155, UR4, PT ;  /* 0x000000049b007c0c */ /* 0x001fda000bf06270 */
[----:B------:R-:W-:Y:S05]  /*0ab0*/  @P0 BRA `(.L_x_643) ;  /* 0x000001a000340947 */ /* 0x000fea0003800000 */
[----:B------:R-:W2:Y:S01]  /*0ac0*/  LDL R18, [R1+0x64] ;  /* 0x0000640001127983 */ /* 0x000ea20000100800 */
[----:B------:R-:W-:Y:S01]  /*0ad0*/  VIADD R6, R6, 0xffffff80 ;  /* 0xffffff8006067836 */ /* 0x000fe20000000000 */
[----:B------:R-:W-:Y:S01]  /*0ae0*/  CS2R R22, SRZ ;  /* 0x0000000000167805 */ /* 0x000fe2000001ff00 */
[----:B------:R-:W-:Y:S02]  /*0af0*/  IMAD.MOV.U32 R197, RZ, RZ, 0x40 ;  /* 0x00000040ffc57424 */ /* 0x000fe400078e00ff */
[----:B------:R-:W-:Y:S01]  /*0b00*/  IMAD.MOV.U32 R210, RZ, RZ, RZ ;  /* 0x000000ffffd27224 */ /* 0x000fe200078e00ff */
[----:B---3--:R-:W-:Y:S01]  /*0b10*/  SHF.R.S32.HI R3, RZ, 0x1f, R6 ;  /* 0x0000001fff037819 */ /* 0x008fe20000011406 */
[----:B------:R-:W-:-:S03]  /*0b20*/  IMAD.MOV.U32 R185, RZ, RZ, RZ ;  /* 0x000000ffffb97224 */ /* 0x000fc600078e00ff */
[CC--:B------:R-:W-:Y:S02]  /*0b30*/  LEA.HI R4, R3.reuse, R6.reuse, RZ, 0x4 ;  /* 0x0000000603047211 */ /* 0x0c0fe400078f20ff */
[CC--:B------:R-:W-:Y:S02]  /*0b40*/  LEA.HI R5, R3.reuse, R6.reuse, RZ, 0x5 ;  /* 0x0000000603057211 */ /* 0x0c0fe400078f28ff */
[----:B------:R-:W-:Y:S02]  /*0b50*/  SHF.R.S32.HI R7, RZ, 0x4, R4 ;  /* 0x00000004ff077819 */ /* 0x000fe40000011404 */
[--C-:B------:R-:W-:Y:S02]  /*0b60*/  SHF.R.S32.HI R194, RZ, 0x5, R5.reuse ;  /* 0x00000005ffc27819 */ /* 0x100fe40000011405 */
[----:B------:R-:W-:Y:S02]  /*0b70*/  SHF.R.S32.HI R9, RZ, 0x1f, R5 ;  /* 0x0000001fff097819 */ /* 0x000fe40000011405 */
[----:B------:R-:W-:-:S02]  /*0b80*/  LEA.HI R0, R3, R6, RZ, 0x7 ;  /* 0x0000000603007211 */ /* 0x000fc400078f38ff */
[CC--:B------:R-:W-:Y:S02]  /*0b90*/  LEA.HI R13, R3.reuse, R6.reuse, RZ, 0x2 ;  /* 0x00000006030d7211 */ /* 0x0c0fe400078f10ff */
[C---:B------:R-:W-:Y:S02]  /*0ba0*/  LOP3.LUT R5, R4.reuse, 0xfffffff0, RZ, 0xc0, !PT ;  /* 0xfffffff004057812 */ /* 0x040fe400078ec0ff */
[----:B------:R-:W-:Y:S02]  /*0bb0*/  LEA.HI R3, R3, R6, RZ, 0x3 ;  /* 0x0000000603037211 */ /* 0x000fe400078f18ff */
[----:B------:R-:W-:Y:S01]  /*0bc0*/  LEA.HI R4, R4, R7, RZ, 0x1 ;  /* 0x0000000704047211 */ /* 0x000fe200078f08ff */
[----:B------:R-:W-:Y:S01]  /*0bd0*/  IMAD.IADD R8, R6, 0x1, -R5 ;  /* 0x0000000106087824 */ /* 0x000fe200078e0a05 */
[----:B------:R-:W-:Y:S02]  /*0be0*/  LOP3.LUT R15, R3, 0xfffffff8, RZ, 0xc0, !PT ;  /* 0xfffffff8030f7812 */ /* 0x000fe400078ec0ff */
[----:B------:R-:W-:-:S02]  /*0bf0*/  LOP3.LUT R3, R0, 0xffffff80, RZ, 0xc0, !PT ;  /* 0xffffff8000037812 */ /* 0x000fc400078ec0ff */
[----:B------:R-:W-:Y:S01]  /*0c00*/  LOP3.LUT R4, R4, 0x1ffffffe, RZ, 0xc0, !PT ;  /* 0x1ffffffe04047812 */ /* 0x000fe200078ec0ff */
[C---:B------:R-:W-:Y:S01]  /*0c10*/  IMAD.IADD R15, R6.reuse, 0x1, -R15 ;  /* 0x00000001060f7824 */ /* 0x040fe200078e0a0f */
[----:B------:R-:W-:Y:S01]  /*0c20*/  LEA.HI R9, R9, R194, RZ, 0x2 ;  /* 0x000000c209097211 */ /* 0x000fe200078f10ff */
[----:B------:R-:W-:Y:S01]  /*0c30*/  IMAD.IADD R3, R6, 0x1, -R3 ;  /* 0x0000000106037824 */ /* 0x000fe200078e0a03 */
[----:B------:R-:W-:Y:S01]  /*0c40*/  SHF.R.S32.HI R5, RZ, 0x1f, R8 ;  /* 0x0000001fff057819 */ /* 0x000fe20000011408 */
[----:B------:R-:W-:Y:S01]  /*0c50*/  IMAD.IADD R10, R7, 0x1, -R4 ;  /* 0x00000001070a7824 */ /* 0x000fe200078e0a04 */
[----:B------:R-:W-:Y:S01]  /*0c60*/  LOP3.LUT R11, R13, 0xfffffffc, RZ, 0xc0, !PT ;  /* 0xfffffffc0d0b7812 */ /* 0x000fe200078ec0ff */
[----:B------:R-:W-:Y:S01]  /*0c70*/  IMAD.SHL.U32 R188, R15, 0x8, RZ ;  /* 0x000000080fbc7824 */ /* 0x000fe200078e00ff */
[----:B------:R-:W-:Y:S01]  /*0c80*/  SHF.R.S32.HI R20, RZ, 0x7, R0 ;  /* 0x00000007ff147819 */ /* 0x000fe20000011400 */
[----:B------:R-:W-:Y:S01]  /*0c90*/  IMAD.SHL.U32 R10, R10, 0x8, RZ ;  /* 0x000000080a0a7824 */ /* 0x000fe200078e00ff */
[----:B------:R-:W-:Y:S01]  /*0ca0*/  LOP3.LUT R7, R9, 0x3ffffc, RZ, 0xc0, !PT ;  /* 0x003ffffc09077812 */ /* 0x000fe200078ec0ff */
[----:B------:R-:W-:Y:S01]  /*0cb0*/  IMAD.IADD R186, R6, 0x1, -R11 ;  /* 0x0000000106ba7824 */ /* 0x000fe200078e0a0b */
[----:B------:R-:W-:Y:S01]  /*0cc0*/  LEA.HI R9, R5, R8, RZ, 0x3 ;  /* 0x0000000805097211 */ /* 0x000fe200078f18ff */
[----:B------:R-:W-:Y:S01]  /*0cd0*/  IMAD R17, R20, 0x100, R8 ;  /* 0x0000010014117824 */ /* 0x000fe200078e0208 */
[----:B------:R-:W-:Y:S01]  /*0ce0*/  SHF.R.S32.HI R4, RZ, 0x1f, R3 ;  /* 0x0000001fff047819 */ /* 0x000fe20000011403 */
[----:B------:R-:W-:Y:S01]  /*0cf0*/  IMAD.IADD R12, R194, 0x1, -R7 ;  /* 0x00000001c20c7824 */ /* 0x000fe200078e0a07 */
[----:B------:R-:W-:Y:S01]  /*0d00*/  SHF.R.S32.HI R19, RZ, 0x2, R13 ;  /* 0x00000002ff137819 */ /* 0x000fe2000001140d */
[----:B------:R-:W-:Y:S01]  /*0d10*/  IMAD.SHL.U32 R16, R186, 0x8, RZ ;  /* 0x00000008ba107824 */ /* 0x000fe200078e00ff */
[----:B------:R-:W-:Y:S01]  /*0d20*/  LOP3.LUT R11, R9, 0xfffffff8, RZ, 0xc0, !PT ;  /* 0xfffffff8090b7812 */ /* 0x000fe200078ec0ff */
[----:B------:R-:W-:Y:S01]  /*0d30*/  IMAD R17, R12, 0x10, R17 ;  /* 0x000000100c117824 */ /* 0x000fe200078e0211 */
[CC--:B------:R-:W-:Y:S01]  /*0d40*/  LEA.HI R5, R4.reuse, R3.reuse, RZ, 0x2 ;  /* 0x0000000304057211 */ /* 0x0c0fe200078f10ff */
[----:B------:R-:W-:Y:S01]  /*0d50*/  VIADD R12, R19, 0x20 ;  /* 0x00000020130c7836 */ /* 0x000fe20000000000 */
[----:B------:R-:W-:Y:S01]  /*0d60*/  LEA.HI R4, R4, R3, RZ, 0x5 ;  /* 0x0000000304047211 */ /* 0x000fe200078f28ff */
[----:B------:R-:W-:Y:S01]  /*0d70*/  IMAD.IADD R11, R8, 0x1, -R11 ;  /* 0x00000001080b7824 */ /* 0x000fe200078e0a0b */
[----:B------:R-:W-:Y:S01]  /*0d80*/  LOP3.LUT R8, R5, 0x7ffffffc, RZ, 0xc0, !PT ;  /* 0x7ffffffc05087812 */ /* 0x000fe200078ec0ff */
[----:B------:R-:W-:Y:S01]  /*0d90*/  IMAD.SHL.U32 R9, R9, 0x40, RZ ;  /* 0x0000004009097824 */ /* 0x000fe200078e00ff */
[--C-:B------:R-:W-:Y:S01]  /*0da0*/  SHF.R.S32.HI R6, RZ, 0x2, R5.reuse ;  /* 0x00000002ff067819 */ /* 0x100fe20000011405 */
[----:B------:R-:W-:Y:S01]  /*0db0*/  STL [R1+0x2c], R20 ;  /* 0x00002c1401007387 */ /* 0x000fe20000100800 */
[----:B------:R-:W-:Y:S01]  /*0dc0*/  SHF.R.S32.HI R7, RZ, 0x1f, R5 ;  /* 0x0000001fff077819 */ /* 0x000fe20000011405 */
[----:B------:R-:W-:Y:S01]  /*0dd0*/  IMAD.IADD R8, R3, 0x1, -R8 ;  /* 0x0000000103087824 */ /* 0x000fe200078e0a08 */
[----:B------:R-:W-:Y:S01]  /*0de0*/  SHF.R.S32.HI R5, RZ, 0x1f, R12 ;  /* 0x0000001fff057819 */ /* 0x000fe2000001140c */
[----:B------:R-:W-:Y:S01]  /*0df0*/  IMAD.SHL.U32 R3, R11, 0x40, RZ ;  /* 0x000000400b037824 */ /* 0x000fe200078e00ff */
[----:B------:R-:W-:Y:S01]  /*0e00*/  LEA.HI R7, R7, R6, RZ, 0x3 ;  /* 0x0000000607077211 */ /* 0x000fe200078f18ff */
[----:B------:R-:W-:Y:S01]  /*0e10*/  VIADD R209, R188, 0x40 ;  /* 0x00000040bcd17836 */ /* 0x000fe20000000000 */
[----:B------:R-:W-:Y:S01]  /*0e20*/  LEA.HI R14, R5, R12, RZ, 0x3 ;  /* 0x0000000c050e7211 */ /* 0x000fe200078f18ff */
[----:B------:R-:W-:Y:S01]  /*0e30*/  IMAD.SHL.U32 R12, R12, 0x40, RZ ;  /* 0x000000400c0c7824 */ /* 0x000fe200078e00ff */
[----:B------:R-:W-:Y:S01]  /*0e40*/  LOP3.LUT R3, R3, 0x1c0, RZ, 0xc0, !PT ;  /* 0x000001c003037812 */ /* 0x000fe200078ec0ff */
[----:B------:R-:W-:Y:S01]  /*0e50*/  VIADD R208, R188, 0x80 ;  /* 0x00000080bcd07836 */ /* 0x000fe20000000000 */
[----:B------:R-:W-:Y:S01]  /*0e60*/  LOP3.LUT R7, R7, 0xfffffff8, RZ, 0xc0, !PT ;  /* 0xfffffff807077812 */ /* 0x000fe200078ec0ff */
[----:B------:R-:W-:Y:S01]  /*0e70*/  IMAD.SHL.U32 R14, R14, 0x40, RZ ;  /* 0x000000400e0e7824 */ /* 0x000fe200078e00ff */
[----:B------:R-:W-:Y:S01]  /*0e80*/  LOP3.LUT R5, R12, 0x1c0, RZ, 0xc0, !PT ;  /* 0x000001c00c057812 */ /* 0x000fe200078ec0ff */
[--C-:B------:R-:W-:Y:S01]  /*0e90*/  IMAD.U32 R12, R17, 0x40, R10.reuse ;  /* 0x00000040110c7824 */ /* 0x100fe200078e000a */
[----:B------:R-:W-:Y:S01]  /*0ea0*/  LOP3.LUT R10, R3, 0x8, R10, 0xf8, !PT ;  /* 0x00000008030a7812 */ /* 0x000fe200078ef80a */
[----:B------:R-:W-:Y:S01]  /*0eb0*/  IMAD.IADD R7, R6, 0x1, -R7 ;  /* 0x0000000106077824 */ /* 0x000fe200078e0a07 */
[----:B------:R-:W-:Y:S01]  /*0ec0*/  SHF.R.U32.HI R3, RZ, 0x3, R3 ;  /* 0x00000003ff037819 */ /* 0x000fe20000011603 */
[----:B------:R-:W-:Y:S01]  /*0ed0*/  VIADD R207, R188, 0xc0 ;  /* 0x000000c0bccf7836 */ /* 0x000fe20000000000 */
[----:B------:R-:W-:Y:S01]  /*0ee0*/  LEA.HI R0, R0, R20, RZ, 0x1 ;  /* 0x0000001400007211 */ /* 0x000fe200078f08ff */
[----:B------:R0:W-:Y:S01]  /*0ef0*/  STL [R1+0x78], R12 ;  /* 0x0000780c01007387 */ /* 0x0001e20000100800 */
[----:B------:R-:W-:Y:S01]  /*0f00*/  LOP3.LUT R10, R10, R3, RZ, 0x3c, !PT ;  /* 0x000000030a0a7212 */ /* 0x000fe200078e3cff */
[----:B------:R-:W-:Y:S01]  /*0f10*/  VIADD R206, R188, 0x100 ;  /* 0x00000100bcce7836 */ /* 0x000fe20000000000 */
[----:B------:R-:W-:Y:S01]  /*0f20*/  LEA.HI R3, R186, R186, RZ, 0x1 ;  /* 0x000000baba037211 */ /* 0x000fe200078f08ff */
[----:B------:R-:W-:Y:S01]  /*0f30*/  VIADD R205, R188, 0x140 ;  /* 0x00000140bccd7836 */ /* 0x000fe20000000000 */
[----:B------:R-:W-:-:S02]  /*0f40*/  LOP3.LUT R0, R0, 0xfffffe, RZ, 0xc0, !PT ;  /* 0x00fffffe00007812 */ /* 0x000fc400078ec0ff */
[----:B------:R-:W-:Y:S02]  /*0f50*/  SHF.R.U32.HI R6, RZ, 0x3, R5 ;  /* 0x00000003ff067819 */ /* 0x000fe40000011605 */
[----:B------:R-:W-:Y:S01]  /*0f60*/  LOP3.LUT R5, R5, 0x38, R16, 0xf8, !PT ;  /* 0x0000003805057812 */ /* 0x000fe200078ef810 */
[----:B------:R-:W-:Y:S01]  /*0f70*/  IMAD.IADD R0, R20, 0x1, -R0 ;  /* 0x0000000114007824 */ /* 0x000fe200078e0a00 */
[----:B------:R-:W-:Y:S02]  /*0f80*/  LOP3.LUT R14, R14, 0xfffffe00, RZ, 0xc0, !PT ;  /* 0xfffffe000e0e7812 */ /* 0x000fe400078ec0ff */
[----:B------:R-:W-:Y:S02]  /*0f90*/  LOP3.LUT R3, R3, 0x1ffffffe, RZ, 0xc0, !PT ;  /* 0x1ffffffe03037812 */ /* 0x000fe400078ec0ff */
[----:B------:R-:W-:Y:S02]  /*0fa0*/  SHF.R.S32.HI R4, RZ, 0x5, R4 ;  /* 0x00000005ff047819 */ /* 0x000fe40000011404 */
[----:B------:R-:W-:Y:S01]  /*0fb0*/  LOP3.LUT R5, R14, R5, R6, 0xf6, !PT ;  /* 0x000000050e057212 */ /* 0x000fe200078ef606 */
[----:B------:R-:W-:Y:S01]  /*0fc0*/  IMAD.IADD R6, R186, 0x1, -R3 ;  /* 0x00000001ba067824 */ /* 0x000fe200078e0a03 */
[----:B------:R-:W-:Y:S01]  /*0fd0*/  LOP3.LUT R9, R9, 0x7ffffe00, RZ, 0xc0, !PT ;  /* 0x7ffffe0009097812 */ /* 0x000fe200078ec0ff */
[----:B------:R-:W-:Y:S01]  /*0fe0*/  IMAD.SHL.U32 R3, R0, 0x100, RZ ;  /* 0x0000010000037824 */ /* 0x000fe200078e00ff */
[----:B------:R-:W-:Y:S01]  /*0ff0*/  R2P PR, R11, 0x6 ;  /* 0x000000060b007804 */ /* 0x000fe20000000000 */
[----:B------:R-:W-:Y:S01]  /*1000*/  IMAD R191, R4, 0x10, R7 ;  /* 0x0000001004bf7824 */ /* 0x000fe200078e0207 */
[----:B------:R-:W-:Y:S01]  /*1010*/  SHF.R.S32.HI R4, RZ, 0x1f, R13 ;  /* 0x0000001fff047819 */ /* 0x000fe2000001140d */
[----:B------:R-:W-:Y:S01]  /*1020*/  IMAD.SHL.U32 R0, R8, 0x2, RZ ;  /* 0x0000000208007824 */ /* 0x000fe200078e00ff */
[----:B------:R1:W-:Y:S01]  /*1030*/  STL [R1+0x74], R3 ;  /* 0x0000740301007387 */ /* 0x0003e20000100800 */
[----:B------:R-:W-:Y:S01]  /*1040*/  IMAD R13, R6, 0x8, R191 ;  /* 0x00000008060d7824 */ /* 0x000fe200078e02bf */
[----:B------:R-:W-:Y:S01]  /*1050*/  LEA.HI R4, R4, R19, RZ, 0x3 ;  /* 0x0000001304047211 */ /* 0x000fe200078f18ff */
[----:B------:R-:W-:Y:S01]  /*1060*/  IMAD.IADD R193, R0, 0x1, R3 ;  /* 0x0000000100c17824 */ /* 0x000fe200078e0203 */
[----:B------:R3:W-:Y:S01]  /*1070*/  STL [R1+0x30], R0 ;  /* 0x0000300001007387 */ /* 0x0007e20000100800 */
[----:B------:R-:W-:Y:S01]  /*1080*/  IMAD R9, R194, 0x400, R9 ;  /* 0x00000400c2097824 */ /* 0x000fe200078e0209 */
[----:B------:R-:W-:Y:S01]  /*1090*/  LOP3.LUT R4, R4, 0xfffffff8, RZ, 0xc0, !PT ;  /* 0xfffffff804047812 */ /* 0x000fe200078ec0ff */
[----:B0-----:R-:W-:Y:S01]  /*10a0*/  VIADD R12, R193, 0x8 ;  /* 0x00000008c10c7836 */ /* 0x001fe20000000000 */
[----:B------:R-:W-:Y:S01]  /*10b0*/  SHF.R.S32.HI R7, RZ, 0x1f, R209 ;  /* 0x0000001fff077819 */ /* 0x000fe200000114d1 */
[----:B------:R-:W-:Y:S01]  /*10c0*/  IMAD.IADD R9, R9, 0x1, R10 ;  /* 0x0000000109097824 */ /* 0x000fe200078e020a */
[----:B------:R-:W-:Y:S01]  /*10d0*/  SHF.R.S32.HI R7, RZ, 0x1f, R207 ;  /* 0x0000001fff077819 */ /* 0x000fe200000114cf */
[----:B-1----:R-:W-:Y:S01]  /*10e0*/  IMAD R3, R5, 0x2, R2 ;  /* 0x0000000205037824 */ /* 0x002fe200078e0202 */
[----:B------:R-:W-:Y:S01]  /*10f0*/  SHF.R.S32.HI R6, RZ, 0x1f, R12 ;  /* 0x0000001fff067819 */ /* 0x000fe2000001140c */
[----:B------:R-:W-:Y:S01]  /*1100*/  IMAD.IADD R189, R19, 0x1, -R4 ;  /* 0x0000000113bd7824 */ /* 0x000fe200078e0a04 */
[----:B------:R-:W-:Y:S01]  /*1110*/  SHF.R.S32.HI R4, RZ, 0x1f, R208 ;  /* 0x0000001fff047819 */ /* 0x000fe200000114d0 */
[C---:B------:R-:W-:Y:S01]  /*1120*/  VIADD R8, R193.reuse, 0x20 ;  /* 0x00000020c1087836 */ /* 0x040fe20000000000 */
[----:B------:R0:W-:Y:S01]  /*1130*/  STL [R1+0x68], R3 ;  /* 0x0000680301007387 */ /* 0x0001e20000100800 */
[----:B------:R-:W-:Y:S01]  /*1140*/  SHF.R.S32.HI R4, RZ, 0x1f, R206 ;  /* 0x0000001fff047819 */ /* 0x000fe200000114ce */
[C---:B------:R-:W-:Y:S01]  /*1150*/  VIADD R7, R193.reuse, 0x28 ;  /* 0x00000028c1077836 */ /* 0x040fe20000000000 */
[----:B---3--:R-:W-:Y:S01]  /*1160*/  SHF.R.S32.HI R0, RZ, 0x1f, R205 ;  /* 0x0000001fff007819 */ /* 0x008fe200000114cd */
[----:B------:R1:W-:Y:S01]  /*1170*/  STL [R1+0x6c], R13 ;  /* 0x00006c0d01007387 */ /* 0x0003e20000100800 */
[----:B------:R-:W-:Y:S01]  /*1180*/  SHF.R.S32.HI R0, RZ, 0x1f, R193 ;  /* 0x0000001fff007819 */ /* 0x000fe200000114c1 */
[C---:B------:R-:W-:Y:S01]  /*1190*/  VIADD R5, R193.reuse, 0x30 ;  /* 0x00000030c1057836 */ /* 0x040fe20000000000 */
[----:B------:R-:W-:Y:S01]  /*11a0*/  SHF.R.S32.HI R6, RZ, 0x1f, R8 ;  /* 0x0000001fff067819 */ /* 0x000fe20000011408 */
[C---:B------:R-:W-:Y:S01]  /*11b0*/  VIADD R4, R193.reuse, 0x38 ;  /* 0x00000038c1047836 */ /* 0x040fe20000000000 */
[----:B------:R-:W-:Y:S01]  /*11c0*/  SHF.R.S32.HI R8, RZ, 0x1f, R7 ;  /* 0x0000001fff087819 */ /* 0x000fe20000011407 */
[C---:B0-----:R-:W-:Y:S01]  /*11d0*/  VIADD R3, R193.reuse, 0x40 ;  /* 0x00000040c1037836 */ /* 0x041fe20000000000 */
[----:B------:R-:W-:Y:S01]  /*11e0*/  SHF.R.S32.HI R7, RZ, 0x1f, R5 ;  /* 0x0000001fff077819 */ /* 0x000fe20000011405 */
[C---:B------:R-:W-:Y:S01]  /*11f0*/  VIADD R0, R193.reuse, 0x48 ;  /* 0x00000048c1007836 */ /* 0x040fe20000000000 */
[----:B------:R-:W-:Y:S01]  /*1200*/  SHF.R.S32.HI R6, RZ, 0x1f, R4 ;  /* 0x0000001fff067819 */ /* 0x000fe20000011404 */
[C---:B------:R-:W-:Y:S01]  /*1210*/  VIADD R237, R193.reuse, 0x50 ;  /* 0x00000050c1ed7836 */ /* 0x040fe20000000000 */
[----:B------:R-:W-:Y:S01]  /*1220*/  SHF.R.S32.HI R5, RZ, 0x1f, R3 ;  /* 0x0000001fff057819 */ /* 0x000fe20000011403 */
[----:B------:R-:W-:Y:S01]  /*1230*/  VIADD R236, R193, 0x58 ;  /* 0x00000058c1ec7836 */ /* 0x000fe20000000000 */
[----:B------:R-:W-:Y:S01]  /*1240*/  SHF.R.S32.HI R4, RZ, 0x1f, R0 ;  /* 0x0000001fff047819 */ /* 0x000fe20000011400 */
[----:B------:R-:W-:Y:S01]  /*1250*/  IMAD R195, R9, 0x2, R2 ;  /* 0x0000000209c37824 */ /* 0x000fe200078e0202 */
[----:B------:R-:W-:Y:S01]  /*1260*/  SHF.R.S32.HI R3, RZ, 0x1f, R237 ;  /* 0x0000001fff037819 */ /* 0x000fe200000114ed */
[C---:B------:R-:W-:Y:S01]  /*1270*/  VIADD R234, R193.reuse, 0x68 ;  /* 0x00000068c1ea7836 */ /* 0x040fe20000000000 */
[----:B------:R-:W-:Y:S01]  /*1280*/  SHF.R.S32.HI R0, RZ, 0x1f, R236 ;  /* 0x0000001fff007819 */ /* 0x000fe200000114ec */
[----:B------:R-:W-:Y:S01]  /*1290*/  VIADD R233, R193, 0x70 ;  /* 0x00000070c1e97836 */ /* 0x000fe20000000000 */
[----:B------:R-:W-:Y:S01]  /*12a0*/  SEL R197, R197, 0xffffffc0, !P2 ;  /* 0xffffffc0c5c57807 */ /* 0x000fe20005000000 */
        /* <DEDUP_REMOVED lines=20> */
[C---:B------:R-:W-:Y:S01]  /*13f0*/  VIADD R224, R193.reuse, 0xa8 ;  /* 0x000000a8c1e07836 */ /* 0x040fe20000000000 */
[----:B------:R-:W-:Y:S01]  /*1400*/  SHF.R.S32.HI R0, RZ, 0x1f, R222 ;  /* 0x0000001fff007819 */ /* 0x000fe200000114de */
[----:B------:R-:W-:-:S02]  /*1410*/  VIADD R220, R193, 0xc8 ;  /* 0x000000c8c1dc7836 */ /* 0x000fc40000000000 */
        /* <DEDUP_REMOVED lines=20> */
[----:B------:R-:W-:Y:S01]  /*1560*/  IMAD.SHL.U32 R186, R186, 0x4, RZ ;  /* 0x00000004baba7824 */ /* 0x000fe200078e00ff */
[----:B------:R-:W-:Y:S01]  /*1570*/  SHF.R.S32.HI R0, RZ, 0x1f, R212 ;  /* 0x0000001fff007819 */ /* 0x000fe200000114d4 */
[----:B------:R-:W-:-:S02]  /*1580*/  @P1 VIADD R196, R198, 0xffffffe0 ;  /* 0xffffffe0c6c41836 */ /* 0x000fc40000000000 */
[----:B------:R-:W-:Y:S02]  /*1590*/  IMAD.IADD R198, R198, 0x1, R197 ;  /* 0x00000001c6c67824 */ /* 0x000fe400078e02c5 */
[----:B------:R-:W-:Y:S02]  /*15a0*/  VIADD R190, R186, 0x10 ;  /* 0x00000010babe7836 */ /* 0x000fe40000000000 */
[----:B------:R-:W-:Y:S01]  /*15b0*/  IMAD.IADD R197, R197, 0x1, R196 ;  /* 0x00000001c5c57824 */ /* 0x000fe200078e02c4 */
[----:B--2---:R-:W-:Y:S01]  /*15c0*/  LOP3.LUT R184, R18, 0x1, RZ, 0xfc, !PT ;  /* 0x0000000112b87812 */ /* 0x004fe200078efcff */
[----:B-1----:R-:W-:-:S07]  /*15d0*/  IMAD.MOV.U32 R18, RZ, RZ, RZ ;  /* 0x000000ffff127224 */ /* 0x002fce00078e00ff */
.L_x_771:
[----:B0-----:R-:W0:Y:S01]  /*15e0*/  LDC.64 R200, c[0x0][0xc88] ;  /* 0x00032200ffc87b82 */ /* 0x001e220000000a00 */
[----:B------:R-:W-:Y:S01]  /*15f0*/  ULDC.64 UR4, c[0x0][0xa28] ;  /* 0x00028a0000047ab9 */ /* 0x000fe20000000a00 */
[----:B------:R-:W-:Y:S01]  /*1600*/  ULDC.64 UR8, c[0x0][0xa18] ;  /* 0x0002860000087ab9 */ /* 0x000fe20000000a00 */
[----:B------:R-:W-:Y:S01]  /*1610*/  ULDC.64 UR6, c[0x0][0xa08] ;  /* 0x0002820000067ab9 */ /* 0x000fe20000000a00 */
[----:B0-----:R-:W-:-:S06]  /*1620*/  IMAD.WIDE R200, R155, 0x4, R200 ;  /* 0x000000049bc87825 */ /* 0x001fcc00078e02c8 */
[----:B--2---:R-:W2:Y:S01]  /*1630*/  LDG.E R200, desc[UR40][R200.64] ;  /* 0x00000028c8c87981 */ /* 0x004ea2000c1e1900 */
[----:B------:R-:W-:Y:S01]  /*1640*/  ISETP.NE.U32.AND P2, PT, RZ, UR4, PT ;  /* 0x00000004ff007c0c */ /* 0x000fe2000bf45070 */
[----:B----45:R-:W-:Y:S01]  /*1650*/  IMAD.MOV.U32 R11, RZ, RZ, RZ ;  /* 0x000000ffff0b7224 */ /* 0x030fe200078e00ff */
[----:B------:R-:W-:Y:S01]  /*1660*/  ISETP.NE.U32.AND P1, PT, RZ, UR8, PT ;  /* 0x00000008ff007c0c */ /* 0x000fe2000bf25070 */
[----:B------:R-:W-:Y:S01]  /*1670*/  IMAD.MOV.U32 R25, RZ, RZ, RZ ;  /* 0x000000ffff197224 */ /* 0x000fe200078e00ff */
[----:B------:R-:W-:Y:S02]  /*1680*/  ISETP.NE.AND.EX P2, PT, RZ, UR5, PT, P2 ;  /* 0x00000005ff007c0c */ /* 0x000fe4000bf45320 */
[----:B------:R-:W-:Y:S02]  /*1690*/  ISETP.NE.AND.EX P1, PT, RZ, UR9, PT, P1 ;  /* 0x00000009ff007c0c */ /* 0x000fe4000bf25310 */
[----:B------:R-:W-:-:S04]  /*16a0*/  ISETP.NE.U32.AND P0, PT, RZ, UR6, PT ;  /* 0x00000006ff007c0c */ /* 0x000fc8000bf05070 */
[----:B------:R-:W-:Y:S02]  /*16b0*/  ISETP.NE.AND.EX P0, PT, RZ, UR7, PT, P0 ;  /* 0x00000007ff007c0c */ /* 0x000fe4000bf05300 */
[----:B--2---:R-:W-:Y:S01]  /*16c0*/  SHF.R.S32.HI R0, RZ, 0x1f, R200 ;  /* 0x0000001fff007819 */ /* 0x004fe200000114c8 */
[C---:B------:R-:W-:Y:S02]  /*16d0*/  IMAD.SHL.U32 R203, R200.reuse, 0x4, RZ ;  /* 0x00000004c8cb7824 */ /* 0x040fe400078e00ff */
[C---:B------:R-:W-:Y:S02]  /*16e0*/  @P2 LEA R6, P3, R200.reuse, UR4, 0x2 ;  /* 0x00000004c8062c11 */ /* 0x040fe4000f8610ff */
[C-C-:B------:R-:W-:Y:S01]  /*16f0*/  SHF.L.U64.HI R204, R200.reuse, 0x2, R0.reuse ;  /* 0x00000002c8cc7819 */ /* 0x140fe20000010200 */
[----:B------:R0:W-:Y:S01]  /*1700*/  STL [R1+0x24], R0 ;  /* 0x0000240001007387 */ /* 0x0001e20000100800 */
[----:B------:R-:W-:Y:S01]  /*1710*/  @P2 LEA.HI.X R7, R200, UR5, R0, 0x2, P3 ;  /* 0x00000005c8072c11 */ /* 0x000fe200098f1400 */
[----:B------:R-:W-:Y:S01]  /*1720*/  ULDC UR4, c[0x0][0x288] ;  /* 0x0000a20000047ab9 */ /* 0x000fe20000000800 */
[----:B-1----:R-:W-:-:S03]  /*1730*/  IADD3 R4, P4, R203, UR6, RZ ;  /* 0x00000006cb047c10 */ /* 0x002fc6000ff9e0ff */
[----:B------:R1:W5:Y:S01]  /*1740*/  @P2 LDG.E R11, desc[UR40][R6.64] ;  /* 0x00000028060b2981 */ /* 0x000362000c1e1900 */
[----:B------:R-:W-:Y:S01]  /*1750*/  @P1 IADD3 R8, P2, R203, UR8, RZ ;  /* 0x00000008cb081c10 */ /* 0x000fe2000ff5e0ff */
[----:B------:R-:W-:Y:S01]  /*1760*/  IMAD.U32 R155, RZ, RZ, UR4 ;  /* 0x00000004ff9b7e24 */ /* 0x000fe2000f8e00ff */
[C---:B------:R-:W-:Y:S01]  /*1770*/  IADD3.X R5, R204.reuse, UR7, RZ, P4, !PT ;  /* 0x00000007cc057c10 */ /* 0x040fe2000a7fe4ff */
[----:B------:R-:W-:Y:S01]  /*1780*/  ULDC.64 UR4, c[0x0][0x418] ;  /* 0x0001060000047ab9 */ /* 0x000fe20000000a00 */
[----:B------:R-:W-:-:S03]  /*1790*/  @P1 IADD3.X R9, R204, UR9, RZ, P2, !PT ;  /* 0x00000009cc091c10 */ /* 0x000fc600097fe4ff */
[----:B------:R1:W5:Y:S01]  /*17a0*/  @P0 LDG.E R25, desc[UR40][R4.64] ;  /* 0x0000002804190981 */ /* 0x000362000c1e1900 */
[----:B------:R-:W-:Y:S01]  /*17b0*/  UISETP.NE.U32.AND UP0, UPT, UR4, URZ, UPT ;  /* 0x0000003f0400728c */ /* 0x000fe2000bf05070 */
[C---:B------:R-:W-:Y:S01]  /*17c0*/  LOP3.LUT R3, R154.reuse, 0xff000000, RZ, 0xc0, !PT ;  /* 0xff0000009a037812 */ /* 0x040fe200078ec0ff */
[----:B------:R-:W-:Y:S01]  /*17d0*/  ULDC.64 UR8, c[0x0][0xa20] ;  /* 0x0002880000087ab9 */ /* 0x000fe20000000a00 */
[----:B------:R1:W5:Y:S01]  /*17e0*/  @P1 LDG.E R155, desc[UR40][R8.64] ;  /* 0x00000028089b1981 */ /* 0x000362000c1e1900 */
[----:B------:R-:W-:Y:S01]  /*17f0*/  UISETP.NE.AND.EX UP0, UPT, UR5, URZ, UPT, UP0 ;  /* 0x0000003f0500728c */ /* 0x000fe2000bf05300 */
[----:B------:R-:W-:Y:S01]  /*1800*/  ULDC UR4, c[0x0][0x424] ;  /* 0x0001090000047ab9 */ /* 0x000fe20000000800 */
[----:B------:R-:W-:Y:S02]  /*1810*/  ISETP.NE.U32.AND P2, PT, RZ, UR8, PT ;  /* 0x00000008ff007c0c */ /* 0x000fe4000bf45070 */
[----:B------:R-:W-:Y:S01]  /*1820*/  USEL UR4, UR4, 0x1, UP0 ;  /* 0x0000000104047887 */ /* 0x000fe20008000000 */
[----:B------:R-:W-:Y:S01]  /*1830*/  ULDC UR5, c[0x0][0x2f0] ;  /* 0x0000bc0000057ab9 */ /* 0x000fe20000000800 */
[----:B0-----:R-:W-:-:S02]  /*1840*/  LOP3.LUT R0, R154, 0xff0000, RZ, 0xc0, !PT ;  /* 0x00ff00009a007812 */ /* 0x001fc400078ec0ff */
[----:B------:R-:W-:Y:S01]  /*1850*/  UIMAD UR4, UR4, UR5, URZ ;  /* 0x00000005040472a4 */ /* 0x000fe2000f8e023f */
[----:B------:R-:W-:Y:S02]  /*1860*/  SHF.R.U32.HI R3, RZ, 0x8, R3 ;  /* 0x00000008ff037819 */ /* 0x000fe40000011603 */
[----:B------:R-:W-:Y:S01]  /*1870*/  ISETP.NE.AND.EX P2, PT, RZ, UR9, PT, P2 ;  /* 0x00000009ff007c0c */ /* 0x000fe2000bf45320 */
[----:B------:R-:W-:Y:S01]  /*1880*/  ULDC UR5, c[0x0][0x348] ;  /* 0x0000d20000057ab9 */ /* 0x000fe20000000800 */
[----:B------:R-:W-:Y:S01]  /*1890*/  LEA.HI R201, R0, R3, RZ, 0x10 ;  /* 0x0000000300c97211 */ /* 0x000fe200078f80ff */
[----:B------:R-:W-:Y:S01]  /*18a0*/  IMAD.MOV.U32 R202, RZ, RZ, R153 ;  /* 0x000000ffffca7224 */ /* 0x000fe200078e0099 */
[----:B------:R-:W-:Y:S01]  /*18b0*/  LOP3.LUT R199, R154, 0xffff, RZ, 0xc0, !PT ;  /* 0x0000ffff9ac77812 */ /* 0x000fe200078ec0ff */
[----:B-1----:R-:W-:Y:S08]  /*18c0*/  @P1 BRA `(.L_x_644) ;  /* 0x0000000000241947 */ /* 0x002ff00003800000 */
[----:B------:R-:W-:Y:S02]  /*18d0*/  ULDC.64 UR6, c[0x0][0xa00] ;  /* 0x0002800000067ab9 */ /* 0x000fe40000000a00 */
[----:B------:R-:W-:-:S04]  /*18e0*/  ISETP.NE.U32.AND P1, PT, RZ, UR6, PT ;  /* 0x00000006ff007c0c */ /* 0x000fc8000bf25070 */
[----:B------:R-:W-:-:S13]  /*18f0*/  ISETP.NE.AND.EX P1, PT, RZ, UR7, PT, P1 ;  /* 0x00000007ff007c0c */ /* 0x000fda000bf25310 */
[----:B------:R-:W-:Y:S05]  /*1900*/  @!P1 BRA `(.L_x_644) ;  /* 0x0000000000149947 */ /* 0x000fea0003800000 */
[----:B------:R-:W0:Y:S02]  /*1910*/  LDC.64 R6, c[0x0][0xa00] ;  /* 0x00028000ff067b82 */ /* 0x000e240000000a00 */
[----:B0-----:R-:W-:-:S05]  /*1920*/  IMAD.WIDE R6, R200, 0x4, R6 ;  /* 0x00000004c8067825 */ /* 0x001fca00078e0206 */
[----:B-----5:R-:W2:Y:S04]  /*1930*/  LDG.E R155, desc[UR40][R6.64] ;  /* 0x00000028069b7981 */ /* 0x020ea8000c1e1900 */
[----:B------:R-:W2:Y:S02]  /*1940*/  LDG.E R0, desc[UR40][R6.64+0x4] ;  /* 0x0000042806007981 */ /* 0x000ea4000c1e1900 */
[----:B--2---:R-:W-:-:S07]  /*1950*/  IMAD.IADD R155, R0, 0x1, -R155 ;  /* 0x00000001009b7824 */ /* 0x004fce00078e0a9b */
.L_x_644:
[----:B------:R-:W-:Y:S02]  /*1960*/  IMAD.U32 R42, RZ, RZ, UR5 ;  /* 0x00000005ff2a7e24 */ /* 0x000fe4000f8e00ff */
[----:B------:R-:W-:Y:S01]  /*1970*/  IMAD.U32 R24, RZ, RZ, UR4 ;  /* 0x00000004ff187e24 */ /* 0x000fe2000f8e00ff */
[----:B------:R-:W-:Y:S06]  /*1980*/  @!P2 BRA `(.L_x_645) ;  /* 0x000000000010a947 */ /* 0x000fec0003800000 */
[----:B------:R-:W-:-:S04]  /*1990*/  IADD3 R4, P0, R203, UR8, RZ ;  /* 0x00000008cb047c10 */ /* 0x000fc8000ff1e0ff */
[----:B------:R-:W-:-:S05]  /*19a0*/  IADD3.X R5, R204, UR9, RZ, P0, !PT ;  /* 0x00000009cc057c10 */ /* 0x000fca00087fe4ff */
[----:B------:R0:W5:Y:S01]  /*19b0*/  LDG.E R24, desc[UR40][R4.64] ;  /* 0x0000002804187981 */ /* 0x000162000c1e1900 */
[----:B------:R-:W-:Y:S05]  /*19c0*/  BRA `(.L_x_646) ;  /* 0x0000000000107947 */ /* 0x000fea0003800000 */
.L_x_645:
[----:B------:R-:W-:Y:S05]  /*19d0*/  @!P0 BRA `(.L_x_646) ;  /* 0x00000000000c8947 */ /* 0x000fea0003800000 */
[----:B------:R-:W2:Y:S04]  /*19e0*/  LDG.E R3, desc[UR40][R4.64] ;  /* 0x0000002804037981 */ /* 0x000ea8000c1e1900 */
[----:B------:R-:W2:Y:S02]  /*19f0*/  LDG.E R24, desc[UR40][R4.64+0x4] ;  /* 0x0000042804187981 */ /* 0x000ea4000c1e1900 */
[----:B--2---:R-:W-:-:S07]  /*1a00*/  IMAD.IADD R24, R24, 0x1, -R3 ;  /* 0x0000000118187824 */ /* 0x004fce00078e0a03 */
.L_x_646:
[----:B------:R-:W-:Y:S01]  /*1a10*/  ULDC.64 UR4, c[0x0][0xa10] ;  /* 0x0002840000047ab9 */ /* 0x000fe20000000a00 */
[----:B------:R-:W2:Y:S01]  /*1a20*/  LDL.LU R8, [R1+0x28] ;  /* 0x0000280001087983 */ /* 0x000ea20000300800 */
[----:B------:R-:W-:-:S04]  /*1a30*/  ISETP.NE.U32.AND P0, PT, RZ, UR4, PT ;  /* 0x00000004ff007c0c */ /* 0x000fc8000bf05070 */
[----:B------:R-:W-:Y:S01]  /*1a40*/  ISETP.NE.AND.EX P0, PT, RZ, UR5, PT, P0 ;  /* 0x00000005ff007c0c */ /* 0x000fe2000bf05300 */
[----:B------:R-:W-:Y:S02]  /*1a50*/  ULDC.64 UR4, c[0x0][0xa30] ;  /* 0x00028c0000047ab9 */ /* 0x000fe40000000a00 */
[----:B------:R-:W-:-:S10]  /*1a60*/  ISETP.NE.U32.AND P1, PT, RZ, UR4, PT ;  /* 0x00000004ff007c0c */ /* 0x000fd4000bf25070 */
[----:B------:R-:W1:Y:S02]  /*1a70*/  @P0 LDC.64 R6, c[0x0][0xa10] ;  /* 0x00028400ff060b82 */ /* 0x000e640000000a00 */
[----:B-1----:R-:W-:-:S05]  /*1a80*/  @P0 IMAD.WIDE R6, R200, 0x4, R6 ;  /* 0x00000004c8060825 */ /* 0x002fca00078e0206 */
[----:B------:R-:W3:Y:S04]  /*1a90*/  @P0 LDG.E R0, desc[UR40][R6.64] ;  /* 0x0000002806000981 */ /* 0x000ee8000c1e1900 */
[----:B------:R-:W3:Y:S01]  /*1aa0*/  @P0 LDG.E R3, desc[UR40][R6.64+0x4] ;  /* 0x0000042806030981 */ /* 0x000ee2000c1e1900 */
[----:B------:R-:W-:Y:S01]  /*1ab0*/  ISETP.NE.AND.EX P1, PT, RZ, UR5, PT, P1 ;  /* 0x00000005ff007c0c */ /* 0x000fe2000bf25310 */
[----:B-----5:R-:W-:-:S12]  /*1ac0*/  IMAD.MOV.U32 R154, RZ, RZ, R24 ;  /* 0x000000ffff9a7224 */ /* 0x020fd800078e0018 */
[----:B0-----:R-:W-:-:S04]  /*1ad0*/  @P1 IADD3 R4, P2, R203, UR4, RZ ;  /* 0x00000004cb041c10 */ /* 0x001fc8000ff5e0ff */
[----:B------:R-:W-:-:S05]  /*1ae0*/  @P1 IADD3.X R5, R204, UR5, RZ, P2, !PT ;  /* 0x00000005cc051c10 */ /* 0x000fca00097fe4ff */
[----:B------:R0:W5:Y:S01]  /*1af0*/  @P1 LDG.E R154, desc[UR40][R4.64] ;  /* 0x00000028049a1981 */ /* 0x000162000c1e1900 */
[----:B------:R-:W-:Y:S01]  /*1b00*/  IMAD.IADD R11, R24, 0x1, -R11 ;  /* 0x00000001180b7824 */ /* 0x000fe200078e0a0b */
[----:B------:R-:W-:Y:S01]  /*1b10*/  BSSY B0, `(.L_x_647) ;  /* 0x000002c000007945 */ /* 0x000fe20003800000 */
[----:B------:R-:W-:Y:S02]  /*1b20*/  LOP3.LUT R211, R201, 0xff, RZ, 0xc0, !PT ;  /* 0x000000ffc9d37812 */ /* 0x000fe400078ec0ff */
[----:B------:R-:W-:Y:S02]  /*1b30*/  SHF.R.U32.HI R201, RZ, 0x10, R201 ;  /* 0x00000010ffc97819 */ /* 0x000fe400000116c9 */
[----:B--2---:R-:W-:Y:S01]  /*1b40*/  LOP3.LUT R8, R8, 0xfffffffd, RZ, 0xc0, !PT ;  /* 0xfffffffd08087812 */ /* 0x004fe200078ec0ff */
[----:B---3--:R-:W-:-:S04]  /*1b50*/  @P0 IMAD.IADD R42, R3, 0x1, -R0 ;  /* 0x00000001032a0824 */ /* 0x008fc800078e0a00 */
[----:B------:R-:W-:-:S04]  /*1b60*/  IMAD.IADD R152, R11, 0x1, R42 ;  /* 0x000000010b987824 */ /* 0x000fc800078e022a */
[C---:B------:R-:W-:Y:S01]  /*1b70*/  VIADD R0, R152.reuse, 0x3f ;  /* 0x0000003f98007836 */ /* 0x040fe20000000000 */
[----:B------:R-:W-:-:S04]  /*1b80*/  ISETP.GE.AND P3, PT, R152, 0x1, PT ;  /* 0x000000019800780c */ /* 0x000fc80003f66270 */
[----:B------:R-:W-:-:S04]  /*1b90*/  SHF.R.S32.HI R3, RZ, 0x1f, R0 ;  /* 0x0000001fff037819 */ /* 0x000fc80000011400 */
[----:B------:R-:W-:Y:S01]  /*1ba0*/  LEA.HI R3, R3, R0, RZ, 0x6 ;  /* 0x0000000003037211 */ /* 0x000fe200078f30ff */
[----:B------:R-:W-:-:S03]  /*1bb0*/  IMAD.MOV.U32 R0, RZ, RZ, RZ ;  /* 0x000000ffff007224 */ /* 0x000fc600078e00ff */
[----:B------:R-:W-:Y:S02]  /*1bc0*/  SHF.R.S32.HI R168, RZ, 0x6, R3 ;  /* 0x00000006ffa87819 */ /* 0x000fe40000011403 */
[----:B------:R-:W-:-:S05]  /*1bd0*/  @P3 LOP3.LUT R8, R8, 0x2, RZ, 0xfc, !PT ;  /* 0x0000000208083812 */ /* 0x000fca00078efcff */
[----:B------:R0:W-:Y:S01]  /*1be0*/  STL [R1+0x28], R8 ;  /* 0x0000280801007387 */ /* 0x0001e20000100800 */
[----:B------:R-:W-:Y:S05]  /*1bf0*/  @!P3 BRA `(.L_x_648) ;  /* 0x000000000074b947 */ /* 0x000fea0003800000 */
[----:B------:R-:W-:Y:S01]  /*1c00*/  ISETP.NE.AND P0, PT, R201, RZ, PT ;  /* 0x000000ffc900720c */ /* 0x000fe20003f05270 */
[----:B------:R-:W-:-:S03]  /*1c10*/  ULDC UR4, c[0x0][0x9f0] ;  /* 0x00027c0000047ab9 */ /* 0x000fc60000000800 */
[----:B------:R-:W-:-:S04]  /*1c20*/  SEL R9, R201, UR4, P0 ;  /* 0x00000004c9097c07 */ /* 0x000fc80008000000 */
[-C--:B------:R-:W-:Y:S02]  /*1c30*/  IABS R6, R9.reuse ;  /* 0x0000000900067213 */ /* 0x080fe40000000000 */
[----:B------:R-:W-:Y:S02]  /*1c40*/  IADD3 R0, R168, -0x1, R9 ;  /* 0xffffffffa8007810 */ /* 0x000fe40007ffe009 */
[----:B------:R-:W1:Y:S01]  /*1c50*/  I2F.RP R3, R6 ;  /* 0x0000000600037306 */ /* 0x000e620000209400 */
[-C--:B------:R-:W-:Y:S02]  /*1c60*/  IABS R10, R9.reuse ;  /* 0x00000009000a7213 */ /* 0x080fe40000000000 */
[----:B0-----:R-:W-:Y:S02]  /*1c70*/  IABS R8, R0 ;  /* 0x0000000000087213 */ /* 0x001fe40000000000 */
[----:B------:R-:W-:-:S04]  /*1c80*/  LOP3.LUT R0, R0, R9, RZ, 0x3c, !PT ;  /* 0x0000000900007212 */ /* 0x000fc800078e3cff */
[----:B------:R-:W-:Y:S01]  /*1c90*/  ISETP.GE.AND P2, PT, R0, RZ, PT ;  /* 0x000000ff0000720c */ /* 0x000fe20003f46270 */
[----:B-1----:R-:W0:Y:S02]  /*1ca0*/  MUFU.RCP R3, R3 ;  /* 0x0000000300037308 */ /* 0x002e240000001000 */
[----:B0-----:R-:W-:Y:S02]  /*1cb0*/  VIADD R4, R3, 0xffffffe ;  /* 0x0ffffffe03047836 */ /* 0x001fe40000000000 */
[----:B------:R-:W-:-:S04]  /*1cc0*/  IMAD.MOV R3, RZ, RZ, -R10 ;  /* 0x000000ffff037224 */ /* 0x000fc800078e0a0a */
        /* <DEDUP_REMOVED lines=16> */
.L_x_648:
[----:B------:R-:W-:Y:S05]  /*1dd0*/  BSYNC B0 ;  /* 0x0000000000007941 */ /* 0x000fea0003800000 */
.L_x_647:
[----:B------:R-:W-:Y:S01]  /*1de0*/  IMAD R3, R211, R0, RZ ;  /* 0x00000000d3037224 */ /* 0x000fe200078e02ff */
[----:B------:R-:W-:-:S04]  /*1df0*/  PLOP3.LUT P3, PT, PT, PT, PT, 0x80, 0x0 ;  /* 0x000000000000781c */ /* 0x000fc80003f6f070 */
[C---:B------:R-:W-:Y:S01]  /*1e00*/  VIADDMNMX R0, R3.reuse, R0, R168, PT ;  /* 0x0000000003007246 */ /* 0x040fe200038001a8 */
[----:B------:R-:W-:-:S04]  /*1e10*/  IMAD R3, R3, 0x40, -R11 ;  /* 0x0000004003037824 */ /* 0x000fc800078e0a0b */
[----:B0-----:R-:W-:Y:S01]  /*1e20*/  IMAD R5, R0, 0x40, -R11 ;  /* 0x0000004000057824 */ /* 0x001fe200078e0a0b */
[----:B------:R-:W-:-:S04]  /*1e30*/  VIMNMX R3, RZ, R3, !PT ;  /* 0x00000003ff037248 */ /* 0x000fc80007fe0100 */
[----:B------:R-:W-:Y:S02]  /*1e40*/  VIMNMX R0, R5, R42, PT ;  /* 0x0000002a05007248 */ /* 0x000fe40003fe0100 */
[----:B------:R-:W-:Y:S02]  /*1e50*/  SHF.R.U32.HI R41, RZ, 0x6, R3 ;  /* 0x00000006ff297819 */ /* 0x000fe40000011603 */
[----:B------:R-:W-:-:S03]  /*1e60*/  ISETP.GT.AND P0, PT, R0, R3, PT ;  /* 0x000000030000720c */ /* 0x000fc60003f04270 */
[----:B------:R-:W-:-:S10]  /*1e70*/  IMAD.MOV.U32 R40, RZ, RZ, R41 ;  /* 0x000000ffff287224 */ /* 0x000fd400078e0029 */
[----:B------:R-:W-:-:S05]  /*1e80*/  @P0 VIADD R0, R0, 0x3f ;  /* 0x0000003f00000836 */ /* 0x000fca0000000000 */
[----:B------:R-:W-:-:S04]  /*1e90*/  @P0 SHF.R.S32.HI R3, RZ, 0x1f, R0 ;  /* 0x0000001fff030819 */ /* 0x000fc80000011400 */
[----:B------:R-:W-:-:S04]  /*1ea0*/  @P0 LEA.HI R3, R3, R0, RZ, 0x6 ;  /* 0x0000000003030211 */ /* 0x000fc800078f30ff */
[----:B------:R-:W-:-:S04]  /*1eb0*/  @P0 SHF.R.S32.HI R40, RZ, 0x6, R3 ;  /* 0x00000006ff280819 */ /* 0x000fc80000011403 */
[----:B------:R-:W-:-:S13]  /*1ec0*/  ISETP.GT.AND P0, PT, R40, R41, PT ;  /* 0x000000292800720c */ /* 0x000fda0003f04270 */
[----:B------:R-:W-:Y:S05]  /*1ed0*/  @!P0 BRA `(.L_x_649) ;  /* 0x0000002800948947 */ /* 0x000fea0003800000 */
[----:B------:R-:W-:Y:S01]  /*1ee0*/  VIADD R0, R2, 0x22400 ;  /* 0x0002240002007836 */ /* 0x000fe20000000000 */
[----:B------:R-:W-:Y:S04]  /*1ef0*/  BSSY B6, `(.L_x_650) ;  /* 0x0000013000067945 */ /* 0x000fe80003800000 */
[----:B------:R-:W-:-:S13]  /*1f00*/  LOP3.LUT P0, RZ, R0, 0x3ff, RZ, 0xc0, !PT ;  /* 0x000003ff00ff7812 */ /* 0x000fda000780c0ff */
[----:B------:R-:W-:Y:S05]  /*1f10*/  @!P0 BRA `(.L_x_651) ;  /* 0x0000000000408947 */ /* 0x000fea0003800000 */
[----:B------:R-:W-:Y:S01]  /*1f20*/  MOV R14, 0x0 ;  /* 0x00000000000e7802 */ /* 0x000fe20000000f00 */
[----:B------:R-:W-:Y:S01]  /*1f30*/  ULDC.64 UR4, c[0x4][0x90] ;  /* 0x0100240000047ab9 */ /* 0x000fe20000000a00 */
[----:B------:R-:W-:Y:S01]  /*1f40*/  ULDC.64 UR6, c[0x4][0x30] ;  /* 0x01000c0000067ab9 */ /* 0x000fe20000000a00 */
[----:B------:R-:W-:Y:S02]  /*1f50*/  IMAD.U32 R4, RZ, RZ, UR4 ;  /* 0x00000004ff047e24 */ /* 0x000fe4000f8e00ff */
[----:B------:R-:W-:Y:S01]  /*1f60*/  IMAD.U32 R5, RZ, RZ, UR5 ;  /* 0x00000005ff057e24 */ /* 0x000fe2000f8e00ff */
[----:B------:R-:W0:Y:S01]  /*1f70*/  LDC.64 R14, c[0x4][R14] ;  /* 0x010000000e0e7b82 */ /* 0x000e220000000a00 */
[----:B------:R-:W-:Y:S01]  /*1f80*/  ULDC.64 UR4, c[0x4][0x98] ;  /* 0x0100260000047ab9 */ /* 0x000fe20000000a00 */
        /* <DEDUP_REMOVED lines=8> */
[----:B0----5:R-:W-:Y:S05]  /*2010*/  CALL.ABS.NOINC R14 ;  /* 0x000000000e007343 */ /* 0x021fea0003c00000 */
.L_x_651:
[----:B------:R-:W-:Y:S05]  /*2020*/  BSYNC B6 ;  /* 0x0000000000067941 */ /* 0x000fea0003800000 */
.L_x_650:
        /* <DEDUP_REMOVED lines=20> */
.L_x_653:
[----:B------:R-:W-:Y:S05]  /*2170*/  BSYNC B6 ;  /* 0x0000000000067941 */ /* 0x000fea0003800000 */
.L_x_652:
[----:B------:R-:W-:Y:S01]  /*2180*/  ULDC.64 UR4, c[0x0][0x9f8] ;  /* 0x00027e0000047ab9 */ /* 0x000fe20000000a00 */
[----:B------:R-:W-:Y:S01]  /*2190*/  IMAD.MOV.U32 R3, RZ, RZ, R200 ;  /* 0x000000ffff037224 */ /* 0x000fe200078e00c8 */
[----:B------:R-:W-:Y:S01]  /*21a0*/  ISETP.NE.U32.AND P0, PT, RZ, UR4, PT ;  /* 0x00000004ff007c0c */ /* 0x000fe2000bf05070 */
[----:B------:R-:W0:Y:S01]  /*21b0*/  LDC.64 R6, c[0x0][0x300] ;  /* 0x0000c000ff067b82 */ /* 0x000e220000000a00 */
[----:B------:R-:W-:Y:S01]  /*21c0*/  IMAD.IADD R38, R25, 0x1, R24 ;  /* 0x0000000119267824 */ /* 0x000fe200078e0218 */
[----:B------:R-:W-:Y:S01]  /*21d0*/  ULDC.64 UR6, c[0x0][0xa08] ;  /* 0x0002820000067ab9 */ /* 0x000fe20000000a00 */
[----:B------:R-:W-:-:S05]  /*21e0*/  ISETP.NE.AND.EX P0, PT, RZ, UR5, PT, P0 ;  /* 0x00000005ff007c0c */ /* 0x000fca000bf05300 */
[----:B------:R-:W1:Y:S08]  /*21f0*/  LDC R25, c[0x0][0x3f4] ;  /* 0x0000fd00ff197b82 */ /* 0x000e700000000800 */
[----:B------:R-:W-:Y:S01]  /*2200*/  @P0 IADD3 R4, P1, R203, UR4, RZ ;  /* 0x00000004cb040c10 */ /* 0x000fe2000ff3e0ff */
[----:B------:R-:W2:Y:S03]  /*2210*/  LDC.64 R52, c[0x0][0x408] ;  /* 0x00010200ff347b82 */ /* 0x000ea60000000a00 */
[----:B------:R-:W-:Y:S01]  /*2220*/  @P0 IADD3.X R5, R204, UR5, RZ, P1, !PT ;  /* 0x00000005cc050c10 */ /* 0x000fe20008ffe4ff */
[----:B------:R-:W-:-:S04]  /*2230*/  ULDC.64 UR4, c[0x0][0x308] ;  /* 0x0000c20000047ab9 */ /* 0x000fc80000000a00 */
[----:B------:R3:W4:Y:S01]  /*2240*/  @P0 LDG.E R3, desc[UR40][R4.64] ;  /* 0x0000002804030981 */ /* 0x000722000c1e1900 */
[----:B------:R-:W-:Y:S01]  /*2250*/  SHF.R.S32.HI R11, RZ, 0x1f, R38 ;  /* 0x0000001fff0b7819 */ /* 0x000fe20000011426 */
[-C--:B0-----:R-:W-:Y:S01]  /*2260*/  IMAD.WIDE.U32 R8, R38, R6.reuse, RZ ;  /* 0x0000000626087225 */ /* 0x081fe200078e00ff */
[----:B------:R-:W-:Y:S01]  /*2270*/  ISETP.NE.U32.AND P0, PT, RZ, UR6, PT ;  /* 0x00000006ff007c0c */ /* 0x000fe2000bf05070 */
[----:B------:R-:W0:Y:S01]  /*2280*/  S2R R55, SR_TID.X ;  /* 0x0000000000377919 */ /* 0x000e220000002100 */
[----:B------:R-:W-:Y:S01]  /*2290*/  SHF.R.S32.HI R17, RZ, 0x1f, R16 ;  /* 0x0000001fff117819 */ /* 0x000fe20000011410 */
[-C--:B------:R-:W-:Y:S01]  /*22a0*/  IMAD R0, R11, R6.reuse, RZ ;  /* 0x000000060b007224 */ /* 0x080fe200078e02ff */
[----:B------:R-:W-:Y:S01]  /*22b0*/  ISETP.NE.AND.EX P0, PT, RZ, UR7, PT, P0 ;  /* 0x00000007ff007c0c */ /* 0x000fe2000bf05300 */
[----:B------:R-:W-:Y:S01]  /*22c0*/  IMAD.SHL.U32 R50, R189, 0x40, RZ ;  /* 0x00000040bd327824 */ /* 0x000fe200078e00ff */
[----:B-1----:R-:W-:Y:S01]  /*22d0*/  ISETP.GE.AND P2, PT, R16, R25, PT ;  /* 0x000000191000720c */ /* 0x002fe20003f46270 */
[----:B------:R-:W-:Y:S01]  /*22e0*/  IMAD R13, R38, R7, R0 ;  /* 0x00000007260d7224 */ /* 0x000fe200078e0200 */
[----:B---3--:R-:W1:Y:S01]  /*22f0*/  LDC.64 R4, c[0x0][0x3f8] ;  /* 0x0000fe00ff047b82 */ /* 0x008e620000000a00 */
[----:B------:R-:W-:Y:S01]  /*2300*/  SHF.R.S32.HI R0, RZ, 0x1f, R19 ;  /* 0x0000001fff007819 */ /* 0x000fe20000011413 */
[----:B------:R-:W-:Y:S01]  /*2310*/  IMAD.WIDE.U32 R44, R19, R6, R16 ;  /* 0x00000006132c7225 */ /* 0x000fe200078e0010 */
[----:B------:R-:W-:-:S02]  /*2320*/  SHF.R.S32.HI R187, RZ, 0x1f, R186 ;  /* 0x0000001fffbb7819 */ /* 0x000fc400000114ba */
[----:B------:R-:W-:Y:S01]  /*2330*/  LOP3.LUT R50, R50, 0x1c0, RZ, 0xc0, !PT ;  /* 0x000001c032327812 */ /* 0x000fe200078ec0ff */
[----:B------:R-:W-:Y:S01]  /*2340*/  IMAD.IADD R9, R9, 0x1, R13 ;  /* 0x0000000109097824 */ /* 0x000fe200078e020d */
[----:B------:R-:W-:Y:S01]  /*2350*/  P2R R72, PR, RZ, 0x4 ;  /* 0x00000004ff487803 */ /* 0x000fe20000000000 */
[----:B------:R-:W-:Y:S01]  /*2360*/  IMAD R14, R0, R6, RZ ;  /* 0x00000006000e7224 */ /* 0x000fe200078e02ff */
[----:B------:R-:W-:Y:S01]  /*2370*/  SHF.R.U32.HI R54, RZ, 0x3, R50 ;  /* 0x00000003ff367819 */ /* 0x000fe20000011632 */
[C---:B------:R-:W-:Y:S01]  /*2380*/  IMAD.WIDE.U32 R20, R199.reuse, UR4, R8 ;  /* 0x00000004c7147c25 */ /* 0x040fe2000f8e0008 */
[----:B--2---:R-:W-:Y:S02]  /*2390*/  SHF.L.U64.HI R51, R52, 0x6, R53 ;  /* 0x0000000634337819 */ /* 0x004fe40000010235 */
[----:B------:R-:W-:Y:S01]  /*23a0*/  SHF.L.U64.HI R46, R6, 0x6, R7 ;  /* 0x00000006062e7819 */ /* 0x000fe20000010207 */
[----:B------:R-:W-:Y:S01]  /*23b0*/  IMAD R21, R199, UR5, R21 ;  /* 0x00000005c7157c24 */ /* 0x000fe2000f8e0215 */
[----:B------:R-:W-:Y:S01]  /*23c0*/  ULDC.64 UR4, c[0x0][0x330] ;  /* 0x0000cc0000047ab9 */ /* 0x000fe20000000a00 */
[----:B------:R-:W-:-:S02]  /*23d0*/  IMAD R14, R19, R7, R14 ;  /* 0x00000007130e7224 */ /* 0x000fc400078e020e */
[----:B------:R-:W-:-:S04]  /*23e0*/  IMAD.WIDE.U32 R28, R199, UR4, R16 ;  /* 0x00000004c71c7c25 */ /* 0x000fc8000f8e0010 */
[----:B------:R-:W-:Y:S01]  /*23f0*/  IMAD R29, R199, UR5, R29 ;  /* 0x00000005c71d7c24 */ /* 0x000fe2000f8e021d */
[----:B------:R-:W-:Y:S01]  /*2400*/  ULDC.64 UR4, c[0x0][0x310] ;  /* 0x0000c40000047ab9 */ /* 0x000fe20000000a00 */
[-C--:B-1----:R-:W-:Y:S01]  /*2410*/  IMAD R12, R0, R4.reuse, RZ ;  /* 0x00000004000c7224 */ /* 0x082fe200078e02ff */
[----:B------:R-:W-:Y:S01]  /*2420*/  SHF.L.U64.HI R48, R4, 0x6, R5 ;  /* 0x0000000604307819 */ /* 0x000fe20000010205 */
[----:B------:R-:W-:Y:S01]  /*2430*/  IMAD.WIDE.U32 R30, R19, R4, R186 ;  /* 0x00000004131e7225 */ /* 0x000fe200078e00ba */
[----:B0-----:R-:W-:-:S03]  /*2440*/  LEA.HI R55, R55, 0x8, RZ, 0x19 ;  /* 0x0000000837377811 */ /* 0x001fc600078fc8ff */
[C---:B------:R-:W-:Y:S02]  /*2450*/  IMAD R13, R19.reuse, R5, R12 ;  /* 0x00000005130d7224 */ /* 0x040fe400078e020c */
[----:B------:R-:W-:-:S04]  /*2460*/  IMAD.WIDE.U32 R32, R19, R4, R16 ;  /* 0x0000000413207225 */ /* 0x000fc800078e0010 */
[----:B------:R-:W-:Y:S02]  /*2470*/  IMAD.IADD R31, R31, 0x1, R13 ;  /* 0x000000011f1f7824 */ /* 0x000fe400078e020d */
[----:B------:R-:W-:Y:S01]  /*2480*/  IMAD.IADD R33, R13, 0x1, R33 ;  /* 0x000000010d217824 */ /* 0x000fe200078e0221 */
[----:B-----5:R-:W-:Y:S01]  /*2490*/  SHF.R.S32.HI R13, RZ, 0x1f, R154 ;  /* 0x0000001fff0d7819 */ /* 0x020fe2000001149a */
[----:B------:R-:W-:-:S04]  /*24a0*/  IMAD.WIDE.U32 R34, R19, R52, R186 ;  /* 0x0000003413227225 */ /* 0x000fc800078e00ba */
[----:B------:R-:W-:-:S04]  /*24b0*/  IMAD.WIDE.U32 R36, R19, R52, R16 ;  /* 0x0000003413247225 */ /* 0x000fc800078e0010 */
[----:B------:R-:W-:-:S04]  /*24c0*/  IMAD.WIDE.U32 R30, R154, R4, R30 ;  /* 0x000000049a1e7225 */ /* 0x000fc800078e001e */
[----:B------:R-:W-:-:S04]  /*24d0*/  IMAD.WIDE.U32 R32, R154, R4, R32 ;  /* 0x000000049a207225 */ /* 0x000fc800078e0020 */
[----:B------:R-:W-:Y:S02]  /*24e0*/  IMAD.SHL.U32 R47, R6, 0x40, RZ ;  /* 0x00000040062f7824 */ /* 0x000fe400078e00ff */
[----:B------:R-:W-:Y:S02]  /*24f0*/  IMAD.SHL.U32 R49, R4, 0x40, RZ ;  /* 0x0000004004317824 */ /* 0x000fe400078e00ff */
[----:B------:R-:W-:Y:S01]  /*2500*/  IMAD.SHL.U32 R56, R25, 0x2, RZ ;  /* 0x0000000219387824 */ /* 0x000fe200078e00ff */
[----:B----4-:R-:W-:Y:S02]  /*2510*/  SHF.R.S32.HI R8, RZ, 0x1f, R3 ;  /* 0x0000001fff087819 */ /* 0x010fe40000011403 */
[----:B------:R-:W-:Y:S02]  /*2520*/  SEL R9, R3, RZ, !P0 ;  /* 0x000000ff03097207 */ /* 0x000fe40004000000 */
[----:B------:R-:W-:-:S03]  /*2530*/  SEL R8, R8, RZ, !P0 ;  /* 0x000000ff08087207 */ /* 0x000fc60004000000 */
[----:B------:R-:W-:-:S04]  /*2540*/  IMAD.WIDE.U32 R20, R9, UR4, R20 ;  /* 0x0000000409147c25 */ /* 0x000fc8000f8e0014 */
[----:B------:R-:W-:Y:S01]  /*2550*/  IMAD R10, R8, UR4, RZ ;  /* 0x00000004080a7c24 */ /* 0x000fe2000f8e02ff */
[----:B------:R-:W-:-:S03]  /*2560*/  IADD3 R3, P0, R20, R44, RZ ;  /* 0x0000002c14037210 */ /* 0x000fc60007f1e0ff */
[C---:B------:R-:W-:Y:S01]  /*2570*/  IMAD R43, R9.reuse, UR5, R10 ;  /* 0x00000005092b7c24 */ /* 0x040fe2000f8e020a */
[----:B------:R-:W-:Y:S02]  /*2580*/  ULDC.64 UR4, c[0x0][0x338] ;  /* 0x0000ce0000047ab9 */ /* 0x000fe40000000a00 */
[----:B------:R-:W-:Y:S02]  /*2590*/  IMAD R8, R8, UR4, RZ ;  /* 0x0000000408087c24 */ /* 0x000fe4000f8e02ff */
[----:B------:R-:W-:Y:S01]  /*25a0*/  IMAD.WIDE.U32 R28, R9, UR4, R28 ;  /* 0x00000004091c7c25 */ /* 0x000fe2000f8e001c */
[----:B------:R-:W-:-:S03]  /*25b0*/  ULDC UR4, c[0x0][0x2f4] ;  /* 0x0000bd0000047ab9 */ /* 0x000fc60000000800 */
[----:B------:R-:W-:Y:S01]  /*25c0*/  IMAD R71, R9, UR5, R8 ;  /* 0x0000000509477c24 */ /* 0x000fe2000f8e0208 */
[----:B------:R-:W-:Y:S01]  /*25d0*/  SEL R9, R25, RZ, P2 ;  /* 0x000000ff19097207 */ /* 0x000fe20001000000 */
[----:B------:R-:W-:Y:S01]  /*25e0*/  IMAD R8, R0, R52, RZ ;  /* 0x0000003400087224 */ /* 0x000fe200078e02ff */
[----:B------:R-:W-:Y:S01]  /*25f0*/  IADD3 R38, P2, R19, R38, RZ ;  /* 0x0000002613267210 */ /* 0x000fe20007f5e0ff */
[----:B------:R-:W-:Y:S02]  /*2600*/  IMAD.IADD R43, R21, 0x1, R43 ;  /* 0x00000001152b7824 */ /* 0x000fe400078e022b */
[C---:B------:R-:W-:Y:S02]  /*2610*/  IMAD.IADD R9, R16.reuse, 0x1, R9 ;  /* 0x0000000110097824 */ /* 0x040fe400078e0209 */
[----:B------:R-:W-:Y:S01]  /*2620*/  IMAD R15, R19, R53, R8 ;  /* 0x00000035130f7224 */ /* 0x000fe200078e0208 */
[----:B------:R-:W-:Y:S01]  /*2630*/  IADD3.X R44, R43, R45, R14, P0, !PT ;  /* 0x0000002d2b2c7210 */ /* 0x000fe200007fe40e */
[----:B------:R-:W-:Y:S01]  /*2640*/  IMAD.X R39, R11, 0x1, R0, P2 ;  /* 0x000000010b277824 */ /* 0x000fe200010e0600 */
[----:B------:R-:W-:Y:S01]  /*2650*/  SHF.R.S32.HI R8, RZ, 0x1f, R9 ;  /* 0x0000001fff087819 */ /* 0x000fe20000011409 */
[----:B------:R-:W-:Y:S01]  /*2660*/  IMAD.IADD R35, R35, 0x1, R15 ;  /* 0x0000000123237824 */ /* 0x000fe200078e020f */
[----:B------:R-:W-:Y:S01]  /*2670*/  ISETP.GE.AND P0, PT, R16, UR4, PT ;  /* 0x0000000410007c0c */ /* 0x000fe2000bf06270 */
[----:B------:R-:W-:Y:S01]  /*2680*/  IMAD.IADD R37, R15, 0x1, R37 ;  /* 0x000000010f257824 */ /* 0x000fe200078e0225 */
[----:B------:R-:W-:Y:S01]  /*2690*/  LEA.HI R45, R8, R9, RZ, 0x3 ;  /* 0x00000009082d7211 */ /* 0x000fe200078f18ff */
[----:B------:R-:W-:-:S02]  /*26a0*/  IMAD R8, R13, R4, RZ ;  /* 0x000000040d087224 */ /* 0x000fc400078e02ff */
[----:B------:R-:W-:Y:S01]  /*26b0*/  IMAD R13, R13, R52, RZ ;  /* 0x000000340d0d7224 */ /* 0x000fe200078e02ff */
[----:B------:R-:W-:Y:S01]  /*26c0*/  LOP3.LUT R60, R45, 0xfffffff8, RZ, 0xc0, !PT ;  /* 0xfffffff82d3c7812 */ /* 0x000fe200078ec0ff */
[----:B------:R-:W-:Y:S01]  /*26d0*/  IMAD R59, R154, R5, R8 ;  /* 0x000000059a3b7224 */ /* 0x000fe200078e0208 */
[----:B------:R-:W-:Y:S01]  /*26e0*/  LOP3.LUT R5, R50, 0x18, R16, 0xf8, !PT ;  /* 0x0000001832057812 */ /* 0x000fe200078ef810 */
[----:B------:R-:W-:Y:S01]  /*26f0*/  IMAD R13, R154, R53, R13 ;  /* 0x000000359a0d7224 */ /* 0x000fe200078e020d */
[----:B------:R-:W-:Y:S01]  /*2700*/  SHF.R.S32.HI R63, RZ, 0x1f, R60 ;  /* 0x0000001fff3f7819 */ /* 0x000fe2000001143c */
[----:B------:R-:W-:Y:S01]  /*2710*/  VIADD R53, R16, 0x20 ;  /* 0x0000002010357836 */ /* 0x000fe20000000000 */
[----:B------:R-:W-:Y:S01]  /*2720*/  LOP3.LUT R5, R5, R54, RZ, 0x3c, !PT ;  /* 0x0000003605057212 */ /* 0x000fe200078e3cff */
[----:B------:R-:W-:-:S03]  /*2730*/  IMAD.WIDE.U32 R34, R154, R52, R34 ;  /* 0x000000349a227225 */ /* 0x000fc600078e0022 */
[----:B------:R-:W-:Y:S01]  /*2740*/  ISETP.GE.AND P1, PT, R53, UR4, PT ;  /* 0x0000000435007c0c */ /* 0x000fe2000bf26270 */
[----:B------:R-:W-:Y:S01]  /*2750*/  IMAD R57, R194, 0x200, R5 ;  /* 0x00000200c2397824 */ /* 0x000fe200078e0205 */
[----:B------:R-:W-:Y:S01]  /*2760*/  LOP3.LUT R5, R50, 0x38, R45, 0xf8, !PT ;  /* 0x0000003832057812 */ /* 0x000fe200078ef82d */
[----:B------:R-:W-:-:S03]  /*2770*/  IMAD.WIDE.U32 R36, R154, R52, R36 ;  /* 0x000000349a247225 */ /* 0x000fc600078e0024 */
[----:B------:R-:W-:Y:S01]  /*2780*/  LOP3.LUT R5, R5, R54, RZ, 0x3c, !PT ;  /* 0x0000003605057212 */ /* 0x000fe200078e3cff */
[----:B------:R-:W-:Y:S02]  /*2790*/  IMAD.IADD R58, R31, 0x1, R59 ;  /* 0x000000011f3a7824 */ /* 0x000fe400078e023b */
[----:B------:R-:W-:Y:S02]  /*27a0*/  IMAD.SHL.U32 R52, R52, 0x40, RZ ;  /* 0x0000004034347824 */ /* 0x000fe400078e00ff */
[----:B------:R-:W-:Y:S02]  /*27b0*/  IMAD.IADD R59, R59, 0x1, R33 ;  /* 0x000000013b3b7824 */ /* 0x000fe400078e0221 */
[----:B------:R-:W-:Y:S02]  /*27c0*/  IMAD.IADD R61, R35, 0x1, R13 ;  /* 0x00000001233d7824 */ /* 0x000fe400078e020d */
[----:B------:R-:W-:Y:S02]  /*27d0*/  IMAD.IADD R62, R13, 0x1, R37 ;  /* 0x000000010d3e7824 */ /* 0x000fe400078e0225 */
[----:B------:R-:W-:-:S02]  /*27e0*/  IMAD R70, R194, 0x200, R5 ;  /* 0x00000200c2467824 */ /* 0x000fc400078e0205 */
[----:B------:R-:W-:-:S07]  /*27f0*/  IMAD.IADD R71, R29, 0x1, R71 ;  /* 0x000000011d477824 */ /* 0x000fce00078e0247 */
.L_x_683:
[----:B----4-:R-:W0:Y:S01]  /*2800*/  LDC.64 R64, c[0x0][0x2e8] ;  /* 0x0000ba00ff407b82 */ /* 0x010e220000000a00 */
[----:B------:R-:W-:Y:S01]  /*2810*/  VIADD R40, R40, 0xffffffff ;  /* 0xffffffff28287836 */ /* 0x000fe20000000000 */
[----:B------:R-:W-:Y:S05]  /*2820*/  YIELD ;  /* 0x0000000000007946 */ /* 0x000fea0003800000 */
[----:B------:R-:W-:Y:S01]  /*2830*/  SHF.R.S32.HI R67, RZ, 0x1f, R40 ;  /* 0x0000001fff437819 */ /* 0x000fe20000011428 */
[----:B------:R-:W1:Y:S01]  /*2840*/  LDC R27, c[0x0][0x3f4] ;  /* 0x0000fd00ff1b7b82 */ /* 0x000e620000000800 */
[-C--:B------:R-:W-:Y:S01]  /*2850*/  IMAD R4, R46, R40.reuse, RZ ;  /* 0x000000282e047224 */ /* 0x080fe200078e02ff */
[----:B------:R-:W-:Y:S01]  /*2860*/  BSSY B0, `(.L_x_654) ;  /* 0x0000191000007945 */ /* 0x000fe20003800000 */
[----:B---3--:R-:W-:-:S04]  /*2870*/  IMAD.WIDE.U32 R14, R47, R40, RZ ;  /* 0x000000282f0e7225 */ /* 0x008fc800078e00ff */
[----:B------:R-:W-:Y:S01]  /*2880*/  IMAD R5, R67, R47, R4 ;  /* 0x0000002f43057224 */ /* 0x000fe200078e0204 */
[----:B------:R-:W-:Y:S01]  /*2890*/  IADD3 R4, P2, R3, R14, RZ ;  /* 0x0000000e03047210 */ /* 0x000fe20007f5e0ff */
[----:B------:R-:W-:Y:S02]  /*28a0*/  IMAD.SHL.U32 R26, R22, 0x1000, RZ ;  /* 0x00001000161a7824 */ /* 0x000fe400078e00ff */
[----:B------:R-:W-:Y:S02]  /*28b0*/  IMAD.IADD R25, R15, 0x1, R5 ;  /* 0x000000010f197824 */ /* 0x000fe400078e0205 */
[----:B------:R-:W-:Y:S02]  /*28c0*/  IMAD.IADD R5, R57, 0x1, R26 ;  /* 0x0000000139057824 */ /* 0x000fe400078e021a */
[----:B------:R-:W-:Y:S01]  /*28d0*/  IMAD.X R6, R25, 0x1, R44, P2 ;  /* 0x0000000119067824 */ /* 0x000fe200010e062c */
[----:B0-----:R-:W-:Y:S01]  /*28e0*/  LEA R12, P3, R4, R64, 0x1 ;  /* 0x00000040040c7211 */ /* 0x001fe200078608ff */
[----:B------:R-:W-:Y:S01]  /*28f0*/  IMAD R66, R5, 0x2, R2 ;  /* 0x0000000205427824 */ /* 0x000fe200078e0202 */
[----:B------:R-:W-:-:S02]  /*2900*/  ISETP.GT.AND P2, PT, R40, R41, PT ;  /* 0x000000292800720c */ /* 0x000fc40003f44270 */
[----:B------:R-:W-:Y:S02]  /*2910*/  LEA.HI.X R13, R4, R65, R6, 0x1, P3 ;  /* 0x00000041040d7211 */ /* 0x000fe400018f0c06 */
[----:B-1----:R-:W-:-:S13]  /*2920*/  ISETP.GE.AND P3, PT, R27, 0x1, PT ;  /* 0x000000011b00780c */ /* 0x002fda0003f66270 */
[----:B------:R-:W-:Y:S05]  /*2930*/  @!P3 BRA `(.L_x_655) ;  /* 0x0000001400acb947 */ /* 0x000fea0003800000 */
[----:B------:R-:W-:Y:S01]  /*2940*/  ULDC.U8 UR4, c[0x0][0x410] ;  /* 0x0001040000047ab9 */ /* 0x000fe20000000000 */
[-C--:B------:R-:W-:Y:S01]  /*2950*/  IMAD R6, R48, R40.reuse, RZ ;  /* 0x0000002830067224 */ /* 0x080fe200078e02ff */
[----:B------:R-:W-:Y:S01]  /*2960*/  ISETP.NE.AND P3, PT, RZ, UR4, PT ;  /* 0x00000004ff007c0c */ /* 0x000fe2000bf65270 */
[----:B------:R-:W-:-:S04]  /*2970*/  IMAD.WIDE.U32 R4, R49, R40, RZ ;  /* 0x0000002831047225 */ /* 0x000fc800078e00ff */
[----:B------:R-:W-:-:S04]  /*2980*/  IMAD R7, R67, R49, R6 ;  /* 0x0000003143077224 */ /* 0x000fc800078e0206 */
[----:B------:R-:W-:-:S04]  /*2990*/  IMAD.IADD R68, R5, 0x1, R7 ;  /* 0x0000000105447824 */ /* 0x000fc800078e0207 */
[----:B------:R-:W-:Y:S05]  /*29a0*/  @!P3 BRA `(.L_x_656) ;  /* 0x0000000800b0b947 */ /* 0x000fea0003800000 */
[----:B------:R-:W-:Y:S01]  /*29b0*/  IMAD R74, R40, -0x40, R42 ;  /* 0xffffffc0284a7824 */ /* 0x000fe200078e022a */
[----:B------:R-:W-:Y:S01]  /*29c0*/  BSSY B1, `(.L_x_657) ;  /* 0x000001e000017945 */ /* 0x000fe20003800000 */
[----:B------:R-:W-:Y:S02]  /*29d0*/  CS2R R8, SRZ ;  /* 0x0000000000087805 */ /* 0x000fe4000001ff00 */
[----:B------:R-:W-:Y:S02]  /*29e0*/  CS2R R14, SRZ ;  /* 0x00000000000e7805 */ /* 0x000fe4000001ff00 */
[----:B------:R-:W-:Y:S02]  /*29f0*/  CS2R R10, SRZ ;  /* 0x00000000000a7805 */ /* 0x000fe4000001ff00 */
[----:B------:R-:W-:Y:S02]  /*2a00*/  VIMNMX R74, R74, 0x40, PT ;  /* 0x000000404a4a7848 */ /* 0x000fe40003fe0100 */
[----:B------:R-:W-:-:S02]  /*2a10*/  CS2R R24, SRZ ;  /* 0x0000000000187805 */ /* 0x000fc4000001ff00 */
[----:B------:R-:W-:-:S13]  /*2a20*/  ISETP.GE.AND P4, PT, R19, R74, PT ;  /* 0x0000004a1300720c */ /* 0x000fda0003f86270 */
[----:B------:R-:W-:Y:S05]  /*2a30*/  @P4 BRA `(.L_x_658) ;  /* 0x0000000000584947 */ /* 0x000fea0003800000 */
[----:B------:R-:W-:Y:S01]  /*2a40*/  IMAD R7, R51, R40, RZ ;  /* 0x0000002833077224 */ /* 0x000fe200078e02ff */
[----:B------:R-:W-:Y:S01]  /*2a50*/  IADD3 R8, P3, R30, R4, RZ ;  /* 0x000000041e087210 */ /* 0x000fe20007f7e0ff */
[----:B------:R-:W-:Y:S01]  /*2a60*/  IMAD.MOV.U32 R4, RZ, RZ, R34 ;  /* 0x000000ffff047224 */ /* 0x000fe200078e0022 */
[----:B------:R-:W-:Y:S01]  /*2a70*/  ULDC.64 UR6, c[0x0][0x400] ;  /* 0x0001000000067ab9 */ /* 0x000fe20000000a00 */
[----:B------:R-:W-:Y:S01]  /*2a80*/  IMAD.MOV.U32 R5, RZ, RZ, R61 ;  /* 0x000000ffff057224 */ /* 0x000fe200078e003d */
[----:B------:R-:W-:Y:S01]  /*2a90*/  ULDC.64 UR4, c[0x0][0x3e8] ;  /* 0x0000fa0000047ab9 */ /* 0x000fe20000000a00 */
[-C--:B------:R-:W-:Y:S02]  /*2aa0*/  IMAD R11, R67, R52.reuse, R7 ;  /* 0x00000034430b7224 */ /* 0x080fe400078e0207 */
[----:B------:R-:W-:-:S04]  /*2ab0*/  IMAD.WIDE.U32 R6, R40, R52, R4 ;  /* 0x0000003428067225 */ /* 0x000fc800078e0004 */
[----:B------:R-:W-:Y:S01]  /*2ac0*/  IMAD.X R9, R68, 0x1, R58, P3 ;  /* 0x0000000144097824 */ /* 0x000fe200018e063a */
[----:B------:R-:W-:Y:S01]  /*2ad0*/  LEA R4, P3, R6, UR6, 0x1 ;  /* 0x0000000606047c11 */ /* 0x000fe2000f8608ff */
[----:B------:R-:W-:-:S05]  /*2ae0*/  IMAD.IADD R5, R7, 0x1, R11 ;  /* 0x0000000107057824 */ /* 0x000fca00078e020b */
[----:B------:R-:W-:Y:S02]  /*2af0*/  LEA.HI.X R5, R6, UR7, R5, 0x1, P3 ;  /* 0x0000000706057c11 */ /* 0x000fe400098f0c05 */
[----:B------:R-:W-:-:S04]  /*2b00*/  LEA R6, P3, R8, UR4, 0x1 ;  /* 0x0000000408067c11 */ /* 0x000fc8000f8608ff */
[----:B------:R-:W-:Y:S02]  /*2b10*/  LEA.HI.X R7, R8, UR5, R9, 0x1, P3 ;  /* 0x0000000508077c11 */ /* 0x000fe400098f0c09 */
[----:B------:R-:W-:Y:S02]  /*2b20*/  ISETP.GE.AND P3, PT, R186, R27, PT ;  /* 0x0000001bba00720c */ /* 0x000fe40003f66270 */
[----:B------:R-:W-:Y:S02]  /*2b30*/  CS2R R8, SRZ ;  /* 0x0000000000087805 */ /* 0x000fe4000001ff00 */
[----:B------:R-:W-:-:S09]  /*2b40*/  CS2R R10, SRZ ;  /* 0x00000000000a7805 */ /* 0x000fd2000001ff00 */
[----:B------:R0:W5:Y:S04]  /*2b50*/  @!P3 LDG.E.64 R14, desc[UR40][R6.64] ;  /* 0x00000028060eb981 */ /* 0x000168000c1e1b00 */
[----:B------:R0:W5:Y:S01]  /*2b60*/  @!P3 LDG.E.64 R24, desc[UR40][R4.64] ;  /* 0x000000280418b981 */ /* 0x000162000c1e1b00 */
[----:B------:R-:W-:-:S13]  /*2b70*/  ISETP.GE.AND P3, PT, R190, R27, PT ;  /* 0x0000001bbe00720c */ /* 0x000fda0003f66270 */
[----:B------:R0:W5:Y:S04]  /*2b80*/  @!P3 LDG.E.64 R8, desc[UR40][R6.64+0x20] ;  /* 0x000020280608b981 */ /* 0x000168000c1e1b00 */
[----:B------:R0:W5:Y:S02]  /*2b90*/  @!P3 LDG.E.64 R10, desc[UR40][R4.64+0x20] ;  /* 0x00002028040ab981 */ /* 0x000164000c1e1b00 */
.L_x_658:
[----:B------:R-:W-:Y:S05]  /*2ba0*/  BSYNC B1 ;  /* 0x0000000000017941 */ /* 0x000fea0003800000 */
.L_x_657:
[----:B------:R-:W-:Y:S01]  /*2bb0*/  ISETP.NE.AND P3, PT, R184, 0x3, PT ;  /* 0x00000003b800780c */ /* 0x000fe20003f65270 */
[----:B0----5:R-:W-:Y:S02]  /*2bc0*/  IMAD.MOV.U32 R4, RZ, RZ, R8 ;  /* 0x000000ffff047224 */ /* 0x021fe400078e0008 */
[----:B------:R-:W-:Y:S02]  /*2bd0*/  IMAD.MOV.U32 R5, RZ, RZ, R9 ;  /* 0x000000ffff057224 */ /* 0x000fe400078e0009 */
[----:B------:R-:W-:Y:S01]  /*2be0*/  IMAD.MOV.U32 R6, RZ, RZ, R14 ;  /* 0x000000ffff067224 */ /* 0x000fe200078e000e */
[----:B------:R-:W-:Y:S01]  /*2bf0*/  PRMT R81, R81, 0x5410, R4 ;  /* 0x0000541051517816 */ /* 0x000fe20000000004 */
        /* <DEDUP_REMOVED lines=9> */
[----:B------:R-:W-:-:S02]  /*2c90*/  PRMT R84, R84, 0x5410, R5 ;  /* 0x0000541054547816 */ /* 0x000fc40000000005 */
[----:B------:R-:W-:Y:S02]  /*2ca0*/  PRMT R69, R69, 0x5410, R6 ;  /* 0x0000541045457816 */ /* 0x000fe40000000006 */
[----:B------:R-:W-:Y:S01]  /*2cb0*/  PRMT R65, R7, 0x7610, R65 ;  /* 0x0000761007417816 */ /* 0x000fe20000000041 */
[----:B------:R-:W-:Y:S06]  /*2cc0*/  @!P3 BRA `(.L_x_659) ;  /* 0x000000000004b947 */ /* 0x000fec0003800000 */
[----:B------:R-:W-:Y:S01]  /*2cd0*/  BPT.TRAP 0x1 ;  /* 0x000000040000795c */ /* 0x000fe20000300000 */
.L_x_659:
[----:B------:R-:W-:Y:S01]  /*2ce0*/  IMAD R73, R22, 0x8, R2 ;  /* 0x0000000816497824 */ /* 0x000fe200078e0202 */
[----:B------:R-:W-:Y:S01]  /*2cf0*/  SHF.L.U32 R76, R185, 0x1f, RZ ;  /* 0x0000001fb94c7819 */ /* 0x000fe200000006ff */
[----:B------:R-:W-:Y:S03]  /*2d00*/  BSSY B1, `(.L_x_660) ;  /* 0x0000003000017945 */ /* 0x000fe60003800000 */
[----:B------:R-:W0:Y:S02]  /*2d10*/  SYNCS.PHASECHK.TRANS64.TRYWAIT P5, [R73+URZ+0x28c90], R76 ;  /* 0x028c904c490075a7 */ /* 0x000e2400080a017f */
[----:B0-----:R-:W-:Y:S05]  /*2d20*/  @!P5 BRA `(.L_x_661) ;  /* 0x0000017c00a0d947 */ /* 0x001fea0003800000 */
.L_x_956:
[----:B------:R-:W-:Y:S05]  /*2d30*/  BSYNC B1 ;  /* 0x0000000000017941 */ /* 0x000fea0003800000 */
.L_x_660:
[----:B------:R-:W-:Y:S05]  /*2d40*/  @P4 BRA `(.L_x_662) ;  /* 0x0000001400084947 */ /* 0x000fea0003800000 */
[----:B------:R-:W-:Y:S04]  /*2d50*/  BSSY B1, `(.L_x_663) ;  /* 0x0000036000017945 */ /* 0x000fe80003800000 */
[----:B------:R-:W-:Y:S05]  /*2d60*/  @P0 BRA `(.L_x_664) ;  /* 0x0000000000d00947 */ /* 0x000fea0003800000 */
[----:B------:R1:W2:Y:S01]  /*2d70*/  LDS.128 R4, [R66+0x22400] ;  /* 0x0224000042047984 */ /* 0x0002a20000000c00 */
[----:B------:R-:W-:Y:S01]  /*2d80*/  ISETP.GE.AND P4, PT, R186, R27, PT ;  /* 0x0000001bba00720c */ /* 0x000fe20003f86270 */
[----:B------:R-:W-:-:S12]  /*2d90*/  BSSY B2, `(.L_x_665) ;  /* 0x0000030000027945 */ /* 0x000fd80003800000 */
[----:B-1----:R-:W-:Y:S05]  /*2da0*/  @P4 BRA `(.L_x_666) ;  /* 0x0000000000b84947 */ /* 0x002fea0003800000 */
[----:B------:R-:W-:Y:S01]  /*2db0*/  SHF.R.U64 R64, R14, 0x10, R15 ;  /* 0x000000100e407819 */ /* 0x000fe2000000120f */
[----:B--2---:R-:W-:Y:S01]  /*2dc0*/  IMAD.U32 R14, R6, 0x10000, RZ ;  /* 0x00010000060e7824 */ /* 0x004fe200078e00ff */
[--C-:B------:R-:W-:Y:S01]  /*2dd0*/  SHF.R.U64 R68, R24, 0x10, R25.reuse ;  /* 0x0000001018447819 */ /* 0x100fe20000001219 */
[----:B------:R-:W-:Y:S01]  /*2de0*/  IMAD.U32 R24, R7, 0x10000, RZ ;  /* 0x0001000007187824 */ /* 0x000fe200078e00ff */
[----:B------:R-:W-:Y:S02]  /*2df0*/  SHF.R.U32.HI R75, RZ, 0x10, R25 ;  /* 0x00000010ff4b7819 */ /* 0x000fe40000011619 */
[----:B------:R-:W-:Y:S02]  /*2e00*/  SHF.R.U32.HI R66, RZ, 0x10, R15 ;  /* 0x00000010ff427819 */ /* 0x000fe4000001160f */
[----:B------:R-:W-:Y:S02]  /*2e10*/  PRMT R64, R65, 0x5432, R64 ;  /* 0x0000543241407816 */ /* 0x000fe40000000040 */
[----:B------:R-:W-:-:S02]  /*2e20*/  PRMT R68, R69, 0x5432, R68 ;  /* 0x0000543245447816 */ /* 0x000fc40000000044 */
[----:B------:R-:W-:Y:S02]  /*2e30*/  PRMT R75, R65, 0x5410, R75 ;  /* 0x00005410414b7816 */ /* 0x000fe4000000004b */
[----:B------:R-:W-:Y:S02]  /*2e40*/  PRMT R66, R67, 0x5432, R66 ;  /* 0x0000543243427816 */ /* 0x000fe40000000042 */
[----:B------:R-:W-:Y:S01]  /*2e50*/  LOP3.LUT R25, R7, 0xffff0000, RZ, 0xc0, !PT ;  /* 0xffff000007197812 */ /* 0x000fe200078ec0ff */
[----:B------:R-:W-:Y:S01]  /*2e60*/  IMAD.U32 R77, R75, 0x10000, RZ ;  /* 0x000100004b4d7824 */ /* 0x000fe200078e00ff */
[----:B------:R-:W-:Y:S01]  /*2e70*/  LOP3.LUT R7, R5, 0xffff0000, RZ, 0xc0, !PT ;  /* 0xffff000005077812 */ /* 0x000fe200078ec0ff */
[----:B------:R-:W-:Y:S01]  /*2e80*/  IMAD.U32 R67, R66, 0x10000, RZ ;  /* 0x0001000042437824 */ /* 0x000fe200078e00ff */
[C---:B------:R-:W-:Y:S01]  /*2e90*/  LOP3.LUT R69, R68.reuse, 0xffff0000, RZ, 0xc0, !PT ;  /* 0xffff000044457812 */ /* 0x040fe200078ec0ff */
[----:B------:R-:W-:Y:S01]  /*2ea0*/  IMAD.U32 R68, R68, 0x10000, RZ ;  /* 0x0001000044447824 */ /* 0x000fe200078e00ff */
[C---:B------:R-:W-:Y:S01]  /*2eb0*/  LOP3.LUT R65, R64.reuse, 0xffff0000, RZ, 0xc0, !PT ;  /* 0xffff000040417812 */ /* 0x040fe200078ec0ff */
[----:B------:R-:W-:Y:S01]  /*2ec0*/  IMAD.U32 R64, R64, 0x10000, RZ ;  /* 0x0001000040407824 */ /* 0x000fe200078e00ff */
[----:B------:R-:W-:Y:S01]  /*2ed0*/  LOP3.LUT R15, R6, 0xffff0000, RZ, 0xc0, !PT ;  /* 0xffff0000060f7812 */ /* 0x000fe200078ec0ff */
[----:B------:R-:W-:Y:S01]  /*2ee0*/  FMUL.FTZ R79, R7, R69 ;  /* 0x00000045074f7220 */ /* 0x000fe20000410000 */
[----:B------:R-:W-:Y:S01]  /*2ef0*/  LOP3.LUT R75, R75, 0xffff0000, RZ, 0xc0, !PT ;  /* 0xffff00004b4b7812 */ /* 0x000fe200078ec0ff */
[----:B------:R-:W-:Y:S01]  /*2f00*/  FMUL.FTZ R78, R7, R65 ;  /* 0x00000041074e7220 */ /* 0x000fe20000410000 */
[----:B------:R-:W-:Y:S01]  /*2f10*/  LOP3.LUT R66, R66, 0xffff0000, RZ, 0xc0, !PT ;  /* 0xffff000042427812 */ /* 0x000fe200078ec0ff */
[C---:B------:R-:W-:Y:S01]  /*2f20*/  FMUL.FTZ R7, R15.reuse, R77 ;  /* 0x0000004d0f077220 */ /* 0x040fe20000410000 */
[----:B------:R-:W-:Y:S01]  /*2f30*/  FMUL.FTZ R15, R15, R67 ;  /* 0x000000430f0f7220 */ /* 0x000fe20000410000 */
[----:B------:R-:W-:-:S02]  /*2f40*/  IMAD.U32 R6, R5, 0x10000, RZ ;  /* 0x0001000005067824 */ /* 0x000fc400078e00ff */
[----:B------:R-:W-:Y:S02]  /*2f50*/  IMAD.U32 R5, R4, 0x10000, RZ ;  /* 0x0001000004057824 */ /* 0x000fe400078e00ff */
[----:B------:R-:W-:Y:S01]  /*2f60*/  FFMA.FTZ R67, R14, R67, -R7 ;  /* 0x000000430e437223 */ /* 0x000fe20000010807 */
[----:B------:R-:W-:Y:S01]  /*2f70*/  LOP3.LUT R4, R4, 0xffff0000, RZ, 0xc0, !PT ;  /* 0xffff000004047812 */ /* 0x000fe200078ec0ff */
[----:B------:R-:W-:Y:S01]  /*2f80*/  FFMA.FTZ R14, R14, R77, R15 ;  /* 0x0000004d0e0e7223 */ /* 0x000fe2000001000f */
[C---:B------:R-:W-:Y:S01]  /*2f90*/  FMUL.FTZ R15, R25.reuse, R75 ;  /* 0x0000004b190f7220 */ /* 0x040fe20000410000 */
[----:B------:R-:W-:Y:S01]  /*2fa0*/  FMUL.FTZ R80, R25, R66 ;  /* 0x0000004219507220 */ /* 0x000fe20000410000 */
[C---:B------:R-:W-:Y:S01]  /*2fb0*/  FFMA.FTZ R79, R6.reuse, R65, -R79 ;  /* 0x00000041064f7223 */ /* 0x040fe2000001084f */
[----:B------:R-:W-:Y:S01]  /*2fc0*/  FFMA.FTZ R78, R6, R69, R78 ;  /* 0x00000045064e7223 */ /* 0x000fe2000001004e */
[C---:B------:R-:W-:Y:S01]  /*2fd0*/  FMUL.FTZ R6, R4.reuse, R68 ;  /* 0x0000004404067220 */ /* 0x040fe20000410000 */
[----:B------:R-:W-:Y:S01]  /*2fe0*/  FMUL.FTZ R7, R4, R64 ;  /* 0x0000004004077220 */ /* 0x000fe20000410000 */
[C---:B------:R-:W-:Y:S01]  /*2ff0*/  FFMA.FTZ R15, R24.reuse, R66, -R15 ;  /* 0x00000042180f7223 */ /* 0x040fe2000001080f */
[----:B------:R-:W-:Y:S01]  /*3000*/  FFMA.FTZ R80, R24, R75, R80 ;  /* 0x0000004b18507223 */ /* 0x000fe20000010050 */
[C---:B------:R-:W-:Y:S01]  /*3010*/  FFMA.FTZ R6, R5.reuse, R64, -R6 ;  /* 0x0000004005067223 */ /* 0x040fe20000010806 */
[----:B------:R-:W-:Y:S01]  /*3020*/  FFMA.FTZ R7, R5, R68, R7 ;  /* 0x0000004405077223 */ /* 0x000fe20000010007 */
[----:B------:R-:W-:-:S02]  /*3030*/  F2FP.BF16.F32.PACK_AB R14, R14, R67 ;  /* 0x000000430e0e723e */ /* 0x000fc400000010ff */
[----:B------:R-:W-:Y:S02]  /*3040*/  F2FP.BF16.F32.PACK_AB R15, R80, R15 ;  /* 0x0000000f500f723e */ /* 0x000fe400000010ff */
[----:B------:R-:W-:Y:S01]  /*3050*/  F2FP.BF16.F32.PACK_AB R4, R7, R6 ;  /* 0x000000060704723e */ /* 0x000fe200000010ff */
[----:B------:R-:W-:Y:S01]  /*3060*/  IMAD.MOV.U32 R6, RZ, RZ, R14 ;  /* 0x000000ffff067224 */ /* 0x000fe200078e000e */
[----:B------:R-:W-:Y:S01]  /*3070*/  F2FP.BF16.F32.PACK_AB R5, R78, R79 ;  /* 0x0000004f4e05723e */ /* 0x000fe200000010ff */
[----:B------:R-:W-:-:S07]  /*3080*/  IMAD.MOV.U32 R7, RZ, RZ, R15 ;  /* 0x000000ffff077224 */ /* 0x000fce00078e000f */
.L_x_666:
[----:B------:R-:W-:Y:S05]  /*3090*/  BSYNC B2 ;  /* 0x0000000000027941 */ /* 0x000fea0003800000 */
.L_x_665:
[----:B--2---:R1:W-:Y:S02]  /*30a0*/  STG.E.128 desc[UR40][R12.64], R4 ;  /* 0x000000040c007986 */ /* 0x0043e4000c101d28 */
.L_x_664:
[----:B------:R-:W-:Y:S05]  /*30b0*/  BSYNC B1 ;  /* 0x0000000000017941 */ /* 0x000fea0003800000 */
.L_x_663:
[----:B------:R-:W-:Y:S05]  /*30c0*/  @P1 BRA `(.L_x_662) ;  /* 0x0000001000281947 */ /* 0x000fea0003800000 */
[----:B-1----:R-:W-:Y:S01]  /*30d0*/  IMAD.MOV.U32 R5, RZ, RZ, 0x20 ;  /* 0x00000020ff057424 */ /* 0x002fe200078e00ff */
[----:B------:R-:W-:Y:S01]  /*30e0*/  LOP3.LUT P4, RZ, R189, 0x4, RZ, 0xc0, !PT ;  /* 0x00000004bdff7812 */ /* 0x000fe2000788c0ff */
[----:B------:R-:W-:Y:S03]  /*30f0*/  BSSY B1, `(.L_x_667) ;  /* 0x0000035000017945 */ /* 0x000fe60003800000 */
[----:B------:R-:W-:Y:S02]  /*3100*/  SEL R5, R5, 0xffffffe0, !P4 ;  /* 0xffffffe005057807 */ /* 0x000fe40006000000 */
[----:B------:R-:W-:Y:S02]  /*3110*/  ISETP.GE.AND P4, PT, R190, R27, PT ;  /* 0x0000001bbe00720c */ /* 0x000fe40003f86270 */
[----:B------:R-:W-:-:S05]  /*3120*/  IADD3 R5, R5, R57, R26 ;  /* 0x0000003905057210 */ /* 0x000fca0007ffe01a */
[----:B------:R-:W-:-:S06]  /*3130*/  IMAD R4, R5, 0x2, R2 ;  /* 0x0000000205047824 */ /* 0x000fcc00078e0202 */
[----:B------:R-:W1:Y:S01]  /*3140*/  LDS.128 R4, [R4+0x22400] ;  /* 0x0224000004047984 */ /* 0x000e620000000c00 */
[----:B------:R-:W-:Y:S05]  /*3150*/  @P4 BRA `(.L_x_668) ;  /* 0x0000000000b84947 */ /* 0x000fea0003800000 */
[----:B------:R-:W-:Y:S01]  /*3160*/  SHF.R.U64 R14, R8, 0x10, R9 ;  /* 0x00000010080e7819 */ /* 0x000fe20000001209 */
[----:B-1----:R-:W-:Y:S01]  /*3170*/  IMAD.U32 R8, R6, 0x10000, RZ ;  /* 0x0001000006087824 */ /* 0x002fe200078e00ff */
        /* <DEDUP_REMOVED lines=17> */
[C---:B------:R-:W-:Y:S01]  /*3290*/  FMUL.FTZ R67, R7.reuse, R27 ;  /* 0x0000001b07437220 */ /* 0x040fe20000410000 */
[----:B------:R-:W-:Y:S01]  /*32a0*/  LOP3.LUT R64, R64, 0xffff0000, RZ, 0xc0, !PT ;  /* 0xffff000040407812 */ /* 0x000fe200078ec0ff */
[----:B------:R-:W-:Y:S01]  /*32b0*/  FMUL.FTZ R66, R7, R15 ;  /* 0x0000000f07427220 */ /* 0x000fe20000410000 */
[----:B------:R-:W-:Y:S01]  /*32c0*/  LOP3.LUT R24, R24, 0xffff0000, RZ, 0xc0, !PT ;  /* 0xffff000018187812 */ /* 0x000fe200078ec0ff */
[C---:B------:R-:W-:Y:S01]  /*32d0*/  FMUL.FTZ R7, R9.reuse, R65 ;  /* 0x0000004109077220 */ /* 0x040fe20000410000 */
[----:B------:R-:W-:Y:S01]  /*32e0*/  FMUL.FTZ R9, R9, R25 ;  /* 0x0000001909097220 */ /* 0x000fe20000410000 */
[----:B------:R-:W-:-:S02]  /*32f0*/  IMAD.U32 R6, R5, 0x10000, RZ ;  /* 0x0001000005067824 */ /* 0x000fc400078e00ff */
[----:B------:R-:W-:Y:S01]  /*3300*/  FFMA.FTZ R25, R8, R25, -R7 ;  /* 0x0000001908197223 */ /* 0x000fe20000010807 */
[----:B------:R-:W-:Y:S02]  /*3310*/  IMAD.U32 R5, R4, 0x10000, RZ ;  /* 0x0001000004057824 */ /* 0x000fe400078e00ff */
[----:B------:R-:W-:Y:S01]  /*3320*/  FFMA.FTZ R8, R8, R65, R9 ;  /* 0x0000004108087223 */ /* 0x000fe20000010009 */
[----:B------:R-:W-:Y:S01]  /*3330*/  LOP3.LUT R4, R4, 0xffff0000, RZ, 0xc0, !PT ;  /* 0xffff000004047812 */ /* 0x000fe200078ec0ff */
[C---:B------:R-:W-:Y:S01]  /*3340*/  FMUL.FTZ R9, R11.reuse, R64 ;  /* 0x000000400b097220 */ /* 0x040fe20000410000 */
[-C--:B------:R-:W-:Y:S01]  /*3350*/  FMUL.FTZ R11, R11, R24.reuse ;  /* 0x000000180b0b7220 */ /* 0x080fe20000410000 */
[C---:B------:R-:W-:Y:S01]  /*3360*/  FFMA.FTZ R67, R6.reuse, R15, -R67 ;  /* 0x0000000f06437223 */ /* 0x040fe20000010843 */
[----:B------:R-:W-:Y:S01]  /*3370*/  FFMA.FTZ R66, R6, R27, R66 ;  /* 0x0000001b06427223 */ /* 0x000fe20000010042 */
[----:B------:R-:W-:Y:S01]  /*3380*/  FFMA.FTZ R9, R10, R24, -R9 ;  /* 0x000000180a097223 */ /* 0x000fe20000010809 */
[C---:B------:R-:W-:Y:S01]  /*3390*/  FMUL.FTZ R6, R4.reuse, R26 ;  /* 0x0000001a04067220 */ /* 0x040fe20000410000 */
[----:B------:R-:W-:Y:S01]  /*33a0*/  FMUL.FTZ R7, R4, R14 ;  /* 0x0000000e04077220 */ /* 0x000fe20000410000 */
[----:B------:R-:W-:Y:S01]  /*33b0*/  FFMA.FTZ R10, R10, R64, R11 ;  /* 0x000000400a0a7223 */ /* 0x000fe2000001000b */
[----:B------:R-:W-:Y:S01]  /*33c0*/  F2FP.BF16.F32.PACK_AB R8, R8, R25 ;  /* 0x000000190808723e */ /* 0x000fe200000010ff */
[C---:B------:R-:W-:Y:S01]  /*33d0*/  FFMA.FTZ R6, R5.reuse, R14, -R6 ;  /* 0x0000000e05067223 */ /* 0x040fe20000010806 */
[----:B------:R-:W-:Y:S01]  /*33e0*/  FFMA.FTZ R7, R5, R26, R7 ;  /* 0x0000001a05077223 */ /* 0x000fe20000010007 */
[----:B------:R-:W-:-:S02]  /*33f0*/  F2FP.BF16.F32.PACK_AB R5, R66, R67 ;  /* 0x000000434205723e */ /* 0x000fc400000010ff */
[----:B------:R-:W-:Y:S02]  /*3400*/  F2FP.BF16.F32.PACK_AB R9, R10, R9 ;  /* 0x000000090a09723e */ /* 0x000fe400000010ff */
[----:B------:R-:W-:Y:S01]  /*3410*/  F2FP.BF16.F32.PACK_AB R4, R7, R6 ;  /* 0x000000060704723e */ /* 0x000fe200000010ff */
[----:B------:R-:W-:Y:S02]  /*3420*/  IMAD.MOV.U32 R6, RZ, RZ, R8 ;  /* 0x000000ffff067224 */ /* 0x000fe400078e0008 */
[----:B------:R-:W-:-:S07]  /*3430*/  IMAD.MOV.U32 R7, RZ, RZ, R9 ;  /* 0x000000ffff077224 */ /* 0x000fce00078e0009 */
.L_x_668:
[----:B------:R-:W-:Y:S05]  /*3440*/  BSYNC B1 ;  /* 0x0000000000017941 */ /* 0x000fea0003800000 */
.L_x_667:
[----:B-1----:R2:W-:Y:S01]  /*3450*/  STG.E.128 desc[UR40][R12.64+0x40], R4 ;  /* 0x000040040c007986 */ /* 0x0025e2000c101d28 */
[----:B------:R-:W-:Y:S05]  /*3460*/  BRA `(.L_x_662) ;  /* 0x0000000c00407947 */ /* 0x000fea0003800000 */
.L_x_656:
[----:B------:R-:W-:Y:S01]  /*3470*/  IMAD R74, R40, -0x40, R42 ;  /* 0xffffffc0284a7824 */ /* 0x000fe200078e022a */
[----:B------:R-:W-:Y:S02]  /*3480*/  ISETP.GE.AND P4, PT, R16, R27, PT ;  /* 0x0000001b1000720c */ /* 0x000fe40003f86270 */
[----:B------:R-:W-:Y:S02]  /*3490*/  CS2R R6, SRZ ;  /* 0x0000000000067805 */ /* 0x000fe4000001ff00 */
[----:B------:R-:W-:-:S04]  /*34a0*/  VIMNMX R74, R74, 0x40, PT ;  /* 0x000000404a4a7848 */ /* 0x000fc80003fe0100 */
[----:B------:R-:W-:-:S13]  /*34b0*/  ISETP.GE.OR P3, PT, R19, R74, P4 ;  /* 0x0000004a1300720c */ /* 0x000fda0002766670 */
[----:B------:R-:W0:Y:S01]  /*34c0*/  @!P3 LDC.64 R8, c[0x0][0x3e8] ;  /* 0x0000fa00ff08bb82 */ /* 0x000e220000000a00 */
[----:B------:R-:W-:-:S05]  /*34d0*/  @!P3 IADD3 R4, P5, R32, R4, RZ ;  /* 0x000000042004b210 */ /* 0x000fca0007fbe0ff */
[----:B------:R-:W-:Y:S02]  /*34e0*/  @!P3 IMAD.X R5, R68, 0x1, R59, P5 ;  /* 0x000000014405b824 */ /* 0x000fe400028e063b */
[----:B------:R-:W1:Y:S01]  /*34f0*/  @!P3 LDC.64 R12, c[0x0][0x400] ;  /* 0x00010000ff0cbb82 */ /* 0x000e620000000a00 */
[----:B0-----:R-:W-:-:S04]  /*3500*/  @!P3 LEA R8, P5, R4, R8, 0x1 ;  /* 0x000000080408b211 */ /* 0x001fc800078a08ff */
[----:B------:R-:W-:Y:S01]  /*3510*/  @!P3 LEA.HI.X R9, R4, R9, R5, 0x1, P5 ;  /* 0x000000090409b211 */ /* 0x000fe200028f0c05 */
[----:B------:R-:W-:Y:S02]  /*3520*/  @!P3 IMAD R4, R51, R40, RZ ;  /* 0x000000283304b224 */ /* 0x000fe400078e02ff */
[----:B------:R-:W-:Y:S02]  /*3530*/  @!P3 IMAD.MOV.U32 R5, RZ, RZ, R62 ;  /* 0x000000ffff05b224 */ /* 0x000fe400078e003e */
[----:B------:R-:W-:Y:S02]  /*3540*/  @!P3 IMAD R67, R67, R52, R4 ;  /* 0x000000344343b224 */ /* 0x000fe400078e0204 */
[----:B------:R-:W-:-:S04]  /*3550*/  @!P3 IMAD.MOV.U32 R4, RZ, RZ, R36 ;  /* 0x000000ffff04b224 */ /* 0x000fc800078e0024 */
[----:B------:R-:W-:-:S04]  /*3560*/  @!P3 IMAD.WIDE.U32 R4, R40, R52, R4 ;  /* 0x000000342804b225 */ /* 0x000fc800078e0004 */
[----:B------:R-:W-:Y:S01]  /*3570*/  @!P3 IMAD.IADD R5, R67, 0x1, R5 ;  /* 0x000000014305b824 */ /* 0x000fe200078e0205 */
[----:B-1----:R-:W-:-:S04]  /*3580*/  @!P3 LEA R12, P5, R4, R12, 0x1 ;  /* 0x0000000c040cb211 */ /* 0x002fc800078a08ff */
[----:B------:R-:W-:Y:S02]  /*3590*/  @!P3 LEA.HI.X R13, R4, R13, R5, 0x1, P5 ;  /* 0x0000000d040db211 */ /* 0x000fe400028f0c05 */
[----:B------:R-:W-:Y:S02]  /*35a0*/  CS2R R4, SRZ ;  /* 0x0000000000047805 */ /* 0x000fe4000001ff00 */
[----:B------:R-:W-:-:S04]  /*35b0*/  CS2R R10, SRZ ;  /* 0x00000000000a7805 */ /* 0x000fc8000001ff00 */
[----:B------:R0:W2:Y:S02]  /*35c0*/  @!P3 LDG.E.128 R4, desc[UR40][R8.64] ;  /* 0x000000280804b981 */ /* 0x0000a4000c1e1d00 */
[----:B0-----:R-:W-:-:S06]  /*35d0*/  CS2R R8, SRZ ;  /* 0x0000000000087805 */ /* 0x001fcc000001ff00 */
[----:B------:R-:W3:Y:S01]  /*35e0*/  @!P3 LDG.E.128 R8, desc[UR40][R12.64] ;  /* 0x000000280c08b981 */ /* 0x000ee2000c1e1d00 */
[----:B------:R-:W-:Y:S01]  /*35f0*/  ISETP.NE.AND P3, PT, R184, 0x3, PT ;  /* 0x00000003b800780c */ /* 0x000fe20003f65270 */
[----:B--2---:R-:W-:Y:S02]  /*3600*/  IMAD.MOV.U32 R24, RZ, RZ, R6 ;  /* 0x000000ffff187224 */ /* 0x004fe400078e0006 */
[----:B------:R-:W-:Y:S02]  /*3610*/  IMAD.MOV.U32 R27, RZ, RZ, R7 ;  /* 0x000000ffff1b7224 */ /* 0x000fe400078e0007 */
[----:B------:R-:W-:Y:S01]  /*3620*/  IMAD.MOV.U32 R66, RZ, RZ, R4 ;  /* 0x000000ffff427224 */ /* 0x000fe200078e0004 */
[----:B------:R-:W-:Y:S01]  /*3630*/  PRMT R88, R88, 0x5410, R24 ;  /* 0x0000541058587816 */ /* 0x000fe20000000018 */
[----:B------:R-:W-:Y:S01]  /*3640*/  IMAD.MOV.U32 R67, RZ, RZ, R5 ;  /* 0x000000ffff437224 */ /* 0x000fe200078e0005 */
[----:B------:R-:W-:Y:S02]  /*3650*/  PRMT R92, R27, 0x7610, R92 ;  /* 0x000076101b5c7816 */ /* 0x000fe4000000005c */
[----:B------:R-:W-:-:S02]  /*3660*/  PRMT R90, R90, 0x5410, R66 ;  /* 0x000054105a5a7816 */ /* 0x000fc40000000042 */
[----:B------:R-:W-:Y:S01]  /*3670*/  PRMT R86, R67, 0x7610, R86 ;  /* 0x0000761043567816 */ /* 0x000fe20000000056 */
[----:B---3--:R-:W-:Y:S02]  /*3680*/  IMAD.MOV.U32 R24, RZ, RZ, R10 ;  /* 0x000000ffff187224 */ /* 0x008fe400078e000a */
[----:B------:R-:W-:Y:S02]  /*3690*/  IMAD.MOV.U32 R12, RZ, RZ, R11 ;  /* 0x000000ffff0c7224 */ /* 0x000fe400078e000b */
[----:B------:R-:W-:Y:S01]  /*36a0*/  IMAD.MOV.U32 R13, RZ, RZ, R8 ;  /* 0x000000ffff0d7224 */ /* 0x000fe200078e0008 */
[----:B------:R-:W-:Y:S01]  /*36b0*/  PRMT R88, R24, 0x7610, R88 ;  /* 0x0000761018587816 */ /* 0x000fe20000000058 */
[----:B------:R-:W-:Y:S01]  /*36c0*/  IMAD.MOV.U32 R27, RZ, RZ, R9 ;  /* 0x000000ffff1b7224 */ /* 0x000fe200078e0009 */
[----:B------:R-:W-:Y:S02]  /*36d0*/  PRMT R91, R12, 0x7610, R91 ;  /* 0x000076100c5b7816 */ /* 0x000fe4000000005b */
[----:B------:R-:W-:-:S02]  /*36e0*/  PRMT R90, R13, 0x7610, R90 ;  /* 0x000076100d5a7816 */ /* 0x000fc4000000005a */
[----:B------:R-:W-:Y:S01]  /*36f0*/  PRMT R86, R86, 0x5410, R27 ;  /* 0x0000541056567816 */ /* 0x000fe2000000001b */
[----:B------:R-:W-:Y:S06]  /*3700*/  @!P3 BRA `(.L_x_669) ;  /* 0x000000000004b947 */ /* 0x000fec0003800000 */
[----:B------:R-:W-:Y:S01]  /*3710*/  BPT.TRAP 0x1 ;  /* 0x000000040000795c */ /* 0x000fe20000300000 */
.L_x_669:
[----:B------:R-:W-:Y:S01]  /*3720*/  IMAD R73, R22, 0x8, R2 ;  /* 0x0000000816497824 */ /* 0x000fe200078e0202 */
[----:B------:R-:W-:Y:S01]  /*3730*/  SHF.L.U32 R76, R185, 0x1f, RZ ;  /* 0x0000001fb94c7819 */ /* 0x000fe200000006ff */
[----:B------:R-:W-:Y:S03]  /*3740*/  BSSY B1, `(.L_x_670) ;  /* 0x0000003000017945 */ /* 0x000fe60003800000 */
[----:B------:R-:W0:Y:S02]  /*3750*/  SYNCS.PHASECHK.TRANS64.TRYWAIT P5, [R73+URZ+0x28c90], R76 ;  /* 0x028c904c490075a7 */ /* 0x000e2400080a017f */
[----:B0-----:R-:W-:Y:S05]  /*3760*/  @!P5 BRA `(.L_x_671) ;  /* 0x000001740024d947 */ /* 0x001fea0003800000 */
.L_x_957:
[----:B------:R-:W-:Y:S05]  /*3770*/  BSYNC B1 ;  /* 0x0000000000017941 */ /* 0x000fea0003800000 */
.L_x_670:
[C---:B------:R-:W-:Y:S01]  /*3780*/  ISETP.GE.OR P5, PT, R19.reuse, R74, P0 ;  /* 0x0000004a1300720c */ /* 0x040fe200007a6670 */
[----:B------:R-:W-:Y:S01]  /*3790*/  ULDC.64 UR4, c[0x0][0x300] ;  /* 0x0000c00000047ab9 */ /* 0x000fe20000000a00 */
[----:B------:R-:W-:Y:S02]  /*37a0*/  IMAD.MOV.U32 R66, RZ, RZ, R14 ;  /* 0x000000ffff427224 */ /* 0x000fe400078e000e */
[----:B------:R-:W-:Y:S02]  /*37b0*/  IMAD R12, R0, UR4, RZ ;  /* 0x00000004000c7c24 */ /* 0x000fe4000f8e02ff */
[----:B------:R-:W-:Y:S02]  /*37c0*/  IMAD.MOV.U32 R67, RZ, RZ, R25 ;  /* 0x000000ffff437224 */ /* 0x000fe400078e0019 */
[C---:B------:R-:W-:Y:S02]  /*37d0*/  IMAD R13, R19.reuse, UR5, R12 ;  /* 0x00000005130d7c24 */ /* 0x040fe4000f8e020c */
[----:B------:R-:W-:-:S03]  /*37e0*/  IMAD.WIDE.U32 R66, R19, UR4, R66 ;  /* 0x0000000413427c25 */ /* 0x000fc6000f8e0042 */
[----:B------:R-:W-:Y:S05]  /*37f0*/  @P5 BRA `(.L_x_662) ;  /* 0x00000008005c5947 */ /* 0x000fea0003800000 */
[----:B------:R-:W1:Y:S01]  /*3800*/  LDC R75, c[0x0][0x2f4] ;  /* 0x0000bd00ff4b7b82 */ /* 0x000e620000000800 */
[----:B------:R-:W-:Y:S01]  /*3810*/  IMAD.IADD R78, R13, 0x1, R67 ;  /* 0x000000010d4e7824 */ /* 0x000fe200078e0243 */
[----:B------:R-:W-:Y:S01]  /*3820*/  IADD3 R12, P5, P6, R20, R66, R60 ;  /* 0x00000042140c7210 */ /* 0x000fe20007ebe03c */
[----:B------:R-:W-:Y:S03]  /*3830*/  BSSY B1, `(.L_x_672) ;  /* 0x0000071000017945 */ /* 0x000fe60003800000 */
[----:B------:R-:W-:Y:S02]  /*3840*/  IADD3.X R13, R43, R78, R63, P5, P6 ;  /* 0x0000004e2b0d7210 */ /* 0x000fe40002fec43f */
[----:B------:R-:W-:Y:S02]  /*3850*/  LEA R68, P5, R12, R64, 0x1 ;  /* 0x000000400c447211 */ /* 0x000fe400078a08ff */
[----:B------:R-:W-:-:S02]  /*3860*/  ISETP.NE.AND P6, PT, R72, RZ, PT ;  /* 0x000000ff4800720c */ /* 0x000fc40003fc5270 */
[----:B------:R-:W-:Y:S01]  /*3870*/  LEA.HI.X R69, R12, R65, R13, 0x1, P5 ;  /* 0x000000410c457211 */ /* 0x000fe200028f0c0d */
[----:B-1----:R-:W-:-:S05]  /*3880*/  IMAD.IADD R13, R75, 0x1, -R56 ;  /* 0x000000014b0d7824 */ /* 0x002fca00078e0a38 */
[----:B------:R-:W-:-:S04]  /*3890*/  SEL R13, R56, R13, !P6 ;  /* 0x0000000d380d7207 */ /* 0x000fc80007000000 */
[----:B------:R-:W-:-:S04]  /*38a0*/  SHF.R.S32.HI R12, RZ, 0x1f, R13 ;  /* 0x0000001fff0c7819 */ /* 0x000fc8000001140d */
[----:B------:R-:W-:-:S04]  /*38b0*/  LEA.HI R12, R12, R13, RZ, 0x4 ;  /* 0x0000000d0c0c7211 */ /* 0x000fc800078f20ff */
[----:B------:R-:W-:-:S04]  /*38c0*/  SHF.R.S32.HI R12, RZ, 0x4, R12 ;  /* 0x00000004ff0c7819 */ /* 0x000fc8000001140c */
[----:B------:R-:W-:-:S05]  /*38d0*/  LEA.HI.SX32 R12, R45, R12, 0x1d ;  /* 0x0000000c2d0c7211 */ /* 0x000fca00078feaff */
[----:B------:R-:W-:-:S05]  /*38e0*/  IMAD.SHL.U32 R77, R12, 0x8, RZ ;  /* 0x000000080c4d7824 */ /* 0x000fca00078e00ff */
[----:B------:R-:W-:-:S04]  /*38f0*/  LOP3.LUT R13, R50, 0x38, R77, 0xf8, !PT ;  /* 0x00000038320d7812 */ /* 0x000fc800078ef84d */
[----:B------:R-:W-:-:S05]  /*3900*/  LOP3.LUT R13, R13, R54, RZ, 0x3c, !PT ;  /* 0x000000360d0d7212 */ /* 0x000fca00078e3cff */
[----:B------:R-:W-:Y:S02]  /*3910*/  IMAD R15, R194, 0x200, R13 ;  /* 0x00000200c20f7824 */ /* 0x000fe400078e020d */
[----:B------:R-:W-:Y:S02]  /*3920*/  IMAD.IADD R13, R70, 0x1, R26 ;  /* 0x00000001460d7824 */ /* 0x000fe400078e021a */
[----:B------:R-:W-:Y:S02]  /*3930*/  IMAD.IADD R15, R26, 0x1, R15 ;  /* 0x000000011a0f7824 */ /* 0x000fe400078e020f */
[--C-:B------:R-:W-:Y:S02]  /*3940*/  IMAD R13, R13, 0x2, R2.reuse ;  /* 0x000000020d0d7824 */ /* 0x100fe400078e0202 */
[----:B------:R-:W-:-:S04]  /*3950*/  IMAD R24, R15, 0x2, R2 ;  /* 0x000000020f187824 */ /* 0x000fc800078e0202 */
[----:B------:R-:W1:Y:S04]  /*3960*/  LDS.128 R12, [R13+0x22400] ;  /* 0x022400000d0c7984 */ /* 0x000e680000000c00 */
[----:B------:R-:W2:Y:S01]  /*3970*/  LDS.128 R24, [R24+0x22400] ;  /* 0x0224000018187984 */ /* 0x000ea20000000c00 */
[----:B------:R-:W-:Y:S05]  /*3980*/  @P4 BRA `(.L_x_673) ;  /* 0x00000004006c4947 */ /* 0x000fea0003800000 */
[----:B------:R-:W-:Y:S02]  /*3990*/  SHF.R.U32.HI R84, RZ, 0x10, R9 ;  /* 0x00000010ff547819 */ /* 0x000fe40000011609 */
[----:B------:R-:W-:Y:S02]  /*39a0*/  SHF.R.U32.HI R81, RZ, 0x10, R5 ;  /* 0x00000010ff517819 */ /* 0x000fe40000011605 */
[----:B------:R-:W-:Y:S02]  /*39b0*/  PRMT R84, R86, 0x5432, R84 ;  /* 0x0000543256547816 */ /* 0x000fe40000000054 */
[----:B------:R-:W-:Y:S01]  /*39c0*/  SHF.R.U64 R82, R6, 0x10, R7 ;  /* 0x0000001006527819 */ /* 0x000fe20000001207 */
[----:B--2---:R-:W-:Y:S01]  /*39d0*/  IMAD.U32 R6, R26, 0x10000, RZ ;  /* 0x000100001a067824 */ /* 0x004fe200078e00ff */
[----:B------:R-:W-:Y:S01]  /*39e0*/  PRMT R81, R86, 0x5410, R81 ;  /* 0x0000541056517816 */ /* 0x000fe20000000051 */
[----:B------:R-:W-:Y:S01]  /*39f0*/  IMAD.U32 R86, R84, 0x10000, RZ ;  /* 0x0001000054567824 */ /* 0x000fe200078e00ff */
[----:B------:R-:W-:Y:S01]  /*3a00*/  SHF.R.U64 R80, R4, 0x10, R5 ;  /* 0x0000001004507819 */ /* 0x000fe20000001205 */
[----:B------:R-:W-:Y:S01]  /*3a10*/  IMAD.U32 R5, R25, 0x10000, RZ ;  /* 0x0001000019057824 */ /* 0x000fe200078e00ff */
[----:B------:R-:W-:Y:S01]  /*3a20*/  SHF.R.U64 R85, R8, 0x10, R9 ;  /* 0x0000001008557819 */ /* 0x000fe20000001209 */
[----:B-1----:R-:W-:Y:S01]  /*3a30*/  IMAD.U32 R8, R12, 0x10000, RZ ;  /* 0x000100000c087824 */ /* 0x002fe200078e00ff */
[--C-:B------:R-:W-:Y:S01]  /*3a40*/  SHF.R.U64 R87, R10, 0x10, R11.reuse ;  /* 0x000000100a577819 */ /* 0x100fe2000000120b */
[----:B------:R-:W-:Y:S01]  /*3a50*/  IMAD.U32 R10, R24, 0x10000, RZ ;  /* 0x00010000180a7824 */ /* 0x000fe200078e00ff */
[----:B------:R-:W-:Y:S01]  /*3a60*/  SHF.R.U32.HI R89, RZ, 0x10, R11 ;  /* 0x00000010ff597819 */ /* 0x000fe2000001160b */
[----:B------:R-:W-:Y:S01]  /*3a70*/  IMAD.U32 R4, R14, 0x10000, RZ ;  /* 0x000100000e047824 */ /* 0x000fe200078e00ff */
[----:B------:R-:W-:Y:S01]  /*3a80*/  PRMT R9, R88, 0x5432, R82 ;  /* 0x0000543258097816 */ /* 0x000fe20000000052 */
[----:B------:R-:W-:Y:S01]  /*3a90*/  IMAD.U32 R82, R81, 0x10000, RZ ;  /* 0x0001000051527824 */ /* 0x000fe200078e00ff */
[----:B------:R-:W-:Y:S01]  /*3aa0*/  SHF.R.U32.HI R83, RZ, 0x10, R7 ;  /* 0x00000010ff537819 */ /* 0x000fe20000011607 */
[----:B------:R-:W-:Y:S01]  /*3ab0*/  IMAD.U32 R7, R13, 0x10000, RZ ;  /* 0x000100000d077824 */ /* 0x000fe200078e00ff */
[----:B------:R-:W-:-:S02]  /*3ac0*/  PRMT R80, R90, 0x5432, R80 ;  /* 0x000054325a507816 */ /* 0x000fc40000000050 */
[----:B------:R-:W-:Y:S01]  /*3ad0*/  PRMT R85, R90, 0x5410, R85 ;  /* 0x000054105a557816 */ /* 0x000fe20000000055 */
[----:B------:R-:W-:Y:S01]  /*3ae0*/  FMUL.FTZ R90, R5, R86 ;  /* 0x00000056055a7220 */ /* 0x000fe20000410000 */
[----:B------:R-:W-:Y:S02]  /*3af0*/  PRMT R87, R88, 0x5410, R87 ;  /* 0x0000541058577816 */ /* 0x000fe40000000057 */
[----:B------:R-:W-:Y:S01]  /*3b00*/  LOP3.LUT R79, R25, 0xffff0000, RZ, 0xc0, !PT ;  /* 0xffff0000194f7812 */ /* 0x000fe200078ec0ff */
[----:B------:R-:W-:Y:S01]  /*3b10*/  IMAD.U32 R25, R15, 0x10000, RZ ;  /* 0x000100000f197824 */ /* 0x000fe200078e00ff */
[----:B------:R-:W-:Y:S01]  /*3b20*/  LOP3.LUT R88, R84, 0xffff0000, RZ, 0xc0, !PT ;  /* 0xffff000054587812 */ /* 0x000fe200078ec0ff */
[-C--:B------:R-:W-:Y:S01]  /*3b30*/  FMUL.FTZ R84, R5, R82.reuse ;  /* 0x0000005205547220 */ /* 0x080fe20000410000 */
[----:B------:R-:W-:Y:S01]  /*3b40*/  PRMT R89, R91, 0x5410, R89 ;  /* 0x000054105b597816 */ /* 0x000fe20000000059 */
[----:B------:R-:W-:Y:S01]  /*3b50*/  FFMA.FTZ R5, R7, R82, -R90 ;  /* 0x0000005207057223 */ /* 0x000fe2000001085a */
[----:B------:R-:W-:Y:S01]  /*3b60*/  LOP3.LUT R13, R13, 0xffff0000, RZ, 0xc0, !PT ;  /* 0xffff00000d0d7812 */ /* 0x000fe200078ec0ff */
[----:B------:R-:W-:Y:S01]  /*3b70*/  FFMA.FTZ R7, R7, R86, R84 ;  /* 0x0000005607077223 */ /* 0x000fe20000010054 */
[----:B------:R-:W-:Y:S01]  /*3b80*/  PRMT R83, R92, 0x5410, R83 ;  /* 0x000054105c537816 */ /* 0x000fe20000000053 */
[----:B------:R-:W-:Y:S01]  /*3b90*/  FMUL.FTZ R92, R79, R88 ;  /* 0x000000584f5c7220 */ /* 0x000fe20000410000 */
[----:B------:R-:W-:Y:S01]  /*3ba0*/  LOP3.LUT R82, R81, 0xffff0000, RZ, 0xc0, !PT ;  /* 0xffff000051527812 */ /* 0x000fe200078ec0ff */
[----:B------:R-:W-:Y:S01]  /*3bb0*/  IMAD.U32 R90, R89, 0x10000, RZ ;  /* 0x00010000595a7824 */ /* 0x000fe200078e00ff */
[----:B------:R-:W-:Y:S01]  /*3bc0*/  LOP3.LUT R11, R15, 0xffff0000, RZ, 0xc0, !PT ;  /* 0xffff00000f0b7812 */ /* 0x000fe200078ec0ff */
[C---:B------:R-:W-:Y:S01]  /*3bd0*/  IMAD.U32 R15, R27.reuse, 0x10000, RZ ;  /* 0x000100001b0f7824 */ /* 0x040fe200078e00ff */
[----:B------:R-:W-:Y:S01]  /*3be0*/  LOP3.LUT R27, R27, 0xffff0000, RZ, 0xc0, !PT ;  /* 0xffff00001b1b7812 */ /* 0x000fe200078ec0ff */
[----:B------:R-:W-:-:S02]  /*3bf0*/  IMAD.U32 R84, R83, 0x10000, RZ ;  /* 0x0001000053547824 */ /* 0x000fc400078e00ff */
[-C--:B------:R-:W-:Y:S01]  /*3c00*/  FMUL.FTZ R94, R79, R82.reuse ;  /* 0x000000524f5e7220 */ /* 0x080fe20000410000 */
[----:B------:R-:W-:Y:S01]  /*3c10*/  FFMA.FTZ R92, R13, R82, -R92 ;  /* 0x000000520d5c7223 */ /* 0x000fe2000001085c */
[C---:B------:R-:W-:Y:S01]  /*3c20*/  FMUL.FTZ R82, R15.reuse, R90 ;  /* 0x0000005a0f527220 */ /* 0x040fe20000410000 */
[----:B------:R-:W-:Y:S01]  /*3c30*/  FMUL.FTZ R15, R15, R84 ;  /* 0x000000540f0f7220 */ /* 0x000fe20000410000 */
[----:B------:R-:W-:Y:S01]  /*3c40*/  LOP3.LUT R86, R89, 0xffff0000, RZ, 0xc0, !PT ;  /* 0xffff000059567812 */ /* 0x000fe200078ec0ff */
[----:B------:R-:W-:Y:S01]  /*3c50*/  FFMA.FTZ R94, R13, R88, R94 ;  /* 0x000000580d5e7223 */ /* 0x000fe2000001005e */
[----:B------:R-:W-:Y:S01]  /*3c60*/  FFMA.FTZ R84, R25, R84, -R82 ;  /* 0x0000005419547223 */ /* 0x000fe20000010852 */
[----:B------:R-:W-:Y:S01]  /*3c70*/  LOP3.LUT R82, R83, 0xffff0000, RZ, 0xc0, !PT ;  /* 0xffff000053527812 */ /* 0x000fe200078ec0ff */
[----:B------:R-:W-:Y:S01]  /*3c80*/  FFMA.FTZ R90, R25, R90, R15 ;  /* 0x0000005a195a7223 */ /* 0x000fe2000001000f */
[----:B------:R-:W-:Y:S01]  /*3c90*/  IMAD.U32 R25, R85, 0x10000, RZ ;  /* 0x0001000055197824 */ /* 0x000fe200078e00ff */
[----:B------:R-:W-:Y:S01]  /*3ca0*/  LOP3.LUT R24, R24, 0xffff0000, RZ, 0xc0, !PT ;  /* 0xffff000018187812 */ /* 0x000fe200078ec0ff */
[----:B------:R-:W-:Y:S01]  /*3cb0*/  FMUL.FTZ R88, R27, R86 ;  /* 0x000000561b587220 */ /* 0x000fe20000410000 */
[----:B------:R-:W-:-:S02]  /*3cc0*/  IMAD.U32 R13, R80, 0x10000, RZ ;  /* 0x00010000500d7824 */ /* 0x000fc400078e00ff */
[-C--:B------:R-:W-:Y:S01]  /*3cd0*/  FMUL.FTZ R96, R27, R82.reuse ;  /* 0x000000521b607220 */ /* 0x080fe20000410000 */
[----:B------:R-:W-:Y:S01]  /*3ce0*/  LOP3.LUT R85, R85, 0xffff0000, RZ, 0xc0, !PT ;  /* 0xffff000055557812 */ /* 0x000fe200078ec0ff */
[----:B------:R-:W-:Y:S01]  /*3cf0*/  FMUL.FTZ R27, R10, R25 ;  /* 0x000000190a1b7220 */ /* 0x000fe20000410000 */
[----:B------:R-:W-:Y:S01]  /*3d00*/  LOP3.LUT R12, R12, 0xffff0000, RZ, 0xc0, !PT ;  /* 0xffff00000c0c7812 */ /* 0x000fe200078ec0ff */
[C---:B------:R-:W-:Y:S01]  /*3d10*/  FFMA.FTZ R81, R11.reuse, R82, -R88 ;  /* 0x000000520b517223 */ /* 0x040fe20000010858 */
[----:B------:R-:W-:Y:S01]  /*3d20*/  LOP3.LUT R15, R80, 0xffff0000, RZ, 0xc0, !PT ;  /* 0xffff0000500f7812 */ /* 0x000fe200078ec0ff */
[----:B------:R-:W-:Y:S01]  /*3d30*/  FMUL.FTZ R10, R10, R13 ;  /* 0x0000000d0a0a7220 */ /* 0x000fe20000410000 */
[----:B------:R-:W-:Y:S01]  /*3d40*/  FFMA.FTZ R83, R11, R86, R96 ;  /* 0x000000560b537223 */ /* 0x000fe20000010060 */
[----:B------:R-:W-:Y:S01]  /*3d50*/  FMUL.FTZ R11, R24, R85 ;  /* 0x00000055180b7220 */ /* 0x000fe20000410000 */
[C---:B------:R-:W-:Y:S01]  /*3d60*/  FFMA.FTZ R27, R8.reuse, R13, -R27 ;  /* 0x0000000d081b7223 */ /* 0x040fe2000001081b */
[----:B------:R-:W-:Y:S01]  /*3d70*/  FFMA.FTZ R10, R8, R25, R10 ;  /* 0x00000019080a7223 */ /* 0x000fe2000001000a */
[----:B------:R-:W-:-:S02]  /*3d80*/  IMAD.U32 R13, R87, 0x10000, RZ ;  /* 0x00010000570d7824 */ /* 0x000fc400078e00ff */
[-C--:B------:R-:W-:Y:S01]  /*3d90*/  FFMA.FTZ R8, R12, R15.reuse, -R11 ;  /* 0x0000000f0c087223 */ /* 0x080fe2000001080b */
[----:B------:R-:W-:Y:S01]  /*3da0*/  LOP3.LUT R26, R26, 0xffff0000, RZ, 0xc0, !PT ;  /* 0xffff00001a1a7812 */ /* 0x000fe200078ec0ff */
[----:B------:R-:W-:Y:S01]  /*3db0*/  IMAD.U32 R11, R9, 0x10000, RZ ;  /* 0x00010000090b7824 */ /* 0x000fe200078e00ff */
[----:B------:R-:W-:Y:S01]  /*3dc0*/  LOP3.LUT R87, R87, 0xffff0000, RZ, 0xc0, !PT ;  /* 0xffff000057577812 */ /* 0x000fe200078ec0ff */
[----:B------:R-:W-:Y:S01]  /*3dd0*/  FMUL.FTZ R25, R24, R15 ;  /* 0x0000000f18197220 */ /* 0x000fe20000410000 */
[----:B------:R-:W-:Y:S01]  /*3de0*/  LOP3.LUT R9, R9, 0xffff0000, RZ, 0xc0, !PT ;  /* 0xffff000009097812 */ /* 0x000fe200078ec0ff */
[----:B------:R-:W-:Y:S01]  /*3df0*/  FMUL.FTZ R15, R6, R13 ;  /* 0x0000000d060f7220 */ /* 0x000fe20000410000 */
[----:B------:R-:W-:Y:S01]  /*3e00*/  LOP3.LUT R14, R14, 0xffff0000, RZ, 0xc0, !PT ;  /* 0xffff00000e0e7812 */ /* 0x000fe200078ec0ff */
[----:B------:R-:W-:Y:S01]  /*3e10*/  FMUL.FTZ R6, R6, R11 ;  /* 0x0000000b06067220 */ /* 0x000fe20000410000 */
[C---:B------:R-:W-:Y:S01]  /*3e20*/  FMUL.FTZ R79, R26.reuse, R87 ;  /* 0x000000571a4f7220 */ /* 0x040fe20000410000 */
[----:B------:R-:W-:Y:S01]  /*3e30*/  FMUL.FTZ R26, R26, R9 ;  /* 0x000000091a1a7220 */ /* 0x000fe20000410000 */
[C---:B------:R-:W-:Y:S01]  /*3e40*/  FFMA.FTZ R15, R4.reuse, R11, -R15 ;  /* 0x0000000b040f7223 */ /* 0x040fe2000001080f */
[----:B------:R-:W-:Y:S01]  /*3e50*/  FFMA.FTZ R6, R4, R13, R6 ;  /* 0x0000000d04067223 */ /* 0x000fe20000010006 */
[----:B------:R-:W-:Y:S01]  /*3e60*/  FFMA.FTZ R25, R12, R85, R25 ;  /* 0x000000550c197223 */ /* 0x000fe20000010019 */
[C---:B------:R-:W-:Y:S01]  /*3e70*/  FFMA.FTZ R4, R14.reuse, R9, -R79 ;  /* 0x000000090e047223 */ /* 0x040fe2000001084f */
[----:B------:R-:W-:Y:S01]  /*3e80*/  FFMA.FTZ R87, R14, R87, R26 ;  /* 0x000000570e577223 */ /* 0x000fe2000001001a */
[----:B------:R-:W-:-:S02]  /*3e90*/  F2FP.BF16.F32.PACK_AB R81, R81, R84 ;  /* 0x000000545151723e */ /* 0x000fc400000010ff */
[----:B------:R-:W-:Y:S02]  /*3ea0*/  F2FP.BF16.F32.PACK_AB R7, R94, R7 ;  /* 0x000000075e07723e */ /* 0x000fe400000010ff */
[----:B------:R-:W-:Y:S02]  /*3eb0*/  F2FP.BF16.F32.PACK_AB R83, R83, R90 ;  /* 0x0000005a5353723e */ /* 0x000fe400000010ff */
[----:B------:R-:W-:Y:S02]  /*3ec0*/  F2FP.BF16.F32.PACK_AB R12, R8, R27 ;  /* 0x0000001b080c723e */ /* 0x000fe400000010ff */
[----:B------:R-:W-:Y:S01]  /*3ed0*/  F2FP.BF16.F32.PACK_AB R24, R25, R10 ;  /* 0x0000000a1918723e */ /* 0x000fe200000010ff */
[----:B------:R-:W-:Y:S01]  /*3ee0*/  IMAD.MOV.U32 R25, RZ, RZ, R7 ;  /* 0x000000ffff197224 */ /* 0x000fe200078e0007 */
[----:B------:R-:W-:Y:S01]  /*3ef0*/  F2FP.BF16.F32.PACK_AB R14, R4, R15 ;  /* 0x0000000f040e723e */ /* 0x000fe200000010ff */
[----:B------:R-:W-:Y:S01]  /*3f00*/  IMAD.MOV.U32 R15, RZ, RZ, R81 ;  /* 0x000000ffff0f7224 */ /* 0x000fe200078e0051 */
[----:B------:R-:W-:Y:S01]  /*3f10*/  F2FP.BF16.F32.PACK_AB R13, R92, R5 ;  /* 0x000000055c0d723e */ /* 0x000fe200000010ff */
[----:B------:R-:W-:Y:S01]  /*3f20*/  IMAD.MOV.U32 R27, RZ, RZ, R83 ;  /* 0x000000ffff1b7224 */ /* 0x000fe200078e0053 */
[----:B------:R-:W-:-:S07]  /*3f30*/  F2FP.BF16.F32.PACK_AB R26, R87, R6 ;  /* 0x00000006571a723e */ /* 0x000fce00000010ff */
.L_x_673:
[----:B------:R-:W-:Y:S05]  /*3f40*/  BSYNC B1 ;  /* 0x0000000000017941 */ /* 0x000fea0003800000 */
.L_x_672:
[----:B-1----:R3:W-:Y:S01]  /*3f50*/  STG.E.128 desc[UR40][R68.64], R12 ;  /* 0x0000000c44007986 */ /* 0x0027e2000c101d28 */
[----:B------:R-:W-:-:S13]  /*3f60*/  ISETP.GE.AND P4, PT, R77, R75, PT ;  /* 0x0000004b4d00720c */ /* 0x000fda0003f86270 */
[----:B------:R-:W-:Y:S05]  /*3f70*/  @P4 BRA `(.L_x_662) ;  /* 0x00000000007c4947 */ /* 0x000fea0003800000 */
[--C-:B------:R-:W-:Y:S02]  /*3f80*/  SHF.R.S32.HI R4, RZ, 0x1f, R77.reuse ;  /* 0x0000001fff047819 */ /* 0x100fe4000001144d */
[----:B------:R-:W-:-:S04]  /*3f90*/  IADD3 R66, P4, P5, R20, R66, R77 ;  /* 0x0000004214427210 */ /* 0x000fc80007d9e04d */
[----:B------:R-:W-:Y:S02]  /*3fa0*/  IADD3.X R4, R43, R78, R4, P4, P5 ;  /* 0x0000004e2b047210 */ /* 0x000fe400027ea404 */
[----:B------:R-:W-:-:S04]  /*3fb0*/  LEA R64, P4, R66, R64, 0x1 ;  /* 0x0000004042407211 */ /* 0x000fc800078808ff */
[----:B------:R-:W-:-:S05]  /*3fc0*/  LEA.HI.X R65, R66, R65, R4, 0x1, P4 ;  /* 0x0000004142417211 */ /* 0x000fca00020f0c04 */
[----:B--2---:R4:W-:Y:S01]  /*3fd0*/  STG.E.128 desc[UR40][R64.64], R24 ;  /* 0x0000001840007986 */ /* 0x0049e2000c101d28 */
[----:B------:R-:W-:Y:S05]  /*3fe0*/  BRA `(.L_x_662) ;  /* 0x0000000000607947 */ /* 0x000fea0003800000 */
.L_x_655:
[----:B------:R-:W-:-:S13]  /*3ff0*/  ISETP.NE.AND P3, PT, R184, 0x3, PT ;  /* 0x00000003b800780c */ /* 0x000fda0003f65270 */
[----:B------:R-:W-:Y:S05]  /*4000*/  @!P3 BRA `(.L_x_674) ;  /* 0x000000000004b947 */ /* 0x000fea0003800000 */
[----:B------:R-:W-:Y:S01]  /*4010*/  BPT.TRAP 0x1 ;  /* 0x000000040000795c */ /* 0x000fe20000300000 */
.L_x_674:
[----:B------:R-:W-:Y:S01]  /*4020*/  IMAD R73, R22, 0x8, R2 ;  /* 0x0000000816497824 */ /* 0x000fe200078e0202 */
[----:B------:R-:W-:Y:S01]  /*4030*/  SHF.L.U32 R76, R185, 0x1f, RZ ;  /* 0x0000001fb94c7819 */ /* 0x000fe200000006ff */
[----:B------:R-:W-:Y:S01]  /*4040*/  IMAD R74, R40, -0x40, R42 ;  /* 0xffffffc0284a7824 */ /* 0x000fe200078e022a */
[----:B------:R-:W-:Y:S02]  /*4050*/  BSSY B1, `(.L_x_675) ;  /* 0x0000004000017945 */ /* 0x000fe40003800000 */
[----:B------:R-:W0:Y:S02]  /*4060*/  SYNCS.PHASECHK.TRANS64.TRYWAIT P4, [R73+URZ+0x28c90], R76 ;  /* 0x028c904c490075a7 */ /* 0x000e24000808017f */
[----:B------:R-:W-:Y:S01]  /*4070*/  VIMNMX R74, R74, 0x40, PT ;  /* 0x000000404a4a7848 */ /* 0x000fe20003fe0100 */
[----:B0-----:R-:W-:Y:S06]  /*4080*/  @!P4 BRA `(.L_x_676) ;  /* 0x0000016800f0c947 */ /* 0x001fec0003800000 */
.L_x_958:
[----:B------:R-:W-:Y:S05]  /*4090*/  BSYNC B1 ;  /* 0x0000000000017941 */ /* 0x000fea0003800000 */
.L_x_675:
[----:B------:R-:W-:-:S13]  /*40a0*/  ISETP.GE.AND P4, PT, R19, R74, PT ;  /* 0x0000004a1300720c */ /* 0x000fda0003f86270 */
[----:B------:R-:W-:Y:S05]  /*40b0*/  @P4 BRA `(.L_x_662) ;  /* 0x00000000002c4947 */ /* 0x000fea0003800000 */
[----:B------:R-:W-:Y:S01]  /*40c0*/  @!P1 LOP3.LUT P4, RZ, R189, 0x4, RZ, 0xc0, !PT ;  /* 0x00000004bdff9812 */ /* 0x000fe2000788c0ff */
[----:B------:R-:W-:Y:S01]  /*40d0*/  @!P1 VIADD R4, R57, 0x20 ;  /* 0x0000002039049836 */ /* 0x000fe20000000000 */
[----:B------:R-:W-:Y:S02]  /*40e0*/  PLOP3.LUT P5, PT, PT, PT, PT, 0x8, 0x0 ;  /* 0x000000000000781c */ /* 0x000fe40003fae170 */
[----:B------:R-:W-:-:S13]  /*40f0*/  @!P1 PLOP3.LUT P5, PT, P4, PT, PT, 0x80, 0x0 ;  /* 0x000000000000981c */ /* 0x000fda00027af070 */
[----:B------:R-:W-:-:S04]  /*4100*/  @P5 VIADD R4, R57, 0xffffffe0 ;  /* 0xffffffe039045836 */ /* 0x000fc80000000000 */
[----:B------:R-:W-:-:S04]  /*4110*/  @!P1 IMAD.IADD R5, R26, 0x1, R4 ;  /* 0x000000011a059824 */ /* 0x000fc800078e0204 */
[----:B------:R-:W-:Y:S02]  /*4120*/  @!P1 IMAD R8, R5, 0x2, R2 ;  /* 0x0000000205089824 */ /* 0x000fe400078e0202 */
[----:B------:R-:W1:Y:S04]  /*4130*/  @!P0 LDS.128 R4, [R66+0x22400] ;  /* 0x0224000042048984 */ /* 0x000e680000000c00 */
[----:B------:R-:W2:Y:S04]  /*4140*/  @!P1 LDS.128 R8, [R8+0x22400] ;  /* 0x0224000008089984 */ /* 0x000ea80000000c00 */
[----:B-1----:R1:W-:Y:S04]  /*4150*/  @!P0 STG.E.128 desc[UR40][R12.64], R4 ;  /* 0x000000040c008986 */ /* 0x0023e8000c101d28 */
[----:B--2---:R1:W-:Y:S02]  /*4160*/  @!P1 STG.E.128 desc[UR40][R12.64+0x40], R8 ;  /* 0x000040080c009986 */ /* 0x0043e4000c101d28 */
.L_x_662:
[----:B------:R-:W-:Y:S05]  /*4170*/  BSYNC B0 ;  /* 0x0000000000007941 */ /* 0x000fea0003800000 */
.L_x_654:
[----:B-12---:R-:W1:Y:S01]  /*4180*/  S2R R4, SR_TID.X ;  /* 0x0000000000047919 */ /* 0x006e620000002100 */
[----:B------:R-:W-:Y:S01]  /*4190*/  @!PT LDS RZ, [RZ] ;  /* 0x00000000fffff984 */ /* 0x000fe20000000800 */
[----:B------:R-:W-:Y:S01]  /*41a0*/  @!PT LDS RZ, [RZ] ;  /* 0x00000000fffff984 */ /* 0x000fe20000000800 */
[----:B------:R-:W-:Y:S01]  /*41b0*/  @!PT LDS RZ, [RZ] ;  /* 0x00000000fffff984 */ /* 0x000fe20000000800 */
[----:B------:R-:W-:Y:S01]  /*41c0*/  @!PT LDS RZ, [RZ] ;  /* 0x00000000fffff984 */ /* 0x000fe20000000800 */
[----:B------:R2:W-:Y:S06]  /*41d0*/  MEMBAR.ALL.CTA ;  /* 0x0000000000007992 */ /* 0x0005ec0000008000 */
[----:B--2---:R-:W2:Y:S01]  /*41e0*/  FENCE.VIEW.ASYNC.S ;  /* 0x00000000000073c6 */ /* 0x004ea20000000000 */
[----:B------:R-:W-:Y:S05]  /*41f0*/  WARPSYNC.ALL ;  /* 0x0000000000007948 */ /* 0x000fea0003800000 */
[----:B------:R-:W-:Y:S01]  /*4200*/  BSSY B0, `(.L_x_677) ;  /* 0x0000009000007945 */ /* 0x000fe20003800000 */
[----:B-1----:R-:W-:Y:S01]  /*4210*/  LOP3.LUT R4, R4, 0x7f, RZ, 0xc0, !PT ;  /* 0x0000007f04047812 */ /* 0x002fe200078ec0ff */
[----:B--2---:R1:W-:Y:S03]  /*4220*/  BAR.SYNC.DEFER_BLOCKING R55, 0x80 ;  /* 0x000200370000751d */ /* 0x0043e60000010000 */
[----:B------:R-:W-:-:S13]  /*4230*/  ISETP.NE.AND P4, PT, R4, RZ, PT ;  /* 0x000000ff0400720c */ /* 0x000fda0003f85270 */
[----:B------:R-:W-:-:S05]  /*4240*/  @!P4 VIADD R4, R73, 0x28ca0 ;  /* 0x00028ca04904c836 */ /* 0x000fca0000000000 */
[----:B------:R-:W-:-:S04]  /*4250*/  @!P4 PRMT R4, RZ, 0x654, R4 ;  /* 0x00000654ff04c816 */ /* 0x000fc80000000004 */
[----:B------:R1:W-:Y:S01]  /*4260*/  @!P4 SYNCS.ARRIVE.TRANS64.RED.A1T0 RZ, [R4+URZ], RZ ;  /* 0x000000ff04ffc9a7 */ /* 0x0003e2000810043f */
[----:B------:R-:W-:Y:S05]  /*4270*/  @!P3 BRA `(.L_x_678) ;  /* 0x000000000004b947 */ /* 0x000fea0003800000 */
[----:B------:R-:W-:Y:S01]  /*4280*/  BPT.TRAP 0x1 ;  /* 0x000000040000795c */ /* 0x000fe20000300000 */
.L_x_678:
[----:B------:R-:W-:Y:S05]  /*4290*/  BSYNC B0 ;  /* 0x0000000000007941 */ /* 0x000fea0003800000 */
.L_x_677:
[----:B------:R-:W2:Y:S01]  /*42a0*/  SYNCS.PHASECHK.TRANS64.TRYWAIT P3, [R73+URZ+0x28cb0], R76 ;  /* 0x028cb04c490075a7 */ /* 0x000ea2000806017f */
[----:B------:R-:W-:Y:S04]  /*42b0*/  BSSY B0, `(.L_x_679) ;  /* 0x0000002000007945 */ /* 0x000fe80003800000 */
[----:B--2---:R-:W-:Y:S05]  /*42c0*/  @!P3 BRA `(.L_x_680) ;  /* 0x000001680074b947 */ /* 0x004fea0003800000 */
.L_x_959:
[----:B------:R-:W-:Y:S05]  /*42d0*/  BSYNC B0 ;  /* 0x0000000000007941 */ /* 0x000fea0003800000 */
.L_x_679:
[----:B------:R-:W-:Y:S01]  /*42e0*/  ISETP.GE.AND P3, PT, R19, R74, PT ;  /* 0x0000004a1300720c */ /* 0x000fe20003f66270 */
[----:B------:R-:W-:-:S12]  /*42f0*/  BSSY B0, `(.L_x_681) ;  /* 0x0000052000007945 */ /* 0x000fd80003800000 */
[----:B------:R-:W-:Y:S05]  /*4300*/  @P3 BRA `(.L_x_682) ;  /* 0x0000000400403947 */ /* 0x000fea0003800000 */
[----:B------:R-:W-:Y:S01]  /*4310*/  IMAD.WIDE R6, R40, 0x40, R38 ;  /* 0x0000004028067825 */ /* 0x000fe200078e0226 */
[----:B------:R-:W-:-:S03]  /*4320*/  ULDC.64 UR4, c[0x0][0x328] ;  /* 0x0000ca0000047ab9 */ /* 0x000fc60000000a00 */
[----:B------:R-:W-:Y:S02]  /*4330*/  IMAD R7, R7, UR4, RZ ;  /* 0x0000000407077c24 */ /* 0x000fe4000f8e02ff */
[----:B-1----:R-:W-:Y:S02]  /*4340*/  IMAD.MOV.U32 R4, RZ, RZ, R28 ;  /* 0x000000ffff047224 */ /* 0x002fe400078e001c */
[----:B------:R-:W-:Y:S02]  /*4350*/  IMAD.MOV.U32 R5, RZ, RZ, R71 ;  /* 0x000000ffff057224 */ /* 0x000fe400078e0047 */
[C---:B------:R-:W-:Y:S02]  /*4360*/  IMAD R7, R6.reuse, UR5, R7 ;  /* 0x0000000506077c24 */ /* 0x040fe4000f8e0207 */
[----:B------:R-:W-:Y:S01]  /*4370*/  IMAD.WIDE.U32 R4, R6, UR4, R4 ;  /* 0x0000000406047c25 */ /* 0x000fe2000f8e0004 */
[----:B------:R-:W-:-:S03]  /*4380*/  ULDC.64 UR4, c[0x0][0x318] ;  /* 0x0000c60000047ab9 */ /* 0x000fc60000000a00 */
[----:B------:R-:W-:Y:S01]  /*4390*/  IMAD.IADD R5, R5, 0x1, R7 ;  /* 0x0000000105057824 */ /* 0x000fe200078e0207 */
[----:B------:R-:W-:Y:S01]  /*43a0*/  LEA R8, P3, R4, UR4, 0x1 ;  /* 0x0000000404087c11 */ /* 0x000fe2000f8608ff */
[----:B------:R-:W-:Y:S01]  /*43b0*/  ULDC UR4, c[0x0][0x320] ;  /* 0x0000c80000047ab9 */ /* 0x000fe20000000800 */
[----:B------:R-:W-:Y:S02]  /*43c0*/  VIADD R10, R16, 0x40 ;  /* 0x00000040100a7836 */ /* 0x000fe40000000000 */
[----:B------:R-:W-:Y:S01]  /*43d0*/  LEA.HI.X R9, R4, UR5, R5, 0x1, P3 ;  /* 0x0000000504097c11 */ /* 0x000fe200098f0c05 */
[----:B------:R-:W-:Y:S01]  /*43e0*/  IMAD R5, R22, 0x8000, R57 ;  /* 0x0000800016057824 */ /* 0x000fe200078e0239 */
[----:B------:R-:W-:-:S03]  /*43f0*/  LOP3.LUT P3, RZ, R189, 0x4, RZ, 0xc0, !PT ;  /* 0x00000004bdff7812 */ /* 0x000fc6000786c0ff */
[C---:B------:R-:W-:Y:S02]  /*4400*/  VIADD R11, R5.reuse, 0x20 ;  /* 0x00000020050b7836 */ /* 0x040fe40000000000 */
[----:B---3--:R-:W-:-:S08]  /*4410*/  IMAD R12, R5, 0x2, R2 ;  /* 0x00000002050c7824 */ /* 0x008fd000078e0202 */
[----:B------:R-:W-:Y:S01]  /*4420*/  @P3 VIADD R11, R5, 0xffffffe0 ;  /* 0xffffffe0050b3836 */ /* 0x000fe20000000000 */
[----:B------:R-:W-:-:S03]  /*4430*/  ISETP.GE.AND P3, PT, R16, UR4, PT ;  /* 0x0000000410007c0c */ /* 0x000fc6000bf66270 */
[----:B------:R-:W-:-:S10]  /*4440*/  IMAD R11, R11, 0x2, R2 ;  /* 0x000000020b0b7824 */ /* 0x000fd400078e0202 */
[----:B------:R-:W1:Y:S04]  /*4450*/  @!P3 LDS.128 R4, [R12+0x400] ;  /* 0x000400000c04b984 */ /* 0x000e680000000c00 */
[----:B-1----:R-:W-:Y:S01]  /*4460*/  @!P3 STG.E.128 desc[UR40][R8.64], R4 ;  /* 0x000000040800b986 */ /* 0x002fe2000c101d28 */
[----:B------:R-:W-:Y:S01]  /*4470*/  ISETP.GE.AND P3, PT, R10, UR4, PT ;  /* 0x000000040a007c0c */ /* 0x000fe2000bf66270 */
[----:B------:R-:W-:-:S12]  /*4480*/  VIADD R10, R16, 0x80 ;  /* 0x00000080100a7836 */ /* 0x000fd80000000000 */
        /* <DEDUP_REMOVED lines=26> */
[----:B------:R-:W-:-:S13]  /*4630*/  ISETP.GE.AND P3, PT, R53, UR4, PT ;  /* 0x0000000435007c0c */ /* 0x000fda000bf66270 */
        /* <DEDUP_REMOVED lines=28> */
[----:B-1----:R1:W-:Y:S02]  /*4800*/  @!P3 STG.E.128 desc[UR40][R8.64+0x3c0], R4 ;  /* 0x0003c0040800b986 */ /* 0x0023e4000c101d28 */
.L_x_682:
[----:B------:R-:W-:Y:S05]  /*4810*/  BSYNC B0 ;  /* 0x0000000000007941 */ /* 0x000fea0003800000 */
.L_x_681:
[----:B------:R-:W-:Y:S01]  /*4820*/  @!PT LDS RZ, [RZ] ;  /* 0x00000000fffff984 */ /* 0x000fe20000000800 */
[----:B------:R-:W-:Y:S01]  /*4830*/  @!PT LDS RZ, [RZ] ;  /* 0x00000000fffff984 */ /* 0x000fe20000000800 */
[----:B------:R-:W-:Y:S01]  /*4840*/  @!PT LDS RZ, [RZ] ;  /* 0x00000000fffff984 */ /* 0x000fe20000000800 */
[----:B------:R-:W-:Y:S01]  /*4850*/  @!PT LDS RZ, [RZ] ;  /* 0x00000000fffff984 */ /* 0x000fe20000000800 */
[----:B------:R5:W-:Y:S06]  /*4860*/  MEMBAR.ALL.CTA ;  /* 0x0000000000007992 */ /* 0x000bec0000008000 */
[----:B-----5:R-:W5:Y:S01]  /*4870*/  FENCE.VIEW.ASYNC.S ;  /* 0x00000000000073c6 */ /* 0x020f620000000000 */
[----:B0-2---:R-:W-:Y:S01]  /*4880*/  @!P4 VIADD R73, R73, 0x28cc0 ;  /* 0x00028cc04949c836 */ /* 0x005fe20000000000 */
[----:B-----5:R0:W-:Y:S04]  /*4890*/  BAR.SYNC.DEFER_BLOCKING R55, 0x80 ;  /* 0x000200370000751d */ /* 0x0201e80000010000 */
[----:B------:R-:W-:Y:S01]  /*48a0*/  @!P4 PRMT R73, RZ, 0x654, R73 ;  /* 0x00000654ff49c816 */ /* 0x000fe20000000049 */
[----:B------:R-:W-:Y:S01]  /*48b0*/  VIADD R22, R22, 0x1 ;  /* 0x0000000116167836 */ /* 0x000fe20000000000 */
[----:B------:R-:W-:-:S02]  /*48c0*/  PLOP3.LUT P3, PT, PT, PT, PT, 0x8, 0x0 ;  /* 0x000000000000781c */ /* 0x000fc40003f6e170 */
[----:B------:R0:W-:Y:S02]  /*48d0*/  @!P4 SYNCS.ARRIVE.TRANS64.RED.A1T0 RZ, [R73+URZ], RZ ;  /* 0x000000ff49ffc9a7 */ /* 0x0001e4000810043f */
[----:B------:R-:W-:-:S04]  /*48e0*/  ISETP.NE.AND P4, PT, R22, 0x2, PT ;  /* 0x000000021600780c */ /* 0x000fc80003f85270 */
[----:B-1----:R-:W-:Y:S02]  /*48f0*/  SEL R4, RZ, 0x1, P4 ;  /* 0x00000001ff047807 */ /* 0x002fe40002000000 */
[----:B------:R-:W-:Y:S02]  /*4900*/  SEL R22, R22, RZ, P4 ;  /* 0x000000ff16167207 */ /* 0x000fe40002000000 */
[----:B------:R-:W-:Y:S01]  /*4910*/  LOP3.LUT R185, R185, R4, RZ, 0x3c, !PT ;  /* 0x00000004b9b97212 */ /* 0x000fe200078e3cff */
[----:B0-----:R-:W-:Y:S06]  /*4920*/  @P2 BRA `(.L_x_683) ;  /* 0xffffffdc00b42947 */ /* 0x001fec000383ffff */
.L_x_649:
[----:B------:R-:W2:Y:S01]  /*4930*/  LDL R4, [R1+0x70] ;  /* 0x0000700001047983 */ /* 0x000ea20000100800 */
[----:B------:R-:W-:Y:S01]  /*4940*/  BSSY B0, `(.L_x_684) ;  /* 0x0000006000007945 */ /* 0x000fe20003800000 */
[----:B------:R-:W-:Y:S02]  /*4950*/  ISETP.NE.AND P1, PT, R201, RZ, PT ;  /* 0x000000ffc900720c */ /* 0x000fe40003f25270 */
[----:B--2---:R-:W-:Y:S01]  /*4960*/  ISETP.NE.AND P0, PT, R4, 0x1, PT ;  /* 0x000000010400780c */ /* 0x004fe20003f05270 */
[----:B------:R-:W-:-:S12]  /*4970*/  @P3 BRA `(.L_x_685) ;  /* 0x0000000000083947 */ /* 0x000fd80003800000 */
[----:B------:R-:W0:Y:S02]  /*4980*/  FENCE.VIEW.ASYNC.G ;  /* 0x00000000000073c6 */ /* 0x000e240000000100 */
[----:B0-----:R-:W-:Y:S06]  /*4990*/  BAR.ARV 0xc, 0x180 ;  /* 0x0306000000007b1d */ /* 0x001fec0000002000 */
.L_x_685:
[----:B------:R-:W-:Y:S05]  /*49a0*/  BSYNC B0 ;  /* 0x0000000000007941 */ /* 0x000fea0003800000 */
.L_x_684:
[----:B------:R-:W-:Y:S01]  /*49b0*/  ULDC UR4, c[0x0][0x9f0] ;  /* 0x00027c0000047ab9 */ /* 0x000fe20000000800 */
[----:B------:R-:W-:Y:S01]  /*49c0*/  BSSY B7, `(.L_x_686) ;  /* 0x0000880000077945 */ /* 0x000fe20003800000 */
[----:B------:R-:W-:-:S03]  /*49d0*/  SEL R9, R201, UR4, P1 ;  /* 0x00000004c9097c07 */ /* 0x000fc60008800000 */
[----:B------:R-:W-:Y:S05]  /*49e0*/  @!P0 BRA `(.L_x_687) ;  /* 0x00000020005c8947 */ /* 0x000fea0003800000 */
[----:B------:R-:W2:Y:S01]  /*49f0*/  LDL R0, [R1+0x28] ;  /* 0x0000280001007983 */ /* 0x000ea20000100800 */
[----:B------:R-:W-:Y:S01]  /*4a00*/  BSSY B0, `(.L_x_688) ;  /* 0x000001e000007945 */ /* 0x000fe20003800000 */
[----:B------:R-:W-:Y:S01]  /*4a10*/  IMAD.MOV.U32 R3, RZ, RZ, RZ ;  /* 0x000000ffff037224 */ /* 0x000fe200078e00ff */
[----:B--2---:R-:W-:-:S13]  /*4a20*/  LOP3.LUT P2, RZ, R0, 0x2, RZ, 0xc0, !PT ;  /* 0x0000000200ff7812 */ /* 0x004fda000784c0ff */
[----:B------:R-:W-:Y:S05]  /*4a30*/  @!P2 BRA `(.L_x_689) ;  /* 0x000000000068a947 */ /* 0x000fea0003800000 */
[-C--:B------:R-:W-:Y:S02]  /*4a40*/  IABS R6, R9.reuse ;  /* 0x0000000900067213 */ /* 0x080fe40000000000 */
[----:B------:R-:W-:Y:S02]  /*4a50*/  IADD3 R0, R168, -0x1, R9 ;  /* 0xffffffffa8007810 */ /* 0x000fe40007ffe009 */
[----:B------:R-:W0:Y:S01]  /*4a60*/  I2F.RP R3, R6 ;  /* 0x0000000600037306 */ /* 0x000e220000209400 */
[-C--:B------:R-:W-:Y:S02]  /*4a70*/  IABS R10, R9.reuse ;  /* 0x00000009000a7213 */ /* 0x080fe40000000000 */
[----:B------:R-:W-:Y:S02]  /*4a80*/  IABS R8, R0 ;  /* 0x0000000000087213 */ /* 0x000fe40000000000 */
[----:B------:R-:W-:-:S04]  /*4a90*/  LOP3.LUT R0, R0, R9, RZ, 0x3c, !PT ;  /* 0x0000000900007212 */ /* 0x000fc800078e3cff */
[----:B------:R-:W-:Y:S01]  /*4aa0*/  ISETP.GE.AND P2, PT, R0, RZ, PT ;  /* 0x000000ff0000720c */ /* 0x000fe20003f46270 */
[----:B0-----:R-:W0:Y:S02]  /*4ab0*/  MUFU.RCP R3, R3 ;  /* 0x0000000300037308 */ /* 0x001e240000001000 */
        /* <DEDUP_REMOVED lines=18> */
.L_x_689:
[----:B------:R-:W-:Y:S05]  /*4be0*/  BSYNC B0 ;  /* 0x0000000000007941 */ /* 0x000fea0003800000 */
.L_x_688:
[-C--:B------:R-:W-:Y:S01]  /*4bf0*/  IMAD R0, R211, R3.reuse, RZ ;  /* 0x00000003d3007224 */ /* 0x080fe200078e02ff */
[----:B------:R-:W-:Y:S01]  /*4c00*/  PLOP3.LUT P0, PT, PT, PT, PT, 0x80, 0x0 ;  /* 0x000000000000781c */ /* 0x000fe20003f0f070 */
[----:B------:R-:W-:Y:S01]  /*4c10*/  IMAD.MOV.U32 R20, RZ, RZ, RZ ;  /* 0x000000ffff147224 */ /* 0x000fe200078e00ff */
[----:B------:R-:W-:Y:S02]  /*4c20*/  CS2R R150, SRZ ;  /* 0x0000000000967805 */ /* 0x000fe4000001ff00 */
[----:B------:R-:W-:Y:S02]  /*4c30*/  CS2R R148, SRZ ;  /* 0x0000000000947805 */ /* 0x000fe4000001ff00 */
[----:B------:R-:W-:Y:S01]  /*4c40*/  VIADDMNMX R4, R0, R3, R168, PT ;  /* 0x0000000300047246 */ /* 0x000fe200038001a8 */
[----:B------:R-:W-:Y:S01]  /*4c50*/  IMAD.MOV.U32 R3, RZ, RZ, RZ ;  /* 0x000000ffff037224 */ /* 0x000fe200078e00ff */
[----:B------:R-:W-:Y:S02]  /*4c60*/  CS2R R146, SRZ ;  /* 0x0000000000927805 */ /* 0x000fe4000001ff00 */
[----:B------:R-:W-:-:S02]  /*4c70*/  CS2R R144, SRZ ;  /* 0x0000000000907805 */ /* 0x000fc4000001ff00 */
[----:B------:R-:W-:Y:S02]  /*4c80*/  ISETP.GT.AND P1, PT, R4, R0, PT ;  /* 0x000000000400720c */ /* 0x000fe40003f24270 */
        /* <DEDUP_REMOVED lines=37> */
[----:B---3--:R-:W-:Y:S02]  /*4ee0*/  CS2R R68, SRZ ;  /* 0x0000000000447805 */ /* 0x008fe4000001ff00 */
[----:B------:R-:W-:Y:S02]  /*4ef0*/  CS2R R66, SRZ ;  /* 0x0000000000427805 */ /* 0x000fe4000001ff00 */
[----:B----4-:R-:W-:Y:S02]  /*4f00*/  CS2R R64, SRZ ;  /* 0x0000000000407805 */ /* 0x010fe4000001ff00 */
        /* <DEDUP_REMOVED lines=19> */
[----:B------:R-:W-:Y:S01]  /*5040*/  CS2R R24, SRZ ;  /* 0x0000000000187805 */ /* 0x000fe2000001ff00 */
[----:B------:R-:W-:Y:S06]  /*5050*/  @!P1 BRA `(.L_x_690) ;  /* 0x0000008000589947 */ /* 0x000fec0003800000 */
[----:B------:R-:W2:Y:S01]  /*5060*/  LDL R5, [R1+0x2c] ;  /* 0x00002c0001057983 */ /* 0x000ea20000100800 */
[----:B------:R-:W-:-:S03]  /*5070*/  ISETP.NE.AND P0, PT, R184, 0x3, PT ;  /* 0x00000003b800780c */ /* 0x000fc60003f05270 */
[----:B--2---:R-:W0:Y:S02]  /*5080*/  SHFL.IDX PT, R3, R5, RZ, 0x1f ;  /* 0x00001fff05037589 */ /* 0x004e2400000e0000 */
[----:B0-----:R-:W-:-:S04]  /*5090*/  LEA.HI R5, R3, R3, RZ, 0x1 ;  /* 0x0000000303057211 */ /* 0x001fc800078f08ff */
[----:B------:R-:W-:-:S05]  /*50a0*/  LOP3.LUT R6, R5, 0x1fffe, RZ, 0xc0, !PT ;  /* 0x0001fffe05067812 */ /* 0x000fca00078ec0ff */
[----:B------:R-:W-:-:S04]  /*50b0*/  IMAD.IADD R3, R3, 0x1, -R6 ;  /* 0x0000000103037824 */ /* 0x000fc800078e0a06 */
[----:B------:R-:W-:-:S04]  /*50c0*/  IMAD R3, R3, 0x8000, R2 ;  /* 0x0000800003037824 */ /* 0x000fc800078e0202 */
[----:B------:R-:W-:-:S05]  /*50d0*/  VIADD R3, R3, 0x400 ;  /* 0x0000040003037836 */ /* 0x000fca0000000000 */
[----:B------:R-:W-:-:S04]  /*50e0*/  SHF.R.U32.HI R3, RZ, 0x4, R3 ;  /* 0x00000004ff037819 */ /* 0x000fc80000011603 */
[----:B------:R-:W-:-:S04]  /*50f0*/  LOP3.LUT R3, R3, 0x3fff, RZ, 0xc0, !PT ;  /* 0x00003fff03037812 */ /* 0x000fc800078ec0ff */
[----:B------:R-:W-:Y:S01]  /*5100*/  LOP3.LUT R3, R3, 0x2000000, RZ, 0xfc, !PT ;  /* 0x0200000003037812 */ /* 0x000fe200078efcff */
[----:B------:R-:W-:Y:S06]  /*5110*/  @!P0 BRA `(.L_x_691) ;  /* 0x0000000000048947 */ /* 0x000fec0003800000 */
[----:B------:R-:W-:Y:S01]  /*5120*/  BPT.TRAP 0x1 ;  /* 0x000000040000795c */ /* 0x000fe20000300000 */
.L_x_691:
[----:B------:R-:W-:Y:S01]  /*5130*/  IMAD R5, R18, 0x8, R2 ;  /* 0x0000000812057824 */ /* 0x000fe200078e0202 */
[----:B------:R-:W-:Y:S01]  /*5140*/  SHF.L.U32 R8, R23, 0x1f, RZ ;  /* 0x0000001f17087819 */ /* 0x000fe200000006ff */
[----:B------:R-:W-:Y:S01]  /*5150*/  VIADD R6, R2, 0x26800 ;  /* 0x0002680002067836 */ /* 0x000fe20000000000 */
[----:B------:R-:W-:Y:S02]  /*5160*/  BSSY B0, `(.L_x_692) ;  /* 0x0000008000007945 */ /* 0x000fe40003800000 */
[----:B------:R-:W0:Y:S02]  /*5170*/  SYNCS.PHASECHK.TRANS64.TRYWAIT P0, [R5+URZ+0x28c50], R8 ;  /* 0x028c5008050075a7 */ /* 0x000e24000800017f */
[----:B------:R-:W-:Y:S01]  /*5180*/  SHF.R.U32.HI R7, RZ, 0x4, R6 ;  /* 0x00000004ff077819 */ /* 0x000fe20000011606 */
[----:B------:R-:W-:-:S03]  /*5190*/  IMAD R6, R18, 0x1000, R3 ;  /* 0x0000100012067824 */ /* 0x000fc600078e0203 */
[----:B------:R-:W-:-:S04]  /*51a0*/  LOP3.LUT R7, R7, 0x3fff, RZ, 0xc0, !PT ;  /* 0x00003fff07077812 */ /* 0x000fc800078ec0ff */
[----:B------:R-:W-:Y:S01]  /*51b0*/  LOP3.LUT R12, R7, 0x10000, RZ, 0xfc, !PT ;  /* 0x00010000070c7812 */ /* 0x000fe200078efcff */
[----:B------:R-:W-:Y:S01]  /*51c0*/  IMAD.MOV.U32 R7, RZ, RZ, 0x40000040 ;  /* 0x40000040ff077424 */ /* 0x000fe200078e00ff */
[----:B0-----:R-:W-:Y:S06]  /*51d0*/  @!P0 BRA `(.L_x_693) ;  /* 0x0000015800c48947 */ /* 0x001fec0003800000 */
.L_x_960:
[----:B------:R-:W-:Y:S05]  /*51e0*/  BSYNC B0 ;  /* 0x0000000000007941 */ /* 0x000fea0003800000 */
.L_x_692:
[----:B------:R-:W-:Y:S01]  /*51f0*/  BAR.SYNC.DEFER_BLOCKING 0xe, 0x100 ;  /* 0x0384000000007b1d */ /* 0x000fe20000010000 */
[----:B------:R-:W-:Y:S01]  /*5200*/  IMAD.MOV.U32 R13, RZ, RZ, 0x40000040 ;  /* 0x40000040ff0d7424 */ /* 0x000fe200078e00ff */
[C---:B------:R-:W-:Y:S01]  /*5210*/  R2UR UR6, R6.reuse ;  /* 0x00000000060672ca */ /* 0x040fe200000e0000 */
[----:B------:R-:W-:Y:S01]  /*5220*/  VIADD R10, R6, 0x100 ;  /* 0x00000100060a7836 */ /* 0x000fe20000000000 */
[----:B------:R-:W-:Y:S01]  /*5230*/  R2UR UR7, R7 ;  /* 0x00000000070772ca */ /* 0x000fe200000e0000 */
[----:B------:R-:W-:Y:S01]  /*5240*/  IMAD.MOV.U32 R11, RZ, RZ, 0x40000040 ;  /* 0x40000040ff0b7424 */ /* 0x000fe200078e00ff */
[----:B------:R-:W-:Y:S01]  /*5250*/  R2UR UR4, R12 ;  /* 0x000000000c0472ca */ /* 0x000fe200000e0000 */
[----:B0-----:R-:W-:Y:S01]  /*5260*/  VIADD R8, R6, 0x80 ;  /* 0x0000008006087836 */ /* 0x001fe20000000000 */
[----:B------:R-:W-:Y:S01]  /*5270*/  R2UR UR5, R13 ;  /* 0x000000000d0572ca */ /* 0x000fe200000e0000 */
[----:B------:R-:W-:Y:S01]  /*5280*/  IMAD.MOV.U32 R9, RZ, RZ, 0x40000040 ;  /* 0x40000040ff097424 */ /* 0x000fe200078e00ff */
[----:B------:R-:W-:Y:S01]  /*5290*/  R2UR UR14, R10 ;  /* 0x000000000a0e72ca */ /* 0x000fe200000e0000 */
[----:B------:R-:W-:Y:S01]  /*52a0*/  VIADD R10, R12, 0x2 ;  /* 0x000000020c0a7836 */ /* 0x000fe20000000000 */
        /* <DEDUP_REMOVED lines=11> */
[----:B------:R-:W0:Y:S01]  /*5360*/  S2R R14, SR_TID.X ;  /* 0x00000000000e7919 */ /* 0x000e220000002100 */
[----:B------:R-:W-:Y:S01]  /*5370*/  WARPGROUP.ARRIVE ;  /* 0x00000000000079c5 */ /* 0x000fe20000000000 */
[----:B------:R-:W-:Y:S01]  /*5380*/  R2UR UR13, R9 ;  /* 0x00000000090d72ca */ /* 0x000fe200000e0000 */
[----:B------:R-:W-:Y:S01]  /*5390*/  VIADD R4, R4, 0xfffffffe ;  /* 0xfffffffe04047836 */ /* 0x000fe20000000000 */
[----:B------:R-:W-:Y:S03]  /*53a0*/  BSSY B0, `(.L_x_694) ;  /* 0x00000ec000007945 */ /* 0x000fe60003800000 */
[----:B------:R-:W-:Y:S01]  /*53b0*/  HGMMA.64x256x16.F32.BF16 R24, gdesc[UR4].tnspB, RZ, !UPT, gsb0 ;  /* 0x43e00000041879f0 */ /* 0x000fe2000c0018ff */
[----:B------:R-:W-:Y:S01]  /*53c0*/  R2UR UR6, R6 ;  /* 0x00000000060672ca */ /* 0x000fe200000e0000 */
[----:B------:R-:W-:Y:S01]  /*53d0*/  VIADD R6, R12, 0x6 ;  /* 0x000000060c067836 */ /* 0x000fe20000000000 */
[----:B------:R-:W-:Y:S01]  /*53e0*/  R2UR UR7, R7 ;  /* 0x00000000070772ca */ /* 0x000fe200000e0000 */
[----:B------:R-:W-:-:S03]  /*53f0*/  IMAD.MOV.U32 R7, RZ, RZ, 0x40000040 ;  /* 0x40000040ff077424 */ /* 0x000fc600078e00ff */
[----:B------:R-:W-:Y:S02]  /*5400*/  R2UR UR4, R6 ;  /* 0x00000000060472ca */ /* 0x000fe400000e0000 */
[----:B------:R-:W-:Y:S02]  /*5410*/  R2UR UR5, R7 ;  /* 0x00000000070572ca */ /* 0x000fe400000e0000 */
        /* <DEDUP_REMOVED lines=18> */
[----:B------:R-:W-:-:S13]  /*5540*/  ISETP.GE.AND P0, PT, R4, R0, PT ;  /* 0x000000000400720c */ /* 0x000fda0003f06270 */
[----:B0-----:R-:W-:Y:S05]  /*5550*/  @!P0 BRA `(.L_x_695) ;  /* 0x0000000c00408947 */ /* 0x001fea0003800000 */
[----:B------:R-:W-:-:S07]  /*5560*/  IMAD.MOV.U32 R14, RZ, RZ, R4 ;  /* 0x000000ffff0e7224 */ /* 0x000fce00078e0004 */
.L_x_701:
[----:B------:R-:W-:Y:S01]  /*5570*/  BAR.SYNC.DEFER_BLOCKING 0xe, 0x100 ;  /* 0x0384000000007b1d */ /* 0x000fe20000010000 */
[----:B0-----:R-:W-:Y:S01]  /*5580*/  IMAD R4, R18, 0x40, R191 ;  /* 0x0000004012047824 */ /* 0x001fe200078e02bf */
[----:B------:R-:W-:Y:S01]  /*5590*/  ISETP.NE.AND P2, PT, R184, 0x3, PT ;  /* 0x00000003b800780c */ /* 0x000fe20003f45270 */
[----:B------:R-:W-:Y:S02]  /*55a0*/  VIADD R15, R18, 0x1 ;  /* 0x00000001120f7836 */ /* 0x000fe40000000000 */
[----:B------:R-:W-:-:S03]  /*55b0*/  IMAD R4, R4, 0x4, R2 ;  /* 0x0000000404047824 */ /* 0x000fc600078e0202 */
[----:B------:R-:W-:-:S04]  /*55c0*/  ISETP.NE.AND P0, PT, R15, 0x2, PT ;  /* 0x000000020f00780c */ /* 0x000fc80003f05270 */
[----:B------:R-:W-:-:S05]  /*55d0*/  SEL R15, R15, RZ, P0 ;  /* 0x000000ff0f0f7207 */ /* 0x000fca0000000000 */
[----:B------:R-:W-:Y:S01]  /*55e0*/  IMAD.MOV.U32 R18, RZ, RZ, R15 ;  /* 0x000000ffff127224 */ /* 0x000fe200078e000f */
[----:B------:R-:W0:Y:S04]  /*55f0*/  LDS R5, [R4+0x28800] ;  /* 0x0288000004057984 */ /* 0x000e280000000800 */
[----:B------:R-:W1:Y:S01]  /*5600*/  LDS R4, [R4+0x28820] ;  /* 0x0288200004047984 */ /* 0x000e620000000800 */
[-C--:B0-----:R-:W-:Y:S01]  /*5610*/  FMUL.FTZ R24, R24, R5.reuse ;  /* 0x0000000518187220 */ /* 0x081fe20000410000 */
        /* <DEDUP_REMOVED lines=67> */
[----:B------:R-:W-:-:S02]  /*5a50*/  IMAD.MOV.U32 R4, RZ, RZ, R14 ;  /* 0x000000ffff047224 */ /* 0x000fc400078e000e */
[-C--:B------:R-:W-:Y:S01]  /*5a60*/  FMUL.FTZ R32, R32, R5.reuse ;  /* 0x0000000520207220 */ /* 0x080fe20000410000 */
[-C--:B------:R-:W-:Y:S01]  /*5a70*/  FMUL.FTZ R33, R33, R5.reuse ;  /* 0x0000000521217220 */ /* 0x080fe20000410000 */
[-C--:B------:R-:W-:Y:S01]  /*5a80*/  FMUL.FTZ R36, R36, R5.reuse ;  /* 0x0000000524247220 */ /* 0x080fe20000410000 */
[-C--:B------:R-:W-:Y:S01]  /*5a90*/  FMUL.FTZ R37, R37, R5.reuse ;  /* 0x0000000525257220 */ /* 0x080fe20000410000 */
[----:B------:R-:W-:Y:S01]  /*5aa0*/  ISETP.GT.AND P1, PT, R4, R0, PT ;  /* 0x000000000400720c */ /* 0x000fe20003f24270 */
[-C--:B------:R-:W-:Y:S01]  /*5ab0*/  FMUL.FTZ R40, R40, R5.reuse ;  /* 0x0000000528287220 */ /* 0x080fe20000410000 */
[----:B------:R-:W-:Y:S01]  /*5ac0*/  SEL R4, RZ, 0x1, P0 ;  /* 0x00000001ff047807 */ /* 0x000fe20000000000 */
        /* <DEDUP_REMOVED lines=55> */
[----:B------:R-:W-:Y:S01]  /*5e40*/  LOP3.LUT R23, R23, R4, RZ, 0x3c, !PT ;  /* 0x0000000417177212 */ /* 0x000fe200078e3cff */
[----:B------:R-:W-:Y:S01]  /*5e50*/  VIADD R14, R14, 0xffffffff ;  /* 0xffffffff0e0e7836 */ /* 0x000fe20000000000 */
[----:B------:R-:W-:Y:S06]  /*5e60*/  @!P2 BRA `(.L_x_696) ;  /* 0x000000000004a947 */ /* 0x000fec0003800000 */
[----:B------:R-:W-:Y:S01]  /*5e70*/  BPT.TRAP 0x1 ;  /* 0x000000040000795c */ /* 0x000fe20000300000 */
.L_x_696:
[----:B------:R-:W-:Y:S01]  /*5e80*/  IMAD R4, R18, 0x8, R2 ;  /* 0x0000000812047824 */ /* 0x000fe200078e0202 */
[----:B------:R-:W-:-:S04]  /*5e90*/  SHF.L.U32 R5, R23, 0x1f, RZ ;  /* 0x0000001f17057819 */ /* 0x000fc800000006ff */
[----:B------:R0:W1:Y:S01]  /*5ea0*/  SYNCS.PHASECHK.TRANS64.TRYWAIT P0, [R4+URZ+0x28c50], R5 ;  /* 0x028c5005040075a7 */ /* 0x000062000800017f */
[----:B------:R-:W-:Y:S05]  /*5eb0*/  @!P2 BRA `(.L_x_697) ;  /* 0x000000000004a947 */ /* 0x000fea0003800000 */
[----:B------:R-:W-:Y:S01]  /*5ec0*/  BPT.TRAP 0x1 ;  /* 0x000000040000795c */ /* 0x000fe20000300000 */
.L_x_697:
[----:B------:R-:W-:Y:S04]  /*5ed0*/  BSSY B1, `(.L_x_698) ;  /* 0x0000004000017945 */ /* 0x000fe80003800000 */
[----:B-1----:R-:W-:Y:S05]  /*5ee0*/  @P0 BRA `(.L_x_699) ;  /* 0x0000000000080947 */ /* 0x002fea0003800000 */
[----:B------:R-:W1:Y:S02]  /*5ef0*/  SYNCS.PHASECHK.TRANS64.TRYWAIT P0, [R4+URZ+0x28c50], R5 ;  /* 0x028c5005040075a7 */ /* 0x000e64000800017f */
[----:B-1----:R-:W-:Y:S05]  /*5f00*/  @!P0 BRA `(.L_x_700) ;  /* 0x0000014c008c8947 */ /* 0x002fea0003800000 */
.L_x_699:
[----:B------:R-:W-:Y:S05]  /*5f10*/  BSYNC B1 ;  /* 0x0000000000017941 */ /* 0x000fea0003800000 */
.L_x_698:
[----:B01----:R-:W-:Y:S01]  /*5f20*/  IMAD.MOV.U32 R5, RZ, RZ, 0x40000040 ;  /* 0x40000040ff057424 */ /* 0x003fe200078e00ff */
[----:B------:R-:W-:Y:S01]  /*5f30*/  WARPGROUP.ARRIVE ;  /* 0x00000000000079c5 */ /* 0x000fe20000000000 */
[----:B------:R-:W-:-:S05]  /*5f40*/  IMAD R4, R18, 0x1000, R3 ;  /* 0x0000100012047824 */ /* 0x000fca00078e0203 */
[----:B------:R-:W0:Y:S01]  /*5f50*/  S2R R20, SR_TID.X ;  /* 0x0000000000147919 */ /* 0x000e220000002100 */
[----:B------:R-:W-:Y:S01]  /*5f60*/  IMAD.MOV.U32 R13, RZ, RZ, 0x40000040 ;  /* 0x40000040ff0d7424 */ /* 0x000fe200078e00ff */
[----:B------:R-:W-:Y:S01]  /*5f70*/  R2UR UR7, R5 ;  /* 0x00000000050772ca */ /* 0x000fe200000e0000 */
[----:B------:R-:W-:Y:S01]  /*5f80*/  VIADD R5, R2, 0x26800 ;  /* 0x0002680002057836 */ /* 0x000fe20000000000 */
[----:B------:R-:W-:Y:S02]  /*5f90*/  R2UR UR6, R4 ;  /* 0x00000000040672ca */ /* 0x000fe400000e0000 */
[----:B------:R-:W-:Y:S01]  /*5fa0*/  R2UR UR5, R13 ;  /* 0x000000000d0572ca */ /* 0x000fe200000e0000 */
[----:B------:R-:W-:Y:S01]  /*5fb0*/  IMAD.MOV.U32 R13, RZ, RZ, 0x40000040 ;  /* 0x40000040ff0d7424 */ /* 0x000fe200078e00ff */
[----:B------:R-:W-:-:S04]  /*5fc0*/  SHF.R.U32.HI R5, RZ, 0x4, R5 ;  /* 0x00000004ff057819 */ /* 0x000fc80000011605 */
[----:B------:R-:W-:-:S04]  /*5fd0*/  LOP3.LUT R5, R5, 0x3fff, RZ, 0xc0, !PT ;  /* 0x00003fff05057812 */ /* 0x000fc800078ec0ff */
[----:B------:R-:W-:Y:S01]  /*5fe0*/  LOP3.LUT R12, R5, 0x10000, RZ, 0xfc, !PT ;  /* 0x00010000050c7812 */ /* 0x000fe200078efcff */
[----:B------:R-:W-:-:S03]  /*5ff0*/  IMAD.MOV.U32 R5, RZ, RZ, 0x40000040 ;  /* 0x40000040ff057424 */ /* 0x000fc600078e00ff */
[----:B------:R-:W-:Y:S01]  /*6000*/  R2UR UR4, R12 ;  /* 0x000000000c0472ca */ /* 0x000fe200000e0000 */
[----:B------:R-:W-:Y:S01]  /*6010*/  VIADD R12, R4, 0x80 ;  /* 0x00000080040c7836 */ /* 0x000fe20000000000 */
[----:B0-----:R-:W-:-:S11]  /*6020*/  LOP3.LUT R20, R20, 0x7f, RZ, 0xc0, !PT ;  /* 0x0000007f14147812 */ /* 0x001fd600078ec0ff */
[----:B------:R-:W-:Y:S01]  /*6030*/  HGMMA.64x256x16.F32.BF16 R24, gdesc[UR4].tnspB, R24, gsb0 ;  /* 0x43e00000041879f0 */ /* 0x000fe20008001818 */
[----:B------:R-:W-:Y:S01]  /*6040*/  R2UR UR6, R12 ;  /* 0x000000000c0672ca */ /* 0x000fe200000e0000 */
[----:B------:R-:W-:Y:S01]  /*6050*/  VIADD R12, R4, 0x100 ;  /* 0x00000100040c7836 */ /* 0x000fe20000000000 */
[----:B------:R-:W-:Y:S01]  /*6060*/  R2UR UR7, R13 ;  /* 0x000000000d0772ca */ /* 0x000fe200000e0000 */
[----:B------:R-:W-:Y:S01]  /*6070*/  IMAD.MOV.U32 R13, RZ, RZ, 0x40000040 ;  /* 0x40000040ff0d7424 */ /* 0x000fe200078e00ff */
[----:B------:R-:W-:Y:S01]  /*6080*/  R2UR UR4, R10 ;  /* 0x000000000a0472ca */ /* 0x000fe200000e0000 */
[----:B------:R-:W-:Y:S01]  /*6090*/  VIADD R4, R4, 0x180 ;  /* 0x0000018004047836 */ /* 0x000fe20000000000 */
[----:B------:R-:W-:Y:S02]  /*60a0*/  R2UR UR5, R11 ;  /* 0x000000000b0572ca */ /* 0x000fe400000e0000 */
[----:B------:R-:W-:Y:S01]  /*60b0*/  ISETP.NE.AND P0, PT, R20, RZ, PT ;  /* 0x000000ff1400720c */ /* 0x000fe20003f05270 */
[----:B------:R-:W-:-:S02]  /*60c0*/  WARPGROUP.DEPBAR.LE gsb0, 0x0 ;  /* 0x00008000000079c5 */ /* 0x000fc40000010000 */
[----:B------:R-:W-:-:S15]  /*60d0*/  WARPGROUP.ARRIVE ;  /* 0x00000000000079c5 */ /* 0x000fde0000000000 */
[----:B------:R-:W-:-:S01]  /*60e0*/  NOP ;  /* 0x0000000000007918 */ /* 0x000fc20000000000 */
[----:B------:R-:W-:Y:S01]  /*60f0*/  HGMMA.64x256x16.F32.BF16 R24, gdesc[UR4].tnspB, R24, gsb0 ;  /* 0x43e00000041879f0 */ /* 0x000fe20008001818 */
[----:B------:R-:W-:Y:S02]  /*6100*/  R2UR UR6, R12 ;  /* 0x000000000c0672ca */ /* 0x000fe400000e0000 */
[----:B------:R-:W-:Y:S02]  /*6110*/  R2UR UR7, R13 ;  /* 0x000000000d0772ca */ /* 0x000fe400000e0000 */
[----:B------:R-:W-:Y:S02]  /*6120*/  R2UR UR4, R8 ;  /* 0x00000000080472ca */ /* 0x000fe400000e0000 */
[----:B------:R-:W-:Y:S01]  /*6130*/  R2UR UR5, R9 ;  /* 0x00000000090572ca */ /* 0x000fe200000e0000 */
[----:B------:R-:W-:Y:S02]  /*6140*/  WARPGROUP.DEPBAR.LE gsb0, 0x0 ;  /* 0x00008000000079c5 */ /* 0x000fe40000010000 */
[----:B------:R-:W-:-:S15]  /*6150*/  WARPGROUP.ARRIVE ;  /* 0x00000000000079c5 */ /* 0x000fde0000000000 */
[----:B------:R-:W-:-:S03]  /*6160*/  NOP ;  /* 0x0000000000007918 */ /* 0x000fc60000000000 */
[----:B------:R-:W-:Y:S01]  /*6170*/  HGMMA.64x256x16.F32.BF16 R24, gdesc[UR4].tnspB, R24, gsb0 ;  /* 0x43e00000041879f0 */ /* 0x000fe20008001818 */
[----:B------:R-:W-:Y:S01]  /*6180*/  R2UR UR6, R4 ;  /* 0x00000000040672ca */ /* 0x000fe200000e0000 */
[----:B------:R-:W-:Y:S01]  /*6190*/  @!P0 IMAD R4, R15, 0x8, R2 ;  /* 0x000000080f048824 */ /* 0x000fe200078e0202 */
[----:B------:R-:W-:Y:S02]  /*61a0*/  R2UR UR7, R5 ;  /* 0x00000000050772ca */ /* 0x000fe400000e0000 */
[----:B------:R-:W-:Y:S01]  /*61b0*/  R2UR UR4, R6 ;  /* 0x00000000060472ca */ /* 0x000fe200000e0000 */
[----:B------:R-:W-:Y:S01]  /*61c0*/  @!P0 VIADD R4, R4, 0x28c60 ;  /* 0x00028c6004048836 */ /* 0x000fe20000000000 */
[----:B------:R-:W-:-:S04]  /*61d0*/  R2UR UR5, R7 ;  /* 0x00000000070572ca */ /* 0x000fc800000e0000 */
[----:B------:R-:W-:Y:S01]  /*61e0*/  @!P0 PRMT R4, RZ, 0x654, R4 ;  /* 0x00000654ff048816 */ /* 0x000fe20000000004 */
[----:B------:R-:W-:Y:S02]  /*61f0*/  WARPGROUP.DEPBAR.LE gsb0, 0x0 ;  /* 0x00008000000079c5 */ /* 0x000fe40000010000 */
[----:B------:R-:W-:-:S14]  /*6200*/  WARPGROUP.ARRIVE ;  /* 0x00000000000079c5 */ /* 0x000fdc0000000000 */
[----:B------:R-:W-:Y:S03]  /*6210*/  HGMMA.64x256x16.F32.BF16 R24, gdesc[UR4].tnspB, R24, gsb0 ;  /* 0x43e00000041879f0 */ /* 0x000fe60008001818 */
[----:B------:R-:W-:Y:S02]  /*6220*/  WARPGROUP.DEPBAR.LE gsb0, 0x0 ;  /* 0x00008000000079c5 */ /* 0x000fe40000010000 */
[----:B------:R-:W-:Y:S06]  /*6230*/  BAR.ARV 0xf, 0x100 ;  /* 0x03c4000000007b1d */ /* 0x000fec0000002000 */
[----:B------:R0:W-:Y:S01]  /*6240*/  @!P0 SYNCS.ARRIVE.TRANS64.RED.A1T0 RZ, [R4+URZ], RZ ;  /* 0x000000ff04ff89a7 */ /* 0x0001e2000810043f */
[----:B------:R-:W-:Y:S05]  /*6250*/  @P1 BRA `(.L_x_701) ;  /* 0xfffffff000c41947 */ /* 0x000fea000383ffff */
.L_x_695:
[----:B------:R-:W-:Y:S05]  /*6260*/  BSYNC B0 ;  /* 0x0000000000007941 */ /* 0x000fea0003800000 */
.L_x_694:
[----:B------:R-:W-:Y:S01]  /*6270*/  BAR.SYNC.DEFER_BLOCKING 0xe, 0x100 ;  /* 0x0384000000007b1d */ /* 0x000fe20000010000 */
[C---:B------:R-:W-:Y:S01]  /*6280*/  IMAD R0, R18.reuse, 0x40, R191 ;  /* 0x0000004012007824 */ /* 0x040fe200078e02bf */
[----:B------:R-:W-:Y:S01]  /*6290*/  PLOP3.LUT P0, PT, PT, PT, PT, 0x8, 0x0 ;  /* 0x000000000000781c */ /* 0x000fe20003f0e170 */
[----:B------:R-:W-:Y:S02]  /*62a0*/  VIADD R18, R18, 0x1 ;  /* 0x0000000112127836 */ /* 0x000fe40000000000 */
[----:B------:R-:W-:Y:S02]  /*62b0*/  IMAD R2, R0, 0x4, R2 ;  /* 0x0000000400027824 */ /* 0x000fe400078e0202 */
[----:B------:R-:W-:Y:S01]  /*62c0*/  IMAD.MOV.U32 R20, RZ, RZ, RZ ;  /* 0x000000ffff147224 */ /* 0x000fe200078e00ff */
[----:B------:R-:W-:Y:S01]  /*62d0*/  ISETP.NE.AND P1, PT, R18, 0x2, PT ;  /* 0x000000021200780c */ /* 0x000fe20003f25270 */
[----:B------:R-:W-:-:S03]  /*62e0*/  IMAD.MOV.U32 R3, RZ, RZ, RZ ;  /* 0x000000ffff037224 */ /* 0x000fc600078e00ff */
[----:B------:R-:W-:Y:S01]  /*62f0*/  SEL R18, R18, RZ, P1 ;  /* 0x000000ff12127207 */ /* 0x000fe20000800000 */
        /* <DEDUP_REMOVED lines=66> */
[----:B------:R-:W-:Y:S01]  /*6720*/  SEL R0, RZ, 0x1, P1 ;  /* 0x00000001ff007807 */ /* 0x000fe20000800000 */
        /* <DEDUP_REMOVED lines=65> */
[----:B------:R-:W-:Y:S06]  /*6b40*/  BAR.ARV 0xf, 0x100 ;  /* 0x03c4000000007b1d */ /* 0x000fec0000002000 */
[----:B------:R-:W-:Y:S05]  /*6b50*/  BRA `(.L_x_690) ;  /* 0x0000006400987947 */ /* 0x000fea0003800000 */
.L_x_687:
        /* <DEDUP_REMOVED lines=32> */
.L_x_703:
[----:B------:R-:W-:Y:S05]  /*6d60*/  BSYNC B0 ;  /* 0x0000000000007941 */ /* 0x000fea0003800000 */
.L_x_702:
        /* <DEDUP_REMOVED lines=72> */
[----:B------:R-:W-:Y:S03]  /*71f0*/  BSSY B6, `(.L_x_704) ;  /* 0x000001c000067945 */ /* 0x000fe60003800000 */
[----:B--2---:R-:W0:Y:S02]  /*7200*/  SHFL.IDX PT, R0, R0, RZ, 0x1f ;  /* 0x00001fff00007589 */ /* 0x004e2400000e0000 */
[----:B0-----:R-:W-:-:S04]  /*7210*/  LEA.HI R3, R0, R0, RZ, 0x1 ;  /* 0x0000000000037211 */ /* 0x001fc800078f08ff */
        /* <DEDUP_REMOVED lines=25> */
.L_x_705:
[----:B------:R-:W-:Y:S05]  /*73b0*/  BSYNC B6 ;  /* 0x0000000000067941 */ /* 0x000fea0003800000 */
.L_x_704:
[----:B------:R-:W-:Y:S02]  /*73c0*/  ULDC UR4, c[0x0][0x3f4] ;  /* 0x0000fd0000047ab9 */ /* 0x000fe40000000800 */
[----:B------:R-:W-:-:S13]  /*73d0*/  ISETP.LT.AND P0, PT, RZ, UR4, PT ;  /* 0x00000004ff007c0c */ /* 0x000fda000bf01270 */
[----:B------:R-:W-:Y:S05]  /*73e0*/  @P0 BRA `(.L_x_706) ;  /* 0x00000000003c0947 */ /* 0x000fea0003800000 */
[----:B------:R-:W-:-:S04]  /*73f0*/  LEA.HI R0, R210, R210, RZ, 0x1 ;  /* 0x000000d2d2007211 */ /* 0x000fc800078f08ff */
[----:B------:R-:W-:-:S05]  /*7400*/  LOP3.LUT R3, R0, 0xfffffffe, RZ, 0xc0, !PT ;  /* 0xfffffffe00037812 */ /* 0x000fca00078ec0ff */
[----:B------:R-:W-:-:S05]  /*7410*/  IMAD.IADD R3, R210, 0x1, -R3 ;  /* 0x00000001d2037824 */ /* 0x000fca00078e0a03 */
[----:B------:R-:W-:-:S04]  /*7420*/  SHF.L.U32 R3, R3, 0x1f, RZ ;  /* 0x0000001f03037819 */ /* 0x000fc800000006ff */
[----:B------:R0:W1:Y:S03]  /*7430*/  SYNCS.PHASECHK.TRANS64.TRYWAIT P0, [R2+URZ+0x28c00], R3 ;  /* 0x028c0003020075a7 */ /* 0x000066000800017f */
[----:B-1----:R-:W-:Y:S05]  /*7440*/  @!P0 NANOSLEEP.SYNCS 0x989680 ;  /* 0x009896800000895d */ /* 0x002fea0003900000 */
[----:B------:R-:W1:Y:S01]  /*7450*/  @!P0 SYNCS.PHASECHK.TRANS64 P0, [R2+URZ+0x28c00], R3 ;  /* 0x028c0003020085a7 */ /* 0x000e62000800007f */
[----:B------:R-:W-:Y:S04]  /*7460*/  BSSY B0, `(.L_x_707) ;  /* 0x0000006000007945 */ /* 0x000fe80003800000 */
[----:B-1----:R-:W-:Y:S05]  /*7470*/  @P0 BRA `(.L_x_708) ;  /* 0x0000000000100947 */ /* 0x002fea0003800000 */
.L_x_709:
[----:B-1----:R1:W2:Y:S02]  /*7480*/  SYNCS.PHASECHK.TRANS64.TRYWAIT P0, [R2+URZ+0x28c00], R3 ;  /* 0x028c0003020075a7 */ /* 0x0022a4000800017f */
[----:B--2---:R-:W-:Y:S05]  /*7490*/  @!P0 NANOSLEEP.SYNCS 0x989680 ;  /* 0x009896800000895d */ /* 0x004fea0003900000 */
[----:B------:R-:W2:Y:S02]  /*74a0*/  @!P0 SYNCS.PHASECHK.TRANS64 P0, [R2+URZ+0x28c00], R3 ;  /* 0x028c0003020085a7 */ /* 0x000ea4000800007f */
[----:B--2---:R-:W-:Y:S05]  /*74b0*/  @!P0 BRA `(.L_x_709) ;  /* 0xfffffffc00f08947 */ /* 0x004fea000383ffff */
.L_x_708:
[----:B------:R-:W-:Y:S05]  /*74c0*/  BSYNC B0 ;  /* 0x0000000000007941 */ /* 0x000fea0003800000 */
.L_x_707:
[----:B------:R-:W-:Y:S05]  /*74d0*/  BRA `(.L_x_710) ;  /* 0x0000002000b47947 */ /* 0x000fea0003800000 */
.L_x_706:
[----:B-----5:R-:W-:Y:S01]  /*74e0*/  SHF.R.S32.HI R0, RZ, 0x1f, R154 ;  /* 0x0000001fff007819 */ /* 0x020fe2000001149a */
[----:B------:R-:W-:Y:S01]  /*74f0*/  VIADD R4, R2, 0x20400 ;  /* 0x0002040002047836 */ /* 0x000fe20000000000 */
[----:B------:R-:W-:Y:S01]  /*7500*/  ULDC.64 UR4, c[0x0][0x3f8] ;  /* 0x0000fe0000047ab9 */ /* 0x000fe20000000a00 */
[----:B------:R-:W-:Y:S01]  /*7510*/  ULDC.64 UR6, c[0x0][0x408] ;  /* 0x0001020000067ab9 */ /* 0x000fe20000000a00 */
[----:B------:R-:W-:Y:S01]  /*7520*/  BSSY B6, `(.L_x_711) ;  /* 0x0000021000067945 */ /* 0x000fe20003800000 */
[----:B------:R-:W-:Y:S01]  /*7530*/  IMAD R3, R0, UR4, RZ ;  /* 0x0000000400037c24 */ /* 0x000fe2000f8e02ff */
[----:B------:R-:W-:Y:S01]  /*7540*/  LOP3.LUT P0, RZ, R4, 0x3ff, RZ, 0xc0, !PT ;  /* 0x000003ff04ff7812 */ /* 0x000fe2000780c0ff */
[----:B------:R-:W-:Y:S02]  /*7550*/  IMAD R9, R0, UR6, RZ ;  /* 0x0000000600097c24 */ /* 0x000fe4000f8e02ff */
[----:B------:R-:W-:-:S04]  /*7560*/  IMAD.WIDE.U32 R4, R154, UR4, RZ ;  /* 0x000000049a047c25 */ /* 0x000fc8000f8e00ff */
[C---:B------:R-:W-:Y:S01]  /*7570*/  IMAD R3, R154.reuse, UR5, R3 ;  /* 0x000000059a037c24 */ /* 0x040fe2000f8e0203 */
[----:B------:R-:W-:Y:S01]  /*7580*/  ULDC.64 UR4, c[0x0][0x3e8] ;  /* 0x0000fa0000047ab9 */ /* 0x000fe20000000a00 */
[----:B------:R-:W-:Y:S01]  /*7590*/  IMAD.WIDE.U32 R6, R154, UR6, RZ ;  /* 0x000000069a067c25 */ /* 0x000fe2000f8e00ff */
[----:B------:R-:W-:-:S03]  /*75a0*/  LEA R24, P1, R4, UR4, 0x1 ;  /* 0x0000000404187c11 */ /* 0x000fc6000f8208ff */
[----:B------:R-:W-:Y:S01]  /*75b0*/  IMAD R9, R154, UR7, R9 ;  /* 0x000000079a097c24 */ /* 0x000fe2000f8e0209 */
[----:B------:R-:W-:Y:S01]  /*75c0*/  ULDC.64 UR6, c[0x0][0x400] ;  /* 0x0001000000067ab9 */ /* 0x000fe20000000a00 */
[----:B------:R-:W-:Y:S01]  /*75d0*/  IMAD.IADD R25, R3, 0x1, R5 ;  /* 0x0000000103197824 */ /* 0x000fe200078e0205 */
[----:B------:R-:W-:Y:S01]  /*75e0*/  LEA R27, P2, R6, UR6, 0x1 ;  /* 0x00000006061b7c11 */ /* 0x000fe2000f8408ff */
[----:B------:R-:W-:-:S03]  /*75f0*/  IMAD.IADD R3, R9, 0x1, R7 ;  /* 0x0000000109037824 */ /* 0x000fc600078e0207 */
[----:B------:R-:W-:Y:S02]  /*7600*/  LEA.HI.X R25, R4, UR5, R25, 0x1, P1 ;  /* 0x0000000504197c11 */ /* 0x000fe400088f0c19 */
[----:B------:R-:W-:Y:S01]  /*7610*/  LEA.HI.X R26, R6, UR7, R3, 0x1, P2 ;  /* 0x00000007061a7c11 */ /* 0x000fe200090f0c03 */
[----:B------:R-:W-:Y:S06]  /*7620*/  @!P0 BRA `(.L_x_712) ;  /* 0x0000000000408947 */ /* 0x000fec0003800000 */
        /* <DEDUP_REMOVED lines=16> */
.L_x_712:
[----:B------:R-:W-:Y:S05]  /*7730*/  BSYNC B6 ;  /* 0x0000000000067941 */ /* 0x000fea0003800000 */
.L_x_711:
[----:B------:R-:W-:Y:S01]  /*7740*/  ULDC.U8 UR4, c[0x0][0x410] ;  /* 0x0001040000047ab9 */ /* 0x000fe20000000000 */
[----:B------:R-:W-:Y:S01]  /*7750*/  BSSY B0, `(.L_x_713) ;  /* 0x00001fd000007945 */ /* 0x000fe20003800000 */
[----:B------:R-:W-:Y:S01]  /*7760*/  ISETP.NE.AND P0, PT, RZ, UR4, PT ;  /* 0x00000004ff007c0c */ /* 0x000fe2000bf05270 */
[----:B------:R-:W-:Y:S02]  /*7770*/  VIADD R28, R19, 0x20 ;  /* 0x00000020131c7836 */ /* 0x000fe40000000000 */
[----:B------:R-:W-:-:S10]  /*7780*/  IMAD R5, R153, 0x40, R19 ;  /* 0x0000004099057824 */ /* 0x000fd400078e0213 */
[----:B------:R-:W-:Y:S05]  /*7790*/  @!P0 BRA `(.L_x_714) ;  /* 0x0000001000088947 */ /* 0x000fea0003800000 */
[----:B------:R-:W-:-:S03]  /*77a0*/  UMOV UR4, 0xffffffff ;  /* 0xffffffff00047882 */ /* 0x000fc60000000000 */
[----:B------:R-:W-:Y:S05]  /*77b0*/  BRA.DIV UR4, `(.L_x_715) ;  /* 0x0000013604747947 */ /* 0x000fea000b800000 */
[----:B------:R0:W1:Y:S04]  /*77c0*/  SHFL.IDX PT, R3, R25, RZ, 0x1c1f ;  /* 0x001c1fff19037589 */ /* 0x00006800000e0000 */
[----:B------:R0:W2:Y:S04]  /*77d0*/  SHFL.IDX PT, R0, R24, RZ, 0x1c1f ;  /* 0x001c1fff18007589 */ /* 0x0000a800000e0000 */
[----:B------:R-:W3:Y:S04]  /*77e0*/  SHFL.IDX PT, R26, R26, RZ, 0x1c1f ;  /* 0x001c1fff1a1a7589 */ /* 0x000ee800000e0000 */
[----:B------:R0:W4:Y:S02]  /*77f0*/  SHFL.IDX PT, R21, R27, RZ, 0x1c1f ;  /* 0x001c1fff1b157589 */ /* 0x00012400000e0000 */
.L_x_966:
[----:B------:R-:W-:Y:S01]  /*7800*/  ULDC UR4, c[0x0][0x448] ;  /* 0x0001120000047ab9 */ /* 0x000fe20000000800 */
[----:B------:R-:W-:Y:S01]  /*7810*/  LEA.HI R4, R210, R210, RZ, 0x1 ;  /* 0x000000d2d2047211 */ /* 0x000fe200078f08ff */
[----:B------:R-:W-:Y:S01]  /*7820*/  IMAD R30, R155, UR4, RZ ;  /* 0x000000049b1e7c24 */ /* 0x000fe2000f8e02ff */
[----:B------:R-:W-:Y:S01]  /*7830*/  BSSY B1, `(.L_x_716) ;  /* 0x0000024000017945 */ /* 0x000fe20003800000 */
[----:B------:R-:W-:Y:S01]  /*7840*/  IMAD.SHL.U32 R10, R189, 0x40, RZ ;  /* 0x00000040bd0a7824 */ /* 0x000fe200078e00ff */
[----:B------:R-:W-:Y:S02]  /*7850*/  LOP3.LUT R7, R4, 0xfffffffe, RZ, 0xc0, !PT ;  /* 0xfffffffe04077812 */ /* 0x000fe400078ec0ff */
[----:B------:R-:W-:Y:S02]  /*7860*/  CS2R R8, SRZ ;  /* 0x0000000000087805 */ /* 0x000fe4000001ff00 */
[----:B------:R-:W-:Y:S02]  /*7870*/  ISETP.GE.AND P0, PT, R5, R30, PT ;  /* 0x0000001e0500720c */ /* 0x000fe40003f06270 */
[----:B------:R-:W-:-:S02]  /*7880*/  CS2R R4, SRZ ;  /* 0x0000000000047805 */ /* 0x000fc4000001ff00 */
[----:B------:R-:W-:Y:S01]  /*7890*/  LOP3.LUT R29, R10, 0x1c0, RZ, 0xc0, !PT ;  /* 0x000001c00a1d7812 */ /* 0x000fe200078ec0ff */
[----:B0-----:R-:W-:Y:S01]  /*78a0*/  IMAD.IADD R27, R210, 0x1, -R7 ;  /* 0x00000001d21b7824 */ /* 0x001fe200078e0a07 */
[----:B------:R-:W-:Y:S02]  /*78b0*/  CS2R R6, SRZ ;  /* 0x0000000000067805 */ /* 0x000fe4000001ff00 */
[----:B------:R-:W-:Y:S02]  /*78c0*/  CS2R R10, SRZ ;  /* 0x00000000000a7805 */ /* 0x000fe4000001ff00 */
[----:B------:R-:W-:-:S03]  /*78d0*/  SHF.L.U32 R27, R27, 0x1f, RZ ;  /* 0x0000001f1b1b7819 */ /* 0x000fc600000006ff */
[----:B------:R-:W-:Y:S05]  /*78e0*/  @P0 BRA `(.L_x_717) ;  /* 0x0000000000600947 */ /* 0x000fea0003800000 */
[----:B------:R-:W-:Y:S01]  /*78f0*/  ULDC UR4, c[0x0][0x3f4] ;  /* 0x0000fd0000047ab9 */ /* 0x000fe20000000800 */
[C---:B------:R-:W-:Y:S01]  /*7900*/  IMAD.SHL.U32 R14, R190.reuse, 0x2, RZ ;  /* 0x00000002be0e7824 */ /* 0x040fe200078e00ff */
[----:B------:R-:W-:Y:S01]  /*7910*/  ISETP.GE.AND P3, PT, R190, UR4, PT ;  /* 0x00000004be007c0c */ /* 0x000fe2000bf66270 */
[----:B--2---:R-:W-:Y:S01]  /*7920*/  IMAD.MOV.U32 R4, RZ, RZ, R0 ;  /* 0x000000ffff047224 */ /* 0x004fe200078e0000 */
[----:B------:R-:W-:Y:S01]  /*7930*/  ISETP.GE.AND P2, PT, R186, UR4, PT ;  /* 0x00000004ba007c0c */ /* 0x000fe2000bf46270 */
[----:B-1----:R-:W-:Y:S01]  /*7940*/  IMAD.MOV.U32 R5, RZ, RZ, R3 ;  /* 0x000000ffff057224 */ /* 0x002fe200078e0003 */
[----:B------:R-:W-:Y:S01]  /*7950*/  SHF.R.S32.HI R7, RZ, 0x1f, R190 ;  /* 0x0000001fff077819 */ /* 0x000fe200000114be */
[----:B----4-:R-:W-:Y:S01]  /*7960*/  IMAD.MOV.U32 R6, RZ, RZ, R21 ;  /* 0x000000ffff067224 */ /* 0x010fe200078e0015 */
[----:B------:R-:W-:Y:S02]  /*7970*/  CS2R R8, SRZ ;  /* 0x0000000000087805 */ /* 0x000fe4000001ff00 */
[----:B------:R-:W-:Y:S01]  /*7980*/  SHF.L.U64.HI R15, R190, 0x1, R7 ;  /* 0x00000001be0f7819 */ /* 0x000fe20000010207 */
[----:B---3--:R-:W-:-:S04]  /*7990*/  IMAD.MOV.U32 R7, RZ, RZ, R26 ;  /* 0x000000ffff077224 */ /* 0x008fc800078e001a */
[-C--:B------:R-:W-:Y:S02]  /*79a0*/  @!P3 IADD3 R12, P0, R0, R14.reuse, RZ ;  /* 0x0000000e000cb210 */ /* 0x080fe40007f1e0ff */
[----:B------:R-:W-:Y:S01]  /*79b0*/  @!P3 IADD3 R14, P1, R21, R14, RZ ;  /* 0x0000000e150eb210 */ /* 0x000fe20007f3e0ff */
[C---:B------:R-:W-:Y:S01]  /*79c0*/  @!P2 IMAD.WIDE R24, R186.reuse, 0x2, R4 ;  /* 0x00000002ba18a825 */ /* 0x040fe200078e0204 */
[----:B------:R-:W-:Y:S02]  /*79d0*/  CS2R R4, SRZ ;  /* 0x0000000000047805 */ /* 0x000fe4000001ff00 */
[----:B------:R-:W-:Y:S01]  /*79e0*/  CS2R R10, SRZ ;  /* 0x00000000000a7805 */ /* 0x000fe2000001ff00 */
[----:B------:R-:W-:Y:S01]  /*79f0*/  @!P2 IMAD.WIDE R20, R186, 0x2, R6 ;  /* 0x00000002ba14a825 */ /* 0x000fe200078e0206 */
[----:B------:R-:W-:Y:S01]  /*7a00*/  CS2R R6, SRZ ;  /* 0x0000000000067805 */ /* 0x000fe2000001ff00 */
[----:B------:R0:W5:Y:S02]  /*7a10*/  @!P2 LD.E.64 R8, desc[UR40][R24.64] ;  /* 0x000000281808a980 */ /* 0x000164000c101b00 */
[----:B------:R-:W-:-:S02]  /*7a20*/  @!P3 IMAD.X R13, R3, 0x1, R15, P0 ;  /* 0x00000001030db824 */ /* 0x000fc400000e060f */
[----:B------:R-:W-:Y:S01]  /*7a30*/  @!P3 IMAD.X R15, R26, 0x1, R15, P1 ;  /* 0x000000011a0fb824 */ /* 0x000fe200008e060f */
[----:B------:R0:W5:Y:S04]  /*7a40*/  @!P2 LD.E.64 R4, desc[UR40][R20.64] ;  /* 0x000000281404a980 */ /* 0x000168000c101b00 */
[----:B------:R0:W5:Y:S04]  /*7a50*/  @!P3 LD.E.64 R10, desc[UR40][R12.64] ;  /* 0x000000280c0ab980 */ /* 0x000168000c101b00 */
[----:B------:R0:W5:Y:S02]  /*7a60*/  @!P3 LD.E.64 R6, desc[UR40][R14.64] ;  /* 0x000000280e06b980 */ /* 0x000164000c101b00 */
.L_x_717:
[----:B------:R-:W-:Y:S05]  /*7a70*/  BSYNC B1 ;  /* 0x0000000000017941 */ /* 0x000fea0003800000 */
.L_x_716:
[----:B------:R-:W3:Y:S01]  /*7a80*/  SYNCS.PHASECHK.TRANS64.TRYWAIT P0, [R2+URZ+0x28c00], R27 ;  /* 0x028c001b020075a7 */ /* 0x000ee2000800017f */
[----:B-1----:R-:W-:Y:S01]  /*7a90*/  LOP3.LUT R3, R29, 0x18, R16, 0xf8, !PT ;  /* 0x000000181d037812 */ /* 0x002fe200078ef810 */
[----:B--2---:R-:W-:Y:S01]  /*7aa0*/  IMAD R0, R153, -0x40, R30 ;  /* 0xffffffc099007824 */ /* 0x004fe200078e021e */
[----:B0-----:R-:W-:Y:S01]  /*7ab0*/  SHF.R.U32.HI R12, RZ, 0x3, R29 ;  /* 0x00000003ff0c7819 */ /* 0x001fe2000001161d */
[--C-:B-----5:R-:W-:Y:S01]  /*7ac0*/  IMAD.MOV.U32 R14, RZ, RZ, R11.reuse ;  /* 0x000000ffff0e7224 */ /* 0x120fe200078e000b */
[----:B----4-:R-:W-:Y:S01]  /*7ad0*/  SHF.R.U64 R21, R10, 0x10, R11 ;  /* 0x000000100a157819 */ /* 0x010fe2000000120b */
[----:B------:R-:W-:Y:S01]  /*7ae0*/  IMAD.MOV.U32 R13, RZ, RZ, R5 ;  /* 0x000000ffff0d7224 */ /* 0x000fe200078e0005 */
[----:B------:R-:W-:Y:S01]  /*7af0*/  LOP3.LUT R29, R3, R12, RZ, 0x3c, !PT ;  /* 0x0000000c031d7212 */ /* 0x000fe200078e3cff */
[----:B------:R-:W-:Y:S01]  /*7b00*/  IMAD.MOV.U32 R3, RZ, RZ, R8 ;  /* 0x000000ffff037224 */ /* 0x000fe200078e0008 */
[----:B------:R-:W-:Y:S01]  /*7b10*/  SHF.R.U32.HI R15, RZ, 0x10, R11 ;  /* 0x00000010ff0f7819 */ /* 0x000fe2000001160b */
[--C-:B------:R-:W-:Y:S01]  /*7b20*/  IMAD.MOV.U32 R12, RZ, RZ, R9.reuse ;  /* 0x000000ffff0c7224 */ /* 0x100fe200078e0009 */
[----:B---3--:R-:W-:Y:S01]  /*7b30*/  SHF.R.U64 R26, R8, 0x10, R9 ;  /* 0x00000010081a7819 */ /* 0x008fe20000001209 */
[----:B------:R-:W-:Y:S01]  /*7b40*/  IMAD R11, R194, 0x200, R29 ;  /* 0x00000200c20b7824 */ /* 0x000fe200078e021d */
[----:B------:R-:W-:Y:S01]  /*7b50*/  SHF.R.U32.HI R25, RZ, 0x10, R9 ;  /* 0x00000010ff197819 */ /* 0x000fe20000011609 */
[----:B------:R-:W-:Y:S01]  /*7b60*/  IMAD.MOV.U32 R8, RZ, RZ, R10 ;  /* 0x000000ffff087224 */ /* 0x000fe200078e000a */
[--C-:B------:R-:W-:Y:S01]  /*7b70*/  SHF.R.U64 R24, R4, 0x10, R5.reuse ;  /* 0x0000001004187819 */ /* 0x100fe20000001205 */
[----:B------:R-:W-:Y:S01]  /*7b80*/  IMAD.MOV.U32 R9, RZ, RZ, R4 ;  /* 0x000000ffff097224 */ /* 0x000fe200078e0004 */
[----:B------:R-:W-:Y:S01]  /*7b90*/  VIMNMX R36, R0, 0x40, PT ;  /* 0x0000004000247848 */ /* 0x000fe20003fe0100 */
[----:B------:R-:W-:Y:S01]  /*7ba0*/  IMAD R11, R11, 0x2, R2 ;  /* 0x000000020b0b7824 */ /* 0x000fe200078e0202 */
[----:B------:R-:W-:Y:S01]  /*7bb0*/  SHF.R.U32.HI R20, RZ, 0x10, R5 ;  /* 0x00000010ff147819 */ /* 0x000fe20000011605 */
[----:B------:R-:W-:Y:S01]  /*7bc0*/  BSSY B1, `(.L_x_718) ;  /* 0x000000f000017945 */ /* 0x000fe20003800000 */
[----:B------:R-:W-:Y:S01]  /*7bd0*/  IMAD.MOV.U32 R5, RZ, RZ, R6 ;  /* 0x000000ffff057224 */ /* 0x000fe200078e0006 */
[----:B------:R-:W-:Y:S01]  /*7be0*/  PRMT R33, R3, 0x5410, R26 ;  /* 0x0000541003217816 */ /* 0x000fe2000000001a */
[--C-:B------:R-:W-:Y:S01]  /*7bf0*/  IMAD.MOV.U32 R10, RZ, RZ, R7.reuse ;  /* 0x000000ffff0a7224 */ /* 0x100fe200078e0007 */
[----:B------:R-:W-:Y:S01]  /*7c00*/  SHF.R.U64 R6, R6, 0x10, R7 ;  /* 0x0000001006067819 */ /* 0x000fe20000001207 */
[C---:B------:R-:W-:Y:S01]  /*7c10*/  VIADD R4, R11.reuse, 0x20400 ;  /* 0x000204000b047836 */ /* 0x040fe20000000000 */
[----:B------:R-:W-:Y:S01]  /*7c20*/  PRMT R3, R8, 0x5410, R21 ;  /* 0x0000541008037816 */ /* 0x000fe20000000015 */
[----:B------:R-:W-:Y:S01]  /*7c30*/  VIADD R0, R11, 0x20440 ;  /* 0x000204400b007836 */ /* 0x000fe20000000000 */
[----:B------:R-:W-:-:S02]  /*7c40*/  SHF.R.U32.HI R7, RZ, 0x10, R7 ;  /* 0x00000010ff077819 */ /* 0x000fc40000011607 */
[----:B------:R-:W-:Y:S02]  /*7c50*/  LOP3.LUT P2, RZ, R189, 0x4, RZ, 0xc0, !PT ;  /* 0x00000004bdff7812 */ /* 0x000fe4000784c0ff */
[----:B------:R-:W-:Y:S02]  /*7c60*/  ISETP.GE.AND P1, PT, R19, R36, PT ;  /* 0x000000241300720c */ /* 0x000fe40003f26270 */
[----:B------:R-:W-:Y:S02]  /*7c70*/  PRMT R12, R12, 0x5410, R25 ;  /* 0x000054100c0c7816 */ /* 0x000fe40000000019 */
[----:B------:R-:W-:Y:S02]  /*7c80*/  PRMT R8, R14, 0x5410, R15 ;  /* 0x000054100e087816 */ /* 0x000fe4000000000f */
[----:B------:R-:W-:Y:S01]  /*7c90*/  PRMT R35, R9, 0x5410, R24 ;  /* 0x0000541009237816 */ /* 0x000fe20000000018 */
[----:B------:R-:W-:Y:S06]  /*7ca0*/  @!P0 BRA `(.L_x_719) ;  /* 0x0000013000ac8947 */ /* 0x000fec0003800000 */
.L_x_967:
[----:B------:R-:W-:Y:S05]  /*7cb0*/  BSYNC B1 ;  /* 0x0000000000017941 */ /* 0x000fea0003800000 */
.L_x_718:
[----:B------:R-:W-:Y:S01]  /*7cc0*/  BSSY B1, `(.L_x_720) ;  /* 0x0000059000017945 */ /* 0x000fe20003800000 */
[----:B------:R-:W-:Y:S01]  /*7cd0*/  PRMT R13, R13, 0x5410, R20 ;  /* 0x000054100d0d7816 */ /* 0x000fe20000000014 */
[----:B------:R-:W-:Y:S01]  /*7ce0*/  @P2 VIADD R0, R4, 0xffffffc0 ;  /* 0xffffffc004002836 */ /* 0x000fe20000000000 */
[----:B------:R-:W-:Y:S02]  /*7cf0*/  PRMT R9, R5, 0x5410, R6 ;  /* 0x0000541005097816 */ /* 0x000fe40000000006 */
[----:B------:R-:W-:Y:S01]  /*7d00*/  PRMT R10, R10, 0x5410, R7 ;  /* 0x000054100a0a7816 */ /* 0x000fe20000000007 */
[----:B------:R-:W-:Y:S06]  /*7d10*/  @P1 BRA `(.L_x_721) ;  /* 0x00000004004c1947 */ /* 0x000fec0003800000 */
[----:B------:R-:W1:Y:S01]  /*7d20*/  LDC R5, c[0x0][0x3f4] ;  /* 0x0000fd00ff057b82 */ /* 0x000e620000000800 */
[----:B------:R-:W-:Y:S01]  /*7d30*/  BSSY B2, `(.L_x_722) ;  /* 0x000002a000027945 */ /* 0x000fe20003800000 */
[-C--:B-1----:R-:W-:Y:S02]  /*7d40*/  ISETP.GE.AND P0, PT, R186, R5.reuse, PT ;  /* 0x00000005ba00720c */ /* 0x082fe40003f06270 */
[----:B------:R-:W-:-:S11]  /*7d50*/  ISETP.GE.AND P1, PT, R190, R5, PT ;  /* 0x00000005be00720c */ /* 0x000fd60003f26270 */
[----:B------:R-:W-:Y:S05]  /*7d60*/  @P0 BRA `(.L_x_723) ;  /* 0x0000000000980947 */ /* 0x000fea0003800000 */
[----:B------:R-:W1:Y:S01]  /*7d70*/  LDS.128 R4, [R11+0x20400] ;  /* 0x020400000b047984 */ /* 0x000e620000000c00 */
[C---:B0-----:R-:W-:Y:S01]  /*7d80*/  IMAD.U32 R27, R35.reuse, 0x10000, RZ ;  /* 0x00010000231b7824 */ /* 0x041fe200078e00ff */
[----:B------:R-:W-:Y:S01]  /*7d90*/  LOP3.LUT R26, R35, 0xffff0000, RZ, 0xc0, !PT ;  /* 0xffff0000231a7812 */ /* 0x000fe200078ec0ff */
[C---:B------:R-:W-:Y:S01]  /*7da0*/  IMAD.U32 R25, R33.reuse, 0x10000, RZ ;  /* 0x0001000021197824 */ /* 0x040fe200078e00ff */
[----:B------:R-:W-:Y:S01]  /*7db0*/  LOP3.LUT R24, R33, 0xffff0000, RZ, 0xc0, !PT ;  /* 0xffff000021187812 */ /* 0x000fe200078ec0ff */
[C---:B-1----:R-:W-:Y:S01]  /*7dc0*/  IMAD.U32 R14, R4.reuse, 0x10000, RZ ;  /* 0x00010000040e7824 */ /* 0x042fe200078e00ff */
[----:B------:R-:W-:Y:S01]  /*7dd0*/  LOP3.LUT R4, R4, 0xffff0000, RZ, 0xc0, !PT ;  /* 0xffff000004047812 */ /* 0x000fe200078ec0ff */
[C---:B------:R-:W-:Y:S01]  /*7de0*/  IMAD.U32 R15, R5.reuse, 0x10000, RZ ;  /* 0x00010000050f7824 */ /* 0x040fe200078e00ff */
[----:B------:R-:W-:Y:S01]  /*7df0*/  LOP3.LUT R5, R5, 0xffff0000, RZ, 0xc0, !PT ;  /* 0xffff000005057812 */ /* 0x000fe200078ec0ff */
[C---:B------:R-:W-:Y:S01]  /*7e00*/  IMAD.U32 R20, R6.reuse, 0x10000, RZ ;  /* 0x0001000006147824 */ /* 0x040fe200078e00ff */
[----:B------:R-:W-:Y:S01]  /*7e10*/  LOP3.LUT R6, R6, 0xffff0000, RZ, 0xc0, !PT ;  /* 0xffff000006067812 */ /* 0x000fe200078ec0ff */
[C---:B------:R-:W-:Y:S01]  /*7e20*/  FMUL.FTZ R29, R4.reuse, R27 ;  /* 0x0000001b041d7220 */ /* 0x040fe20000410000 */
[----:B------:R-:W-:Y:S01]  /*7e30*/  FMUL.FTZ R4, R4, R25 ;  /* 0x0000001904047220 */ /* 0x000fe20000410000 */
[----:B------:R-:W-:-:S02]  /*7e40*/  IMAD.U32 R21, R7, 0x10000, RZ ;  /* 0x0001000007157824 */ /* 0x000fc400078e00ff */
[----:B------:R-:W-:Y:S01]  /*7e50*/  FMUL.FTZ R32, R5, R26 ;  /* 0x0000001a05207220 */ /* 0x000fe20000410000 */
[C---:B------:R-:W-:Y:S01]  /*7e60*/  FFMA.FTZ R29, R14.reuse, R25, -R29 ;  /* 0x000000190e1d7223 */ /* 0x040fe2000001081d */
[----:B------:R-:W-:Y:S01]  /*7e70*/  FFMA.FTZ R30, R14, R27, R4 ;  /* 0x0000001b0e1e7223 */ /* 0x000fe20000010004 */
[----:B------:R-:W-:Y:S01]  /*7e80*/  LOP3.LUT R7, R7, 0xffff0000, RZ, 0xc0, !PT ;  /* 0xffff000007077812 */ /* 0x000fe200078ec0ff */
[-C--:B------:R-:W-:Y:S01]  /*7e90*/  FMUL.FTZ R34, R5, R24.reuse ;  /* 0x0000001805227220 */ /* 0x080fe20000410000 */
[C---:B------:R-:W-:Y:S01]  /*7ea0*/  LOP3.LUT R14, R13.reuse, 0xffff0000, RZ, 0xc0, !PT ;  /* 0xffff00000d0e7812 */ /* 0x040fe200078ec0ff */
[----:B------:R-:W-:Y:S01]  /*7eb0*/  IMAD.U32 R25, R13, 0x10000, RZ ;  /* 0x000100000d197824 */ /* 0x000fe200078e00ff */
[C---:B------:R-:W-:Y:S01]  /*7ec0*/  LOP3.LUT R4, R12.reuse, 0xffff0000, RZ, 0xc0, !PT ;  /* 0xffff00000c047812 */ /* 0x040fe200078ec0ff */
[----:B------:R-:W-:Y:S02]  /*7ed0*/  IMAD.U32 R5, R12, 0x10000, RZ ;  /* 0x000100000c057824 */ /* 0x000fe400078e00ff */
[C---:B------:R-:W-:Y:S01]  /*7ee0*/  FFMA.FTZ R32, R15.reuse, R24, -R32 ;  /* 0x000000180f207223 */ /* 0x040fe20000010820 */
[----:B------:R-:W-:Y:S01]  /*7ef0*/  FFMA.FTZ R15, R15, R26, R34 ;  /* 0x0000001a0f0f7223 */ /* 0x000fe20000010022 */
[C---:B------:R-:W-:Y:S01]  /*7f00*/  FMUL.FTZ R27, R6.reuse, R25 ;  /* 0x00000019061b7220 */ /* 0x040fe20000410000 */
[-C--:B------:R-:W-:Y:S01]  /*7f10*/  FMUL.FTZ R24, R6, R5.reuse ;  /* 0x0000000506187220 */ /* 0x080fe20000410000 */
[C---:B------:R-:W-:Y:S01]  /*7f20*/  FMUL.FTZ R26, R7.reuse, R14 ;  /* 0x0000000e071a7220 */ /* 0x040fe20000410000 */
[-C--:B------:R-:W-:Y:S01]  /*7f30*/  FMUL.FTZ R31, R7, R4.reuse ;  /* 0x00000004071f7220 */ /* 0x080fe20000410000 */
[C---:B------:R-:W-:Y:S01]  /*7f40*/  FFMA.FTZ R6, R20.reuse, R5, -R27 ;  /* 0x0000000514067223 */ /* 0x040fe2000001081b */
[----:B------:R-:W-:Y:S01]  /*7f50*/  FFMA.FTZ R25, R20, R25, R24 ;  /* 0x0000001914197223 */ /* 0x000fe20000010018 */
[C---:B------:R-:W-:Y:S01]  /*7f60*/  FFMA.FTZ R7, R21.reuse, R4, -R26 ;  /* 0x0000000415077223 */ /* 0x040fe2000001081a */
[----:B------:R-:W-:Y:S01]  /*7f70*/  FFMA.FTZ R14, R21, R14, R31 ;  /* 0x0000000e150e7223 */ /* 0x000fe2000001001f */
[----:B------:R-:W-:-:S02]  /*7f80*/  F2FP.BF16.F32.PACK_AB R4, R30, R29 ;  /* 0x0000001d1e04723e */ /* 0x000fc400000010ff */
[----:B------:R-:W-:Y:S02]  /*7f90*/  F2FP.BF16.F32.PACK_AB R5, R15, R32 ;  /* 0x000000200f05723e */ /* 0x000fe400000010ff */
[----:B------:R-:W-:Y:S02]  /*7fa0*/  F2FP.BF16.F32.PACK_AB R6, R25, R6 ;  /* 0x000000061906723e */ /* 0x000fe400000010ff */
[----:B------:R-:W-:-:S05]  /*7fb0*/  F2FP.BF16.F32.PACK_AB R7, R14, R7 ;  /* 0x000000070e07723e */ /* 0x000fca00000010ff */
[----:B------:R1:W-:Y:S02]  /*7fc0*/  STS.128 [R11+0x20400], R4 ;  /* 0x020400040b007388 */ /* 0x0003e40000000c00 */
.L_x_723:
[----:B------:R-:W-:Y:S05]  /*7fd0*/  BSYNC B2 ;  /* 0x0000000000027941 */ /* 0x000fea0003800000 */
.L_x_722:
[----:B------:R-:W-:Y:S05]  /*7fe0*/  @P1 BRA `(.L_x_721) ;  /* 0x0000000000981947 */ /* 0x000fea0003800000 */
[----:B-1----:R-:W1:Y:S01]  /*7ff0*/  LDS.128 R4, [R0] ;  /* 0x0000000000047984 */ /* 0x002e620000000c00 */
        /* <DEDUP_REMOVED lines=36> */
[----:B------:R2:W-:Y:S02]  /*8240*/  STS.128 [R0], R4 ;  /* 0x0000000400007388 */ /* 0x0005e40000000c00 */
.L_x_721:
[----:B------:R-:W-:Y:S05]  /*8250*/  BSYNC B1 ;  /* 0x0000000000017941 */ /* 0x000fea0003800000 */
.L_x_720:
[----:B------:R-:W-:-:S13]  /*8260*/  ISETP.GE.AND P0, PT, R28, R36, PT ;  /* 0x000000241c00720c */ /* 0x000fda0003f06270 */
[----:B------:R-:W-:Y:S05]  /*8270*/  @P0 BRA `(.L_x_724) ;  /* 0x0000001400280947 */ /* 0x000fea0003800000 */
[----:B-12---:R-:W1:Y:S01]  /*8280*/  LDC R5, c[0x0][0x3f4] ;  /* 0x0000fd00ff057b82 */ /* 0x006e620000000800 */
[----:B------:R-:W-:Y:S01]  /*8290*/  BSSY B1, `(.L_x_725) ;  /* 0x000002a000017945 */ /* 0x000fe20003800000 */
[-C--:B-1----:R-:W-:Y:S02]  /*82a0*/  ISETP.GE.AND P0, PT, R186, R5.reuse, PT ;  /* 0x00000005ba00720c */ /* 0x082fe40003f06270 */
[----:B------:R-:W-:-:S11]  /*82b0*/  ISETP.GE.AND P1, PT, R190, R5, PT ;  /* 0x00000005be00720c */ /* 0x000fd60003f26270 */
[----:B------:R-:W-:Y:S05]  /*82c0*/  @P0 BRA `(.L_x_726) ;  /* 0x0000000000980947 */ /* 0x000fea0003800000 */
[----:B------:R-:W1:Y:S01]  /*82d0*/  LDS.128 R4, [R11+0x21400] ;  /* 0x021400000b047984 */ /* 0x000e620000000c00 */
[C---:B------:R-:W-:Y:S01]  /*82e0*/  IMAD.U32 R26, R33.reuse, 0x10000, RZ ;  /* 0x00010000211a7824 */ /* 0x040fe200078e00ff */
[----:B------:R-:W-:Y:S01]  /*82f0*/  LOP3.LUT R33, R33, 0xffff0000, RZ, 0xc0, !PT ;  /* 0xffff000021217812 */ /* 0x000fe200078ec0ff */
[C---:B------:R-:W-:Y:S01]  /*8300*/  IMAD.U32 R28, R35.reuse, 0x10000, RZ ;  /* 0x00010000231c7824 */ /* 0x040fe200078e00ff */
[----:B------:R-:W-:Y:S02]  /*8310*/  LOP3.LUT R35, R35, 0xffff0000, RZ, 0xc0, !PT ;  /* 0xffff000023237812 */ /* 0x000fe400078ec0ff */
[----:B------:R-:W-:Y:S01]  /*8320*/  LOP3.LUT R29, R13, 0xffff0000, RZ, 0xc0, !PT ;  /* 0xffff00000d1d7812 */ /* 0x000fe200078ec0ff */
[C---:B-1----:R-:W-:Y:S01]  /*8330*/  IMAD.U32 R14, R4.reuse, 0x10000, RZ ;  /* 0x00010000040e7824 */ /* 0x042fe200078e00ff */
[----:B------:R-:W-:Y:S01]  /*8340*/  LOP3.LUT R4, R4, 0xffff0000, RZ, 0xc0, !PT ;  /* 0xffff000004047812 */ /* 0x000fe200078ec0ff */
[C---:B------:R-:W-:Y:S01]  /*8350*/  IMAD.U32 R15, R5.reuse, 0x10000, RZ ;  /* 0x00010000050f7824 */ /* 0x040fe200078e00ff */
[----:B------:R-:W-:Y:S01]  /*8360*/  LOP3.LUT R5, R5, 0xffff0000, RZ, 0xc0, !PT ;  /* 0xffff000005057812 */ /* 0x000fe200078ec0ff */
[C---:B------:R-:W-:Y:S01]  /*8370*/  IMAD.U32 R20, R6.reuse, 0x10000, RZ ;  /* 0x0001000006147824 */ /* 0x040fe200078e00ff */
[----:B------:R-:W-:Y:S01]  /*8380*/  LOP3.LUT R6, R6, 0xffff0000, RZ, 0xc0, !PT ;  /* 0xffff000006067812 */ /* 0x000fe200078ec0ff */
[-C--:B------:R-:W-:Y:S01]  /*8390*/  FMUL.FTZ R25, R28, R4.reuse ;  /* 0x000000041c197220 */ /* 0x080fe20000410000 */
[C---:B0-----:R-:W-:Y:S01]  /*83a0*/  FMUL.FTZ R27, R26.reuse, R4 ;  /* 0x000000041a1b7220 */ /* 0x041fe20000410000 */
[C---:B------:R-:W-:Y:S01]  /*83b0*/  IMAD.U32 R21, R7.reuse, 0x10000, RZ ;  /* 0x0001000007157824 */ /* 0x040fe200078e00ff */
[----:B------:R-:W-:Y:S01]  /*83c0*/  LOP3.LUT R7, R7, 0xffff0000, RZ, 0xc0, !PT ;  /* 0xffff000007077812 */ /* 0x000fe200078ec0ff */
[-C--:B------:R-:W-:Y:S01]  /*83d0*/  FFMA.FTZ R4, R26, R14.reuse, -R25 ;  /* 0x0000000e1a047223 */ /* 0x080fe20000010819 */
[----:B------:R-:W-:Y:S01]  /*83e0*/  FFMA.FTZ R27, R28, R14, R27 ;  /* 0x0000000e1c1b7223 */ /* 0x000fe2000001001b */
[-C--:B------:R-:W-:Y:S01]  /*83f0*/  FMUL.FTZ R24, R35, R5.reuse ;  /* 0x0000000523187220 */ /* 0x080fe20000410000 */
[----:B------:R-:W-:Y:S01]  /*8400*/  FMUL.FTZ R14, R33, R5 ;  /* 0x00000005210e7220 */ /* 0x000fe20000410000 */
[----:B------:R-:W-:Y:S01]  /*8410*/  LOP3.LUT R25, R12, 0xffff0000, RZ, 0xc0, !PT ;  /* 0xffff00000c197812 */ /* 0x000fe200078ec0ff */
[----:B------:R-:W-:-:S02]  /*8420*/  IMAD.U32 R28, R13, 0x10000, RZ ;  /* 0x000100000d1c7824 */ /* 0x000fc400078e00ff */
[-C--:B------:R-:W-:Y:S01]  /*8430*/  FFMA.FTZ R5, R33, R15.reuse, -R24 ;  /* 0x0000000f21057223 */ /* 0x080fe20000010818 */
[----:B------:R-:W-:Y:S02]  /*8440*/  IMAD.U32 R26, R12, 0x10000, RZ ;  /* 0x000100000c1a7824 */ /* 0x000fe400078e00ff */
[----:B------:R-:W-:Y:S01]  /*8450*/  FFMA.FTZ R14, R35, R15, R14 ;  /* 0x0000000f230e7223 */ /* 0x000fe2000001000e */
[-C--:B------:R-:W-:Y:S01]  /*8460*/  FMUL.FTZ R13, R28, R6.reuse ;  /* 0x000000061c0d7220 */ /* 0x080fe20000410000 */
[-C--:B------:R-:W-:Y:S01]  /*8470*/  FMUL.FTZ R12, R29, R7.reuse ;  /* 0x000000071d0c7220 */ /* 0x080fe20000410000 */
[C---:B------:R-:W-:Y:S01]  /*8480*/  FMUL.FTZ R15, R26.reuse, R6 ;  /* 0x000000061a0f7220 */ /* 0x040fe20000410000 */
[C---:B------:R-:W-:Y:S01]  /*8490*/  FMUL.FTZ R24, R25.reuse, R7 ;  /* 0x0000000719187220 */ /* 0x040fe20000410000 */
[-C--:B------:R-:W-:Y:S01]  /*84a0*/  FFMA.FTZ R6, R26, R20.reuse, -R13 ;  /* 0x000000141a067223 */ /* 0x080fe2000001080d */
[-C--:B------:R-:W-:Y:S01]  /*84b0*/  FFMA.FTZ R7, R25, R21.reuse, -R12 ;  /* 0x0000001519077223 */ /* 0x080fe2000001080c */
[----:B------:R-:W-:Y:S01]  /*84c0*/  FFMA.FTZ R15, R28, R20, R15 ;  /* 0x000000141c0f7223 */ /* 0x000fe2000001000f */
[----:B------:R-:W-:Y:S01]  /*84d0*/  FFMA.FTZ R24, R29, R21, R24 ;  /* 0x000000151d187223 */ /* 0x000fe20000010018 */
[----:B------:R-:W-:-:S02]  /*84e0*/  F2FP.BF16.F32.PACK_AB R4, R27, R4 ;  /* 0x000000041b04723e */ /* 0x000fc400000010ff */
[----:B------:R-:W-:Y:S02]  /*84f0*/  F2FP.BF16.F32.PACK_AB R5, R14, R5 ;  /* 0x000000050e05723e */ /* 0x000fe400000010ff */
[----:B------:R-:W-:Y:S02]  /*8500*/  F2FP.BF16.F32.PACK_AB R6, R15, R6 ;  /* 0x000000060f06723e */ /* 0x000fe400000010ff */
[----:B------:R-:W-:-:S05]  /*8510*/  F2FP.BF16.F32.PACK_AB R7, R24, R7 ;  /* 0x000000071807723e */ /* 0x000fca00000010ff */
[----:B------:R1:W-:Y:S02]  /*8520*/  STS.128 [R11+0x21400], R4 ;  /* 0x021400040b007388 */ /* 0x0003e40000000c00 */
.L_x_726:
[----:B------:R-:W-:Y:S05]  /*8530*/  BSYNC B1 ;  /* 0x0000000000017941 */ /* 0x000fea0003800000 */
.L_x_725:
[----:B------:R-:W-:Y:S05]  /*8540*/  @P1 BRA `(.L_x_724) ;  /* 0x0000001000741947 */ /* 0x000fea0003800000 */
[----:B-1----:R-:W1:Y:S01]  /*8550*/  LDS.128 R4, [R0+0x1000] ;  /* 0x0010000000047984 */ /* 0x002e620000000c00 */
[C---:B------:R-:W-:Y:S01]  /*8560*/  IMAD.U32 R21, R9.reuse, 0x10000, RZ ;  /* 0x0001000009157824 */ /* 0x040fe200078e00ff */
[----:B------:R-:W-:Y:S01]  /*8570*/  LOP3.LUT R26, R9, 0xffff0000, RZ, 0xc0, !PT ;  /* 0xffff0000091a7812 */ /* 0x000fe200078ec0ff */
[C---:B------:R-:W-:Y:S01]  /*8580*/  IMAD.U32 R15, R3.reuse, 0x10000, RZ ;  /* 0x00010000030f7824 */ /* 0x040fe200078e00ff */
[----:B------:R-:W-:Y:S01]  /*8590*/  LOP3.LUT R24, R3, 0xffff0000, RZ, 0xc0, !PT ;  /* 0xffff000003187812 */ /* 0x000fe200078ec0ff */
[C---:B------:R-:W-:Y:S01]  /*85a0*/  IMAD.U32 R25, R10.reuse, 0x10000, RZ ;  /* 0x000100000a197824 */ /* 0x040fe200078e00ff */
[----:B0-----:R-:W-:Y:S01]  /*85b0*/  LOP3.LUT R27, R10, 0xffff0000, RZ, 0xc0, !PT ;  /* 0xffff00000a1b7812 */ /* 0x001fe200078ec0ff */
[C---:B-1----:R-:W-:Y:S01]  /*85c0*/  IMAD.U32 R11, R4.reuse, 0x10000, RZ ;  /* 0x00010000040b7824 */ /* 0x042fe200078e00ff */
[----:B------:R-:W-:Y:S01]  /*85d0*/  LOP3.LUT R4, R4, 0xffff0000, RZ, 0xc0, !PT ;  /* 0xffff000004047812 */ /* 0x000fe200078ec0ff */
[C---:B------:R-:W-:Y:S01]  /*85e0*/  IMAD.U32 R12, R5.reuse, 0x10000, RZ ;  /* 0x00010000050c7824 */ /* 0x040fe200078e00ff */
[----:B------:R-:W-:Y:S01]  /*85f0*/  LOP3.LUT R5, R5, 0xffff0000, RZ, 0xc0, !PT ;  /* 0xffff000005057812 */ /* 0x000fe200078ec0ff */
[C---:B------:R-:W-:Y:S01]  /*8600*/  IMAD.U32 R3, R6.reuse, 0x10000, RZ ;  /* 0x0001000006037824 */ /* 0x040fe200078e00ff */
[----:B------:R-:W-:Y:S01]  /*8610*/  LOP3.LUT R6, R6, 0xffff0000, RZ, 0xc0, !PT ;  /* 0xffff000006067812 */ /* 0x000fe200078ec0ff */
[-C--:B------:R-:W-:Y:S01]  /*8620*/  FMUL.FTZ R14, R21, R4.reuse ;  /* 0x00000004150e7220 */ /* 0x080fe20000410000 */
[----:B------:R-:W-:Y:S01]  /*8630*/  FMUL.FTZ R20, R15, R4 ;  /* 0x000000040f147220 */ /* 0x000fe20000410000 */
[----:B------:R-:W-:Y:S01]  /*8640*/  FMUL.FTZ R13, R26, R5 ;  /* 0x000000051a0d7220 */ /* 0x000fe20000410000 */
[----:B------:R-:W-:-:S02]  /*8650*/  IMAD.U32 R9, R7, 0x10000, RZ ;  /* 0x0001000007097824 */ /* 0x000fc400078e00ff */
[-C--:B------:R-:W-:Y:S01]  /*8660*/  FFMA.FTZ R4, R15, R11.reuse, -R14 ;  /* 0x0000000b0f047223 */ /* 0x080fe2000001080e */
[----:B------:R-:W-:Y:S01]  /*8670*/  FFMA.FTZ R11, R21, R11, R20 ;  /* 0x0000000b150b7223 */ /* 0x000fe20000010014 */
[C---:B------:R-:W-:Y:S01]  /*8680*/  FMUL.FTZ R15, R24.reuse, R5 ;  /* 0x00000005180f7220 */ /* 0x040fe20000410000 */
[----:B------:R-:W-:Y:S01]  /*8690*/  LOP3.LUT R7, R7, 0xffff0000, RZ, 0xc0, !PT ;  /* 0xffff000007077812 */ /* 0x000fe200078ec0ff */
[----:B------:R-:W-:Y:S01]  /*86a0*/  FFMA.FTZ R5, R24, R12, -R13 ;  /* 0x0000000c18057223 */ /* 0x000fe2000001080d */
[C---:B------:R-:W-:Y:S01]  /*86b0*/  LOP3.LUT R21, R8.reuse, 0xffff0000, RZ, 0xc0, !PT ;  /* 0xffff000008157812 */ /* 0x040fe200078ec0ff */
[----:B------:R-:W-:Y:S02]  /*86c0*/  IMAD.U32 R13, R8, 0x10000, RZ ;  /* 0x00010000080d7824 */ /* 0x000fe400078e00ff */
[----:B------:R-:W-:Y:S01]  /*86d0*/  FMUL.FTZ R8, R25, R6 ;  /* 0x0000000619087220 */ /* 0x000fe20000410000 */
[-C--:B------:R-:W-:Y:S01]  /*86e0*/  FMUL.FTZ R14, R27, R7.reuse ;  /* 0x000000071b0e7220 */ /* 0x080fe20000410000 */
[----:B------:R-:W-:Y:S01]  /*86f0*/  FFMA.FTZ R12, R26, R12, R15 ;  /* 0x0000000c1a0c7223 */ /* 0x000fe2000001000f */
[----:B------:R-:W-:Y:S01]  /*8700*/  FMUL.FTZ R10, R13, R6 ;  /* 0x000000060d0a7220 */ /* 0x000fe20000410000 */
[----:B------:R-:W-:Y:S01]  /*8710*/  FMUL.FTZ R20, R21, R7 ;  /* 0x0000000715147220 */ /* 0x000fe20000410000 */
[----:B------:R-:W-:Y:S01]  /*8720*/  FFMA.FTZ R6, R13, R3, -R8 ;  /* 0x000000030d067223 */ /* 0x000fe20000010808 */
[----:B------:R-:W-:Y:S01]  /*8730*/  FFMA.FTZ R7, R21, R9, -R14 ;  /* 0x0000000915077223 */ /* 0x000fe2000001080e */
[----:B------:R-:W-:Y:S01]  /*8740*/  FFMA.FTZ R3, R25, R3, R10 ;  /* 0x0000000319037223 */ /* 0x000fe2000001000a */
[----:B------:R-:W-:Y:S01]  /*8750*/  FFMA.FTZ R20, R27, R9, R20 ;  /* 0x000000091b147223 */ /* 0x000fe20000010014 */
[----:B------:R-:W-:-:S02]  /*8760*/  F2FP.BF16.F32.PACK_AB R4, R11, R4 ;  /* 0x000000040b04723e */ /* 0x000fc400000010ff */
[----:B------:R-:W-:Y:S02]  /*8770*/  F2FP.BF16.F32.PACK_AB R5, R12, R5 ;  /* 0x000000050c05723e */ /* 0x000fe400000010ff */
[----:B------:R-:W-:Y:S02]  /*8780*/  F2FP.BF16.F32.PACK_AB R6, R3, R6 ;  /* 0x000000060306723e */ /* 0x000fe400000010ff */
[----:B------:R-:W-:-:S05]  /*8790*/  F2FP.BF16.F32.PACK_AB R7, R20, R7 ;  /* 0x000000071407723e */ /* 0x000fca00000010ff */
[----:B------:R3:W-:Y:S01]  /*87a0*/  STS.128 [R0+0x1000], R4 ;  /* 0x0010000400007388 */ /* 0x0007e20000000c00 */
[----:B------:R-:W-:Y:S05]  /*87b0*/  BRA `(.L_x_724) ;  /* 0x0000000c00d87947 */ /* 0x000fea0003800000 */
.L_x_714:
[----:B------:R-:W-:-:S03]  /*87c0*/  UMOV UR4, 0xffffffff ;  /* 0xffffffff00047882 */ /* 0x000fc60000000000 */
[----:B------:R-:W-:Y:S05]  /*87d0*/  BRA.DIV UR4, `(.L_x_727) ;  /* 0x0000012604f47947 */ /* 0x000fea000b800000 */
[----:B------:R-:W0:Y:S04]  /*87e0*/  SHFL.IDX PT, R0, R25, RZ, 0x1c1f ;  /* 0x001c1fff19007589 */ /* 0x000e2800000e0000 */
[----:B------:R-:W1:Y:S04]  /*87f0*/  SHFL.IDX PT, R3, R24, RZ, 0x1c1f ;  /* 0x001c1fff18037589 */ /* 0x000e6800000e0000 */
[----:B------:R2:W3:Y:S04]  /*8800*/  SHFL.IDX PT, R4, R26, RZ, 0x1c1f ;  /* 0x001c1fff1a047589 */ /* 0x0004e800000e0000 */
[----:B------:R2:W4:Y:S01]  /*8810*/  SHFL.IDX PT, R14, R27, RZ, 0x1c1f ;  /* 0x001c1fff1b0e7589 */ /* 0x00052200000e0000 */
[----:B0-----:R-:W-:-:S02]  /*8820*/  IMAD.MOV.U32 R13, RZ, RZ, R0 ;  /* 0x000000ffff0d7224 */ /* 0x001fc400078e0000 */
[----:B-12---:R-:W-:-:S07]  /*8830*/  IMAD.MOV.U32 R12, RZ, RZ, R3 ;  /* 0x000000ffff0c7224 */ /* 0x006fce00078e0003 */
.L_x_973:
[----:B------:R-:W-:Y:S01]  /*8840*/  ULDC UR4, c[0x0][0x448] ;  /* 0x0001120000047ab9 */ /* 0x000fe20000000800 */
[----:B------:R-:W0:Y:S01]  /*8850*/  LDC R25, c[0x0][0x3f4] ;  /* 0x0000fd00ff197b82 */ /* 0x000e220000000800 */
[----:B------:R-:W-:Y:S01]  /*8860*/  IMAD R0, R155, UR4, RZ ;  /* 0x000000049b007c24 */ /* 0x000fe2000f8e02ff */
[----:B------:R-:W-:Y:S01]  /*8870*/  LEA.HI R3, R210, R210, RZ, 0x1 ;  /* 0x000000d2d2037211 */ /* 0x000fe200078f08ff */
[----:B------:R-:W-:Y:S01]  /*8880*/  BSSY B1, `(.L_x_728) ;  /* 0x0000013000017945 */ /* 0x000fe20003800000 */
[----:B---3--:R-:W-:Y:S01]  /*8890*/  IMAD.MOV.U32 R15, RZ, RZ, R4 ;  /* 0x000000ffff0f7224 */ /* 0x008fe200078e0004 */
[----:B------:R-:W-:Y:S02]  /*88a0*/  CS2R R6, SRZ ;  /* 0x0000000000067805 */ /* 0x000fe4000001ff00 */
[----:B------:R-:W-:Y:S02]  /*88b0*/  ISETP.GE.AND P0, PT, R5, R0, PT ;  /* 0x000000000500720c */ /* 0x000fe40003f06270 */
[----:B------:R-:W-:-:S02]  /*88c0*/  CS2R R4, SRZ ;  /* 0x0000000000047805 */ /* 0x000fc4000001ff00 */
[----:B------:R-:W-:Y:S02]  /*88d0*/  LOP3.LUT R3, R3, 0xfffffffe, RZ, 0xc0, !PT ;  /* 0xfffffffe03037812 */ /* 0x000fe400078ec0ff */
[----:B------:R-:W-:Y:S02]  /*88e0*/  CS2R R10, SRZ ;  /* 0x00000000000a7805 */ /* 0x000fe4000001ff00 */
[----:B------:R-:W-:Y:S01]  /*88f0*/  CS2R R8, SRZ ;  /* 0x0000000000087805 */ /* 0x000fe2000001ff00 */
[----:B------:R-:W-:-:S05]  /*8900*/  IMAD.IADD R3, R210, 0x1, -R3 ;  /* 0x00000001d2037824 */ /* 0x000fca00078e0a03 */
[----:B------:R-:W-:Y:S01]  /*8910*/  SHF.L.U32 R27, R3, 0x1f, RZ ;  /* 0x0000001f031b7819 */ /* 0x000fe200000006ff */
[----:B------:R-:W-:Y:S06]  /*8920*/  @P0 BRA `(.L_x_729) ;  /* 0x0000000000200947 */ /* 0x000fec0003800000 */
[----:B------:R-:W-:Y:S01]  /*8930*/  ULDC UR4, c[0x0][0x3f4] ;  /* 0x0000fd0000047ab9 */ /* 0x000fe20000000800 */
[----:B------:R-:W-:Y:S02]  /*8940*/  CS2R R6, SRZ ;  /* 0x0000000000067805 */ /* 0x000fe4000001ff00 */
[----:B------:R-:W-:-:S13]  /*8950*/  ISETP.GE.AND P0, PT, R16, UR4, PT ;  /* 0x0000000410007c0c */ /* 0x000fda000bf06270 */
[----:B------:R-:W-:Y:S05]  /*8960*/  @P0 BRA `(.L_x_729) ;  /* 0x0000000000100947 */ /* 0x000fea0003800000 */
[----:B------:R-:W-:-:S04]  /*8970*/  IMAD.WIDE R12, R16, 0x2, R12 ;  /* 0x00000002100c7825 */ /* 0x000fc800078e020c */
[----:B----4-:R-:W-:Y:S01]  /*8980*/  IMAD.WIDE R14, R16, 0x2, R14 ;  /* 0x00000002100e7825 */ /* 0x010fe200078e020e */
[----:B------:R1:W5:Y:S04]  /*8990*/  LD.E.128 R8, desc[UR40][R12.64] ;  /* 0x000000280c087980 */ /* 0x000368000c101d00 */
[----:B------:R1:W5:Y:S02]  /*89a0*/  LD.E.128 R4, desc[UR40][R14.64] ;  /* 0x000000280e047980 */ /* 0x000364000c101d00 */
.L_x_729:
[----:B------:R-:W-:Y:S05]  /*89b0*/  BSYNC B1 ;  /* 0x0000000000017941 */ /* 0x000fea0003800000 */
.L_x_728:
[----:B------:R-:W2:Y:S01]  /*89c0*/  SYNCS.PHASECHK.TRANS64.TRYWAIT P1, [R2+URZ+0x28c00], R27 ;  /* 0x028c001b020075a7 */ /* 0x000ea2000802017f */
[----:B------:R-:W-:Y:S01]  /*89d0*/  IMAD R0, R153, -0x40, R0 ;  /* 0xffffffc099007824 */ /* 0x000fe200078e0200 */
[----:B-----5:R-:W-:Y:S01]  /*89e0*/  SHF.R.U64 R26, R8, 0x10, R9 ;  /* 0x00000010081a7819 */ /* 0x020fe20000001209 */
[----:B-1----:R-:W-:Y:S01]  /*89f0*/  IMAD.MOV.U32 R15, RZ, RZ, R8 ;  /* 0x000000ffff0f7224 */ /* 0x002fe200078e0008 */
[--C-:B------:R-:W-:Y:S01]  /*8a00*/  SHF.R.U64 R8, R10, 0x10, R11.reuse ;  /* 0x000000100a087819 */ /* 0x100fe2000000120b */
[----:B------:R-:W-:Y:S01]  /*8a10*/  IMAD.MOV.U32 R3, RZ, RZ, R10 ;  /* 0x000000ffff037224 */ /* 0x000fe200078e000a */
[--C-:B------:R-:W-:Y:S01]  /*8a20*/  SHF.R.U32.HI R29, RZ, 0x10, R11.reuse ;  /* 0x00000010ff1d7819 */ /* 0x100fe2000001160b */
[----:B------:R-:W-:Y:S01]  /*8a30*/  IMAD.MOV.U32 R20, RZ, RZ, R11 ;  /* 0x000000ffff147224 */ /* 0x000fe200078e000b */
[----:B------:R-:W-:Y:S01]  /*8a40*/  SHF.R.U64 R11, R4, 0x10, R5 ;  /* 0x00000010040b7819 */ /* 0x000fe20000001205 */
[----:B------:R-:W-:Y:S01]  /*8a50*/  IMAD.MOV.U32 R12, RZ, RZ, R4 ;  /* 0x000000ffff0c7224 */ /* 0x000fe200078e0004 */
[----:B------:R-:W-:Y:S01]  /*8a60*/  VIMNMX R10, R0, 0x40, PT ;  /* 0x00000040000a7848 */ /* 0x000fe20003fe0100 */
[--C-:B------:R-:W-:Y:S01]  /*8a70*/  IMAD.MOV.U32 R21, RZ, RZ, R9.reuse ;  /* 0x000000ffff157224 */ /* 0x100fe200078e0009 */
[----:B------:R-:W-:Y:S01]  /*8a80*/  SHF.R.U32.HI R24, RZ, 0x10, R9 ;  /* 0x00000010ff187819 */ /* 0x000fe20000011609 */
[--C-:B------:R-:W-:Y:S01]  /*8a90*/  IMAD.MOV.U32 R13, RZ, RZ, R5.reuse ;  /* 0x000000ffff0d7224 */ /* 0x100fe200078e0005 */
[----:B------:R-:W-:Y:S01]  /*8aa0*/  SHF.R.U32.HI R4, RZ, 0x10, R5 ;  /* 0x00000010ff047819 */ /* 0x000fe20000011605 */
[----:B----4-:R-:W-:Y:S01]  /*8ab0*/  IMAD.MOV.U32 R14, RZ, RZ, R6 ;  /* 0x000000ffff0e7224 */ /* 0x010fe200078e0006 */
[----:B0-----:R-:W-:Y:S01]  /*8ac0*/  ISETP.GE.AND P0, PT, R16, R25, PT ;  /* 0x000000191000720c */ /* 0x001fe20003f06270 */
[--C-:B------:R-:W-:Y:S01]  /*8ad0*/  IMAD.MOV.U32 R0, RZ, RZ, R7.reuse ;  /* 0x000000ffff007224 */ /* 0x100fe200078e0007 */
[--C-:B------:R-:W-:Y:S01]  /*8ae0*/  SHF.R.U64 R9, R6, 0x10, R7.reuse ;  /* 0x0000001006097819 */ /* 0x100fe20000001207 */
[----:B------:R-:W-:Y:S01]  /*8af0*/  BSSY B1, `(.L_x_730) ;  /* 0x000000d000017945 */ /* 0x000fe20003800000 */
[----:B------:R-:W-:-:S02]  /*8b00*/  SHF.R.U32.HI R5, RZ, 0x10, R7 ;  /* 0x00000010ff057819 */ /* 0x000fc40000011607 */
[-C--:B------:R-:W-:Y:S02]  /*8b10*/  ISETP.GE.OR P2, PT, R19, R10.reuse, P0 ;  /* 0x0000000a1300720c */ /* 0x080fe40000746670 */
[----:B------:R-:W-:Y:S02]  /*8b20*/  PRMT R15, R15, 0x5410, R26 ;  /* 0x000054100f0f7816 */ /* 0x000fe4000000001a */
[----:B------:R-:W-:Y:S02]  /*8b30*/  ISETP.GE.OR P0, PT, R28, R10, P0 ;  /* 0x0000000a1c00720c */ /* 0x000fe40000706670 */
[----:B------:R-:W-:Y:S02]  /*8b40*/  PRMT R21, R21, 0x5410, R24 ;  /* 0x0000541015157816 */ /* 0x000fe40000000018 */
[----:B------:R-:W-:Y:S02]  /*8b50*/  PRMT R3, R3, 0x5410, R8 ;  /* 0x0000541003037816 */ /* 0x000fe40000000008 */
[----:B------:R-:W-:-:S02]  /*8b60*/  PRMT R20, R20, 0x5410, R29 ;  /* 0x0000541014147816 */ /* 0x000fc4000000001d */
[----:B------:R-:W-:Y:S02]  /*8b70*/  PRMT R12, R12, 0x5410, R11 ;  /* 0x000054100c0c7816 */ /* 0x000fe4000000000b */
[----:B------:R-:W-:Y:S02]  /*8b80*/  PRMT R13, R13, 0x5410, R4 ;  /* 0x000054100d0d7816 */ /* 0x000fe40000000004 */
[----:B------:R-:W-:Y:S02]  /*8b90*/  PRMT R14, R14, 0x5410, R9 ;  /* 0x000054100e0e7816 */ /* 0x000fe40000000009 */
[----:B------:R-:W-:Y:S01]  /*8ba0*/  PRMT R0, R0, 0x5410, R5 ;  /* 0x0000541000007816 */ /* 0x000fe20000000005 */
[----:B--2---:R-:W-:Y:S06]  /*8bb0*/  @!P1 BRA `(.L_x_731) ;  /* 0x0000012400749947 */ /* 0x004fec0003800000 */
.L_x_974:
[----:B------:R-:W-:Y:S05]  /*8bc0*/  BSYNC B1 ;  /* 0x0000000000017941 */ /* 0x000fea0003800000 */
.L_x_730:
[----:B------:R-:W-:Y:S04]  /*8bd0*/  BSSY B1, `(.L_x_732) ;  /* 0x000005a000017945 */ /* 0x000fe80003800000 */
[----:B------:R-:W-:Y:S05]  /*8be0*/  @P2 BRA `(.L_x_733) ;  /* 0x0000000400602947 */ /* 0x000fea0003800000 */
[----:B------:R-:W-:Y:S01]  /*8bf0*/  IMAD.SHL.U32 R4, R189, 0x40, RZ ;  /* 0x00000040bd047824 */ /* 0x000fe200078e00ff */
[----:B------:R-:W-:Y:S01]  /*8c00*/  LOP3.LUT R39, R12, 0xffff0000, RZ, 0xc0, !PT ;  /* 0xffff00000c277812 */ /* 0x000fe200078ec0ff */
[----:B------:R-:W-:Y:S02]  /*8c10*/  IMAD.IADD R6, R16, 0x1, R25 ;  /* 0x0000000110067824 */ /* 0x000fe400078e0219 */
[----:B------:R-:W-:Y:S01]  /*8c20*/  IMAD.U32 R37, R12, 0x10000, RZ ;  /* 0x000100000c257824 */ /* 0x000fe200078e00ff */
[----:B------:R-:W-:Y:S01]  /*8c30*/  LOP3.LUT R7, R4, 0x1c0, RZ, 0xc0, !PT ;  /* 0x000001c004077812 */ /* 0x000fe200078ec0ff */
[----:B------:R-:W-:-:S03]  /*8c40*/  IMAD.U32 R35, R15, 0x10000, RZ ;  /* 0x000100000f237824 */ /* 0x000fc600078e00ff */
[----:B------:R-:W-:Y:S02]  /*8c50*/  SHF.R.U32.HI R9, RZ, 0x3, R7 ;  /* 0x00000003ff097819 */ /* 0x000fe40000011607 */
[C---:B------:R-:W-:Y:S02]  /*8c60*/  LOP3.LUT R6, R7.reuse, 0x38, R6, 0xf8, !PT ;  /* 0x0000003807067812 */ /* 0x040fe400078ef806 */
[----:B------:R-:W-:Y:S02]  /*8c70*/  LOP3.LUT R4, R7, 0x38, R16, 0xf8, !PT ;  /* 0x0000003807047812 */ /* 0x000fe400078ef810 */
[-C--:B------:R-:W-:Y:S02]  /*8c80*/  LOP3.LUT R7, R6, R9.reuse, RZ, 0x3c, !PT ;  /* 0x0000000906077212 */ /* 0x080fe400078e3cff */
[----:B------:R-:W-:-:S03]  /*8c90*/  LOP3.LUT R5, R4, R9, RZ, 0x3c, !PT ;  /* 0x0000000904057212 */ /* 0x000fc600078e3cff */
[C---:B------:R-:W-:Y:S02]  /*8ca0*/  IMAD R9, R194.reuse, 0x200, R7 ;  /* 0x00000200c2097824 */ /* 0x040fe400078e0207 */
[----:B------:R-:W-:Y:S02]  /*8cb0*/  IMAD R5, R194, 0x200, R5 ;  /* 0x00000200c2057824 */ /* 0x000fe400078e0205 */
[--C-:B------:R-:W-:Y:S02]  /*8cc0*/  IMAD R44, R9, 0x2, R2.reuse ;  /* 0x00000002092c7824 */ /* 0x100fe400078e0202 */
[----:B------:R-:W-:-:S03]  /*8cd0*/  IMAD R42, R5, 0x2, R2 ;  /* 0x00000002052a7824 */ /* 0x000fc600078e0202 */
[----:B------:R-:W1:Y:S04]  /*8ce0*/  LDS.128 R8, [R44+0x20400] ;  /* 0x020400002c087984 */ /* 0x000e680000000c00 */
[----:B------:R-:W2:Y:S01]  /*8cf0*/  LDS.128 R4, [R42+0x20400] ;  /* 0x020400002a047984 */ /* 0x000ea20000000c00 */
[C---:B-1----:R-:W-:Y:S01]  /*8d00*/  IMAD.U32 R30, R8.reuse, 0x10000, RZ ;  /* 0x00010000081e7824 */ /* 0x042fe200078e00ff */
[----:B------:R-:W-:Y:S01]  /*8d10*/  LOP3.LUT R8, R8, 0xffff0000, RZ, 0xc0, !PT ;  /* 0xffff000008087812 */ /* 0x000fe200078ec0ff */
[C---:B------:R-:W-:Y:S01]  /*8d20*/  IMAD.U32 R32, R10.reuse, 0x10000, RZ ;  /* 0x000100000a207824 */ /* 0x040fe200078e00ff */
[----:B------:R-:W-:Y:S01]  /*8d30*/  LOP3.LUT R10, R10, 0xffff0000, RZ, 0xc0, !PT ;  /* 0xffff00000a0a7812 */ /* 0x000fe200078ec0ff */
[----:B--2---:R-:W-:Y:S02]  /*8d40*/  IMAD.U32 R24, R4, 0x10000, RZ ;  /* 0x0001000004187824 */ /* 0x004fe400078e00ff */
[C---:B------:R-:W-:Y:S01]  /*8d50*/  FMUL.FTZ R41, R30.reuse, R37 ;  /* 0x000000251e297220 */ /* 0x040fe20000410000 */
[----:B------:R-:W-:Y:S01]  /*8d60*/  FMUL.FTZ R43, R30, R35 ;  /* 0x000000231e2b7220 */ /* 0x000fe20000410000 */
[----:B------:R-:W-:Y:S01]  /*8d70*/  LOP3.LUT R4, R4, 0xffff0000, RZ, 0xc0, !PT ;  /* 0xffff000004047812 */ /* 0x000fe200078ec0ff */
[----:B------:R-:W-:Y:S01]  /*8d80*/  FMUL.FTZ R45, R8, R39 ;  /* 0x00000027082d7220 */ /* 0x000fe20000410000 */
[C---:B------:R-:W-:Y:S01]  /*8d90*/  FFMA.FTZ R41, R24.reuse, R35, -R41 ;  /* 0x0000002318297223 */ /* 0x040fe20000010829 */
[----:B------:R-:W-:Y:S01]  /*8da0*/  LOP3.LUT R35, R15, 0xffff0000, RZ, 0xc0, !PT ;  /* 0xffff00000f237812 */ /* 0x000fe200078ec0ff */
[----:B------:R-:W-:Y:S01]  /*8db0*/  FFMA.FTZ R43, R24, R37, R43 ;  /* 0x00000025182b7223 */ /* 0x000fe2000001002b */
[C---:B------:R-:W-:Y:S01]  /*8dc0*/  IMAD.U32 R30, R14.reuse, 0x10000, RZ ;  /* 0x000100000e1e7824 */ /* 0x040fe200078e00ff */
[----:B------:R-:W-:Y:S01]  /*8dd0*/  LOP3.LUT R37, R14, 0xffff0000, RZ, 0xc0, !PT ;  /* 0xffff00000e257812 */ /* 0x000fe200078ec0ff */
[----:B------:R-:W-:-:S02]  /*8de0*/  IMAD.U32 R24, R3, 0x10000, RZ ;  /* 0x0001000003187824 */ /* 0x000fc400078e00ff */
[-C--:B------:R-:W-:Y:S01]  /*8df0*/  FMUL.FTZ R47, R8, R35.reuse ;  /* 0x00000023082f7220 */ /* 0x080fe20000410000 */
[----:B------:R-:W-:Y:S01]  /*8e00*/  FFMA.FTZ R34, R4, R35, -R45 ;  /* 0x0000002304227223 */ /* 0x000fe2000001082d */
[----:B0-----:R-:W-:Y:S02]  /*8e10*/  IMAD.U32 R27, R6, 0x10000, RZ ;  /* 0x00010000061b7824 */ /* 0x001fe400078e00ff */
[C---:B------:R-:W-:Y:S01]  /*8e20*/  FMUL.FTZ R8, R32.reuse, R30 ;  /* 0x0000001e20087220 */ /* 0x040fe20000410000 */
[-C--:B------:R-:W-:Y:S01]  /*8e30*/  FMUL.FTZ R45, R32, R24.reuse ;  /* 0x00000018202d7220 */ /* 0x080fe20000410000 */
[----:B------:R-:W-:Y:S01]  /*8e40*/  LOP3.LUT R35, R3, 0xffff0000, RZ, 0xc0, !PT ;  /* 0xffff000003237812 */ /* 0x000fe200078ec0ff */
[----:B------:R-:W-:Y:S01]  /*8e50*/  IMAD.U32 R31, R9, 0x10000, RZ ;  /* 0x00010000091f7824 */ /* 0x000fe200078e00ff */
[----:B------:R-:W-:Y:S01]  /*8e60*/  LOP3.LUT R6, R6, 0xffff0000, RZ, 0xc0, !PT ;  /* 0xffff000006067812 */ /* 0x000fe200078ec0ff */
[C---:B------:R-:W-:Y:S01]  /*8e70*/  FFMA.FTZ R36, R27.reuse, R24, -R8 ;  /* 0x000000181b247223 */ /* 0x040fe20000010808 */
[----:B------:R-:W-:Y:S01]  /*8e80*/  FFMA.FTZ R45, R27, R30, R45 ;  /* 0x0000001e1b2d7223 */ /* 0x000fe2000001002d */
[----:B------:R-:W-:Y:S01]  /*8e90*/  FMUL.FTZ R27, R10, R37 ;  /* 0x000000250a1b7220 */ /* 0x000fe20000410000 */
[----:B------:R-:W-:Y:S01]  /*8ea0*/  FFMA.FTZ R32, R4, R39, R47 ;  /* 0x0000002704207223 */ /* 0x000fe2000001002f */
[----:B------:R-:W-:-:S02]  /*8eb0*/  IMAD.U32 R24, R13, 0x10000, RZ ;  /* 0x000100000d187824 */ /* 0x000fc400078e00ff */
[-C--:B------:R-:W-:Y:S01]  /*8ec0*/  FMUL.FTZ R39, R10, R35.reuse ;  /* 0x000000230a277220 */ /* 0x080fe20000410000 */
[----:B------:R-:W-:Y:S02]  /*8ed0*/  IMAD.U32 R4, R21, 0x10000, RZ ;  /* 0x0001000015047824 */ /* 0x000fe400078e00ff */
[----:B------:R-:W-:Y:S01]  /*8ee0*/  FFMA.FTZ R35, R6, R35, -R27 ;  /* 0x0000002306237223 */ /* 0x000fe2000001081b */
[----:B------:R-:W-:Y:S02]  /*8ef0*/  IMAD.U32 R33, R11, 0x10000, RZ ;  /* 0x000100000b217824 */ /* 0x000fe400078e00ff */
[C---:B------:R-:W-:Y:S01]  /*8f00*/  FMUL.FTZ R27, R31.reuse, R24 ;  /* 0x000000181f1b7220 */ /* 0x040fe20000410000 */
[----:B------:R-:W-:Y:S02]  /*8f10*/  IMAD.U32 R10, R0, 0x10000, RZ ;  /* 0x00010000000a7824 */ /* 0x000fe400078e00ff */
[----:B------:R-:W-:Y:S01]  /*8f20*/  FMUL.FTZ R31, R31, R4 ;  /* 0x000000041f1f7220 */ /* 0x000fe20000410000 */
[----:B------:R-:W-:-:S02]  /*8f30*/  IMAD.U32 R26, R5, 0x10000, RZ ;  /* 0x00010000051a7824 */ /* 0x000fc400078e00ff */
[----:B------:R-:W-:Y:S01]  /*8f40*/  FFMA.FTZ R38, R6, R37, R39 ;  /* 0x0000002506267223 */ /* 0x000fe20000010027 */
[----:B------:R-:W-:Y:S02]  /*8f50*/  IMAD.U32 R8, R20, 0x10000, RZ ;  /* 0x0001000014087824 */ /* 0x000fe400078e00ff */
[----:B------:R-:W-:Y:S01]  /*8f60*/  FMUL.FTZ R6, R33, R10 ;  /* 0x0000000a21067220 */ /* 0x000fe20000410000 */
[----:B------:R-:W-:Y:S02]  /*8f70*/  IMAD.U32 R29, R7, 0x10000, RZ ;  /* 0x00010000071d7824 */ /* 0x000fe400078e00ff */
[C---:B------:R-:W-:Y:S01]  /*8f80*/  FFMA.FTZ R27, R26.reuse, R4, -R27 ;  /* 0x000000041a1b7223 */ /* 0x040fe2000001081b */
[----:B------:R-:W-:Y:S01]  /*8f90*/  FFMA.FTZ R31, R26, R24, R31 ;  /* 0x000000181a1f7223 */ /* 0x000fe2000001001f */
[-C--:B------:R-:W-:Y:S01]  /*8fa0*/  FMUL.FTZ R26, R33, R8.reuse ;  /* 0x00000008211a7220 */ /* 0x080fe20000410000 */
[----:B------:R-:W-:Y:S01]  /*8fb0*/  FFMA.FTZ R33, R29, R8, -R6 ;  /* 0x000000081d217223 */ /* 0x000fe20000010806 */
[----:B------:R-:W-:-:S02]  /*8fc0*/  LOP3.LUT R9, R9, 0xffff0000, RZ, 0xc0, !PT ;  /* 0xffff000009097812 */ /* 0x000fc400078ec0ff */
[----:B------:R-:W-:Y:S01]  /*8fd0*/  LOP3.LUT R11, R11, 0xffff0000, RZ, 0xc0, !PT ;  /* 0xffff00000b0b7812 */ /* 0x000fe200078ec0ff */
[----:B------:R-:W-:Y:S01]  /*8fe0*/  FFMA.FTZ R29, R29, R10, R26 ;  /* 0x0000000a1d1d7223 */ /* 0x000fe2000001001a */
[----:B------:R-:W-:Y:S02]  /*8ff0*/  LOP3.LUT R8, R13, 0xffff0000, RZ, 0xc0, !PT ;  /* 0xffff00000d087812 */ /* 0x000fe400078ec0ff */
[----:B------:R-:W-:Y:S02]  /*9000*/  LOP3.LUT R24, R0, 0xffff0000, RZ, 0xc0, !PT ;  /* 0xffff000000187812 */ /* 0x000fe400078ec0ff */
[----:B------:R-:W-:Y:S01]  /*9010*/  LOP3.LUT R4, R21, 0xffff0000, RZ, 0xc0, !PT ;  /* 0xffff000015047812 */ /* 0x000fe200078ec0ff */
[----:B------:R-:W-:Y:S01]  /*9020*/  FMUL.FTZ R10, R9, R8 ;  /* 0x00000008090a7220 */ /* 0x000fe20000410000 */
[----:B------:R-:W-:Y:S01]  /*9030*/  LOP3.LUT R6, R20, 0xffff0000, RZ, 0xc0, !PT ;  /* 0xffff000014067812 */ /* 0x000fe200078ec0ff */
[----:B------:R-:W-:Y:S01]  /*9040*/  FMUL.FTZ R40, R11, R24 ;  /* 0x000000180b287220 */ /* 0x000fe20000410000 */
[----:B------:R-:W-:Y:S01]  /*9050*/  LOP3.LUT R5, R5, 0xffff0000, RZ, 0xc0, !PT ;  /* 0xffff000005057812 */ /* 0x000fe200078ec0ff */
[----:B------:R-:W-:Y:S01]  /*9060*/  FMUL.FTZ R9, R9, R4 ;  /* 0x0000000409097220 */ /* 0x000fe20000410000 */
[----:B------:R-:W-:Y:S01]  /*9070*/  LOP3.LUT R7, R7, 0xffff0000, RZ, 0xc0, !PT ;  /* 0xffff000007077812 */ /* 0x000fe200078ec0ff */
[----:B------:R-:W-:-:S02]  /*9080*/  FMUL.FTZ R11, R11, R6 ;  /* 0x000000060b0b7220 */ /* 0x000fc40000410000 */
[C---:B------:R-:W-:Y:S01]  /*9090*/  FFMA.FTZ R26, R5.reuse, R4, -R10 ;  /* 0x00000004051a7223 */ /* 0x040fe2000001080a */
[----:B------:R-:W-:Y:S01]  /*90a0*/  FFMA.FTZ R30, R5, R8, R9 ;  /* 0x00000008051e7223 */ /* 0x000fe20000010009 */
[C---:B------:R-:W-:Y:S01]  /*90b0*/  FFMA.FTZ R40, R7.reuse, R6, -R40 ;  /* 0x0000000607287223 */ /* 0x040fe20000010828 */
[----:B------:R-:W-:Y:S01]  /*90c0*/  FFMA.FTZ R24, R7, R24, R11 ;  /* 0x0000001807187223 */ /* 0x000fe2000001000b */
[----:B------:R-:W-:Y:S02]  /*90d0*/  F2FP.BF16.F32.PACK_AB R4, R34, R41 ;  /* 0x000000292204723e */ /* 0x000fe400000010ff */
[----:B------:R-:W-:Y:S02]  /*90e0*/  F2FP.BF16.F32.PACK_AB R6, R35, R36 ;  /* 0x000000242306723e */ /* 0x000fe400000010ff */
[----:B------:R-:W-:Y:S02]  /*90f0*/  F2FP.BF16.F32.PACK_AB R5, R26, R27 ;  /* 0x0000001b1a05723e */ /* 0x000fe400000010ff */
[----:B------:R-:W-:-:S02]  /*9100*/  F2FP.BF16.F32.PACK_AB R7, R40, R33 ;  /* 0x000000212807723e */ /* 0x000fc400000010ff */
[----:B------:R-:W-:Y:S02]  /*9110*/  F2FP.BF16.F32.PACK_AB R8, R32, R43 ;  /* 0x0000002b2008723e */ /* 0x000fe400000010ff */
[----:B------:R-:W-:Y:S01]  /*9120*/  F2FP.BF16.F32.PACK_AB R10, R38, R45 ;  /* 0x0000002d260a723e */ /* 0x000fe200000010ff */
[----:B------:R1:W-:Y:S01]  /*9130*/  STS.128 [R42+0x20400], R4 ;  /* 0x020400042a007388 */ /* 0x0003e20000000c00 */
[----:B------:R-:W-:Y:S02]  /*9140*/  F2FP.BF16.F32.PACK_AB R9, R30, R31 ;  /* 0x0000001f1e09723e */ /* 0x000fe400000010ff */
[----:B------:R-:W-:-:S05]  /*9150*/  F2FP.BF16.F32.PACK_AB R11, R24, R29 ;  /* 0x0000001d180b723e */ /* 0x000fca00000010ff */
[----:B------:R1:W-:Y:S02]  /*9160*/  STS.128 [R44+0x20400], R8 ;  /* 0x020400082c007388 */ /* 0x0003e40000000c00 */
.L_x_733:
[----:B------:R-:W-:Y:S05]  /*9170*/  BSYNC B1 ;  /* 0x0000000000017941 */ /* 0x000fea0003800000 */
.L_x_732:
[----:B------:R-:W-:Y:S05]  /*9180*/  @P0 BRA `(.L_x_724) ;  /* 0x0000000400640947 */ /* 0x000fea0003800000 */
[----:B------:R-:W2:Y:S01]  /*9190*/  LDL R41, [R1+0x68] ;  /* 0x0000680001297983 */ /* 0x000ea20000100800 */
[----:B-1----:R-:W-:Y:S01]  /*91a0*/  IMAD.SHL.U32 R6, R28, 0x40, RZ ;  /* 0x000000401c067824 */ /* 0x002fe200078e00ff */
[----:B------:R-:W-:Y:S01]  /*91b0*/  SHF.R.S32.HI R5, RZ, 0x1f, R28 ;  /* 0x0000001fff057819 */ /* 0x000fe2000001141c */
[----:B------:R-:W-:Y:S01]  /*91c0*/  IMAD.IADD R4, R16, 0x1, R25 ;  /* 0x0000000110047824 */ /* 0x000fe200078e0219 */
[C---:B------:R-:W-:Y:S01]  /*91d0*/  LOP3.LUT R40, R12.reuse, 0xffff0000, RZ, 0xc0, !PT ;  /* 0xffff00000c287812 */ /* 0x040fe200078ec0ff */
[----:B------:R-:W-:Y:S01]  /*91e0*/  IMAD.U32 R35, R12, 0x10000, RZ ;  /* 0x000100000c237824 */ /* 0x000fe200078e00ff */
[----:B------:R-:W-:Y:S01]  /*91f0*/  LEA.HI R5, R5, R28, RZ, 0x3 ;  /* 0x0000001c05057211 */ /* 0x000fe200078f18ff */
[----:B------:R-:W-:Y:S01]  /*9200*/  IMAD.U32 R33, R15, 0x10000, RZ ;  /* 0x000100000f217824 */ /* 0x000fe200078e00ff */
[----:B------:R-:W-:Y:S01]  /*9210*/  LOP3.LUT R7, R6, 0x1c0, RZ, 0xc0, !PT ;  /* 0x000001c006077812 */ /* 0x000fe200078ec0ff */
[----:B------:R-:W-:Y:S01]  /*9220*/  IMAD.U32 R42, R13, 0x10000, RZ ;  /* 0x000100000d2a7824 */ /* 0x000fe200078e00ff */
[----:B------:R-:W-:Y:S01]  /*9230*/  LOP3.LUT R36, R15, 0xffff0000, RZ, 0xc0, !PT ;  /* 0xffff00000f247812 */ /* 0x000fe200078ec0ff */
[----:B------:R-:W-:Y:S01]  /*9240*/  IMAD.SHL.U32 R5, R5, 0x40, RZ ;  /* 0x0000004005057824 */ /* 0x000fe200078e00ff */
[----:B------:R-:W-:Y:S01]  /*9250*/  LOP3.LUT R4, R7, 0x38, R4, 0xf8, !PT ;  /* 0x0000003807047812 */ /* 0x000fe200078ef804 */
[----:B------:R-:W-:Y:S01]  /*9260*/  IMAD.U32 R38, R21, 0x10000, RZ ;  /* 0x0001000015267824 */ /* 0x000fe200078e00ff */
[----:B------:R-:W-:Y:S01]  /*9270*/  SHF.R.U32.HI R7, RZ, 0x3, R7 ;  /* 0x00000003ff077819 */ /* 0x000fe20000011607 */
[----:B------:R-:W-:Y:S01]  /*9280*/  IMAD.U32 R37, R14, 0x10000, RZ ;  /* 0x000100000e257824 */ /* 0x000fe200078e00ff */
[----:B------:R-:W-:-:S02]  /*9290*/  LOP3.LUT R5, R5, 0xfffffe00, RZ, 0xc0, !PT ;  /* 0xfffffe0005057812 */ /* 0x000fc400078ec0ff */
[----:B------:R-:W-:Y:S02]  /*92a0*/  LOP3.LUT R4, R4, R7, RZ, 0x3c, !PT ;  /* 0x0000000704047212 */ /* 0x000fe400078e3cff */
[----:B------:R-:W-:Y:S02]  /*92b0*/  LOP3.LUT R14, R14, 0xffff0000, RZ, 0xc0, !PT ;  /* 0xffff00000e0e7812 */ /* 0x000fe400078ec0ff */
[----:B------:R-:W-:Y:S01]  /*92c0*/  LOP3.LUT R39, R0, 0xffff0000, RZ, 0xc0, !PT ;  /* 0xffff000000277812 */ /* 0x000fe200078ec0ff */
[----:B------:R-:W-:Y:S01]  /*92d0*/  IMAD.IADD R9, R5, 0x1, R4 ;  /* 0x0000000105097824 */ /* 0x000fe200078e0204 */
[----:B------:R-:W-:-:S03]  /*92e0*/  LOP3.LUT R21, R21, 0xffff0000, RZ, 0xc0, !PT ;  /* 0xffff000015157812 */ /* 0x000fc600078ec0ff */
[----:B------:R-:W-:-:S05]  /*92f0*/  IMAD R24, R9, 0x2, R2 ;  /* 0x0000000209187824 */ /* 0x000fca00078e0202 */
[----:B------:R-:W1:Y:S02]  /*9300*/  LDS.128 R8, [R24+0x20400] ;  /* 0x0204000018087984 */ /* 0x000e640000000c00 */
[C---:B-1----:R-:W-:Y:S01]  /*9310*/  IMAD.U32 R29, R8.reuse, 0x10000, RZ ;  /* 0x00010000081d7824 */ /* 0x042fe200078e00ff */
[----:B------:R-:W-:Y:S01]  /*9320*/  LOP3.LUT R8, R8, 0xffff0000, RZ, 0xc0, !PT ;  /* 0xffff000008087812 */ /* 0x000fe200078ec0ff */
[C---:B------:R-:W-:Y:S01]  /*9330*/  IMAD.U32 R30, R9.reuse, 0x10000, RZ ;  /* 0x00010000091e7824 */ /* 0x040fe200078e00ff */
[----:B------:R-:W-:Y:S01]  /*9340*/  LOP3.LUT R9, R9, 0xffff0000, RZ, 0xc0, !PT ;  /* 0xffff000009097812 */ /* 0x000fe200078ec0ff */
[-C--:B------:R-:W-:Y:S01]  /*9350*/  FMUL.FTZ R34, R35, R29.reuse ;  /* 0x0000001d23227220 */ /* 0x080fe20000410000 */
[----:B------:R-:W-:Y:S01]  /*9360*/  FMUL.FTZ R12, R33, R29 ;  /* 0x0000001d210c7220 */ /* 0x000fe20000410000 */
[----:B------:R-:W-:Y:S01]  /*9370*/  FMUL.FTZ R15, R40, R8 ;  /* 0x00000008280f7220 */ /* 0x000fe20000410000 */
[----:B------:R-:W-:Y:S01]  /*9380*/  FMUL.FTZ R29, R42, R30 ;  /* 0x0000001e2a1d7220 */ /* 0x000fe20000410000 */
[C---:B------:R-:W-:Y:S01]  /*9390*/  IMAD.U32 R31, R10.reuse, 0x10000, RZ ;  /* 0x000100000a1f7824 */ /* 0x040fe200078e00ff */
[----:B------:R-:W-:Y:S01]  /*93a0*/  LOP3.LUT R10, R10, 0xffff0000, RZ, 0xc0, !PT ;  /* 0xffff00000a0a7812 */ /* 0x000fe200078ec0ff */
[C---:B------:R-:W-:Y:S01]  /*93b0*/  IMAD.U32 R32, R11.reuse, 0x10000, RZ ;  /* 0x000100000b207824 */ /* 0x040fe200078e00ff */
[----:B------:R-:W-:Y:S01]  /*93c0*/  LOP3.LUT R11, R11, 0xffff0000, RZ, 0xc0, !PT ;  /* 0xffff00000b0b7812 */ /* 0x000fe200078ec0ff */
[----:B--2---:R-:W1:Y:S02]  /*93d0*/  LDS.128 R4, [R41+0x20400] ;  /* 0x0204000029047984 */ /* 0x004e640000000c00 */
[C---:B-1----:R-:W-:Y:S01]  /*93e0*/  IMAD.U32 R25, R4.reuse, 0x10000, RZ ;  /* 0x0001000004197824 */ /* 0x042fe200078e00ff */
[----:B------:R-:W-:Y:S01]  /*93f0*/  LOP3.LUT R4, R4, 0xffff0000, RZ, 0xc0, !PT ;  /* 0xffff000004047812 */ /* 0x000fe200078ec0ff */
[C---:B------:R-:W-:Y:S01]  /*9400*/  IMAD.U32 R26, R5.reuse, 0x10000, RZ ;  /* 0x00010000051a7824 */ /* 0x040fe200078e00ff */
[----:B------:R-:W-:Y:S01]  /*9410*/  LOP3.LUT R5, R5, 0xffff0000, RZ, 0xc0, !PT ;  /* 0xffff000005057812 */ /* 0x000fe200078ec0ff */
[-C--:B------:R-:W-:Y:S01]  /*9420*/  FFMA.FTZ R34, R33, R25.reuse, -R34 ;  /* 0x0000001921227223 */ /* 0x080fe20000010822 */
[----:B------:R-:W-:Y:S01]  /*9430*/  FFMA.FTZ R12, R35, R25, R12 ;  /* 0x00000019230c7223 */ /* 0x000fe2000001000c */
[----:B------:R-:W-:Y:S01]  /*9440*/  FMUL.FTZ R25, R36, R8 ;  /* 0x0000000824197220 */ /* 0x000fe20000410000 */
[----:B------:R-:W-:Y:S01]  /*9450*/  FMUL.FTZ R33, R38, R30 ;  /* 0x0000001e26217220 */ /* 0x000fe20000410000 */
[----:B------:R-:W-:-:S02]  /*9460*/  IMAD.U32 R35, R3, 0x10000, RZ ;  /* 0x0001000003237824 */ /* 0x000fc400078e00ff */
[-C--:B------:R-:W-:Y:S01]  /*9470*/  FFMA.FTZ R15, R36, R4.reuse, -R15 ;  /* 0x00000004240f7223 */ /* 0x080fe2000001080f */
[----:B------:R-:W-:Y:S01]  /*9480*/  FFMA.FTZ R25, R40, R4, R25 ;  /* 0x0000000428197223 */ /* 0x000fe20000010019 */
[-C--:B------:R-:W-:Y:S01]  /*9490*/  FFMA.FTZ R29, R38, R26.reuse, -R29 ;  /* 0x0000001a261d7223 */ /* 0x080fe2000001081d */
[----:B------:R-:W-:Y:S01]  /*94a0*/  FFMA.FTZ R33, R42, R26, R33 ;  /* 0x0000001a2a217223 */ /* 0x000fe20000010021 */
[----:B0-----:R-:W-:Y:S02]  /*94b0*/  IMAD.U32 R27, R6, 0x10000, RZ ;  /* 0x00010000061b7824 */ /* 0x001fe400078e00ff */
[-C--:B------:R-:W-:Y:S01]  /*94c0*/  FMUL.FTZ R4, R37, R31.reuse ;  /* 0x0000001f25047220 */ /* 0x080fe20000410000 */
[----:B------:R-:W-:Y:S01]  /*94d0*/  LOP3.LUT R26, R3, 0xffff0000, RZ, 0xc0, !PT ;  /* 0xffff0000031a7812 */ /* 0x000fe200078ec0ff */
[C---:B------:R-:W-:Y:S01]  /*94e0*/  FMUL.FTZ R8, R35.reuse, R31 ;  /* 0x0000001f23087220 */ /* 0x040fe20000410000 */
[----:B------:R-:W-:Y:S01]  /*94f0*/  IMAD.U32 R30, R0, 0x10000, RZ ;  /* 0x00010000001e7824 */ /* 0x000fe200078e00ff */
[----:B------:R-:W-:Y:S01]  /*9500*/  LOP3.LUT R6, R6, 0xffff0000, RZ, 0xc0, !PT ;  /* 0xffff000006067812 */ /* 0x000fe200078ec0ff */
[-C--:B------:R-:W-:Y:S01]  /*9510*/  FFMA.FTZ R3, R35, R27.reuse, -R4 ;  /* 0x0000001b23037223 */ /* 0x080fe20000010804 */
[----:B------:R-:W-:Y:S01]  /*9520*/  FFMA.FTZ R8, R37, R27, R8 ;  /* 0x0000001b25087223 */ /* 0x000fe20000010008 */
[-C--:B------:R-:W-:Y:S01]  /*9530*/  FMUL.FTZ R31, R14, R10.reuse ;  /* 0x0000000a0e1f7220 */ /* 0x080fe20000410000 */
[----:B------:R-:W-:Y:S01]  /*9540*/  FMUL.FTZ R35, R26, R10 ;  /* 0x0000000a1a237220 */ /* 0x000fe20000410000 */
[----:B------:R-:W-:Y:S01]  /*9550*/  LOP3.LUT R37, R13, 0xffff0000, RZ, 0xc0, !PT ;  /* 0xffff00000d257812 */ /* 0x000fe200078ec0ff */
[----:B------:R-:W-:-:S02]  /*9560*/  IMAD.U32 R28, R7, 0x10000, RZ ;  /* 0x00010000071c7824 */ /* 0x000fc400078e00ff */
[----:B------:R-:W-:Y:S01]  /*9570*/  FMUL.FTZ R27, R30, R32 ;  /* 0x000000201e1b7220 */ /* 0x000fe20000410000 */
[C---:B------:R-:W-:Y:S01]  /*9580*/  IMAD.U32 R4, R20.reuse, 0x10000, RZ ;  /* 0x0001000014047824 */ /* 0x040fe200078e00ff */
[----:B------:R-:W-:Y:S01]  /*9590*/  LOP3.LUT R13, R20, 0xffff0000, RZ, 0xc0, !PT ;  /* 0xffff0000140d7812 */ /* 0x000fe200078ec0ff */
[-C--:B------:R-:W-:Y:S01]  /*95a0*/  FFMA.FTZ R10, R26, R6.reuse, -R31 ;  /* 0x000000061a0a7223 */ /* 0x080fe2000001081f */
[----:B------:R-:W-:Y:S01]  /*95b0*/  LOP3.LUT R7, R7, 0xffff0000, RZ, 0xc0, !PT ;  /* 0xffff000007077812 */ /* 0x000fe200078ec0ff */
[----:B------:R-:W-:Y:S01]  /*95c0*/  FFMA.FTZ R35, R14, R6, R35 ;  /* 0x000000060e237223 */ /* 0x000fe20000010023 */
[C---:B------:R-:W-:Y:S01]  /*95d0*/  FMUL.FTZ R31, R4.reuse, R32 ;  /* 0x00000020041f7220 */ /* 0x040fe20000410000 */
[-C--:B------:R-:W-:Y:S01]  /*95e0*/  FFMA.FTZ R27, R4, R28.reuse, -R27 ;  /* 0x0000001c041b7223 */ /* 0x080fe2000001081b */
[----:B------:R-:W-:Y:S01]  /*95f0*/  FMUL.FTZ R0, R37, R9 ;  /* 0x0000000925007220 */ /* 0x000fe20000410000 */
[----:B------:R-:W-:Y:S01]  /*9600*/  FMUL.FTZ R6, R39, R11 ;  /* 0x0000000b27067220 */ /* 0x000fe20000410000 */
[----:B------:R-:W-:Y:S01]  /*9610*/  FMUL.FTZ R4, R21, R9 ;  /* 0x0000000915047220 */ /* 0x000fe20000410000 */
[----:B------:R-:W-:Y:S01]  /*9620*/  FMUL.FTZ R26, R13, R11 ;  /* 0x0000000b0d1a7220 */ /* 0x000fe20000410000 */
[----:B------:R-:W-:Y:S01]  /*9630*/  FFMA.FTZ R0, R21, R5, -R0 ;  /* 0x0000000515007223 */ /* 0x000fe20000010800 */
[----:B------:R-:W-:Y:S01]  /*9640*/  FFMA.FTZ R20, R13, R7, -R6 ;  /* 0x000000070d147223 */ /* 0x000fe20000010806 */
[----:B------:R-:W-:Y:S01]  /*9650*/  FFMA.FTZ R31, R30, R28, R31 ;  /* 0x0000001c1e1f7223 */ /* 0x000fe2000001001f */
[----:B------:R-:W-:Y:S01]  /*9660*/  FFMA.FTZ R14, R37, R5, R4 ;  /* 0x00000005250e7223 */ /* 0x000fe20000010004 */
[----:B------:R-:W-:Y:S01]  /*9670*/  FFMA.FTZ R26, R39, R7, R26 ;  /* 0x00000007271a7223 */ /* 0x000fe2000001001a */
[----:B------:R-:W-:-:S02]  /*9680*/  F2FP.BF16.F32.PACK_AB R6, R10, R3 ;  /* 0x000000030a06723e */ /* 0x000fc400000010ff */
[----:B------:R-:W-:Y:S02]  /*9690*/  F2FP.BF16.F32.PACK_AB R4, R15, R34 ;  /* 0x000000220f04723e */ /* 0x000fe400000010ff */
[----:B------:R-:W-:Y:S02]  /*96a0*/  F2FP.BF16.F32.PACK_AB R10, R35, R8 ;  /* 0x00000008230a723e */ /* 0x000fe400000010ff */
[----:B------:R-:W-:Y:S02]  /*96b0*/  F2FP.BF16.F32.PACK_AB R5, R0, R29 ;  /* 0x0000001d0005723e */ /* 0x000fe400000010ff */
[----:B------:R-:W-:Y:S02]  /*96c0*/  F2FP.BF16.F32.PACK_AB R7, R20, R27 ;  /* 0x0000001b1407723e */ /* 0x000fe400000010ff */
[----:B------:R-:W-:Y:S02]  /*96d0*/  F2FP.BF16.F32.PACK_AB R8, R25, R12 ;  /* 0x0000000c1908723e */ /* 0x000fe400000010ff */
[----:B------:R-:W-:Y:S01]  /*96e0*/  F2FP.BF16.F32.PACK_AB R9, R14, R33 ;  /* 0x000000210e09723e */ /* 0x000fe200000010ff */
[----:B------:R2:W-:Y:S01]  /*96f0*/  STS.128 [R41+0x20400], R4 ;  /* 0x0204000429007388 */ /* 0x0005e20000000c00 */
[----:B------:R-:W-:-:S05]  /*9700*/  F2FP.BF16.F32.PACK_AB R11, R26, R31 ;  /* 0x0000001f1a0b723e */ /* 0x000fca00000010ff */
[----:B------:R2:W-:Y:S02]  /*9710*/  STS.128 [R24+0x20400], R8 ;  /* 0x0204000818007388 */ /* 0x0005e40000000c00 */
.L_x_724:
[----:B------:R-:W-:Y:S05]  /*9720*/  BSYNC B0 ;  /* 0x0000000000007941 */ /* 0x000fea0003800000 */
.L_x_713:
[----:B------:R-:W-:Y:S01]  /*9730*/  @!PT LDS RZ, [RZ] ;  /* 0x00000000fffff984 */ /* 0x000fe20000000800 */
[----:B------:R-:W-:Y:S01]  /*9740*/  @!PT LDS RZ, [RZ] ;  /* 0x00000000fffff984 */ /* 0x000fe20000000800 */
[----:B------:R-:W-:Y:S01]  /*9750*/  @!PT LDS RZ, [RZ] ;  /* 0x00000000fffff984 */ /* 0x000fe20000000800 */
[----:B------:R-:W-:Y:S01]  /*9760*/  @!PT LDS RZ, [RZ] ;  /* 0x00000000fffff984 */ /* 0x000fe20000000800 */
[----:B------:R4:W-:Y:S06]  /*9770*/  MEMBAR.ALL.CTA ;  /* 0x0000000000007992 */ /* 0x0009ec0000008000 */
[----:B----4-:R-:W4:Y:S01]  /*9780*/  FENCE.VIEW.ASYNC.S ;  /* 0x00000000000073c6 */ /* 0x010f220000000000 */
[----:B------:R-:W-:Y:S05]  /*9790*/  WARPSYNC.ALL ;  /* 0x0000000000007948 */ /* 0x000fea0003800000 */
[----:B----4-:R-:W-:Y:S06]  /*97a0*/  BAR.SYNC.DEFER_BLOCKING 0xd, 0x80 ;  /* 0x0342000000007b1d */ /* 0x010fec0000010000 */
.L_x_710:
[----:B------:R-:W-:-:S13]  /*97b0*/  ISETP.NE.AND P0, PT, R184, 0x3, PT ;  /* 0x00000003b800780c */ /* 0x000fda0003f05270 */
[----:B------:R-:W-:Y:S05]  /*97c0*/  @!P0 BRA `(.L_x_734) ;  /* 0x0000000000048947 */ /* 0x000fea0003800000 */
[----:B------:R-:W-:Y:S01]  /*97d0*/  BPT.TRAP 0x1 ;  /* 0x000000040000795c */ /* 0x000fe20000300000 */
.L_x_734:
[----:B------:R-:W-:Y:S01]  /*97e0*/  IMAD R14, R18, 0x8, R2 ;  /* 0x00000008120e7824 */ /* 0x000fe200078e0202 */
[----:B------:R-:W-:-:S04]  /*97f0*/  SHF.L.U32 R15, R23, 0x1f, RZ ;  /* 0x0000001f170f7819 */ /* 0x000fc800000006ff */
[----:B------:R4:W0:Y:S01]  /*9800*/  SYNCS.PHASECHK.TRANS64.TRYWAIT P1, [R14+URZ+0x28c30], R15 ;  /* 0x028c300f0e0075a7 */ /* 0x000822000802017f */
[----:B------:R-:W-:Y:S05]  /*9810*/  @!P0 BRA `(.L_x_735) ;  /* 0x0000000000048947 */ /* 0x000fea0003800000 */
[----:B------:R-:W-:Y:S01]  /*9820*/  BPT.TRAP 0x1 ;  /* 0x000000040000795c */ /* 0x000fe20000300000 */
.L_x_735:
[C---:B--23--:R-:W-:Y:S02]  /*9830*/  VIADD R0, R2.reuse, 0x22400 ;  /* 0x0002240002007836 */ /* 0x04cfe40000000000 */
[----:B01----:R-:W-:-:S03]  /*9840*/  VIADD R3, R2, 0x20400 ;  /* 0x0002040002037836 */ /* 0x003fc60000000000 */
[----:B------:R-:W-:Y:S02]  /*9850*/  SHF.R.U32.HI R0, RZ, 0x4, R0 ;  /* 0x00000004ff007819 */ /* 0x000fe40000011600 */
[----:B------:R-:W-:Y:S02]  /*9860*/  SHF.R.U32.HI R3, RZ, 0x4, R3 ;  /* 0x00000004ff037819 */ /* 0x000fe40000011603 */
[----:B------:R-:W-:Y:S02]  /*9870*/  LOP3.LUT R0, R0, 0x3fff, RZ, 0xc0, !PT ;  /* 0x00003fff00007812 */ /* 0x000fe400078ec0ff */
[----:B------:R-:W-:Y:S02]  /*9880*/  LOP3.LUT R3, R3, 0x3fff, RZ, 0xc0, !PT ;  /* 0x00003fff03037812 */ /* 0x000fe400078ec0ff */
[----:B------:R-:W-:Y:S01]  /*9890*/  LOP3.LUT R0, R0, 0x10000, RZ, 0xfc, !PT ;  /* 0x0001000000007812 */ /* 0x000fe200078efcff */
[----:B------:R-:W-:Y:S06]  /*98a0*/  @P1 BRA `(.L_x_736) ;  /* 0x0000000000081947 */ /* 0x000fec0003800000 */
[----:B------:R-:W0:Y:S02]  /*98b0*/  SYNCS.PHASECHK.TRANS64.TRYWAIT P1, [R14+URZ+0x28c30], R15 ;  /* 0x028c300f0e0075a7 */ /* 0x000e24000802017f */
[----:B0-----:R-:W-:Y:S05]  /*98c0*/  @!P1 BRA `(.L_x_737) ;  /* 0x0000011800449947 */ /* 0x001fea0003800000 */
.L_x_736:
[----:B------:R-:W-:Y:S01]  /*98d0*/  IMAD R10, R18, 0x200, R0 ;  /* 0x00000200120a7824 */ /* 0x000fe200078e0200 */
[----:B------:R-:W-:Y:S01]  /*98e0*/  LOP3.LUT R4, R3, 0x10000, RZ, 0xfc, !PT ;  /* 0x0001000003047812 */ /* 0x000fe200078efcff */
[----:B------:R-:W-:Y:S01]  /*98f0*/  IMAD.MOV.U32 R5, RZ, RZ, 0x40000040 ;  /* 0x40000040ff057424 */ /* 0x000fe200078e00ff */
[----:B------:R-:W2:Y:S01]  /*9900*/  LDL R20, [R1+0x30] ;  /* 0x0000300001147983 */ /* 0x000ea20000100800 */
[----:B------:R-:W-:Y:S01]  /*9910*/  IMAD.MOV.U32 R11, RZ, RZ, 0x40000040 ;  /* 0x40000040ff0b7424 */ /* 0x000fe200078e00ff */
[----:B------:R-:W-:Y:S05]  /*9920*/  WARPSYNC.ALL ;  /* 0x0000000000007948 */ /* 0x000fea0003800000 */
[C---:B------:R-:W-:Y:S01]  /*9930*/  R2UR UR4, R4.reuse ;  /* 0x00000000040472ca */ /* 0x040fe200000e0000 */
[----:B------:R-:W-:Y:S01]  /*9940*/  WARPGROUP.ARRIVE ;  /* 0x00000000000079c5 */ /* 0x000fe20000000000 */
[----:B------:R-:W-:Y:S01]  /*9950*/  R2UR UR5, R5 ;  /* 0x00000000050572ca */ /* 0x000fe200000e0000 */
[----:B------:R-:W-:Y:S01]  /*9960*/  VIADD R8, R4, 0x2 ;  /* 0x0000000204087836 */ /* 0x000fe20000000000 */
[C---:B------:R-:W-:Y:S01]  /*9970*/  R2UR UR6, R10.reuse ;  /* 0x000000000a0672ca */ /* 0x040fe200000e0000 */
[----:B------:R-:W-:Y:S01]  /*9980*/  VIADD R6, R10, 0x2 ;  /* 0x000000020a067836 */ /* 0x000fe20000000000 */
[----:B------:R-:W-:Y:S01]  /*9990*/  R2UR UR7, R11 ;  /* 0x000000000b0772ca */ /* 0x000fe200000e0000 */
[----:B------:R-:W-:Y:S01]  /*99a0*/  IMAD.MOV.U32 R9, RZ, RZ, 0x40000040 ;  /* 0x40000040ff097424 */ /* 0x000fe200078e00ff */
[----:B------:R-:W1:Y:S01]  /*99b0*/  S2R R58, SR_TID.X ;  /* 0x00000000003a7919 */ /* 0x000e620000002100 */
[----:B------:R-:W-:-:S02]  /*99c0*/  IMAD.MOV.U32 R7, RZ, RZ, 0x40000040 ;  /* 0x40000040ff077424 */ /* 0x000fc400078e00ff */
[C---:B------:R-:W-:Y:S02]  /*99d0*/  VIADD R12, R10.reuse, 0x4 ;  /* 0x000000040a0c7836 */ /* 0x040fe40000000000 */
[----:B------:R-:W-:Y:S02]  /*99e0*/  IMAD.MOV.U32 R13, RZ, RZ, 0x40000040 ;  /* 0x40000040ff0d7424 */ /* 0x000fe400078e00ff */
[----:B------:R-:W-:Y:S02]  /*99f0*/  VIADD R10, R10, 0x6 ;  /* 0x000000060a0a7836 */ /* 0x000fe40000000000 */
[----:B------:R-:W-:Y:S02]  /*9a00*/  IMAD.MOV.U32 R5, RZ, RZ, 0x40000040 ;  /* 0x40000040ff057424 */ /* 0x000fe400078e00ff */
[----:B------:R-:W-:Y:S01]  /*9a10*/  HGMMA.64x64x16.F32.BF16 R24, gdesc[UR4], RZ, !UPT, gsb0 ;  /* 0x00e00000041879f0 */ /* 0x000fe2000c0018ff */
[----:B------:R-:W-:Y:S01]  /*9a20*/  R2UR UR4, R8 ;  /* 0x00000000080472ca */ /* 0x000fe200000e0000 */
[----:B------:R-:W-:Y:S01]  /*9a30*/  IMAD.MOV.U32 R11, RZ, RZ, 0x40000040 ;  /* 0x40000040ff0b7424 */ /* 0x000fe200078e00ff */
[----:B------:R-:W-:Y:S01]  /*9a40*/  R2UR UR5, R9 ;  /* 0x00000000090572ca */ /* 0x000fe200000e0000 */
[----:B------:R-:W-:Y:S01]  /*9a50*/  IMAD R152, R168, -0x40, R152 ;  /* 0xffffffc0a8987824 */ /* 0x000fe200078e0298 */
[----:B------:R-:W-:Y:S01]  /*9a60*/  R2UR UR6, R6 ;  /* 0x00000000060672ca */ /* 0x000fe200000e0000 */
[----:B------:R-:W-:Y:S01]  /*9a70*/  VIADD R6, R4, 0x4 ;  /* 0x0000000404067836 */ /* 0x000fe20000000000 */
[----:B------:R-:W-:Y:S01]  /*9a80*/  R2UR UR7, R7 ;  /* 0x00000000070772ca */ /* 0x000fe200000e0000 */
[----:B------:R-:W-:-:S02]  /*9a90*/  IMAD.MOV.U32 R7, RZ, RZ, 0x40000040 ;  /* 0x40000040ff077424 */ /* 0x000fc400078e00ff */
[----:B------:R-:W-:Y:S01]  /*9aa0*/  VIADD R4, R4, 0x6 ;  /* 0x0000000604047836 */ /* 0x000fe20000000000 */
[----:B-1----:R-:W-:Y:S01]  /*9ab0*/  LOP3.LUT R58, R58, 0x7f, RZ, 0xc0, !PT ;  /* 0x0000007f3a3a7812 */ /* 0x002fe200078ec0ff */
[----:B------:R-:W-:Y:S02]  /*9ac0*/  WARPGROUP.DEPBAR.LE gsb0, 0x0 ;  /* 0x00008000000079c5 */ /* 0x000fe40000010000 */
[----:B------:R-:W-:-:S06]  /*9ad0*/  WARPGROUP.ARRIVE ;  /* 0x00000000000079c5 */ /* 0x000fcc0000000000 */
[----:B------:R-:W-:Y:S01]  /*9ae0*/  HGMMA.64x64x16.F32.BF16 R24, gdesc[UR4], R24, gsb0 ;  /* 0x00e00000041879f0 */ /* 0x000fe20008001818 */
[----:B------:R-:W-:Y:S02]  /*9af0*/  R2UR UR4, R6 ;  /* 0x00000000060472ca */ /* 0x000fe400000e0000 */
[----:B------:R-:W-:Y:S02]  /*9b00*/  R2UR UR5, R7 ;  /* 0x00000000070572ca */ /* 0x000fe400000e0000 */
[----:B------:R-:W-:Y:S02]  /*9b10*/  R2UR UR6, R12 ;  /* 0x000000000c0672ca */ /* 0x000fe400000e0000 */
[----:B------:R-:W-:Y:S01]  /*9b20*/  R2UR UR7, R13 ;  /* 0x000000000d0772ca */ /* 0x000fe200000e0000 */
[----:B------:R-:W-:Y:S02]  /*9b30*/  WARPGROUP.DEPBAR.LE gsb0, 0x0 ;  /* 0x00008000000079c5 */ /* 0x000fe40000010000 */
[----:B------:R-:W-:-:S10]  /*9b40*/  WARPGROUP.ARRIVE ;  /* 0x00000000000079c5 */ /* 0x000fd40000000000 */
        /* <DEDUP_REMOVED lines=8> */
[----:B------:R-:W-:Y:S01]  /*9bd0*/  ULDC UR4, c[0x0][0x988] ;  /* 0x0002620000047ab9 */ /* 0x000fe20000000800 */
[----:B--2---:R-:W-:-:S04]  /*9be0*/  IADD3 R152, -R20, 0x40, R152 ;  /* 0x0000004014987810 */ /* 0x004fc80007ffe198 */
[C---:B------:R-:W-:Y:S02]  /*9bf0*/  ISETP.GT.AND P5, PT, R152.reuse, RZ, PT ;  /* 0x000000ff9800720c */ /* 0x040fe40003fa4270 */
[C---:B------:R-:W-:Y:S02]  /*9c00*/  ISETP.GT.AND P4, PT, R152.reuse, 0x1, PT ;  /* 0x000000019800780c */ /* 0x040fe40003f84270 */
[C---:B------:R-:W-:Y:S02]  /*9c10*/  ISETP.GT.AND P3, PT, R152.reuse, 0x8, PT ;  /* 0x000000089800780c */ /* 0x040fe40003f64270 */
[C---:B------:R-:W-:Y:S02]  /*9c20*/  ISETP.GT.AND P2, PT, R152.reuse, 0x9, PT ;  /* 0x000000099800780c */ /* 0x040fe40003f44270 */
[C---:B------:R-:W-:Y:S02]  /*9c30*/  ISETP.GT.AND P1, PT, R152.reuse, 0x10, PT ;  /* 0x000000109800780c */ /* 0x040fe40003f24270 */
[----:B------:R-:W-:Y:S01]  /*9c40*/  ISETP.GT.AND P6, PT, R152, 0x11, PT ;  /* 0x000000119800780c */ /* 0x000fe20003fc4270 */
[----:B------:R-:W-:-:S02]  /*9c50*/  WARPGROUP.DEPBAR.LE gsb0, 0x0 ;  /* 0x00008000000079c5 */ /* 0x000fc40000010000 */
[----:B------:R-:W-:Y:S02]  /*9c60*/  FSEL R57, R24, -INF , P5 ;  /* 0xff80000018397808 */ /* 0x000fe40002800000 */
[----:B------:R-:W-:Y:S02]  /*9c70*/  FSEL R12, R25, -INF , P4 ;  /* 0xff800000190c7808 */ /* 0x000fe40002000000 */
[----:B------:R-:W-:Y:S02]  /*9c80*/  FSEL R59, R28, -INF , P3 ;  /* 0xff8000001c3b7808 */ /* 0x000fe40001800000 */
[----:B------:R-:W-:Y:S02]  /*9c90*/  FMNMX.FTZ R10, R57, R12, !PT ;  /* 0x0000000c390a7209 */ /* 0x000fe40007810000 */
        /* <DEDUP_REMOVED lines=21> */
[C---:B------:R-:W-:Y:S02]  /*9df0*/  ISETP.GT.AND P1, PT, R152.reuse, 0x28, PT ;  /* 0x000000289800780c */ /* 0x040fe40003f24270 */
        /* <DEDUP_REMOVED lines=23> */
[----:B------:R-:W-:Y:S02]  /*9f70*/  FMNMX.FTZ R10, R79, R10, !PT ;  /* 0x0000000a4f0a7209 */ /* 0x000fe40007810000 */
[----:B------:R-:W-:Y:S02]  /*9f80*/  FSEL R49, R46, -INF , P1 ;  /* 0xff8000002e317808 */ /* 0x000fe40000800000 */
[----:B------:R-:W-:Y:S02]  /*9f90*/  FMNMX.FTZ R24, R81, R10, !PT ;  /* 0x0000000a51187209 */ /* 0x000fe40007810000 */
[----:B------:R-:W-:Y:S02]  /*9fa0*/  FMNMX.FTZ R10, R3, R27, !PT ;  /* 0x0000001b030a7209 */ /* 0x000fe40007810000 */
[----:B------:R-:W-:Y:S01]  /*9fb0*/  FSEL R47, R47, -INF , P6 ;  /* 0xff8000002f2f7808 */ /* 0x000fe20003000000 */
[----:B------:R-:W1:Y:S01]  /*9fc0*/  SHFL.BFLY PT, R11, R24, 0x2, 0x1f ;  /* 0x0c401f00180b7f89 */ /* 0x000e6200000e0000 */
[----:B------:R-:W-:-:S02]  /*9fd0*/  FMNMX.FTZ R10, R13, R10, !PT ;  /* 0x0000000a0d0a7209 */ /* 0x000fc40007810000 */
[----:B------:R-:W-:Y:S02]  /*9fe0*/  FSEL R53, R50, -INF , P5 ;  /* 0xff80000032357808 */ /* 0x000fe40002800000 */
[----:B------:R-:W-:Y:S02]  /*9ff0*/  FMNMX.FTZ R10, R31, R10, !PT ;  /* 0x0000000a1f0a7209 */ /* 0x000fe40007810000 */
[----:B------:R-:W-:Y:S02]  /*a000*/  FSEL R51, R51, -INF , P4 ;  /* 0xff80000033337808 */ /* 0x000fe40002000000 */
[----:B------:R-:W-:Y:S02]  /*a010*/  FMNMX.FTZ R10, R21, R10, !PT ;  /* 0x0000000a150a7209 */ /* 0x000fe40007810000 */
[----:B------:R-:W-:Y:S02]  /*a020*/  FSEL R33, R54, -INF , P3 ;  /* 0xff80000036217808 */ /* 0x000fe40001800000 */
[----:B------:R-:W-:-:S02]  /*a030*/  FMNMX.FTZ R10, R35, R10, !PT ;  /* 0x0000000a230a7209 */ /* 0x000fc40007810000 */
[----:B------:R-:W-:Y:S02]  /*a040*/  FSEL R55, R55, -INF , P2 ;  /* 0xff80000037377808 */ /* 0x000fe40001000000 */
[----:B------:R-:W-:Y:S01]  /*a050*/  FMNMX.FTZ R20, R25, R10, !PT ;  /* 0x0000000a19147209 */ /* 0x000fe20007810000 */
[----:B------:R-:W-:-:S03]  /*a060*/  IMAD.U32 R10, RZ, RZ, UR4 ;  /* 0x00000004ff0a7e24 */ /* 0x000fc6000f8e00ff */
[----:B------:R-:W-:Y:S02]  /*a070*/  FMNMX.FTZ R20, R39, R20, !PT ;  /* 0x0000001427147209 */ /* 0x000fe40007810000 */
[----:B-1----:R-:W-:Y:S02]  /*a080*/  FMNMX.FTZ R26, R24, R11, !PT ;  /* 0x0000000b181a7209 */ /* 0x002fe40007810000 */
        /* <DEDUP_REMOVED lines=15> */
[----:B------:R-:W1:Y:S01]  /*a180*/  SHFL.BFLY PT, R57, R20, 0x2, 0x1f ;  /* 0x0c401f0014397f89 */ /* 0x000e6200000e0000 */
[-CC-:B-----5:R-:W-:Y:S01]  /*a190*/  FFMA.FTZ R154, R59, R10.reuse, -R26.reuse ;  /* 0x0000000a3b9a7223 */ /* 0x1a0fe2000001081a */
[-CC-:B------:R-:W-:Y:S01]  /*a1a0*/  FFMA.FTZ R61, R61, R10.reuse, -R26.reuse ;  /* 0x0000000a3d3d7223 */ /* 0x180fe2000001081a */
[-CC-:B------:R-:W-:Y:S01]  /*a1b0*/  FFMA.FTZ R28, R41, R10.reuse, -R26.reuse ;  /* 0x0000000a291c7223 */ /* 0x180fe2000001081a */
[----:B------:R-:W-:Y:S01]  /*a1c0*/  MUFU.EX2 R152, R152 ;  /* 0x0000009800987308 */ /* 0x000fe20000000800 */
        /* <DEDUP_REMOVED lines=8> */
[-CC-:B------:R-:W-:Y:S01]  /*a250*/  FFMA.FTZ R41, R77, R10.reuse, -R26.reuse ;  /* 0x0000000a4d297223 */ /* 0x180fe2000001081a */
[----:B------:R-:W-:-:S06]  /*a260*/  FFMA.FTZ R45, R81, R10, -R26 ;  /* 0x0000000a512d7223 */ /* 0x000fcc000001081a */
[----:B------:R-:W3:Y:S01]  /*a270*/  MUFU.EX2 R154, R154 ;  /* 0x0000009a009a7308 */ /* 0x000ee20000000800 */
[----:B-1----:R-:W-:Y:S01]  /*a280*/  FMNMX.FTZ R57, R20, R57, !PT ;  /* 0x0000003914397209 */ /* 0x002fe20007810000 */
[----:B------:R-:W-:-:S06]  /*a290*/  FFMA.FTZ R20, R75, R10, -R26 ;  /* 0x0000000a4b147223 */ /* 0x000fcc000001081a */
[----:B------:R-:W1:Y:S01]  /*a2a0*/  MUFU.EX2 R61, R61 ;  /* 0x0000003d003d7308 */ /* 0x000e620000000800 */
[----:B------:R-:W0:Y:S07]  /*a2b0*/  SHFL.BFLY PT, R24, R57, 0x1, 0x1f ;  /* 0x0c201f0039187f89 */ /* 0x000e2e00000e0000 */
[----:B------:R-:W-:Y:S08]  /*a2c0*/  MUFU.EX2 R63, R63 ;  /* 0x0000003f003f7308 */ /* 0x000ff00000000800 */
[----:B------:R-:W-:Y:S08]  /*a2d0*/  MUFU.EX2 R156, R65 ;  /* 0x00000041009c7308 */ /* 0x000ff00000000800 */
[----:B------:R-:W-:Y:S01]  /*a2e0*/  MUFU.EX2 R67, R67 ;  /* 0x0000004300437308 */ /* 0x000fe20000000800 */
[----:B0-----:R-:W-:Y:S01]  /*a2f0*/  FMNMX.FTZ R169, R57, R24, !PT ;  /* 0x0000001839a97209 */ /* 0x001fe20007810000 */
[----:B------:R-:W-:-:S03]  /*a300*/  FFMA.FTZ R24, R79, R10, -R26 ;  /* 0x0000000a4f187223 */ /* 0x000fc6000001081a */
[C---:B------:R-:W-:Y:S01]  /*a310*/  FSETP.NEU.FTZ.AND P1, PT, R169.reuse, -INF , PT ;  /* 0xff800000a900780b */ /* 0x040fe20003f3d000 */
[----:B------:R-:W-:Y:S02]  /*a320*/  FMUL.FTZ R30, R169, R10 ;  /* 0x0000000aa91e7220 */ /* 0x000fe40000410000 */
[----:B------:R-:W-:Y:S03]  /*a330*/  MUFU.EX2 R158, R69 ;  /* 0x00000045009e7308 */ /* 0x000fe60000000800 */
[----:B------:R-:W-:Y:S02]  /*a340*/  FSEL R30, R30, RZ, P1 ;  /* 0x000000ff1e1e7208 */ /* 0x000fe40000800000 */
[----:B------:R-:W-:-:S03]  /*a350*/  ISETP.NE.AND P1, PT, R58, RZ, PT ;  /* 0x000000ff3a00720c */ /* 0x000fc60003f25270 */
        /* <DEDUP_REMOVED lines=12> */
[----:B------:R-:W0:Y:S01]  /*a420*/  MUFU.EX2 R26, R27 ;  /* 0x0000001b001a7308 */ /* 0x000e220000000800 */
[----:B--2---:R-:W-:Y:S01]  /*a430*/  FADD.FTZ R3, R152, R37 ;  /* 0x0000002598037221 */ /* 0x004fe20000010000 */
[-CC-:B------:R-:W-:Y:S01]  /*a440*/  FFMA.FTZ R47, R47, R10.reuse, -R30.reuse ;  /* 0x0000000a2f2f7223 */ /* 0x180fe2000001081e */
[-CC-:B------:R-:W-:Y:S01]  /*a450*/  FFMA.FTZ R53, R53, R10.reuse, -R30.reuse ;  /* 0x0000000a35357223 */ /* 0x180fe2000001081e */
[----:B------:R-:W-:Y:S01]  /*a460*/  FFMA.FTZ R51, R51, R10, -R30 ;  /* 0x0000000a33337223 */ /* 0x000fe2000001081e */
[----:B---3--:R-:W-:Y:S01]  /*a470*/  FADD.FTZ R44, R154, R3 ;  /* 0x000000039a2c7221 */ /* 0x008fe20000010000 */
[----:B------:R-:W-:-:S02]  /*a480*/  @!P1 VIADD R3, R14, 0x28c40 ;  /* 0x00028c400e039836 */ /* 0x000fc40000000000 */
[-C--:B------:R-:W-:Y:S01]  /*a490*/  FFMA.FTZ R33, R33, R10.reuse, -R30 ;  /* 0x0000000a21217223 */ /* 0x080fe2000001081e */
[----:B------:R-:W2:Y:S01]  /*a4a0*/  MUFU.EX2 R13, R13 ;  /* 0x0000000d000d7308 */ /* 0x000ea20000000800 */
[----:B-1----:R-:W-:Y:S01]  /*a4b0*/  FADD.FTZ R44, R61, R44 ;  /* 0x0000002c3d2c7221 */ /* 0x002fe20000010000 */
[----:B------:R-:W-:Y:S01]  /*a4c0*/  FFMA.FTZ R30, R55, R10, -R30 ;  /* 0x0000000a371e7223 */ /* 0x000fe2000001081e */
[----:B------:R-:W-:Y:S02]  /*a4d0*/  @!P1 PRMT R3, RZ, 0x654, R3 ;  /* 0x00000654ff039816 */ /* 0x000fe40000000003 */
[----:B------:R-:W-:Y:S02]  /*a4e0*/  F2FP.BF16.F32.PACK_AB R152, R37, R152 ;  /* 0x000000982598723e */ /* 0x000fe400000010ff */
[----:B------:R1:W-:Y:S01]  /*a4f0*/  @!P1 SYNCS.ARRIVE.TRANS64.RED.A1T0 RZ, [R3+URZ], RZ ;  /* 0x000000ff03ff99a7 */ /* 0x0003e2000810043f */
[----:B------:R3:W4:Y:S01]  /*a500*/  MUFU.EX2 R32, R31 ;  /* 0x0000001f00207308 */ /* 0x0007220000000800 */
[----:B0-----:R-:W-:Y:S01]  /*a510*/  FADD.FTZ R42, R153, R26 ;  /* 0x0000001a992a7221 */ /* 0x001fe20000010000 */
[----:B------:R-:W-:-:S02]  /*a520*/  F2FP.BF16.F32.PACK_AB R153, R26, R153 ;  /* 0x000000991a99723e */ /* 0x000fc400000010ff */
[----:B------:R-:W-:-:S04]  /*a530*/  F2FP.BF16.F32.PACK_AB R154, R61, R154 ;  /* 0x0000009a3d9a723e */ /* 0x000fc800000010ff */
[----:B------:R-:W1:Y:S01]  /*a540*/  MUFU.EX2 R21, R21 ;  /* 0x0000001500157308 */ /* 0x000e620000000800 */
[----:B--2---:R-:W-:Y:S01]  /*a550*/  FADD.FTZ R27, R13, R42 ;  /* 0x0000002a0d1b7221 */ /* 0x004fe20000010000 */
[----:B---3--:R-:W-:-:S04]  /*a560*/  FADD.FTZ R31, R63, R44 ;  /* 0x0000002c3f1f7221 */ /* 0x008fc80000010000 */
[C---:B------:R-:W-:Y:S01]  /*a570*/  FADD.FTZ R46, R156.reuse, R31 ;  /* 0x0000001f9c2e7221 */ /* 0x040fe20000010000 */
[----:B------:R-:W-:Y:S01]  /*a580*/  F2FP.BF16.F32.PACK_AB R156, R156, R63 ;  /* 0x0000003f9c9c723e */ /* 0x000fe200000010ff */
[----:B------:R-:W0:Y:S01]  /*a590*/  MUFU.EX2 R34, R35 ;  /* 0x0000002300227308 */ /* 0x000e220000000800 */
[C---:B----4-:R-:W-:Y:S01]  /*a5a0*/  FADD.FTZ R44, R32.reuse, R27 ;  /* 0x0000001b202c7221 */ /* 0x050fe20000010000 */
[----:B------:R-:W-:Y:S01]  /*a5b0*/  FADD.FTZ R27, R67, R46 ;  /* 0x0000002e431b7221 */ /* 0x000fe20000010000 */
[----:B------:R-:W-:Y:S01]  /*a5c0*/  F2FP.BF16.F32.PACK_AB R155, R32, R13 ;  /* 0x0000000d209b723e */ /* 0x000fe200000010ff */
[----:B------:R-:W-:Y:S02]  /*a5d0*/  BAR.SYNC.DEFER_BLOCKING 0xf, 0x100 ;  /* 0x03c4000000007b1d */ /* 0x000fe40000010000 */
[C---:B------:R-:W-:Y:S01]  /*a5e0*/  FADD.FTZ R46, R158.reuse, R27 ;  /* 0x0000001b9e2e7221 */ /* 0x040fe20000010000 */
[----:B------:R-:W-:Y:S01]  /*a5f0*/  F2FP.BF16.F32.PACK_AB R158, R158, R67 ;  /* 0x000000439e9e723e */ /* 0x000fe200000010ff */
[----:B-1----:R-:W-:-:S02]  /*a600*/  FADD.FTZ R3, R21, R44 ;  /* 0x0000002c15037221 */ /* 0x002fc40000010000 */
[----:B------:R-:W1:Y:S02]  /*a610*/  MUFU.EX2 R25, R25 ;  /* 0x0000001900197308 */ /* 0x000e640000000800 */
[----:B0-----:R-:W-:-:S06]  /*a620*/  FADD.FTZ R44, R34, R3 ;  /* 0x00000003222c7221 */ /* 0x001fcc0000010000 */
[----:B------:R-:W0:Y:S01]  /*a630*/  MUFU.EX2 R36, R39 ;  /* 0x0000002700247308 */ /* 0x000e220000000800 */
[----:B------:R-:W-:-:S07]  /*a640*/  F2FP.BF16.F32.PACK_AB R157, R34, R21 ;  /* 0x00000015229d723e */ /* 0x000fce00000010ff */
[----:B------:R-:W2:Y:S01]  /*a650*/  MUFU.EX2 R71, R71 ;  /* 0x0000004700477308 */ /* 0x000ea20000000800 */
[----:B-1----:R-:W-:Y:S01]  /*a660*/  FADD.FTZ R3, R25, R44 ;  /* 0x0000002c19037221 */ /* 0x002fe20000010000 */
[----:B------:R1:W-:Y:S06]  /*a670*/  STSM.16.M88.4 [R195+0x26800], R152 ;  /* 0x02680098c3007844 */ /* 0x0003ec0000000200 */
[----:B------:R-:W3:Y:S01]  /*a680*/  MUFU.EX2 R29, R29 ;  /* 0x0000001d001d7308 */ /* 0x000ee20000000800 */
[C---:B0-----:R-:W-:Y:S01]  /*a690*/  FADD.FTZ R44, R36.reuse, R3 ;  /* 0x00000003242c7221 */ /* 0x041fe20000010000 */
[----:B------:R-:W-:-:S05]  /*a6a0*/  F2FP.BF16.F32.PACK_AB R159, R36, R25 ;  /* 0x00000019249f723e */ /* 0x000fca00000010ff */
[----:B------:R1:W-:Y:S01]  /*a6b0*/  STSM.16.M88.4 [R196], R156 ;  /* 0x0000009cc4007844 */ /* 0x0003e20000000200 */
[----:B------:R-:W0:Y:S01]  /*a6c0*/  MUFU.EX2 R28, R28 ;  /* 0x0000001c001c7308 */ /* 0x000e220000000800 */
[----:B--2---:R-:W-:-:S07]  /*a6d0*/  FADD.FTZ R27, R71, R46 ;  /* 0x0000002e471b7221 */ /* 0x004fce0000010000 */
[----:B------:R-:W2:Y:S01]  /*a6e0*/  MUFU.EX2 R38, R43 ;  /* 0x0000002b00267308 */ /* 0x000ea20000000800 */
[----:B---3--:R-:W-:-:S07]  /*a6f0*/  FADD.FTZ R3, R29, R44 ;  /* 0x0000002c1d037221 */ /* 0x008fce0000010000 */
[----:B------:R-:W3:Y:S01]  /*a700*/  MUFU.EX2 R73, R73 ;  /* 0x0000004900497308 */ /* 0x000ee20000000800 */
[C---:B0-----:R-:W-:Y:S01]  /*a710*/  FADD.FTZ R46, R28.reuse, R27 ;  /* 0x0000001b1c2e7221 */ /* 0x041fe20000010000 */
[----:B------:R-:W-:-:S06]  /*a720*/  F2FP.BF16.F32.PACK_AB R160, R28, R71 ;  /* 0x000000471ca0723e */ /* 0x000fcc00000010ff */
[----:B------:R-:W0:Y:S01]  /*a730*/  MUFU.EX2 R49, R49 ;  /* 0x0000003100317308 */ /* 0x000e220000000800 */
[C---:B--2---:R-:W-:Y:S01]  /*a740*/  FADD.FTZ R26, R38.reuse, R3 ;  /* 0x00000003261a7221 */ /* 0x044fe20000010000 */
[----:B------:R-:W-:-:S06]  /*a750*/  F2FP.BF16.F32.PACK_AB R161, R38, R29 ;  /* 0x0000001d26a1723e */ /* 0x000fcc00000010ff */
[----:B------:R-:W2:Y:S01]  /*a760*/  MUFU.EX2 R40, R47 ;  /* 0x0000002f00287308 */ /* 0x000ea20000000800 */
[----:B---3--:R-:W-:-:S07]  /*a770*/  FADD.FTZ R3, R73, R46 ;  /* 0x0000002e49037221 */ /* 0x008fce0000010000 */
[----:B------:R-:W3:Y:S01]  /*a780*/  MUFU.EX2 R12, R12 ;  /* 0x0000000c000c7308 */ /* 0x000ee20000000800 */
[----:B0-----:R-:W-:-:S07]  /*a790*/  FADD.FTZ R13, R49, R26 ;  /* 0x0000001a310d7221 */ /* 0x001fce0000010000 */
[----:B------:R-:W-:Y:S01]  /*a7a0*/  MUFU.EX2 R20, R20 ;  /* 0x0000001400147308 */ /* 0x000fe20000000800 */
[C---:B--2---:R-:W-:Y:S01]  /*a7b0*/  F2FP.BF16.F32.PACK_AB R163, R40.reuse, R49 ;  /* 0x0000003128a3723e */ /* 0x044fe200000010ff */
[----:B------:R-:W-:-:S06]  /*a7c0*/  FADD.FTZ R40, R40, R13 ;  /* 0x0000000d28287221 */ /* 0x000fcc0000010000 */
[----:B------:R-:W0:Y:S01]  /*a7d0*/  MUFU.EX2 R41, R41 ;  /* 0x0000002900297308 */ /* 0x000e220000000800 */
[C---:B---3--:R-:W-:Y:S01]  /*a7e0*/  FADD.FTZ R3, R12.reuse, R3 ;  /* 0x000000030c037221 */ /* 0x048fe20000010000 */
[----:B------:R-:W-:-:S05]  /*a7f0*/  F2FP.BF16.F32.PACK_AB R162, R12, R73 ;  /* 0x000000490ca2723e */ /* 0x000fca00000010ff */
[----:B------:R1:W-:Y:S01]  /*a800*/  STSM.16.M88.4 [R198], R160 ;  /* 0x000000a0c6007844 */ /* 0x0003e20000000200 */
[----:B------:R-:W-:Y:S08]  /*a810*/  MUFU.EX2 R53, R53 ;  /* 0x0000003500357308 */ /* 0x000ff00000000800 */
[----:B------:R-:W2:Y:S01]  /*a820*/  MUFU.EX2 R42, R51 ;  /* 0x00000033002a7308 */ /* 0x000ea20000000800 */
[----:B0-----:R-:W-:Y:S01]  /*a830*/  F2FP.BF16.F32.PACK_AB R164, R41, R20 ;  /* 0x0000001429a4723e */ /* 0x001fe200000010ff */
[----:B------:R-:W-:-:S04]  /*a840*/  FADD.FTZ R20, R20, R3 ;  /* 0x0000000314147221 */ /* 0x000fc80000010000 */
[----:B------:R-:W-:Y:S02]  /*a850*/  FADD.FTZ R41, R41, R20 ;  /* 0x0000001429297221 */ /* 0x000fe40000010000 */
[----:B------:R-:W-:Y:S08]  /*a860*/  MUFU.EX2 R24, R24 ;  /* 0x0000001800187308 */ /* 0x000ff00000000800 */
[----:B------:R-:W0:Y:S01]  /*a870*/  MUFU.EX2 R45, R45 ;  /* 0x0000002d002d7308 */ /* 0x000e220000000800 */
[----:B--2---:R-:W-:Y:S01]  /*a880*/  F2FP.BF16.F32.PACK_AB R165, R42, R53 ;  /* 0x000000352aa5723e */ /* 0x004fe200000010ff */
[----:B------:R-:W-:-:S04]  /*a890*/  FADD.FTZ R53, R53, R40 ;  /* 0x0000002835357221 */ /* 0x000fc80000010000 */
[----:B------:R-:W-:Y:S02]  /*a8a0*/  FADD.FTZ R42, R42, R53 ;  /* 0x000000352a2a7221 */ /* 0x000fe40000010000 */
[----:B------:R-:W-:Y:S08]  /*a8b0*/  MUFU.EX2 R33, R33 ;  /* 0x0000002100217308 */ /* 0x000ff00000000800 */
[----:B------:R-:W2:Y:S01]  /*a8c0*/  MUFU.EX2 R30, R30 ;  /* 0x0000001e001e7308 */ /* 0x000ea20000000800 */
[----:B0-----:R-:W-:Y:S01]  /*a8d0*/  F2FP.BF16.F32.PACK_AB R166, R45, R24 ;  /* 0x000000182da6723e */ /* 0x001fe200000010ff */
[----:B------:R-:W-:-:S04]  /*a8e0*/  FADD.FTZ R24, R24, R41 ;  /* 0x0000002918187221 */ /* 0x000fc80000010000 */
[----:B------:R-:W-:Y:S01]  /*a8f0*/  FADD.FTZ R3, R45, R24 ;  /* 0x000000182d037221 */ /* 0x000fe20000010000 */
[----:B--2---:R-:W-:Y:S01]  /*a900*/  F2FP.BF16.F32.PACK_AB R167, R30, R33 ;  /* 0x000000211ea7723e */ /* 0x004fe200000010ff */
[----:B------:R-:W-:-:S04]  /*a910*/  FADD.FTZ R33, R33, R42 ;  /* 0x0000002a21217221 */ /* 0x000fc80000010000 */
[----:B------:R1:W-:Y:S01]  /*a920*/  STSM.16.M88.4 [R197], R164 ;  /* 0x000000a4c5007844 */ /* 0x0003e20000000200 */
[----:B------:R-:W-:Y:S01]  /*a930*/  FADD.FTZ R12, R30, R33 ;  /* 0x000000211e0c7221 */ /* 0x000fe20000010000 */
[----:B------:R-:W-:Y:S06]  /*a940*/  @!P0 BRA `(.L_x_738) ;  /* 0x0000000000048947 */ /* 0x000fec0003800000 */
[----:B------:R-:W-:Y:S01]  /*a950*/  BPT.TRAP 0x1 ;  /* 0x000000040000795c */ /* 0x000fe20000300000 */
.L_x_738:
[----:B------:R0:W2:Y:S01]  /*a960*/  SYNCS.PHASECHK.TRANS64.TRYWAIT P2, [R14+URZ+0x28c50], R15 ;  /* 0x028c500f0e0075a7 */ /* 0x0000a2000804017f */
[----:B------:R-:W-:Y:S05]  /*a970*/  @!P0 BRA `(.L_x_739) ;  /* 0x0000000000048947 */ /* 0x000fea0003800000 */
[----:B------:R-:W-:Y:S01]  /*a980*/  BPT.TRAP 0x1 ;  /* 0x000000040000795c */ /* 0x000fe20000300000 */
.L_x_739:
[----:B------:R-:W-:Y:S01]  /*a990*/  LOP3.LUT R13, R56, 0x2000000, RZ, 0xfc, !PT ;  /* 0x02000000380d7812 */ /* 0x000fe200078efcff */
[----:B------:R-:W-:Y:S01]  /*a9a0*/  ULDC UR36, c[0x0][0x988] ;  /* 0x0002620000247ab9 */ /* 0x000fe20000000800 */
[----:B------:R-:W-:Y:S01]  /*a9b0*/  BSSY B0, `(.L_x_740) ;  /* 0x0000006000007945 */ /* 0x000fe20003800000 */
[----:B------:R-:W-:Y:S02]  /*a9c0*/  IMAD.MOV.U32 R27, RZ, RZ, 0x40000040 ;  /* 0x40000040ff1b7424 */ /* 0x000fe400078e00ff */
[----:B------:R-:W-:Y:S01]  /*a9d0*/  IMAD R26, R18, 0x1000, R13 ;  /* 0x00001000121a7824 */ /* 0x000fe200078e020d */
[----:B--2---:R-:W-:Y:S06]  /*a9e0*/  @P2 BRA `(.L_x_741) ;  /* 0x0000000000082947 */ /* 0x004fec0003800000 */
[----:B------:R-:W2:Y:S02]  /*a9f0*/  SYNCS.PHASECHK.TRANS64.TRYWAIT P2, [R14+URZ+0x28c50], R15 ;  /* 0x028c500f0e0075a7 */ /* 0x000ea4000804017f */
[----:B--2---:R-:W-:Y:S05]  /*aa00*/  @!P2 BRA `(.L_x_742) ;  /* 0x000001080008a947 */ /* 0x004fea0003800000 */
.L_x_741:
[----:B------:R-:W-:Y:S05]  /*aa10*/  BSYNC B0 ;  /* 0x0000000000007941 */ /* 0x000fea0003800000 */
.L_x_740:
[C---:B------:R-:W-:Y:S01]  /*aa20*/  R2UR UR6, R26.reuse ;  /* 0x000000001a0672ca */ /* 0x040fe200000e0000 */
[C---:B------:R-:W-:Y:S01]  /*aa30*/  VIADD R24, R26.reuse, 0x80 ;  /* 0x000000801a187836 */ /* 0x040fe20000000000 */
[----:B------:R-:W-:Y:S01]  /*aa40*/  R2UR UR7, R27 ;  /* 0x000000001b0772ca */ /* 0x000fe200000e0000 */
[C---:B------:R-:W-:Y:S01]  /*aa50*/  VIADD R20, R26.reuse, 0x100 ;  /* 0x000001001a147836 */ /* 0x040fe20000000000 */
[----:B------:R-:W-:Y:S01]  /*aa60*/  BSSY B0, `(.L_x_743) ;  /* 0x00001ce000007945 */ /* 0x000fe20003800000 */
[----:B------:R-:W-:Y:S01]  /*aa70*/  VIADD R26, R26, 0x180 ;  /* 0x000001801a1a7836 */ /* 0x000fe20000000000 */
[----:B------:R-:W-:Y:S01]  /*aa80*/  R2UR UR10, R24 ;  /* 0x00000000180a72ca */ /* 0x000fe200000e0000 */
[----:B------:R-:W-:Y:S01]  /*aa90*/  IMAD.MOV.U32 R25, RZ, RZ, 0x40000040 ;  /* 0x40000040ff197424 */ /* 0x000fe200078e00ff */
[----:B------:R-:W-:Y:S01]  /*aaa0*/  R2UR UR14, R20 ;  /* 0x00000000140e72ca */ /* 0x000fe200000e0000 */
[----:B------:R-:W-:Y:S01]  /*aab0*/  IMAD.MOV.U32 R27, RZ, RZ, 0x40000040 ;  /* 0x40000040ff1b7424 */ /* 0x000fe200078e00ff */
[----:B------:R-:W-:Y:S01]  /*aac0*/  R2UR UR18, R26 ;  /* 0x000000001a1272ca */ /* 0x000fe200000e0000 */
[----:B------:R-:W-:Y:S01]  /*aad0*/  IMAD.MOV.U32 R21, RZ, RZ, 0x40000040 ;  /* 0x40000040ff157424 */ /* 0x000fe200078e00ff */
[----:B------:R-:W-:Y:S01]  /*aae0*/  R2UR UR11, R25 ;  /* 0x00000000190b72ca */ /* 0x000fe200000e0000 */
[----:B------:R-:W-:Y:S01]  /*aaf0*/  VIADD R168, R168, 0xfffffffe ;  /* 0xfffffffea8a87836 */ /* 0x000fe20000000000 */
[----:B------:R-:W-:Y:S01]  /*ab00*/  R2UR UR19, R27 ;  /* 0x000000001b1372ca */ /* 0x000fe200000e0000 */
[----:B0-2---:R-:W-:Y:S01]  /*ab10*/  @!P1 VIADD R14, R14, 0x28c60 ;  /* 0x00028c600e0e9836 */ /* 0x005fe20000000000 */
[----:B------:R-:W-:Y:S01]  /*ab20*/  WARPGROUP.ARRIVE ;  /* 0x00000000000079c5 */ /* 0x000fe20000000000 */
[----:B------:R-:W-:-:S02]  /*ab30*/  R2UR UR15, R21 ;  /* 0x00000000150f72ca */ /* 0x000fc400000e0000 */
[----:B------:R-:W-:Y:S02]  /*ab40*/  ISETP.GE.AND P2, PT, R168, R192, PT ;  /* 0x000000c0a800720c */ /* 0x000fe40003f46270 */
[----:B------:R-:W-:Y:S01]  /*ab50*/  @!P1 PRMT R14, RZ, 0x654, R14 ;  /* 0x00000654ff0e9816 */ /* 0x000fe2000000000e */
[----:B------:R-:W-:Y:S03]  /*ab60*/  HGMMA.64x256x16.F32.BF16 R24, R152, gdesc[UR4].tnspB, RZ, !UPT, gsb0 ;  /* 0x43e0000498187df0 */ /* 0x000fe6000c0018ff */
[----:B------:R-:W-:Y:S02]  /*ab70*/  WARPGROUP.DEPBAR.LE gsb0, 0x0 ;  /* 0x00008000000079c5 */ /* 0x000fe40000010000 */
[----:B------:R-:W-:-:S15]  /*ab80*/  WARPGROUP.ARRIVE ;  /* 0x00000000000079c5 */ /* 0x000fde0000000000 */
[----:B------:R-:W-:-:S08]  /*ab90*/  NOP ;  /* 0x0000000000007918 */ /* 0x000fd00000000000 */
[----:B------:R-:W-:Y:S03]  /*aba0*/  HGMMA.64x256x16.F32.BF16 R24, R156, gdesc[UR8].tnspB, R24, gsb0 ;  /* 0x43e000089c187df0 */ /* 0x000fe60008001818 */
        /* <DEDUP_REMOVED lines=19> */
[----:B------:R-:W-:Y:S02]  /*ace0*/  IMAD.MOV.U32 R216, RZ, RZ, R168 ;  /* 0x000000ffffd87224 */ /* 0x000fe400078e00a8 */
[----:B------:R-:W-:Y:S02]  /*acf0*/  IMAD.MOV.U32 R15, RZ, RZ, R169 ;  /* 0x000000ffff0f7224 */ /* 0x000fe400078e00a9 */
[----:B------:R-:W-:Y:S02]  /*ad00*/  IMAD.MOV.U32 R227, RZ, RZ, R11 ;  /* 0x000000ffffe37224 */ /* 0x000fe400078e000b */
[----:B------:R-:W-:-:S07]  /*ad10*/  IMAD.MOV.U32 R226, RZ, RZ, R18 ;  /* 0x000000ffffe27224 */ /* 0x000fce00078e0012 */
.L_x_755:
[----:B------:R-:W-:Y:S02]  /*ad20*/  VIADD R18, R226, 0x1 ;  /* 0x00000001e2127836 */ /* 0x000fe40000000000 */
[----:B------:R-:W-:Y:S02]  /*ad30*/  IMAD.MOV.U32 R10, RZ, RZ, R216 ;  /* 0x000000ffff0a7224 */ /* 0x000fe400078e00d8 */
[----:B------:R-:W-:Y:S01]  /*ad40*/  VIADD R216, R216, 0xffffffff ;  /* 0xffffffffd8d87836 */ /* 0x000fe20000000000 */
[----:B------:R-:W-:Y:S02]  /*ad50*/  ISETP.NE.AND P3, PT, R18, 0x2, PT ;  /* 0x000000021200780c */ /* 0x000fe40003f65270 */
[----:B------:R-:W-:Y:S02]  /*ad60*/  ISETP.GT.AND P2, PT, R10, R192, PT ;  /* 0x000000c00a00720c */ /* 0x000fe40003f44270 */
[----:B------:R-:W-:Y:S02]  /*ad70*/  SEL R10, RZ, 0x1, P3 ;  /* 0x00000001ff0a7807 */ /* 0x000fe40001800000 */
[----:B------:R-:W-:-:S02]  /*ad80*/  SEL R18, R18, RZ, P3 ;  /* 0x000000ff12127207 */ /* 0x000fc40001800000 */
[----:B------:R-:W-:Y:S01]  /*ad90*/  LOP3.LUT R23, R23, R10, RZ, 0x3c, !PT ;  /* 0x0000000a17177212 */ /* 0x000fe200078e3cff */
[----:B--23--:R-:W-:Y:S06]  /*ada0*/  @!P0 BRA `(.L_x_745) ;  /* 0x0000000000048947 */ /* 0x00cfec0003800000 */
[----:B------:R-:W-:Y:S01]  /*adb0*/  BPT.TRAP 0x1 ;  /* 0x000000040000795c */ /* 0x000fe20000300000 */
.L_x_745:
[----:B------:R-:W-:Y:S01]  /*adc0*/  IMAD R217, R18, 0x8, R2 ;  /* 0x0000000812d97824 */ /* 0x000fe200078e0202 */
[----:B0-----:R-:W-:-:S04]  /*add0*/  SHF.L.U32 R14, R23, 0x1f, RZ ;  /* 0x0000001f170e7819 */ /* 0x001fc800000006ff */
[----:B------:R0:W2:Y:S01]  /*ade0*/  SYNCS.PHASECHK.TRANS64.TRYWAIT P3, [R217+URZ+0x28c30], R14 ;  /* 0x028c300ed90075a7 */ /* 0x0000a2000806017f */
[----:B------:R-:W-:Y:S05]  /*adf0*/  @!P0 BRA `(.L_x_746) ;  /* 0x0000000000048947 */ /* 0x000fea0003800000 */
[----:B------:R-:W-:Y:S01]  /*ae00*/  BPT.TRAP 0x1 ;  /* 0x000000040000795c */ /* 0x000fe20000300000 */
.L_x_746:
[----:B------:R-:W-:Y:S01]  /*ae10*/  VIADD R10, R2, 0x20400 ;  /* 0x00020400020a7836 */ /* 0x000fe20000000000 */
[----:B------:R-:W-:Y:S01]  /*ae20*/  BSSY B1, `(.L_x_747) ;  /* 0x0000009000017945 */ /* 0x000fe20003800000 */
[----:B-1----:R-:W-:Y:S02]  /*ae30*/  IMAD R152, R18, 0x200, R0 ;  /* 0x0000020012987824 */ /* 0x002fe400078e0200 */
[----:B------:R-:W-:Y:S01]  /*ae40*/  IMAD.MOV.U32 R153, RZ, RZ, 0x40000040 ;  /* 0x40000040ff997424 */ /* 0x000fe200078e00ff */
[----:B------:R-:W-:-:S04]  /*ae50*/  SHF.R.U32.HI R10, RZ, 0x4, R10 ;  /* 0x00000004ff0a7819 */ /* 0x000fc8000001160a */
[----:B------:R-:W-:-:S04]  /*ae60*/  LOP3.LUT R10, R10, 0x3fff, RZ, 0xc0, !PT ;  /* 0x00003fff0a0a7812 */ /* 0x000fc800078ec0ff */
[----:B------:R-:W-:Y:S01]  /*ae70*/  LOP3.LUT R10, R10, 0x10000, RZ, 0xfc, !PT ;  /* 0x000100000a0a7812 */ /* 0x000fe200078efcff */
[----:B--2---:R-:W-:Y:S06]  /*ae80*/  @P3 BRA `(.L_x_748) ;  /* 0x0000000000083947 */ /* 0x004fec0003800000 */
[----:B------:R-:W1:Y:S02]  /*ae90*/  SYNCS.PHASECHK.TRANS64.TRYWAIT P3, [R217+URZ+0x28c30], R14 ;  /* 0x028c300ed90075a7 */ /* 0x000e64000806017f */
[----:B-1----:R-:W-:Y:S05]  /*aea0*/  @!P3 BRA `(.L_x_749) ;  /* 0x0000010000f4b947 */ /* 0x002fea0003800000 */
.L_x_748:
[----:B------:R-:W-:Y:S05]  /*aeb0*/  BSYNC B1 ;  /* 0x0000000000017941 */ /* 0x000fea0003800000 */
.L_x_747:
[----:B------:R-:W-:Y:S01]  /*aec0*/  IMAD.MOV.U32 R11, RZ, RZ, 0x40000040 ;  /* 0x40000040ff0b7424 */ /* 0x000fe200078e00ff */
[----:B------:R-:W-:Y:S01]  /*aed0*/  R2UR UR4, R10 ;  /* 0x000000000a0472ca */ /* 0x000fe200000e0000 */
[C---:B------:R-:W-:Y:S01]  /*aee0*/  VIADD R20, R152.reuse, 0x2 ;  /* 0x0000000298147836 */ /* 0x040fe20000000000 */
[C---:B------:R-:W-:Y:S01]  /*aef0*/  R2UR UR6, R152.reuse ;  /* 0x00000000980672ca */ /* 0x040fe200000e0000 */
[C---:B------:R-:W-:Y:S01]  /*af00*/  VIADD R10, R152.reuse, 0x4 ;  /* 0x00000004980a7836 */ /* 0x040fe20000000000 */
[----:B------:R-:W-:Y:S01]  /*af10*/  R2UR UR7, R153 ;  /* 0x00000000990772ca */ /* 0x000fe200000e0000 */
[----:B------:R-:W-:Y:S01]  /*af20*/  VIADD R152, R152, 0x6 ;  /* 0x0000000698987836 */ /* 0x000fe20000000000 */
[----:B------:R-:W-:Y:S01]  /*af30*/  R2UR UR5, R11 ;  /* 0x000000000b0572ca */ /* 0x000fe200000e0000 */
[----:B------:R-:W-:Y:S01]  /*af40*/  IMAD.MOV.U32 R153, RZ, RZ, 0x40000040 ;  /* 0x40000040ff997424 */ /* 0x000fe200078e00ff */
[----:B------:R-:W-:Y:S01]  /*af50*/  R2UR UR10, R20 ;  /* 0x00000000140a72ca */ /* 0x000fe200000e0000 */
[----:B------:R-:W-:Y:S01]  /*af60*/  IMAD.MOV.U32 R21, RZ, RZ, 0x40000040 ;  /* 0x40000040ff157424 */ /* 0x000fe200078e00ff */
[----:B------:R-:W-:-:S02]  /*af70*/  R2UR UR18, R152 ;  /* 0x00000000981272ca */ /* 0x000fc400000e0000 */
[----:B------:R-:W-:Y:S02]  /*af80*/  R2UR UR19, R153 ;  /* 0x00000000991372ca */ /* 0x000fe400000e0000 */
[----:B------:R-:W-:Y:S01]  /*af90*/  WARPGROUP.ARRIVE ;  /* 0x00000000000079c5 */ /* 0x000fe20000000000 */
[----:B------:R-:W-:Y:S02]  /*afa0*/  R2UR UR11, R21 ;  /* 0x00000000150b72ca */ /* 0x000fe400000e0000 */
[----:B------:R-:W-:Y:S02]  /*afb0*/  R2UR UR8, R8 ;  /* 0x00000000080872ca */ /* 0x000fe400000e0000 */
[----:B------:R-:W-:Y:S01]  /*afc0*/  R2UR UR9, R9 ;  /* 0x00000000090972ca */ /* 0x000fe200000e0000 */
[----:B------:R-:W-:Y:S01]  /*afd0*/  HGMMA.64x64x16.F32.BF16 R152, gdesc[UR4], RZ, !UPT, gsb0 ;  /* 0x00e00000049879f0 */ /* 0x000fe2000c0018ff */
[----:B------:R-:W-:Y:S02]  /*afe0*/  R2UR UR14, R10 ;  /* 0x000000000a0e72ca */ /* 0x000fe400000e0000 */
[----:B------:R-:W-:-:S02]  /*aff0*/  R2UR UR15, R11 ;  /* 0x000000000b0f72ca */ /* 0x000fc400000e0000 */
[----:B------:R-:W-:Y:S02]  /*b000*/  R2UR UR12, R6 ;  /* 0x00000000060c72ca */ /* 0x000fe400000e0000 */
[----:B------:R-:W-:Y:S02]  /*b010*/  R2UR UR13, R7 ;  /* 0x00000000070d72ca */ /* 0x000fe400000e0000 */
[----:B------:R-:W-:Y:S02]  /*b020*/  R2UR UR16, R4 ;  /* 0x00000000041072ca */ /* 0x000fe400000e0000 */
[----:B------:R-:W-:Y:S02]  /*b030*/  R2UR UR17, R5 ;  /* 0x00000000051172ca */ /* 0x000fe400000e0000 */
[----:B------:R-:W-:Y:S01]  /*b040*/  ISETP.NE.AND P3, PT, R193, RZ, PT ;  /* 0x000000ffc100720c */ /* 0x000fe20003f65270 */
        /* <DEDUP_REMOVED lines=26> */
[----:B------:R-:W2:Y:S02]  /*b1f0*/  SHFL.BFLY PT, R11, R10, 0x2, 0x1f ;  /* 0x0c401f000a0b7f89 */ /* 0x000ea400000e0000 */
[----:B--2---:R-:W-:-:S05]  /*b200*/  FMNMX.FTZ R11, R10, R11, !PT ;  /* 0x0000000b0a0b7209 */ /* 0x004fca0007810000 */
[----:B------:R-:W2:Y:S02]  /*b210*/  SHFL.BFLY PT, R10, R11, 0x1, 0x1f ;  /* 0x0c201f000b0a7f89 */ /* 0x000ea400000e0000 */
[----:B--2---:R-:W-:Y:S01]  /*b220*/  FMNMX.FTZ R11, R11, R10, !PT ;  /* 0x0000000a0b0b7209 */ /* 0x004fe20007810000 */
[----:B------:R-:W-:-:S04]  /*b230*/  IMAD.U32 R10, RZ, RZ, UR36 ;  /* 0x00000024ff0a7e24 */ /* 0x000fc8000f8e00ff */
[C---:B------:R-:W-:Y:S01]  /*b240*/  FMUL.FTZ R20, R11.reuse, R10 ;  /* 0x0000000a0b147220 */ /* 0x040fe20000410000 */
[----:B------:R-:W-:-:S03]  /*b250*/  FADD.FTZ R21, -R11, R227 ;  /* 0x000000e30b157221 */ /* 0x000fc60000010100 */
[-CC-:B------:R-:W-:Y:S01]  /*b260*/  FFMA.FTZ R152, R152, R10.reuse, -R20.reuse ;  /* 0x0000000a98987223 */ /* 0x180fe20000010814 */
[-C--:B------:R-:W-:Y:S01]  /*b270*/  FMUL.FTZ R21, R21, R10.reuse ;  /* 0x0000000a15157220 */ /* 0x080fe20000410000 */
[-CC-:B------:R-:W-:Y:S01]  /*b280*/  FFMA.FTZ R153, R153, R10.reuse, -R20.reuse ;  /* 0x0000000a99997223 */ /* 0x180fe20000010814 */
[-CC-:B------:R-:W-:Y:S01]  /*b290*/  FFMA.FTZ R156, R156, R10.reuse, -R20.reuse ;  /* 0x0000000a9c9c7223 */ /* 0x180fe20000010814 */
[-CC-:B------:R-:W-:Y:S01]  /*b2a0*/  FFMA.FTZ R157, R157, R10.reuse, -R20.reuse ;  /* 0x0000000a9d9d7223 */ /* 0x180fe20000010814 */
[----:B------:R2:W3:Y:S01]  /*b2b0*/  MUFU.EX2 R227, R21 ;  /* 0x0000001500e37308 */ /* 0x0004e20000000800 */
[-CC-:B------:R-:W-:Y:S01]  /*b2c0*/  FFMA.FTZ R160, R160, R10.reuse, -R20.reuse ;  /* 0x0000000aa0a07223 */ /* 0x180fe20000010814 */
[-CC-:B------:R-:W-:Y:S01]  /*b2d0*/  FFMA.FTZ R161, R161, R10.reuse, -R20.reuse ;  /* 0x0000000aa1a17223 */ /* 0x180fe20000010814 */
[-CC-:B------:R-:W-:Y:S01]  /*b2e0*/  FFMA.FTZ R164, R164, R10.reuse, -R20.reuse ;  /* 0x0000000aa4a47223 */ /* 0x180fe20000010814 */
[-CC-:B------:R-:W-:Y:S01]  /*b2f0*/  FFMA.FTZ R165, R165, R10.reuse, -R20.reuse ;  /* 0x0000000aa5a57223 */ /* 0x180fe20000010814 */
[-CC-:B------:R-:W-:Y:S01]  /*b300*/  FFMA.FTZ R168, R168, R10.reuse, -R20.reuse ;  /* 0x0000000aa8a87223 */ /* 0x180fe20000010814 */
[-CC-:B------:R-:W-:Y:S01]  /*b310*/  FFMA.FTZ R172, R172, R10.reuse, -R20.reuse ;  /* 0x0000000aacac7223 */ /* 0x180fe20000010814 */
[-CC-:B------:R-:W-:Y:S01]  /*b320*/  FFMA.FTZ R173, R173, R10.reuse, -R20.reuse ;  /* 0x0000000aadad7223 */ /* 0x180fe20000010814 */
[----:B------:R-:W4:Y:S01]  /*b330*/  MUFU.EX2 R152, R152 ;  /* 0x0000009800987308 */ /* 0x000f220000000800 */
[----:B--2---:R-:W-:Y:S01]  /*b340*/  FFMA.FTZ R21, R169, R10, -R20 ;  /* 0x0000000aa9157223 */ /* 0x004fe20000010814 */
[----:B------:R-:W-:-:S02]  /*b350*/  @!P3 IMAD R169, R226, 0x40, R191 ;  /* 0x00000040e2a9b824 */ /* 0x000fc400078e02bf */
[-CC-:B------:R-:W-:Y:S01]  /*b360*/  FFMA.FTZ R176, R176, R10.reuse, -R20.reuse ;  /* 0x0000000ab0b07223 */ /* 0x180fe20000010814 */
[-CC-:B------:R-:W-:Y:S01]  /*b370*/  FFMA.FTZ R177, R177, R10.reuse, -R20.reuse ;  /* 0x0000000ab1b17223 */ /* 0x180fe20000010814 */
[-CC-:B------:R-:W-:Y:S01]  /*b380*/  FFMA.FTZ R180, R180, R10.reuse, -R20.reuse ;  /* 0x0000000ab4b47223 */ /* 0x180fe20000010814 */
[----:B------:R-:W-:Y:S01]  /*b390*/  FFMA.FTZ R20, R181, R10, -R20 ;  /* 0x0000000ab5147223 */ /* 0x000fe20000010814 */
[----:B------:R-:W2:Y:S01]  /*b3a0*/  MUFU.EX2 R153, R153 ;  /* 0x0000009900997308 */ /* 0x000ea20000000800 */
[-C--:B---3--:R-:W-:Y:S01]  /*b3b0*/  FMUL.FTZ R24, R24, R227.reuse ;  /* 0x000000e318187220 */ /* 0x088fe20000410000 */
[-C--:B------:R-:W-:Y:S01]  /*b3c0*/  FMUL.FTZ R25, R25, R227.reuse ;  /* 0x000000e319197220 */ /* 0x080fe20000410000 */
[-C--:B------:R-:W-:Y:S01]  /*b3d0*/  FMUL.FTZ R28, R28, R227.reuse ;  /* 0x000000e31c1c7220 */ /* 0x080fe20000410000 */
[-C--:B------:R-:W-:Y:S01]  /*b3e0*/  FMUL.FTZ R29, R29, R227.reuse ;  /* 0x000000e31d1d7220 */ /* 0x080fe20000410000 */
[-C--:B------:R-:W-:Y:S01]  /*b3f0*/  FMUL.FTZ R32, R32, R227.reuse ;  /* 0x000000e320207220 */ /* 0x080fe20000410000 */
[-C--:B------:R-:W-:Y:S01]  /*b400*/  FMUL.FTZ R33, R33, R227.reuse ;  /* 0x000000e321217220 */ /* 0x080fe20000410000 */
[----:B------:R-:W-:Y:S01]  /*b410*/  FMUL.FTZ R36, R36, R227 ;  /* 0x000000e324247220 */ /* 0x000fe20000410000 */
[----:B------:R-:W3:Y:S01]  /*b420*/  MUFU.EX2 R156, R156 ;  /* 0x0000009c009c7308 */ /* 0x000ee20000000800 */
[----:B----4-:R-:W-:Y:S01]  /*b430*/  FFMA.FTZ R3, R227, R3, R152 ;  /* 0x00000003e3037223 */ /* 0x010fe20000010098 */
[-C--:B------:R-:W-:Y:S01]  /*b440*/  FMUL.FTZ R37, R37, R227.reuse ;  /* 0x000000e325257220 */ /* 0x080fe20000410000 */
[-C--:B------:R-:W-:Y:S01]  /*b450*/  FMUL.FTZ R40, R40, R227.reuse ;  /* 0x000000e328287220 */ /* 0x080fe20000410000 */
[-C--:B------:R-:W-:Y:S01]  /*b460*/  FMUL.FTZ R41, R41, R227.reuse ;  /* 0x000000e329297220 */ /* 0x080fe20000410000 */
[-C--:B------:R-:W-:Y:S01]  /*b470*/  FMUL.FTZ R44, R44, R227.reuse ;  /* 0x000000e32c2c7220 */ /* 0x080fe20000410000 */
[-C--:B------:R-:W-:Y:S01]  /*b480*/  FMUL.FTZ R45, R45, R227.reuse ;  /* 0x000000e32d2d7220 */ /* 0x080fe20000410000 */
[----:B------:R-:W-:Y:S01]  /*b490*/  FMUL.FTZ R48, R48, R227 ;  /* 0x000000e330307220 */ /* 0x000fe20000410000 */
[----:B------:R-:W4:Y:S01]  /*b4a0*/  MUFU.EX2 R157, R157 ;  /* 0x0000009d009d7308 */ /* 0x000f220000000800 */
[C---:B--2---:R-:W-:Y:S01]  /*b4b0*/  FADD.FTZ R3, R153.reuse, R3 ;  /* 0x0000000399037221 */ /* 0x044fe20000010000 */
[----:B------:R-:W-:Y:S01]  /*b4c0*/  F2FP.BF16.F32.PACK_AB R152, R153, R152 ;  /* 0x000000989998723e */ /* 0x000fe200000010ff */
[----:B------:R-:W-:-:S02]  /*b4d0*/  @!P1 VIADD R153, R217, 0x28c40 ;  /* 0x00028c40d9999836 */ /* 0x000fc40000000000 */
[-C--:B------:R-:W-:Y:S01]  /*b4e0*/  FMUL.FTZ R49, R49, R227.reuse ;  /* 0x000000e331317220 */ /* 0x080fe20000410000 */
[-C--:B------:R-:W-:Y:S01]  /*b4f0*/  FMUL.FTZ R52, R52, R227.reuse ;  /* 0x000000e334347220 */ /* 0x080fe20000410000 */
[-C--:B------:R-:W-:Y:S01]  /*b500*/  FMUL.FTZ R53, R53, R227.reuse ;  /* 0x000000e335357220 */ /* 0x080fe20000410000 */
[-C--:B------:R-:W-:Y:S01]  /*b510*/  FMUL.FTZ R56, R56, R227.reuse ;  /* 0x000000e338387220 */ /* 0x080fe20000410000 */
[----:B------:R-:W-:Y:S01]  /*b520*/  @!P1 PRMT R153, RZ, 0x654, R153 ;  /* 0x00000654ff999816 */ /* 0x000fe20000000099 */
[----:B------:R-:W2:Y:S01]  /*b530*/  MUFU.EX2 R160, R160 ;  /* 0x000000a000a07308 */ /* 0x000ea20000000800 */
[----:B---3--:R-:W-:Y:S01]  /*b540*/  FADD.FTZ R3, R156, R3 ;  /* 0x000000039c037221 */ /* 0x008fe20000010000 */
[-C--:B------:R-:W-:Y:S01]  /*b550*/  FMUL.FTZ R57, R57, R227.reuse ;  /* 0x000000e339397220 */ /* 0x080fe20000410000 */
[----:B------:R3:W-:Y:S01]  /*b560*/  @!P1 SYNCS.ARRIVE.TRANS64.RED.A1T0 RZ, [R153+URZ], RZ ;  /* 0x000000ff99ff99a7 */ /* 0x0007e2000810043f */
[-C--:B------:R-:W-:Y:S01]  /*b570*/  FMUL.FTZ R60, R60, R227.reuse ;  /* 0x000000e33c3c7220 */ /* 0x080fe20000410000 */
[-C--:B------:R-:W-:Y:S01]  /*b580*/  FMUL.FTZ R61, R61, R227.reuse ;  /* 0x000000e33d3d7220 */ /* 0x080fe20000410000 */
[-C--:B------:R-:W-:Y:S01]  /*b590*/  FMUL.FTZ R64, R64, R227.reuse ;  /* 0x000000e340407220 */ /* 0x080fe20000410000 */
[-C--:B------:R-:W-:Y:S01]  /*b5a0*/  FMUL.FTZ R65, R65, R227.reuse ;  /* 0x000000e341417220 */ /* 0x080fe20000410000 */
[----:B------:R-:W5:Y:S01]  /*b5b0*/  MUFU.EX2 R161, R161 ;  /* 0x000000a100a17308 */ /* 0x000f620000000800 */
[-C--:B------:R-:W-:Y:S01]  /*b5c0*/  FMUL.FTZ R68, R68, R227.reuse ;  /* 0x000000e344447220 */ /* 0x080fe20000410000 */
[----:B------:R-:W-:Y:S01]  /*b5d0*/  FMUL.FTZ R69, R69, R227 ;  /* 0x000000e345457220 */ /* 0x000fe20000410000 */
[----:B---3--:R-:W-:Y:S01]  /*b5e0*/  @!P3 IMAD R153, R169, 0x4, R2 ;  /* 0x00000004a999b824 */ /* 0x008fe200078e0202 */
[----:B------:R-:W-:Y:S01]  /*b5f0*/  FMNMX.FTZ R169, R154, R15, !PT ;  /* 0x0000000f9aa97209 */ /* 0x000fe20007810000 */
[-C--:B------:R-:W-:Y:S01]  /*b600*/  FMUL.FTZ R72, R72, R227.reuse ;  /* 0x000000e348487220 */ /* 0x080fe20000410000 */
[-C--:B------:R-:W-:Y:S01]  /*b610*/  FMUL.FTZ R73, R73, R227.reuse ;  /* 0x000000e349497220 */ /* 0x080fe20000410000 */
[----:B------:R-:W-:Y:S01]  /*b620*/  FMUL.FTZ R76, R76, R227 ;  /* 0x000000e34c4c7220 */ /* 0x000fe20000410000 */
[----:B------:R-:W-:Y:S01]  /*b630*/  FMNMX.FTZ R169, R155, R169, !PT ;  /* 0x000000a99ba97209 */ /* 0x000fe20007810000 */
[----:B------:R-:W-:Y:S01]  /*b640*/  @!P3 STS [R153+0x28800], R227 ;  /* 0x028800e39900b388 */ /* 0x000fe20000000800 */
[-C--:B------:R-:W-:Y:S01]  /*b650*/  FMUL.FTZ R77, R77, R227.reuse ;  /* 0x000000e34d4d7220 */ /* 0x080fe20000410000 */
[----:B------:R-:W-:Y:S01]  /*b660*/  FMUL.FTZ R80, R80, R227 ;  /* 0x000000e350507220 */ /* 0x000fe20000410000 */
[----:B------:R-:W-:Y:S01]  /*b670*/  FMNMX.FTZ R169, R158, R169, !PT ;  /* 0x000000a99ea97209 */ /* 0x000fe20007810000 */
[-C--:B------:R-:W-:Y:S01]  /*b680*/  FMUL.FTZ R81, R81, R227.reuse ;  /* 0x000000e351517220 */ /* 0x080fe20000410000 */
        /* <DEDUP_REMOVED lines=44> */
[----:B------:R-:W-:Y:S01]  /*b950*/  FMUL.FTZ R149, R149, R227 ;  /* 0x000000e395957220 */ /* 0x000fe20000410000 */
[----:B----4-:R-:W-:Y:S01]  /*b960*/  FADD.FTZ R3, R157, R3 ;  /* 0x000000039d037221 */ /* 0x010fe20000010000 */
[----:B------:R-:W-:Y:S01]  /*b970*/  FMNMX.FTZ R169, R182, R169, !PT ;  /* 0x000000a9b6a97209 */ /* 0x000fe20007810000 */
[----:B------:R-:W3:Y:S02]  /*b980*/  MUFU.EX2 R164, R164 ;  /* 0x000000a400a47308 */ /* 0x000ee40000000800 */
[----:B--2---:R-:W-:Y:S01]  /*b990*/  FADD.FTZ R3, R160, R3 ;  /* 0x00000003a0037221 */ /* 0x004fe20000010000 */
[----:B------:R-:W-:-:S03]  /*b9a0*/  FMNMX.FTZ R169, R183, R169, !PT ;  /* 0x000000a9b7a97209 */ /* 0x000fc60007810000 */
[----:B-----5:R-:W-:Y:S02]  /*b9b0*/  FADD.FTZ R3, R161, R3 ;  /* 0x00000003a1037221 */ /* 0x020fe40000010000 */
[----:B------:R-:W2:Y:S01]  /*b9c0*/  SHFL.BFLY PT, R181, R169, 0x2, 0x1f ;  /* 0x0c401f00a9b57f89 */ /* 0x000ea200000e0000 */
[----:B------:R-:W4:Y:S08]  /*b9d0*/  MUFU.EX2 R165, R165 ;  /* 0x000000a500a57308 */ /* 0x000f300000000800 */
[----:B------:R-:W5:Y:S01]  /*b9e0*/  MUFU.EX2 R168, R168 ;  /* 0x000000a800a87308 */ /* 0x000f620000000800 */
[----:B---3--:R-:W-:-:S07]  /*b9f0*/  FADD.FTZ R3, R164, R3 ;  /* 0x00000003a4037221 */ /* 0x008fce0000010000 */
[----:B------:R-:W3:Y:S01]  /*ba00*/  MUFU.EX2 R21, R21 ;  /* 0x0000001500157308 */ /* 0x000ee20000000800 */
[----:B----4-:R-:W-:Y:S01]  /*ba10*/  FADD.FTZ R3, R165, R3 ;  /* 0x00000003a5037221 */ /* 0x010fe20000010000 */
[----:B--2---:R-:W-:-:S06]  /*ba20*/  FMNMX.FTZ R169, R169, R181, !PT ;  /* 0x000000b5a9a97209 */ /* 0x004fcc0007810000 */
[----:B------:R-:W2:Y:S01]  /*ba30*/  MUFU.EX2 R172, R172 ;  /* 0x000000ac00ac7308 */ /* 0x000ea20000000800 */
[----:B-----5:R-:W-:Y:S01]  /*ba40*/  FADD.FTZ R3, R168, R3 ;  /* 0x00000003a8037221 */ /* 0x020fe20000010000 */
[----:B------:R-:W4:Y:S06]  /*ba50*/  SHFL.BFLY PT, R181, R169, 0x1, 0x1f ;  /* 0x0c201f00a9b57f89 */ /* 0x000f2c00000e0000 */
[----:B------:R-:W5:Y:S01]  /*ba60*/  MUFU.EX2 R173, R173 ;  /* 0x000000ad00ad7308 */ /* 0x000f620000000800 */
[----:B---3--:R-:W-:-:S07]  /*ba70*/  FADD.FTZ R3, R21, R3 ;  /* 0x0000000315037221 */ /* 0x008fce0000010000 */
[----:B------:R-:W3:Y:S01]  /*ba80*/  MUFU.EX2 R176, R176 ;  /* 0x000000b000b07308 */ /* 0x000ee20000000800 */
[----:B--2---:R-:W-:-:S07]  /*ba90*/  FADD.FTZ R3, R172, R3 ;  /* 0x00000003ac037221 */ /* 0x004fce0000010000 */
[----:B------:R-:W2:Y:S01]  /*baa0*/  MUFU.EX2 R177, R177 ;  /* 0x000000b100b17308 */ /* 0x000ea20000000800 */
[----:B-----5:R-:W-:Y:S01]  /*bab0*/  FADD.FTZ R3, R173, R3 ;  /* 0x00000003ad037221 */ /* 0x020fe20000010000 */
[----:B----4-:R-:W-:-:S06]  /*bac0*/  FMNMX.FTZ R169, R169, R181, !PT ;  /* 0x000000b5a9a97209 */ /* 0x010fcc0007810000 */
[----:B------:R-:W4:Y:S01]  /*bad0*/  MUFU.EX2 R180, R180 ;  /* 0x000000b400b47308 */ /* 0x000f220000000800 */
[----:B------:R-:W-:Y:S01]  /*bae0*/  FADD.FTZ R15, -R169, R15 ;  /* 0x0000000fa90f7221 */ /* 0x000fe20000010100 */
[----:B---3--:R-:W-:-:S03]  /*baf0*/  FADD.FTZ R3, R176, R3 ;  /* 0x00000003b0037221 */ /* 0x008fc60000010000 */
[----:B------:R-:W-:-:S03]  /*bb00*/  FMUL.FTZ R15, R15, R10 ;  /* 0x0000000a0f0f7220 */ /* 0x000fc60000410000 */
[----:B------:R-:W3:Y:S01]  /*bb10*/  MUFU.EX2 R20, R20 ;  /* 0x0000001400147308 */ /* 0x000ee20000000800 */
[----:B--2---:R-:W-:-:S07]  /*bb20*/  FADD.FTZ R3, R177, R3 ;  /* 0x00000003b1037221 */ /* 0x004fce0000010000 */
[----:B------:R-:W2:Y:S01]  /*bb30*/  MUFU.EX2 R15, R15 ;  /* 0x0000000f000f7308 */ /* 0x000ea20000000800 */
[----:B----4-:R-:W-:-:S04]  /*bb40*/  FADD.FTZ R3, R180, R3 ;  /* 0x00000003b4037221 */ /* 0x010fc80000010000 */
[----:B---3--:R-:W-:Y:S01]  /*bb50*/  FADD.FTZ R3, R20, R3 ;  /* 0x0000000314037221 */ /* 0x008fe20000010000 */
[----:B--2---:R2:W-:Y:S01]  /*bb60*/  @!P3 STS [R153+0x28820], R15 ;  /* 0x0288200f9900b388 */ /* 0x0045e20000000800 */
        /* <DEDUP_REMOVED lines=9> */
[-C--:B--2---:R-:W-:Y:S01]  /*bc00*/  FMUL.FTZ R153, R169, R10.reuse ;  /* 0x0000000aa9997220 */ /* 0x084fe20000410000 */
[-C--:B------:R-:W-:Y:S01]  /*bc10*/  FMUL.FTZ R43, R43, R15.reuse ;  /* 0x0000000f2b2b7220 */ /* 0x080fe20000410000 */
[-C--:B------:R-:W-:Y:S01]  /*bc20*/  FMUL.FTZ R46, R46, R15.reuse ;  /* 0x0000000f2e2e7220 */ /* 0x080fe20000410000 */
[-C--:B------:R-:W-:Y:S01]  /*bc30*/  FMUL.FTZ R47, R47, R15.reuse ;  /* 0x0000000f2f2f7220 */ /* 0x080fe20000410000 */
[-CC-:B------:R-:W-:Y:S01]  /*bc40*/  FFMA.FTZ R154, R154, R10.reuse, -R153.reuse ;  /* 0x0000000a9a9a7223 */ /* 0x180fe20000010899 */
        /* <DEDUP_REMOVED lines=14> */
[----:B------:R-:W-:Y:S01]  /*bd30*/  FFMA.FTZ R183, R183, R10, -R153 ;  /* 0x0000000ab7b77223 */ /* 0x000fe20000010899 */
        /* <DEDUP_REMOVED lines=8> */
[----:B------:R2:W3:Y:S01]  /*bdc0*/  MUFU.EX2 R153, R154 ;  /* 0x0000009a00997308 */ /* 0x0004e20000000800 */
[-C--:B------:R-:W-:Y:S01]  /*bdd0*/  FMUL.FTZ R63, R63, R15.reuse ;  /* 0x0000000f3f3f7220 */ /* 0x080fe20000410000 */
[-C--:B------:R-:W-:Y:S01]  /*bde0*/  FMUL.FTZ R66, R66, R15.reuse ;  /* 0x0000000f42427220 */ /* 0x080fe20000410000 */
[-C--:B------:R-:W-:Y:S01]  /*bdf0*/  FMUL.FTZ R67, R67, R15.reuse ;  /* 0x0000000f43437220 */ /* 0x080fe20000410000 */
[-C--:B------:R-:W-:Y:S01]  /*be00*/  FMUL.FTZ R70, R70, R15.reuse ;  /* 0x0000000f46467220 */ /* 0x080fe20000410000 */
[-C--:B------:R-:W-:Y:S01]  /*be10*/  FMUL.FTZ R71, R71, R15.reuse ;  /* 0x0000000f47477220 */ /* 0x080fe20000410000 */
[-C--:B------:R-:W-:Y:S01]  /*be20*/  FMUL.FTZ R74, R74, R15.reuse ;  /* 0x0000000f4a4a7220 */ /* 0x080fe20000410000 */
[-C--:B------:R-:W-:Y:S01]  /*be30*/  FMUL.FTZ R75, R75, R15.reuse ;  /* 0x0000000f4b4b7220 */ /* 0x080fe20000410000 */
[----:B------:R4:W5:Y:S01]  /*be40*/  MUFU.EX2 R181, R158 ;  /* 0x0000009e00b57308 */ /* 0x0009620000000800 */
[----:B--2---:R-:W-:Y:S01]  /*be50*/  F2FP.BF16.F32.PACK_AB R154, R157, R156 ;  /* 0x0000009c9d9a723e */ /* 0x004fe200000010ff */
[-C--:B------:R-:W-:Y:S01]  /*be60*/  FMUL.FTZ R78, R78, R15.reuse ;  /* 0x0000000f4e4e7220 */ /* 0x080fe20000410000 */
[----:B------:R-:W-:Y:S01]  /*be70*/  F2FP.BF16.F32.PACK_AB R156, R161, R160 ;  /* 0x000000a0a19c723e */ /* 0x000fe200000010ff */
[-C--:B------:R-:W-:Y:S01]  /*be80*/  FMUL.FTZ R79, R79, R15.reuse ;  /* 0x0000000f4f4f7220 */ /* 0x080fe20000410000 */
[----:B------:R-:W-:Y:S01]  /*be90*/  F2FP.BF16.F32.PACK_AB R160, R21, R168 ;  /* 0x000000a815a0723e */ /* 0x000fe200000010ff */
[-C--:B------:R-:W-:Y:S01]  /*bea0*/  FMUL.FTZ R82, R82, R15.reuse ;  /* 0x0000000f52527220 */ /* 0x080fe20000410000 */
[-C--:B------:R-:W-:Y:S01]  /*beb0*/  FMUL.FTZ R83, R83, R15.reuse ;  /* 0x0000000f53537220 */ /* 0x080fe20000410000 */
[----:B------:R-:W2:Y:S01]  /*bec0*/  MUFU.EX2 R159, R159 ;  /* 0x0000009f009f7308 */ /* 0x000ea20000000800 */
[----:B---3--:R-:W-:Y:S01]  /*bed0*/  FFMA.FTZ R12, R15, R12, R153 ;  /* 0x0000000c0f0c7223 */ /* 0x008fe20000010099 */
[----:B----4-:R-:W-:Y:S01]  /*bee0*/  F2FP.BF16.F32.PACK_AB R158, R165, R164 ;  /* 0x000000a4a59e723e */ /* 0x010fe200000010ff */
[----:B------:R-:W-:Y:S01]  /*bef0*/  FMUL.FTZ R86, R86, R15 ;  /* 0x0000000f56567220 */ /* 0x000fe20000410000 */
[C---:B------:R-:W-:Y:S01]  /*bf00*/  F2FP.BF16.F32.PACK_AB R153, R155.reuse, R153 ;  /* 0x000000999b99723e */ /* 0x040fe200000010ff */
[----:B------:R-:W-:Y:S01]  /*bf10*/  FADD.FTZ R12, R155, R12 ;  /* 0x0000000c9b0c7221 */ /* 0x000fe20000010000 */
[----:B------:R-:W-:Y:S01]  /*bf20*/  F2FP.BF16.F32.PACK_AB R164, R177, R176 ;  /* 0x000000b0b1a4723e */ /* 0x000fe200000010ff */
[-C--:B------:R-:W-:Y:S01]  /*bf30*/  FMUL.FTZ R87, R87, R15.reuse ;  /* 0x0000000f57577220 */ /* 0x080fe20000410000 */
[----:B------:R3:W4:Y:S01]  /*bf40*/  MUFU.EX2 R226, R162 ;  /* 0x000000a200e27308 */ /* 0x0007220000000800 */
[----:B-----5:R-:W-:Y:S01]  /*bf50*/  FADD.FTZ R12, R181, R12 ;  /* 0x0000000cb50c7221 */ /* 0x020fe20000010000 */
[-C--:B------:R-:W-:Y:S01]  /*bf60*/  FMUL.FTZ R90, R90, R15.reuse ;  /* 0x0000000f5a5a7220 */ /* 0x080fe20000410000 */
[-C--:B------:R-:W-:Y:S01]  /*bf70*/  FMUL.FTZ R91, R91, R15.reuse ;  /* 0x0000000f5b5b7220 */ /* 0x080fe20000410000 */
[-C--:B------:R-:W-:Y:S01]  /*bf80*/  FMUL.FTZ R94, R94, R15.reuse ;  /* 0x0000000f5e5e7220 */ /* 0x080fe20000410000 */
[-C--:B------:R-:W-:Y:S01]  /*bf90*/  FMUL.FTZ R95, R95, R15.reuse ;  /* 0x0000000f5f5f7220 */ /* 0x080fe20000410000 */
[-C--:B------:R-:W-:Y:S01]  /*bfa0*/  FMUL.FTZ R98, R98, R15.reuse ;  /* 0x0000000f62627220 */ /* 0x080fe20000410000 */
[----:B------:R-:W-:Y:S01]  /*bfb0*/  FMUL.FTZ R99, R99, R15 ;  /* 0x0000000f63637220 */ /* 0x000fe20000410000 */
[----:B------:R-:W5:Y:S01]  /*bfc0*/  MUFU.EX2 R163, R163 ;  /* 0x000000a300a37308 */ /* 0x000f620000000800 */
[C---:B--2---:R-:W-:Y:S01]  /*bfd0*/  FADD.FTZ R12, R159.reuse, R12 ;  /* 0x0000000c9f0c7221 */ /* 0x044fe20000010000 */
[----:B------:R-:W-:Y:S01]  /*bfe0*/  F2FP.BF16.F32.PACK_AB R155, R159, R181 ;  /* 0x000000b59f9b723e */ /* 0x000fe200000010ff */
[----:B------:R-:W-:Y:S01]  /*bff0*/  BAR.SYNC.DEFER_BLOCKING 0xf, 0x100 ;  /* 0x03c4000000007b1d */ /* 0x000fe20000010000 */
[----:B---3--:R-:W-:Y:S01]  /*c000*/  F2FP.BF16.F32.PACK_AB R162, R173, R172 ;  /* 0x000000acada2723e */ /* 0x008fe200000010ff */
[-C--:B------:R-:W-:Y:S01]  /*c010*/  FMUL.FTZ R102, R102, R15.reuse ;  /* 0x0000000f66667220 */ /* 0x080fe20000410000 */
[-C--:B------:R-:W-:Y:S01]  /*c020*/  FMUL.FTZ R103, R103, R15.reuse ;  /* 0x0000000f67677220 */ /* 0x080fe20000410000 */
[-C--:B------:R-:W-:Y:S01]  /*c030*/  FMUL.FTZ R106, R106, R15.reuse ;  /* 0x0000000f6a6a7220 */ /* 0x080fe20000410000 */
[-C--:B------:R-:W-:Y:S01]  /*c040*/  FMUL.FTZ R107, R107, R15.reuse ;  /* 0x0000000f6b6b7220 */ /* 0x080fe20000410000 */
[----:B------:R2:W3:Y:S01]  /*c050*/  MUFU.EX2 R227, R166 ;  /* 0x000000a600e37308 */ /* 0x0004e20000000800 */
[----:B----4-:R-:W-:Y:S01]  /*c060*/  FADD.FTZ R12, R226, R12 ;  /* 0x0000000ce20c7221 */ /* 0x010fe20000010000 */
[-C--:B------:R-:W-:Y:S01]  /*c070*/  FMUL.FTZ R110, R110, R15.reuse ;  /* 0x0000000f6e6e7220 */ /* 0x080fe20000410000 */
[-C--:B------:R-:W-:Y:S01]  /*c080*/  FMUL.FTZ R111, R111, R15.reuse ;  /* 0x0000000f6f6f7220 */ /* 0x080fe20000410000 */
[-C--:B------:R-:W-:Y:S01]  /*c090*/  FMUL.FTZ R114, R114, R15.reuse ;  /* 0x0000000f72727220 */ /* 0x080fe20000410000 */
[-C--:B------:R-:W-:Y:S01]  /*c0a0*/  FMUL.FTZ R115, R115, R15.reuse ;  /* 0x0000000f73737220 */ /* 0x080fe20000410000 */
[-C--:B------:R-:W-:Y:S01]  /*c0b0*/  FMUL.FTZ R118, R118, R15.reuse ;  /* 0x0000000f76767220 */ /* 0x080fe20000410000 */
[-C--:B------:R-:W-:Y:S01]  /*c0c0*/  FMUL.FTZ R119, R119, R15.reuse ;  /* 0x0000000f77777220 */ /* 0x080fe20000410000 */
[----:B------:R-:W4:Y:S01]  /*c0d0*/  MUFU.EX2 R167, R167 ;  /* 0x000000a700a77308 */ /* 0x000f220000000800 */
[C---:B-----5:R-:W-:Y:S01]  /*c0e0*/  FADD.FTZ R12, R163.reuse, R12 ;  /* 0x0000000ca30c7221 */ /* 0x060fe20000010000 */
[----:B------:R-:W-:Y:S01]  /*c0f0*/  F2FP.BF16.F32.PACK_AB R157, R163, R226 ;  /* 0x000000e2a39d723e */ /* 0x000fe200000010ff */
[-C--:B------:R-:W-:Y:S01]  /*c100*/  FMUL.FTZ R122, R122, R15.reuse ;  /* 0x0000000f7a7a7220 */ /* 0x080fe20000410000 */
[----:B--2---:R-:W-:Y:S01]  /*c110*/  F2FP.BF16.F32.PACK_AB R166, R20, R180 ;  /* 0x000000b414a6723e */ /* 0x004fe200000010ff */
[-C--:B------:R-:W-:Y:S01]  /*c120*/  FMUL.FTZ R123, R123, R15.reuse ;  /* 0x0000000f7b7b7220 */ /* 0x080fe20000410000 */
[-C--:B------:R-:W-:Y:S01]  /*c130*/  FMUL.FTZ R126, R126, R15.reuse ;  /* 0x0000000f7e7e7220 */ /* 0x080fe20000410000 */
[-C--:B------:R-:W-:Y:S01]  /*c140*/  FMUL.FTZ R127, R127, R15.reuse ;  /* 0x0000000f7f7f7220 */ /* 0x080fe20000410000 */
[----:B------:R-:W2:Y:S01]  /*c150*/  MUFU.EX2 R161, R170 ;  /* 0x000000aa00a17308 */ /* 0x000ea20000000800 */
[----:B---3--:R-:W-:Y:S01]  /*c160*/  FADD.FTZ R12, R227, R12 ;  /* 0x0000000ce30c7221 */ /* 0x008fe20000010000 */
[----:B------:R3:W-:Y:S01]  /*c170*/  STSM.16.M88.4 [R195+0x26800], R152 ;  /* 0x02680098c3007844 */ /* 0x0007e20000000200 */
[-C--:B------:R-:W-:Y:S01]  /*c180*/  FMUL.FTZ R130, R130, R15.reuse ;  /* 0x0000000f82827220 */ /* 0x080fe20000410000 */
[-C--:B------:R-:W-:Y:S01]  /*c190*/  FMUL.FTZ R131, R131, R15.reuse ;  /* 0x0000000f83837220 */ /* 0x080fe20000410000 */
[-C--:B------:R-:W-:Y:S01]  /*c1a0*/  FMUL.FTZ R134, R134, R15.reuse ;  /* 0x0000000f86867220 */ /* 0x080fe20000410000 */
[-C--:B------:R-:W-:Y:S01]  /*c1b0*/  FMUL.FTZ R135, R135, R15.reuse ;  /* 0x0000000f87877220 */ /* 0x080fe20000410000 */
[----:B------:R-:W-:Y:S01]  /*c1c0*/  FMUL.FTZ R138, R138, R15 ;  /* 0x0000000f8a8a7220 */ /* 0x000fe20000410000 */
[----:B------:R-:W5:Y:S01]  /*c1d0*/  MUFU.EX2 R171, R171 ;  /* 0x000000ab00ab7308 */ /* 0x000f620000000800 */
[C---:B----4-:R-:W-:Y:S01]  /*c1e0*/  FADD.FTZ R12, R167.reuse, R12 ;  /* 0x0000000ca70c7221 */ /* 0x050fe20000010000 */
[----:B------:R-:W-:Y:S01]  /*c1f0*/  F2FP.BF16.F32.PACK_AB R159, R167, R227 ;  /* 0x000000e3a79f723e */ /* 0x000fe200000010ff */
[-C--:B------:R-:W-:Y:S01]  /*c200*/  FMUL.FTZ R139, R139, R15.reuse ;  /* 0x0000000f8b8b7220 */ /* 0x080fe20000410000 */
[-C--:B------:R-:W-:Y:S01]  /*c210*/  FMUL.FTZ R142, R142, R15.reuse ;  /* 0x0000000f8e8e7220 */ /* 0x080fe20000410000 */
[-C--:B------:R-:W-:Y:S01]  /*c220*/  FMUL.FTZ R143, R143, R15.reuse ;  /* 0x0000000f8f8f7220 */ /* 0x080fe20000410000 */
[-C--:B------:R-:W-:Y:S01]  /*c230*/  FMUL.FTZ R146, R146, R15.reuse ;  /* 0x0000000f92927220 */ /* 0x080fe20000410000 */
[----:B------:R3:W-:Y:S01]  /*c240*/  STSM.16.M88.4 [R196], R156 ;  /* 0x0000009cc4007844 */ /* 0x0007e20000000200 */
[----:B------:R-:W4:Y:S01]  /*c250*/  MUFU.EX2 R174, R174 ;  /* 0x000000ae00ae7308 */ /* 0x000f220000000800 */
[----:B--2---:R-:W-:Y:S01]  /*c260*/  FADD.FTZ R12, R161, R12 ;  /* 0x0000000ca10c7221 */ /* 0x004fe20000010000 */
[-C--:B------:R-:W-:Y:S01]  /*c270*/  FMUL.FTZ R147, R147, R15.reuse ;  /* 0x0000000f93937220 */ /* 0x080fe20000410000 */
[-C--:B------:R-:W-:Y:S01]  /*c280*/  FMUL.FTZ R150, R150, R15.reuse ;  /* 0x0000000f96967220 */ /* 0x080fe20000410000 */
[----:B------:R-:W-:-:S04]  /*c290*/  FMUL.FTZ R151, R151, R15 ;  /* 0x0000000f97977220 */ /* 0x000fc80000410000 */
[----:B------:R-:W2:Y:S01]  /*c2a0*/  MUFU.EX2 R175, R175 ;  /* 0x000000af00af7308 */ /* 0x000ea20000000800 */
[C---:B-----5:R-:W-:Y:S01]  /*c2b0*/  FADD.FTZ R12, R171.reuse, R12 ;  /* 0x0000000cab0c7221 */ /* 0x060fe20000010000 */
[----:B------:R-:W-:-:S06]  /*c2c0*/  F2FP.BF16.F32.PACK_AB R161, R171, R161 ;  /* 0x000000a1aba1723e */ /* 0x000fcc00000010ff */
[----:B------:R-:W5:Y:S01]  /*c2d0*/  MUFU.EX2 R165, R178 ;  /* 0x000000b200a57308 */ /* 0x000f620000000800 */
[----:B----4-:R-:W-:-:S07]  /*c2e0*/  FADD.FTZ R12, R174, R12 ;  /* 0x0000000cae0c7221 */ /* 0x010fce0000010000 */
[----:B------:R-:W4:Y:S01]  /*c2f0*/  MUFU.EX2 R179, R179 ;  /* 0x000000b300b37308 */ /* 0x000f220000000800 */
[C---:B--2---:R-:W-:Y:S01]  /*c300*/  FADD.FTZ R12, R175.reuse, R12 ;  /* 0x0000000caf0c7221 */ /* 0x044fe20000010000 */
[----:B------:R-:W-:-:S05]  /*c310*/  F2FP.BF16.F32.PACK_AB R163, R175, R174 ;  /* 0x000000aeafa3723e */ /* 0x000fca00000010ff */
[----:B------:R3:W-:Y:S01]  /*c320*/  STSM.16.M88.4 [R198], R160 ;  /* 0x000000a0c6007844 */ /* 0x0007e20000000200 */
[----:B------:R-:W2:Y:S01]  /*c330*/  MUFU.EX2 R182, R182 ;  /* 0x000000b600b67308 */ /* 0x000ea20000000800 */
[----:B-----5:R-:W-:-:S07]  /*c340*/  FADD.FTZ R12, R165, R12 ;  /* 0x0000000ca50c7221 */ /* 0x020fce0000010000 */
[----:B------:R-:W5:Y:S01]  /*c350*/  MUFU.EX2 R183, R183 ;  /* 0x000000b700b77308 */ /* 0x000f620000000800 */
[C---:B----4-:R-:W-:Y:S01]  /*c360*/  FADD.FTZ R12, R179.reuse, R12 ;  /* 0x0000000cb30c7221 */ /* 0x050fe20000010000 */
[----:B------:R-:W-:-:S03]  /*c370*/  F2FP.BF16.F32.PACK_AB R165, R179, R165 ;  /* 0x000000a5b3a5723e */ /* 0x000fc600000010ff */
[----:B--2---:R-:W-:Y:S01]  /*c380*/  FADD.FTZ R12, R182, R12 ;  /* 0x0000000cb60c7221 */ /* 0x004fe20000010000 */
[----:B-----5:R-:W-:-:S03]  /*c390*/  F2FP.BF16.F32.PACK_AB R167, R183, R182 ;  /* 0x000000b6b7a7723e */ /* 0x020fc600000010ff */
[----:B------:R-:W-:Y:S02]  /*c3a0*/  FADD.FTZ R12, R183, R12 ;  /* 0x0000000cb70c7221 */ /* 0x000fe40000010000 */
[----:B------:R3:W-:Y:S01]  /*c3b0*/  STSM.16.M88.4 [R197], R164 ;  /* 0x000000a4c5007844 */ /* 0x0007e20000000200 */
[----:B------:R-:W-:Y:S05]  /*c3c0*/  @!P0 BRA `(.L_x_750) ;  /* 0x0000000000048947 */ /* 0x000fea0003800000 */
[----:B------:R-:W-:Y:S01]  /*c3d0*/  BPT.TRAP 0x1 ;  /* 0x000000040000795c */ /* 0x000fe20000300000 */
.L_x_750:
[----:B------:R2:W4:Y:S01]  /*c3e0*/  SYNCS.PHASECHK.TRANS64.TRYWAIT P3, [R217+URZ+0x28c50], R14 ;  /* 0x028c500ed90075a7 */ /* 0x000522000806017f */
[----:B------:R-:W-:Y:S05]  /*c3f0*/  @!P0 BRA `(.L_x_751) ;  /* 0x0000000000048947 */ /* 0x000fea0003800000 */
[----:B------:R-:W-:Y:S01]  /*c400*/  BPT.TRAP 0x1 ;  /* 0x000000040000795c */ /* 0x000fe20000300000 */
.L_x_751:
[----:B------:R-:W-:Y:S04]  /*c410*/  BSSY B1, `(.L_x_752) ;  /* 0x0000004000017945 */ /* 0x000fe80003800000 */
[----:B----4-:R-:W-:Y:S05]  /*c420*/  @P3 BRA `(.L_x_753) ;  /* 0x0000000000083947 */ /* 0x010fea0003800000 */
[----:B------:R-:W4:Y:S02]  /*c430*/  SYNCS.PHASECHK.TRANS64.TRYWAIT P3, [R217+URZ+0x28c50], R14 ;  /* 0x028c500ed90075a7 */ /* 0x000f24000806017f */
[----:B----4-:R-:W-:Y:S05]  /*c440*/  @!P3 BRA `(.L_x_754) ;  /* 0x000000ec00a0b947 */ /* 0x010fea0003800000 */
.L_x_753:
[----:B------:R-:W-:Y:S05]  /*c450*/  BSYNC B1 ;  /* 0x0000000000017941 */ /* 0x000fea0003800000 */
.L_x_752:
[----:B012-4-:R-:W-:Y:S01]  /*c460*/  IMAD R14, R18, 0x1000, R13 ;  /* 0x00001000120e7824 */ /* 0x017fe200078e020d */
[----:B------:R-:W-:Y:S01]  /*c470*/  WARPGROUP.ARRIVE ;  /* 0x00000000000079c5 */ /* 0x000fe20000000000 */
[----:B------:R-:W-:Y:S02]  /*c480*/  IMAD.MOV.U32 R15, RZ, RZ, 0x40000040 ;  /* 0x40000040ff0f7424 */ /* 0x000fe400078e00ff */
[C---:B------:R-:W-:Y:S01]  /*c490*/  VIADD R20, R14.reuse, 0x80 ;  /* 0x000000800e147836 */ /* 0x040fe20000000000 */
[----:B------:R-:W-:Y:S01]  /*c4a0*/  R2UR UR6, R14 ;  /* 0x000000000e0672ca */ /* 0x000fe200000e0000 */
[----:B------:R-:W-:Y:S01]  /*c4b0*/  IMAD.MOV.U32 R21, RZ, RZ, 0x40000040 ;  /* 0x40000040ff157424 */ /* 0x000fe200078e00ff */
[----:B------:R-:W-:Y:S01]  /*c4c0*/  R2UR UR7, R15 ;  /* 0x000000000f0772ca */ /* 0x000fe200000e0000 */
[----:B------:R-:W-:Y:S02]  /*c4d0*/  IMAD.MOV.U32 R15, RZ, RZ, 0x40000040 ;  /* 0x40000040ff0f7424 */ /* 0x000fe400078e00ff */
[----:B------:R-:W-:-:S02]  /*c4e0*/  @!P1 VIADD R217, R217, 0x28c60 ;  /* 0x00028c60d9d99836 */ /* 0x000fc40000000000 */
[----:B------:R-:W-:Y:S02]  /*c4f0*/  IMAD.MOV.U32 R227, RZ, RZ, R11 ;  /* 0x000000ffffe37224 */ /* 0x000fe400078e000b */
[----:B------:R-:W-:Y:S01]  /*c500*/  IMAD.MOV.U32 R226, RZ, RZ, R18 ;  /* 0x000000ffffe27224 */ /* 0x000fe200078e0012 */
[----:B------:R-:W-:-:S05]  /*c510*/  @!P1 PRMT R217, RZ, 0x654, R217 ;  /* 0x00000654ffd99816 */ /* 0x000fca00000000d9 */
[----:B------:R-:W-:Y:S01]  /*c520*/  HGMMA.64x256x16.F32.BF16 R24, R152, gdesc[UR4].tnspB, R24, gsb0 ;  /* 0x43e0000498187df0 */ /* 0x000fe20008001818 */
[----:B------:R-:W-:Y:S01]  /*c530*/  R2UR UR6, R20 ;  /* 0x00000000140672ca */ /* 0x000fe200000e0000 */
[C---:B------:R-:W-:Y:S01]  /*c540*/  VIADD R20, R14.reuse, 0x100 ;  /* 0x000001000e147836 */ /* 0x040fe20000000000 */
[----:B------:R-:W-:Y:S01]  /*c550*/  R2UR UR7, R21 ;  /* 0x00000000150772ca */ /* 0x000fe200000e0000 */
[----:B------:R-:W-:Y:S02]  /*c560*/  IMAD.MOV.U32 R21, RZ, RZ, 0x40000040 ;  /* 0x40000040ff157424 */ /* 0x000fe400078e00ff */
[----:B------:R-:W-:Y:S01]  /*c570*/  VIADD R14, R14, 0x180 ;  /* 0x000001800e0e7836 */ /* 0x000fe20000000000 */
[----:B------:R-:W-:Y:S02]  /*c580*/  WARPGROUP.DEPBAR.LE gsb0, 0x0 ;  /* 0x00008000000079c5 */ /* 0x000fe40000010000 */
[----:B------:R-:W-:-:S15]  /*c590*/  WARPGROUP.ARRIVE ;  /* 0x00000000000079c5 */ /* 0x000fde0000000000 */
[----:B------:R-:W-:-:S04]  /*c5a0*/  NOP ;  /* 0x0000000000007918 */ /* 0x000fc80000000000 */
[----:B------:R-:W-:Y:S01]  /*c5b0*/  HGMMA.64x256x16.F32.BF16 R24, R156, gdesc[UR4].tnspB, R24, gsb0 ;  /* 0x43e000049c187df0 */ /* 0x000fe20008001818 */
[----:B------:R-:W-:Y:S02]  /*c5c0*/  R2UR UR6, R20 ;  /* 0x00000000140672ca */ /* 0x000fe400000e0000 */
[----:B------:R-:W-:Y:S01]  /*c5d0*/  R2UR UR7, R21 ;  /* 0x00000000150772ca */ /* 0x000fe200000e0000 */
[----:B------:R-:W-:Y:S02]  /*c5e0*/  WARPGROUP.DEPBAR.LE gsb0, 0x0 ;  /* 0x00008000000079c5 */ /* 0x000fe40000010000 */
[----:B------:R-:W-:-:S15]  /*c5f0*/  WARPGROUP.ARRIVE ;  /* 0x00000000000079c5 */ /* 0x000fde0000000000 */
[----:B------:R-:W-:-:S07]  /*c600*/  NOP ;  /* 0x0000000000007918 */ /* 0x000fce0000000000 */
[----:B------:R-:W-:Y:S01]  /*c610*/  HGMMA.64x256x16.F32.BF16 R24, R160, gdesc[UR4].tnspB, R24, gsb0 ;  /* 0x43e00004a0187df0 */ /* 0x000fe20008001818 */
[----:B------:R-:W-:Y:S02]  /*c620*/  R2UR UR6, R14 ;  /* 0x000000000e0672ca */ /* 0x000fe400000e0000 */
[----:B------:R-:W-:Y:S01]  /*c630*/  R2UR UR7, R15 ;  /* 0x000000000f0772ca */ /* 0x000fe200000e0000 */
[----:B------:R-:W-:Y:S01]  /*c640*/  IMAD.MOV.U32 R15, RZ, RZ, R169 ;  /* 0x000000ffff0f7224 */ /* 0x000fe200078e00a9 */
[----:B------:R-:W-:Y:S02]  /*c650*/  WARPGROUP.DEPBAR.LE gsb0, 0x0 ;  /* 0x00008000000079c5 */ /* 0x000fe40000010000 */
[----:B------:R-:W-:-:S15]  /*c660*/  WARPGROUP.ARRIVE ;  /* 0x00000000000079c5 */ /* 0x000fde0000000000 */
[----:B------:R-:W-:-:S06]  /*c670*/  NOP ;  /* 0x0000000000007918 */ /* 0x000fcc0000000000 */
        /* <DEDUP_REMOVED lines=11> */
[----:B------:R-:W-:Y:S05]  /*c730*/  @P2 BRA `(.L_x_755) ;  /* 0xffffffe400782947 */ /* 0x000fea000383ffff */
.L_x_744:
[----:B------:R-:W-:Y:S05]  /*c740*/  BSYNC B0 ;  /* 0x0000000000007941 */ /* 0x000fea0003800000 */
.L_x_743:
[----:B------:R-:W4:Y:S01]  /*c750*/  SHFL.BFLY PT, R0, R3, 0x2, 0x1f ;  /* 0x0c401f0003007f89 */ /* 0x000f2200000e0000 */
[----:B------:R-:W-:Y:S02]  /*c760*/  IMAD.MOV.U32 R4, RZ, RZ, RZ ;  /* 0x000000ffff047224 */ /* 0x000fe400078e00ff */
[----:B------:R-:W-:Y:S01]  /*c770*/  IMAD.MOV.U32 R20, RZ, RZ, -0x800000 ;  /* 0xff800000ff147424 */ /* 0x000fe200078e00ff */
[----:B------:R-:W-:Y:S06]  /*c780*/  BAR.ARV 0x8, 0x100 ;  /* 0x0204000000007b1d */ /* 0x000fec0000002000 */
[----:B------:R-:W-:-:S02]  /*c790*/  VIADD R210, R210, 0x1 ;  /* 0x00000001d2d27836 */ /* 0x000fc40000000000 */
[----:B------:R-:W-:Y:S01]  /*c7a0*/  BAR.SYNC.DEFER_BLOCKING 0xf, 0x100 ;  /* 0x03c4000000007b1d */ /* 0x000fe20000010000 */
[----:B----4-:R-:W-:-:S05]  /*c7b0*/  FADD.FTZ R0, R0, R3 ;  /* 0x0000000300007221 */ /* 0x010fca0000010000 */
[----:B------:R-:W4:Y:S02]  /*c7c0*/  SHFL.BFLY PT, R3, R0, 0x1, 0x1f ;  /* 0x0c201f0000037f89 */ /* 0x000f2400000e0000 */
[----:B----4-:R-:W-:-:S05]  /*c7d0*/  FADD.FTZ R3, R0, R3 ;  /* 0x0000000300037221 */ /* 0x010fca0000010000 */
[----:B------:R-:W-:-:S13]  /*c7e0*/  FSETP.NE.FTZ.AND P0, PT, R3, RZ, PT ;  /* 0x000000ff0300720b */ /* 0x000fda0003f15000 */
[----:B------:R-:W4:Y:S01]  /*c7f0*/  @P0 MUFU.LG2 R0, R3 ;  /* 0x0000000300000308 */ /* 0x000f220000000c00 */
[----:B------:R-:W-:-:S07]  /*c800*/  @P0 FMUL.FTZ R5, R10, 0.69314718246459960938 ;  /* 0x3f3172180a050820 */ /* 0x000fce0000410000 */
[----:B------:R5:W1:Y:S01]  /*c810*/  @P0 MUFU.RCP R4, R3 ;  /* 0x0000000300040308 */ /* 0x000a620000001000 */
[----:B----4-:R-:W-:Y:S01]  /*c820*/  @P0 FMUL.FTZ R0, R0, 0.69314718246459960938 ;  /* 0x3f31721800000820 */ /* 0x010fe20000410000 */
[----:B-----5:R-:W-:-:S03]  /*c830*/  IMAD.MOV.U32 R3, RZ, RZ, -0x800000 ;  /* 0xff800000ff037424 */ /* 0x020fc600078e00ff */
[----:B------:R-:W-:Y:S02]  /*c840*/  @P0 FFMA.FTZ R3, R5, R11, R0 ;  /* 0x0000000b05030223 */ /* 0x000fe40000010000 */
[----:B------:R-:W4:Y:S01]  /*c850*/  SHFL.BFLY PT, R0, R12, 0x2, 0x1f ;  /* 0x0c401f000c007f89 */ /* 0x000f2200000e0000 */
        /* <DEDUP_REMOVED lines=22> */
[----:B----4-:R-:W-:Y:S01]  /*c9c0*/  FADD.FTZ R0, R0, R12 ;  /* 0x0000000c00007221 */ /* 0x010fe20000010000 */
[-C--:B------:R-:W-:Y:S01]  /*c9d0*/  FMUL.FTZ R68, R68, R4.reuse ;  /* 0x0000000444447220 */ /* 0x080fe20000410000 */
[-C--:B------:R-:W-:Y:S01]  /*c9e0*/  FMUL.FTZ R69, R69, R4.reuse ;  /* 0x0000000445457220 */ /* 0x080fe20000410000 */
[-C--:B------:R-:W-:Y:S01]  /*c9f0*/  FMUL.FTZ R72, R72, R4.reuse ;  /* 0x0000000448487220 */ /* 0x080fe20000410000 */
[-C--:B------:R-:W-:Y:S01]  /*ca00*/  FMUL.FTZ R73, R73, R4.reuse ;  /* 0x0000000449497220 */ /* 0x080fe20000410000 */
[----:B------:R-:W1:Y:S01]  /*ca10*/  SHFL.BFLY PT, R5, R0, 0x1, 0x1f ;  /* 0x0c201f0000057f89 */ /* 0x000e6200000e0000 */
        /* <DEDUP_REMOVED lines=23> */
[----:B-1----:R-:W-:Y:S01]  /*cb90*/  FADD.FTZ R5, R0, R5 ;  /* 0x0000000500057221 */ /* 0x002fe20000010000 */
[----:B------:R-:W-:-:S02]  /*cba0*/  IMAD.MOV.U32 R0, RZ, RZ, RZ ;  /* 0x000000ffff007224 */ /* 0x000fc400078e00ff */
[-C--:B------:R-:W-:Y:S01]  /*cbb0*/  FMUL.FTZ R121, R121, R4.reuse ;  /* 0x0000000479797220 */ /* 0x080fe20000410000 */
[-C--:B------:R-:W-:Y:S01]  /*cbc0*/  FMUL.FTZ R124, R124, R4.reuse ;  /* 0x000000047c7c7220 */ /* 0x080fe20000410000 */
[-C--:B------:R-:W-:Y:S01]  /*cbd0*/  FMUL.FTZ R125, R125, R4.reuse ;  /* 0x000000047d7d7220 */ /* 0x080fe20000410000 */
[----:B------:R-:W-:Y:S01]  /*cbe0*/  FSETP.NE.FTZ.AND P0, PT, R5, RZ, PT ;  /* 0x000000ff0500720b */ /* 0x000fe20003f15000 */
        /* <DEDUP_REMOVED lines=12> */
[----:B------:R-:W1:Y:S01]  /*ccb0*/  @P0 MUFU.RCP R0, R5 ;  /* 0x0000000500000308 */ /* 0x000e620000001000 */
[----:B------:R-:W-:-:S07]  /*ccc0*/  @P0 FMUL.FTZ R10, R10, 0.69314718246459960938 ;  /* 0x3f3172180a0a0820 */ /* 0x000fce0000410000 */
[----:B------:R-:W4:Y:S01]  /*ccd0*/  @P0 MUFU.LG2 R5, R5 ;  /* 0x0000000500050308 */ /* 0x000f220000000c00 */
        /* <DEDUP_REMOVED lines=8> */
[----:B----4-:R-:W-:Y:S01]  /*cd60*/  @P0 FMUL.FTZ R5, R5, 0.69314718246459960938 ;  /* 0x3f31721805050820 */ /* 0x010fe20000410000 */
[-C--:B------:R-:W-:Y:S01]  /*cd70*/  FMUL.FTZ R42, R42, R0.reuse ;  /* 0x000000002a2a7220 */ /* 0x080fe20000410000 */
[-C--:B------:R-:W-:Y:S01]  /*cd80*/  FMUL.FTZ R43, R43, R0.reuse ;  /* 0x000000002b2b7220 */ /* 0x080fe20000410000 */
[-C--:B------:R-:W-:Y:S01]  /*cd90*/  FMUL.FTZ R46, R46, R0.reuse ;  /* 0x000000002e2e7220 */ /* 0x080fe20000410000 */
[----:B------:R-:W-:Y:S01]  /*cda0*/  @P0 FFMA.FTZ R20, R10, R169, R5 ;  /* 0x000000a90a140223 */ /* 0x000fe20000010005 */
[----:B------:R-:W-:Y:S01]  /*cdb0*/  ISETP.NE.AND P0, PT, R193, RZ, PT ;  /* 0x000000ffc100720c */ /* 0x000fe20003f05270 */
        /* <DEDUP_REMOVED lines=12> */
[----:B------:R-:W-:-:S02]  /*ce80*/  @!P0 IMAD R5, R18, 0x40, R191 ;  /* 0x0000004012058824 */ /* 0x000fc400078e02bf */
[-C--:B------:R-:W-:Y:S01]  /*ce90*/  FMUL.FTZ R71, R71, R0.reuse ;  /* 0x0000000047477220 */ /* 0x080fe20000410000 */
[----:B------:R-:W-:Y:S02]  /*cea0*/  VIADD R18, R18, 0x1 ;  /* 0x0000000112127836 */ /* 0x000fe40000000000 */
[-C--:B------:R-:W-:Y:S01]  /*ceb0*/  FMUL.FTZ R74, R74, R0.reuse ;  /* 0x000000004a4a7220 */ /* 0x080fe20000410000 */
[----:B------:R-:W-:Y:S02]  /*cec0*/  @!P0 IMAD R5, R5, 0x4, R2 ;  /* 0x0000000405058824 */ /* 0x000fe400078e0202 */
[-C--:B------:R-:W-:Y:S01]  /*ced0*/  FMUL.FTZ R75, R75, R0.reuse ;  /* 0x000000004b4b7220 */ /* 0x080fe20000410000 */
[-C--:B------:R-:W-:Y:S01]  /*cee0*/  FMUL.FTZ R78, R78, R0.reuse ;  /* 0x000000004e4e7220 */ /* 0x080fe20000410000 */
[----:B------:R-:W-:Y:S01]  /*cef0*/  ISETP.NE.AND P1, PT, R18, 0x2, PT ;  /* 0x000000021200780c */ /* 0x000fe20003f25270 */
[-C--:B------:R-:W-:Y:S01]  /*cf00*/  FMUL.FTZ R79, R79, R0.reuse ;  /* 0x000000004f4f7220 */ /* 0x080fe20000410000 */
[----:B------:R-:W-:Y:S01]  /*cf10*/  @!P0 STS [R5+0x28800], R4 ;  /* 0x0288000405008388 */ /* 0x000fe20000000800 */
[-C--:B------:R-:W-:Y:S01]  /*cf20*/  FMUL.FTZ R82, R82, R0.reuse ;  /* 0x0000000052527220 */ /* 0x080fe20000410000 */
[-C--:B------:R-:W-:Y:S01]  /*cf30*/  FMUL.FTZ R83, R83, R0.reuse ;  /* 0x0000000053537220 */ /* 0x080fe20000410000 */
[-C--:B------:R-:W-:Y:S01]  /*cf40*/  FMUL.FTZ R86, R86, R0.reuse ;  /* 0x0000000056567220 */ /* 0x080fe20000410000 */
[----:B------:R1:W-:Y:S01]  /*cf50*/  @!P0 STS [R5+0x28820], R0 ;  /* 0x0288200005008388 */ /* 0x0003e20000000800 */
        /* <DEDUP_REMOVED lines=33> */
[----:B-1----:R-:W-:Y:S01]  /*d170*/  SEL R0, RZ, 0x1, P1 ;  /* 0x00000001ff007807 */ /* 0x002fe20000800000 */
[----:B------:R-:W-:Y:S06]  /*d180*/  BAR.ARV 0xe, 0x100 ;  /* 0x0384000000007b1d */ /* 0x000fec0000002000 */
[----:B------:R-:W-:-:S02]  /*d190*/  PLOP3.LUT P0, PT, PT, PT, PT, 0x8, 0x0 ;  /* 0x000000000000781c */ /* 0x000fc40003f0e170 */
[----:B------:R-:W-:Y:S02]  /*d1a0*/  LOP3.LUT R23, R23, R0, RZ, 0x3c, !PT ;  /* 0x0000000017177212 */ /* 0x000fe400078e3cff */
[----:B------:R-:W-:-:S09]  /*d1b0*/  SEL R18, R18, RZ, P1 ;  /* 0x000000ff12127207 */ /* 0x000fd20000800000 */
.L_x_690:
[----:B------:R-:W-:Y:S05]  /*d1c0*/  BSYNC B7 ;  /* 0x0000000000077941 */ /* 0x000fea0003800000 */
.L_x_686:
[----:B------:R-:W1:Y:S08]  /*d1d0*/  S2UR UR5, SR_CgaCtaId ;  /* 0x00000000000579c3 */ /* 0x000e700000008800 */
[----:B------:R-:W-:Y:S06]  /*d1e0*/  BAR.SYNC.DEFER_BLOCKING 0x5, 0x180 ;  /* 0x0146000000007b1d */ /* 0x000fec0000010000 */
[----:B------:R-:W-:Y:S01]  /*d1f0*/  UMOV UR4, 0x400 ;  /* 0x0000040000047882 */ /* 0x000fe20000000000 */
[----:B------:R-:W-:Y:S01]  /*d200*/  BSSY B0, `(.L_x_756) ;  /* 0x000048d000007945 */ /* 0x000fe20003800000 */
[----:B-1----:R-:W-:-:S06]  /*d210*/  ULEA UR4, UR5, UR4, 0x18 ;  /* 0x0000000405047291 */ /* 0x002fcc000f8ec03f */
[----:B------:R-:W-:-:S05]  /*d220*/  IMAD.U32 R2, RZ, RZ, UR4 ;  /* 0x00000004ff027e24 */ /* 0x000fca000f8e00ff */
[----:B---3-5:R1:W3:Y:S01]  /*d230*/  LDS.128 R152, [R2+0x28cd0] ;  /* 0x028cd00002987984 */ /* 0x0282e20000000c00 */
[----:B------:R-:W-:Y:S06]  /*d240*/  BAR.ARV 0x4, 0x180 ;  /* 0x0106000000007b1d */ /* 0x000fec0000002000 */
[----:B------:R-:W-:Y:S05]  /*d250*/  @P0 BRA `(.L_x_757) ;  /* 0x0000003800580947 */ /* 0x000fea0003800000 */
[----:B0-----:R-:W4:Y:S01]  /*d260*/  LDL R4, [R1+0x78] ;  /* 0x0000780001047983 */ /* 0x001f220000100800 */
[----:B------:R-:W-:Y:S01]  /*d270*/  F2FP.BF16.F32.PACK_AB R6, R29, R28 ;  /* 0x0000001c1d06723e */ /* 0x000fe200000010ff */
[----:B------:R-:W-:Y:S01]  /*d280*/  ULDC.64 UR6, c[0x0][0xc00] ;  /* 0x0003000000067ab9 */ /* 0x000fe20000000a00 */
[----:B------:R-:W-:Y:S01]  /*d290*/  F2FP.BF16.F32.PACK_AB R7, R31, R30 ;  /* 0x0000001e1f07723e */ /* 0x000fe200000010ff */
[----:B------:R-:W0:Y:S01]  /*d2a0*/  S2R R0, SR_SWINHI ;  /* 0x0000000000007919 */ /* 0x000e220000002f00 */
[----:B------:R-:W-:Y:S01]  /*d2b0*/  F2FP.BF16.F32.PACK_AB R8, R33, R32 ;  /* 0x000000202108723e */ /* 0x000fe200000010ff */
[----:B------:R-:W-:Y:S01]  /*d2c0*/  ULDC.64 UR4, c[0x0][0xc08] ;  /* 0x0003020000047ab9 */ /* 0x000fe20000000a00 */
[----:B------:R-:W-:Y:S02]  /*d2d0*/  F2FP.BF16.F32.PACK_AB R9, R35, R34 ;  /* 0x000000222309723e */ /* 0x000fe400000010ff */
[----:B------:R-:W-:Y:S02]  /*d2e0*/  F2FP.BF16.F32.PACK_AB R10, R37, R36 ;  /* 0x00000024250a723e */ /* 0x000fe400000010ff */
[----:B------:R-:W-:-:S02]  /*d2f0*/  F2FP.BF16.F32.PACK_AB R11, R39, R38 ;  /* 0x00000026270b723e */ /* 0x000fc400000010ff */
[----:B------:R-:W-:Y:S02]  /*d300*/  MOV R12, R2 ;  /* 0x00000002000c7202 */ /* 0x000fe40000000f00 */
[----:B0-----:R-:W-:Y:S01]  /*d310*/  MOV R13, R0 ;  /* 0x00000000000d7202 */ /* 0x001fe20000000f00 */
[----:B------:R-:W-:Y:S02]  /*d320*/  BAR.SYNC.DEFER_BLOCKING 0x1, 0x100 ;  /* 0x0044000000007b1d */ /* 0x000fe40000010000 */
[----:B----4-:R-:W-:-:S04]  /*d330*/  IMAD.WIDE R14, R4, 0x2, R12 ;  /* 0x00000002040e7825 */ /* 0x010fc800078e020c */
[----:B------:R-:W-:Y:S01]  /*d340*/  IMAD.MOV.U32 R5, RZ, RZ, R15 ;  /* 0x000000ffff057224 */ /* 0x000fe200078e000f */
[----:B------:R-:W-:-:S04]  /*d350*/  LOP3.LUT R0, R14, 0x380, RZ, 0xc0, !PT ;  /* 0x000003800e007812 */ /* 0x000fc800078ec0ff */
[----:B------:R-:W-:-:S04]  /*d360*/  SHF.R.U64 R0, R0, 0x3, RZ ;  /* 0x0000000300007819 */ /* 0x000fc800000012ff */
[----:B------:R-:W-:-:S04]  /*d370*/  LOP3.LUT R4, R0, R14, RZ, 0x3c, !PT ;  /* 0x0000000e00047212 */ /* 0x000fc800078e3cff */
[----:B------:R-:W-:Y:S02]  /*d380*/  MOV R0, R4 ;  /* 0x0000000400007202 */ /* 0x000fe40000000f00 */
[----:B------:R-:W-:Y:S02]  /*d390*/  F2FP.BF16.F32.PACK_AB R4, R25, R24 ;  /* 0x000000181904723e */ /* 0x000fe400000010ff */
[----:B------:R-:W-:-:S05]  /*d3a0*/  F2FP.BF16.F32.PACK_AB R5, R27, R26 ;  /* 0x0000001a1b05723e */ /* 0x000fca00000010ff */
[----:B------:R0:W-:Y:S02]  /*d3b0*/  STSM.16.M88.4 [R0], R4 ;  /* 0x0000000400007844 */ /* 0x0001e40000000200 */
[----:B0-----:R-:W-:Y:S02]  /*d3c0*/  IADD3 R4, P0, R14, 0x20, RZ ;  /* 0x000000200e047810 */ /* 0x001fe40007f1e0ff */
[----:B------:R-:W-:Y:S02]  /*d3d0*/  F2FP.BF16.F32.PACK_AB R6, R45, R44 ;  /* 0x0000002c2d06723e */ /* 0x000fe400000010ff */
[----:B------:R-:W-:Y:S01]  /*d3e0*/  LOP3.LUT R0, R4, 0x380, RZ, 0xc0, !PT ;  /* 0x0000038004007812 */ /* 0x000fe200078ec0ff */
[----:B------:R-:W-:Y:S01]  /*d3f0*/  IMAD.X R5, RZ, RZ, R15, P0 ;  /* 0x000000ffff057224 */ /* 0x000fe200000e060f */
[----:B------:R-:W-:Y:S02]  /*d400*/  F2FP.BF16.F32.PACK_AB R7, R47, R46 ;  /* 0x0000002e2f07723e */ /* 0x000fe400000010ff */
[----:B------:R-:W-:-:S04]  /*d410*/  SHF.R.U64 R0, R0, 0x3, RZ ;  /* 0x0000000300007819 */ /* 0x000fc800000012ff */
[----:B------:R-:W-:-:S04]  /*d420*/  LOP3.LUT R4, R0, R4, RZ, 0x3c, !PT ;  /* 0x0000000400047212 */ /* 0x000fc800078e3cff */
[----:B------:R-:W-:-:S05]  /*d430*/  MOV R4, R4 ;  /* 0x0000000400047202 */ /* 0x000fca0000000f00 */
[----:B------:R0:W-:Y:S02]  /*d440*/  STSM.16.M88.4 [R4], R8 ;  /* 0x0000000804007844 */ /* 0x0001e40000000200 */
[----:B0-----:R-:W-:Y:S02]  /*d450*/  IADD3 R4, P0, R14, 0x40, RZ ;  /* 0x000000400e047810 */ /* 0x001fe40007f1e0ff */
[----:B------:R-:W-:Y:S02]  /*d460*/  F2FP.BF16.F32.PACK_AB R8, R49, R48 ;  /* 0x000000303108723e */ /* 0x000fe400000010ff */
[----:B------:R-:W-:Y:S01]  /*d470*/  LOP3.LUT R0, R4, 0x380, RZ, 0xc0, !PT ;  /* 0x0000038004007812 */ /* 0x000fe200078ec0ff */
[----:B------:R-:W-:Y:S01]  /*d480*/  IMAD.X R5, RZ, RZ, R15, P0 ;  /* 0x000000ffff057224 */ /* 0x000fe200000e060f */
[----:B------:R-:W-:Y:S02]  /*d490*/  F2FP.BF16.F32.PACK_AB R9, R51, R50 ;  /* 0x000000323309723e */ /* 0x000fe400000010ff */
[----:B------:R-:W-:-:S02]  /*d4a0*/  SHF.R.U64 R0, R0, 0x3, RZ ;  /* 0x0000000300007819 */ /* 0x000fc400000012ff */
[----:B------:R-:W-:Y:S02]  /*d4b0*/  F2FP.BF16.F32.PACK_AB R10, R53, R52 ;  /* 0x00000034350a723e */ /* 0x000fe400000010ff */
[----:B------:R-:W-:Y:S02]  /*d4c0*/  LOP3.LUT R4, R0, R4, RZ, 0x3c, !PT ;  /* 0x0000000400047212 */ /* 0x000fe400078e3cff */
[----:B------:R-:W-:Y:S02]  /*d4d0*/  F2FP.BF16.F32.PACK_AB R11, R55, R54 ;  /* 0x00000036370b723e */ /* 0x000fe400000010ff */
        /* <DEDUP_REMOVED lines=131> */
[----:B------:R-:W-:Y:S02]  /*dd10*/  IADD3 R0, P0, R14, 0x6060, RZ ;  /* 0x000060600e007810 */ /* 0x000fe40007f1e0ff */
[----:B------:R-:W-:Y:S02]  /*dd20*/  MOV R8, R4 ;  /* 0x0000000400087202 */ /* 0x000fe40000000f00 */
[----:B------:R-:W-:Y:S01]  /*dd30*/  F2FP.BF16.F32.PACK_AB R4, R137, R136 ;  /* 0x000000888904723e */ /* 0x000fe200000010ff */
[----:B------:R-:W-:Y:S01]  /*dd40*/  IMAD.X R15, RZ, RZ, R15, P0 ;  /* 0x000000ffff0f7224 */ /* 0x000fe200000e060f */
[----:B------:R-:W-:-:S02]  /*dd50*/  F2FP.BF16.F32.PACK_AB R5, R139, R138 ;  /* 0x0000008a8b05723e */ /* 0x000fc400000010ff */
[----:B------:R-:W-:-:S03]  /*dd60*/  ISETP.NE.U32.AND P1, PT, RZ, UR6, PT ;  /* 0x00000006ff007c0c */ /* 0x000fc6000bf25070 */
[----:B------:R0:W-:Y:S01]  /*dd70*/  STSM.16.M88.4 [R8], R4 ;  /* 0x0000000408007844 */ /* 0x0001e20000000200 */
[----:B------:R-:W-:Y:S02]  /*dd80*/  ISETP.NE.AND.EX P1, PT, RZ, UR7, PT, P1 ;  /* 0x00000007ff007c0c */ /* 0x000fe4000bf25310 */
[----:B0-----:R-:W-:Y:S02]  /*dd90*/  LOP3.LUT R4, R0, 0x380, RZ, 0xc0, !PT ;  /* 0x0000038000047812 */ /* 0x001fe400078ec0ff */
[----:B------:R-:W-:Y:S02]  /*dda0*/  IADD3 R6, P0, R203, UR6, RZ ;  /* 0x00000006cb067c10 */ /* 0x000fe4000ff1e0ff */
[----:B------:R-:W-:Y:S02]  /*ddb0*/  SHF.R.U64 R4, R4, 0x3, RZ ;  /* 0x0000000304047819 */ /* 0x000fe400000012ff */
[----:B------:R-:W-:Y:S02]  /*ddc0*/  F2FP.BF16.F32.PACK_AB R8, R145, R144 ;  /* 0x000000909108723e */ /* 0x000fe400000010ff */
[----:B------:R-:W-:Y:S01]  /*ddd0*/  LOP3.LUT R14, R4, R0, RZ, 0x3c, !PT ;  /* 0x00000000040e7212 */ /* 0x000fe200078e3cff */
[----:B------:R-:W-:Y:S01]  /*dde0*/  IMAD.MOV.U32 R0, RZ, RZ, RZ ;  /* 0x000000ffff007224 */ /* 0x000fe200078e00ff */
[----:B------:R-:W-:-:S02]  /*ddf0*/  IADD3.X R7, R204, UR7, RZ, P0, !PT ;  /* 0x00000007cc077c10 */ /* 0x000fc400087fe4ff */
[----:B------:R-:W-:Y:S02]  /*de00*/  MOV R14, R14 ;  /* 0x0000000e000e7202 */ /* 0x000fe40000000f00 */
[----:B------:R-:W-:-:S03]  /*de10*/  ISETP.NE.U32.AND P0, PT, RZ, UR4, PT ;  /* 0x00000004ff007c0c */ /* 0x000fc6000bf05070 */
[----:B------:R0:W-:Y:S01]  /*de20*/  STSM.16.M88.4 [R14], R8 ;  /* 0x000000080e007844 */ /* 0x0001e20000000200 */
[----:B------:R-:W-:Y:S01]  /*de30*/  BAR.SYNC.DEFER_BLOCKING 0x1, 0x100 ;  /* 0x0044000000007b1d */ /* 0x000fe20000010000 */
[----:B------:R-:W-:-:S13]  /*de40*/  ISETP.NE.AND.EX P0, PT, RZ, UR5, PT, P0 ;  /* 0x00000005ff007c0c */ /* 0x000fda000bf05300 */
[----:B0-----:R-:W-:Y:S01]  /*de50*/  @P0 IADD3 R8, P2, R203, UR4, RZ ;  /* 0x00000004cb080c10 */ /* 0x001fe2000ff5e0ff */
[----:B------:R-:W-:Y:S02]  /*de60*/  ULDC UR4, c[0x0][0xa88] ;  /* 0x0002a20000047ab9 */ /* 0x000fe40000000800 */
[----:B------:R-:W-:Y:S01]  /*de70*/  IMAD.U32 R4, RZ, RZ, UR4 ;  /* 0x00000004ff047e24 */ /* 0x000fe2000f8e00ff */
[----:B------:R-:W-:Y:S01]  /*de80*/  @P0 IADD3.X R9, R204, UR5, RZ, P2, !PT ;  /* 0x00000005cc090c10 */ /* 0x000fe200097fe4ff */
[----:B------:R0:W5:Y:S04]  /*de90*/  @P1 LDG.E R0, desc[UR40][R6.64] ;  /* 0x0000002806001981 */ /* 0x000168000c1e1900 */
[----:B------:R0:W5:Y:S01]  /*dea0*/  @P0 LDG.E R4, desc[UR40][R8.64] ;  /* 0x0000002808040981 */ /* 0x000162000c1e1900 */
[----:B------:R-:W-:Y:S05]  /*deb0*/  @P0 BRA `(.L_x_758) ;  /* 0x0000000000100947 */ /* 0x000fea0003800000 */
[----:B------:R-:W-:Y:S05]  /*dec0*/  @!P1 BRA `(.L_x_758) ;  /* 0x00000000000c9947 */ /* 0x000fea0003800000 */
[----:B-----5:R-:W4:Y:S04]  /*ded0*/  LDG.E R4, desc[UR40][R6.64] ;  /* 0x0000002806047981 */ /* 0x020f28000c1e1900 */
[----:B0-----:R-:W4:Y:S02]  /*dee0*/  LDG.E R6, desc[UR40][R6.64+0x4] ;  /* 0x0000042806067981 */ /* 0x001f24000c1e1900 */
[----:B----4-:R-:W-:-:S07]  /*def0*/  IMAD.IADD R4, R6, 0x1, -R4 ;  /* 0x0000000106047824 */ /* 0x010fce00078e0a04 */
.L_x_758:
[----:B------:R-:W4:Y:S01]  /*df00*/  LDL R5, [R1+0x2c] ;  /* 0x00002c0001057983 */ /* 0x000f220000100800 */
[----:B------:R-:W-:Y:S01]  /*df10*/  ISETP.NE.AND P1, PT, R201, RZ, PT ;  /* 0x000000ffc900720c */ /* 0x000fe20003f25270 */
[----:B------:R-:W-:-:S03]  /*df20*/  ULDC UR4, c[0x0][0xad4] ;  /* 0x0002b50000047ab9 */ /* 0x000fc60000000800 */
[----:B------:R-:W-:Y:S01]  /*df30*/  SEL R201, R201, UR4, P1 ;  /* 0x00000004c9c97c07 */ /* 0x000fe20008800000 */
[----:B----4-:R-:W4:Y:S02]  /*df40*/  SHFL.IDX PT, R5, R5, RZ, 0x1f ;  /* 0x00001fff05057589 */ /* 0x010f2400000e0000 */
[----:B----4-:R-:W-:Y:S02]  /*df50*/  ISETP.NE.AND P0, PT, R5, RZ, PT ;  /* 0x000000ff0500720c */ /* 0x010fe40003f05270 */
[----:B-----5:R-:W-:-:S11]  /*df60*/  SHF.R.S32.HI R5, RZ, 0x1f, R0 ;  /* 0x0000001fff057819 */ /* 0x020fd60000011400 */
[----:B------:R-:W-:Y:S05]  /*df70*/  @P0 BRA `(.L_x_759) ;  /* 0x0000000400000947 */ /* 0x000fea0003800000 */
[----:B------:R-:W4:Y:S01]  /*df80*/  LDL.LU R11, [R1+0x24] ;  /* 0x00002400010b7983 */ /* 0x000f220000300800 */
[----:B------:R-:W-:Y:S01]  /*df90*/  IMAD.MOV.U32 R10, RZ, RZ, 0x9b8 ;  /* 0x000009b8ff0a7424 */ /* 0x000fe200078e00ff */
[----:B------:R-:W-:Y:S01]  /*dfa0*/  ISETP.GT.AND P1, PT, R201, 0x1, PT ;  /* 0x00000001c900780c */ /* 0x000fe20003f24270 */
[----:B------:R-:W5:Y:S01]  /*dfb0*/  LDC R156, c[0x0][0xbe8] ;  /* 0x0002fa00ff9c7b82 */ /* 0x000f620000000800 */
[----:B------:R-:W2:Y:S01]  /*dfc0*/  LDL R21, [R1+0x6c] ;  /* 0x00006c0001157983 */ /* 0x000ea20000100800 */
[----:B------:R-:W-:Y:S02]  /*dfd0*/  ISETP.NE.U32.AND P0, PT, RZ, UR6, PT ;  /* 0x00000006ff007c0c */ /* 0x000fe4000bf05070 */
[----:B------:R-:W-:Y:S01]  /*dfe0*/  SEL R10, R10, 0x978, P1 ;  /* 0x000009780a0a7807 */ /* 0x000fe20000800000 */
[----:B------:R-:W2:Y:S01]  /*dff0*/  LDL R158, [R1+0x74] ;  /* 0x00007400019e7983 */ /* 0x000ea20000100800 */
[----:B------:R-:W-:Y:S02]  /*e000*/  ISETP.NE.AND.EX P0, PT, RZ, UR7, PT, P0 ;  /* 0x00000007ff007c0c */ /* 0x000fe4000bf05300 */
[----:B0-----:R-:W0:Y:S01]  /*e010*/  LDC.64 R8, c[0x0][R10+0x220] ;  /* 0x000088000a087b82 */ /* 0x001e220000000a00 */
[----:B------:R-:W2:Y:S01]  /*e020*/  LDL R157, [R1+0x30] ;  /* 0x00003000019d7983 */ /* 0x000ea20000100800 */
[----:B------:R-:W-:-:S06]  /*e030*/  SEL R14, R200, RZ, !P0 ;  /* 0x000000ffc80e7207 */ /* 0x000fcc0004000000 */
[----:B------:R-:W1:Y:S01]  /*e040*/  LDC.64 R6, c[0x0][R10+0x218] ;  /* 0x000086000a067b82 */ /* 0x000e620000000a00 */
[----:B0-----:R-:W-:Y:S01]  /*e050*/  IMAD R9, R9, R14, RZ ;  /* 0x0000000e09097224 */ /* 0x001fe200078e02ff */
[----:B---3--:R-:W-:Y:S02]  /*e060*/  SEL R152, R211, RZ, P1 ;  /* 0x000000ffd3987207 */ /* 0x008fe40000800000 */
[----:B----4-:R-:W-:Y:S02]  /*e070*/  SEL R11, R11, RZ, !P0 ;  /* 0x000000ff0b0b7207 */ /* 0x010fe40004000000 */
[----:B-----5:R-:W-:-:S03]  /*e080*/  ISETP.NE.AND P0, PT, R156, 0x1, PT ;  /* 0x000000019c00780c */ /* 0x020fc60003f05270 */
[C---:B------:R-:W-:Y:S02]  /*e090*/  IMAD R11, R8.reuse, R11, R9 ;  /* 0x0000000b080b7224 */ /* 0x040fe400078e0209 */
[----:B------:R-:W-:-:S04]  /*e0a0*/  IMAD.WIDE.U32 R8, R8, R14, RZ ;  /* 0x0000000e08087225 */ /* 0x000fc800078e00ff */
[-C--:B-1----:R-:W-:Y:S02]  /*e0b0*/  IMAD R14, R7, R199.reuse, RZ ;  /* 0x000000c7070e7224 */ /* 0x082fe400078e02ff */
[----:B------:R-:W-:-:S04]  /*e0c0*/  IMAD.WIDE.U32 R6, R6, R199, RZ ;  /* 0x000000c706067225 */ /* 0x000fc800078e00ff */
[----:B------:R-:W-:Y:S02]  /*e0d0*/  IMAD.IADD R14, R7, 0x1, R14 ;  /* 0x00000001070e7824 */ /* 0x000fe400078e020e */
[----:B------:R-:W0:Y:S01]  /*e0e0*/  @P0 LDC R7, c[0x0][0xbec] ;  /* 0x0002fb00ff070b82 */ /* 0x000e220000000800 */
[----:B------:R-:W-:-:S07]  /*e0f0*/  IADD3 R15, P2, P3, R8, R6, R0 ;  /* 0x00000006080f7210 */ /* 0x000fce0007b5e000 */
[----:B------:R-:W1:Y:S01]  /*e100*/  @P0 LDC R6, c[0x0][0xbf0] ;  /* 0x0002fc00ff060b82 */ /* 0x000e620000000800 */
[----:B--2---:R-:W-:Y:S02]  /*e110*/  IMAD R21, R202, 0x40, R21 ;  /* 0x00000040ca157824 */ /* 0x004fe400078e0215 */
[----:B------:R-:W-:-:S05]  /*e120*/  IMAD.IADD R11, R9, 0x1, R11 ;  /* 0x00000001090b7824 */ /* 0x000fca00078e020b */
[----:B------:R-:W-:Y:S01]  /*e130*/  IADD3.X R11, R11, R14, R5, P2, P3 ;  /* 0x0000000e0b0b7210 */ /* 0x000fe200017e6405 */
[----:B------:R-:W-:Y:S02]  /*e140*/  IMAD.MOV.U32 R14, RZ, RZ, R21 ;  /* 0x000000ffff0e7224 */ /* 0x000fe400078e0015 */
[----:B0-----:R-:W-:-:S05]  /*e150*/  @P0 IMAD.HI.U32 R7, R21, R7, RZ ;  /* 0x0000000715070227 */ /* 0x001fca00078e00ff */
[----:B-1----:R-:W-:Y:S02]  /*e160*/  @P0 SHF.R.U32.HI R14, RZ, R6, R7 ;  /* 0x00000006ff0e0219 */ /* 0x002fe40000011607 */
[----:B------:R-:W0:Y:S02]  /*e170*/  LDC.64 R6, c[0x0][R10+0x228] ;  /* 0x00008a000a067b82 */ /* 0x000e240000000a00 */
[----:B0-----:R-:W-:-:S04]  /*e180*/  IMAD.WIDE.U32 R8, R6, R152, RZ ;  /* 0x0000009806087225 */ /* 0x001fc800078e00ff */
[----:B------:R-:W-:-:S04]  /*e190*/  IMAD R6, R7, R152, RZ ;  /* 0x0000009807067224 */ /* 0x000fc800078e02ff */
[----:B------:R-:W-:Y:S02]  /*e1a0*/  IMAD.IADD R9, R9, 0x1, R6 ;  /* 0x0000000109097824 */ /* 0x000fe400078e0206 */
[----:B------:R0:W1:Y:S01]  /*e1b0*/  LDC.64 R6, c[0x0][R10+0x210] ;  /* 0x000084000a067b82 */ /* 0x0000620000000a00 */
[----:B------:R-:W-:Y:S01]  /*e1c0*/  IADD3 R8, P0, P2, R14, R15, R8 ;  /* 0x0000000f0e087210 */ /* 0x000fe20007a1e008 */
[--C-:B------:R-:W-:Y:S01]  /*e1d0*/  IMAD.MOV R15, RZ, RZ, -R14.reuse ;  /* 0x000000ffff0f7224 */ /* 0x100fe200078e0a0e */
[----:B------:R-:W-:-:S03]  /*e1e0*/  SHF.R.S32.HI R14, RZ, 0x1f, R14 ;  /* 0x0000001fff0e7819 */ /* 0x000fc6000001140e */
[----:B------:R-:W-:Y:S01]  /*e1f0*/  IMAD R15, R156, R15, R21 ;  /* 0x0000000f9c0f7224 */ /* 0x000fe200078e0215 */
[----:B------:R-:W-:-:S04]  /*e200*/  IADD3.X R9, R14, R11, R9, P0, P2 ;  /* 0x0000000b0e097210 */ /* 0x000fc800007e4409 */
[----:B0-----:R-:W-:Y:S01]  /*e210*/  SHF.R.S32.HI R10, RZ, 0x1f, R15 ;  /* 0x0000001fff0a7819 */ /* 0x001fe2000001140f */
[-C--:B-1----:R-:W-:Y:S02]  /*e220*/  IMAD R7, R7, R15.reuse, RZ ;  /* 0x0000000f07077224 */ /* 0x082fe400078e02ff */
[----:B------:R-:W-:-:S04]  /*e230*/  IMAD.WIDE.U32 R8, R6, R15, R8 ;  /* 0x0000000f06087225 */ /* 0x000fc800078e0008 */
[----:B------:R-:W-:Y:S02]  /*e240*/  IMAD R10, R6, R10, R7 ;  /* 0x0000000a060a7224 */ /* 0x000fe400078e0207 */
[----:B------:R-:W0:Y:S08]  /*e250*/  LDC.64 R6, c[0x0][0xba8] ;  /* 0x0002ea00ff067b82 */ /* 0x000e300000000a00 */
[----:B0-----:R-:W0:Y:S08]  /*e260*/  @!P1 LDC R6, c[0x0][0xb50] ;  /* 0x0002d400ff069b82 */ /* 0x001e300000000800 */
[----:B------:R-:W1:Y:S01]  /*e270*/  @!P1 LDC R7, c[0x0][0xb54] ;  /* 0x0002d500ff079b82 */ /* 0x000e620000000800 */
[----:B------:R-:W-:-:S02]  /*e280*/  IMAD.IADD R10, R9, 0x1, R10 ;  /* 0x00000001090a7824 */ /* 0x000fc400078e020a */
[----:B------:R-:W-:Y:S01]  /*e290*/  IMAD R11, R202, 0x40, R191 ;  /* 0x00000040ca0b7824 */ /* 0x000fe200078e02bf */
[----:B0-----:R-:W-:Y:S01]  /*e2a0*/  LEA R9, P0, R8, R6, 0x2 ;  /* 0x0000000608097211 */ /* 0x001fe200078010ff */
[----:B------:R-:W-:-:S03]  /*e2b0*/  IMAD.MOV R6, RZ, RZ, -R158 ;  /* 0x000000ffff067224 */ /* 0x000fc600078e0a9e */
[----:B-1----:R-:W-:Y:S02]  /*e2c0*/  LEA.HI.X R10, R8, R7, R10, 0x2, P0 ;  /* 0x00000007080a7211 */ /* 0x002fe400000f140a */
[----:B------:R-:W-:Y:S01]  /*e2d0*/  ISETP.NE.AND P0, PT, R157, R6, PT ;  /* 0x000000069d00720c */ /* 0x000fe20003f05270 */
[----:B------:R-:W-:Y:S04]  /*e2e0*/  SHFL.IDX PT, R8, R9, 0x1, 0x1c1f ;  /* 0x003c1f0009087f89 */ /* 0x000fe800000e0000 */
[----:B------:R-:W-:Y:S04]  /*e2f0*/  SHFL.IDX PT, R6, R9, RZ, 0x1c1f ;  /* 0x001c1fff09067589 */ /* 0x000fe800000e0000 */
[----:B------:R-:W0:Y:S04]  /*e300*/  SHFL.IDX PT, R7, R10, RZ, 0x1c1f ;  /* 0x001c1fff0a077589 */ /* 0x000e2800000e0000 */
[----:B------:R1:W2:Y:S02]  /*e310*/  SHFL.IDX PT, R9, R10, 0x1, 0x1c1f ;  /* 0x003c1f000a097f89 */ /* 0x0002a400000e0000 */
[----:B-1----:R-:W-:-:S05]  /*e320*/  IMAD R10, R4, R156, RZ ;  /* 0x0000009c040a7224 */ /* 0x002fca00078e02ff */
[C---:B------:R-:W-:Y:S01]  /*e330*/  ISETP.GE.OR P1, PT, R11.reuse, R10, P0 ;  /* 0x0000000a0b00720c */ /* 0x040fe20000726670 */
[----:B------:R-:W-:-:S05]  /*e340*/  VIADD R11, R11, 0x8 ;  /* 0x000000080b0b7836 */ /* 0x000fca0000000000 */
[----:B------:R-:W-:-:S07]  /*e350*/  ISETP.GE.OR P0, PT, R11, R10, P0 ;  /* 0x0000000a0b00720c */ /* 0x000fce0000706670 */
[----:B0-----:R4:W-:Y:S06]  /*e360*/  @!P1 ST.E desc[UR40][R6.64], R3 ;  /* 0x0000000306009985 */ /* 0x0019ec000c101928 */
[----:B--2---:R4:W-:Y:S02]  /*e370*/  @!P0 ST.E desc[UR40][R8.64], R20 ;  /* 0x0000001408008985 */ /* 0x0049e4000c101928 */
.L_x_759:
[----:B------:R-:W-:Y:S02]  /*e380*/  ISETP.GT.AND P1, PT, R201, 0x1, PT ;  /* 0x00000001c900780c */ /* 0x000fe40003f24270 */
[----:B------:R-:W-:-:S04]  /*e390*/  ISETP.NE.U32.AND P0, PT, RZ, UR6, PT ;  /* 0x00000006ff007c0c */ /* 0x000fc8000bf05070 */
[----:B------:R-:W-:-:S04]  /*e3a0*/  ISETP.NE.AND.EX P0, PT, RZ, UR7, PT, P0 ;  /* 0x00000007ff007c0c */ /* 0x000fc8000bf05300 */
[----:B------:R-:W-:-:S03]  /*e3b0*/  SEL R200, R200, RZ, !P0 ;  /* 0x000000ffc8c87207 */ /* 0x000fc60004000000 */
[----:B------:R-:W-:Y:S06]  /*e3c0*/  @P1 BRA `(.L_x_760) ;  /* 0x0000001000381947 */ /* 0x000fec0003800000 */
[----:B----4-:R-:W4:Y:S01]  /*e3d0*/  S2R R20, SR_TID.X ;  /* 0x0000000000147919 */ /* 0x010f220000002100 */
[----:B------:R-:W1:Y:S01]  /*e3e0*/  LDC R83, c[0x0][0xbe8] ;  /* 0x0002fa00ff537b82 */ /* 0x000e620000000800 */
[----:B------:R-:W-:Y:S01]  /*e3f0*/  ULDC.64 UR4, c[0x0][0xaa0] ;  /* 0x0002a80000047ab9 */ /* 0x000fe20000000a00 */
[----:B----4-:R-:W-:-:S05]  /*e400*/  VIADD R20, R20, 0xffffff80 ;  /* 0xffffff8014147836 */ /* 0x010fca0000000000 */
        /* <DEDUP_REMOVED lines=9> */
[----:B------:R-:W-:Y:S02]  /*e4a0*/  SHF.R.U64 R12, R12, 0x3, RZ ;  /* 0x000000030c0c7819 */ /* 0x000fe400000012ff */
[----:B------:R-:W-:-:S02]  /*e4b0*/  IADD3 R33, P6, R6, 0x4000, RZ ;  /* 0x0000400006217810 */ /* 0x000fc40007fde0ff */
[----:B------:R-:W-:Y:S01]  /*e4c0*/  LOP3.LUT R12, R12, R13, RZ, 0x3c, !PT ;  /* 0x0000000d0c0c7212 */ /* 0x000fe200078e3cff */
[----:B------:R-:W-:Y:S01]  /*e4d0*/  IMAD.X R13, RZ, RZ, R7, P3 ;  /* 0x000000ffff0d7224 */ /* 0x000fe200018e0607 */
[C---:B------:R-:W-:Y:S02]  /*e4e0*/  IADD3 R37, P0, R6.reuse, 0x5000, RZ ;  /* 0x0000500006257810 */ /* 0x040fe40007f1e0ff */
[C---:B------:R-:W-:Y:S02]  /*e4f0*/  IADD3 R41, P1, R6.reuse, 0x6000, RZ ;  /* 0x0000600006297810 */ /* 0x040fe40007f3e0ff */
[C---:B------:R-:W-:Y:S02]  /*e500*/  IADD3 R45, P2, R6.reuse, 0x7000, RZ ;  /* 0x00007000062d7810 */ /* 0x040fe40007f5e0ff */
[----:B------:R-:W-:Y:S02]  /*e510*/  IADD3 R49, P3, R6, 0x8000, RZ ;  /* 0x0000800006317810 */ /* 0x000fe40007f7e0ff */
[----:B------:R-:W-:-:S02]  /*e520*/  LOP3.LUT R24, R25, 0x380, RZ, 0xc0, !PT ;  /* 0x0000038019187812 */ /* 0x000fc400078ec0ff */
[----:B------:R-:W-:Y:S02]  /*e530*/  LOP3.LUT R28, R29, 0x380, RZ, 0xc0, !PT ;  /* 0x000003801d1c7812 */ /* 0x000fe400078ec0ff */
[----:B------:R-:W-:Y:S02]  /*e540*/  LOP3.LUT R32, R33, 0x380, RZ, 0xc0, !PT ;  /* 0x0000038021207812 */ /* 0x000fe400078ec0ff */
[----:B------:R-:W-:Y:S02]  /*e550*/  LOP3.LUT R36, R37, 0x380, RZ, 0xc0, !PT ;  /* 0x0000038025247812 */ /* 0x000fe400078ec0ff */
[----:B------:R-:W-:Y:S02]  /*e560*/  LOP3.LUT R40, R41, 0x380, RZ, 0xc0, !PT ;  /* 0x0000038029287812 */ /* 0x000fe400078ec0ff */
[----:B------:R-:W-:Y:S02]  /*e570*/  LOP3.LUT R44, R45, 0x380, RZ, 0xc0, !PT ;  /* 0x000003802d2c7812 */ /* 0x000fe400078ec0ff */
[----:B------:R-:W-:-:S02]  /*e580*/  LOP3.LUT R48, R49, 0x380, RZ, 0xc0, !PT ;  /* 0x0000038031307812 */ /* 0x000fc400078ec0ff */
[----:B------:R-:W-:Y:S02]  /*e590*/  SHF.R.U64 R24, R24, 0x3, RZ ;  /* 0x0000000318187819 */ /* 0x000fe400000012ff */
[----:B------:R-:W-:Y:S02]  /*e5a0*/  SHF.R.U64 R28, R28, 0x3, RZ ;  /* 0x000000031c1c7819 */ /* 0x000fe400000012ff */
[----:B------:R-:W-:Y:S02]  /*e5b0*/  SHF.R.U64 R32, R32, 0x3, RZ ;  /* 0x0000000320207819 */ /* 0x000fe400000012ff */
[----:B------:R-:W-:Y:S02]  /*e5c0*/  SHF.R.U64 R36, R36, 0x3, RZ ;  /* 0x0000000324247819 */ /* 0x000fe400000012ff */
[----:B------:R-:W-:Y:S02]  /*e5d0*/  SHF.R.U64 R40, R40, 0x3, RZ ;  /* 0x0000000328287819 */ /* 0x000fe400000012ff */
[----:B------:R-:W-:-:S02]  /*e5e0*/  SHF.R.U64 R44, R44, 0x3, RZ ;  /* 0x000000032c2c7819 */ /* 0x000fc400000012ff */
[----:B------:R-:W-:Y:S02]  /*e5f0*/  SHF.R.U64 R48, R48, 0x3, RZ ;  /* 0x0000000330307819 */ /* 0x000fe400000012ff */
[----:B------:R-:W-:Y:S01]  /*e600*/  LOP3.LUT R24, R24, R25, RZ, 0x3c, !PT ;  /* 0x0000001918187212 */ /* 0x000fe200078e3cff */
[--C-:B------:R-:W-:Y:S01]  /*e610*/  IMAD.X R25, RZ, RZ, R7.reuse, P4 ;  /* 0x000000ffff197224 */ /* 0x100fe200020e0607 */
        /* <DEDUP_REMOVED lines=11> */
[----:B------:R-:W-:Y:S01]  /*e6d0*/  IMAD.X R49, RZ, RZ, R7, P3 ;  /* 0x000000ffff317224 */ /* 0x000fe200018e0607 */
[C---:B------:R-:W-:Y:S01]  /*e6e0*/  IADD3 R53, P4, R6.reuse, 0x9000, RZ ;  /* 0x0000900006357810 */ /* 0x040fe20007f9e0ff */
[----:B------:R-:W-:Y:S01]  /*e6f0*/  IMAD R5, R5, UR4, RZ ;  /* 0x0000000405057c24 */ /* 0x000fe2000f8e02ff */
[----:B------:R-:W-:Y:S01]  /*e700*/  IADD3 R57, P5, R6, 0xa000, RZ ;  /* 0x0000a00006397810 */ /* 0x000fe20007fbe0ff */
[----:B-1----:R-:W-:Y:S01]  /*e710*/  IMAD R88, R4, R83, RZ ;  /* 0x0000005304587224 */ /* 0x002fe200078e02ff */
[C---:B------:R-:W-:Y:S01]  /*e720*/  IADD3 R61, P6, R6.reuse, 0xb000, RZ ;  /* 0x0000b000063d7810 */ /* 0x040fe20007fde0ff */
[----:B------:R-:W5:Y:S01]  /*e730*/  LD.E.128 R24, desc[UR40][R24.64] ;  /* 0x0000002818187980 */ /* 0x000f62000c101d00 */
[----:B------:R-:W-:-:S02]  /*e740*/  IADD3 R65, P0, R6, 0xc000, RZ ;  /* 0x0000c00006417810 */ /* 0x000fc40007f1e0ff */
[C---:B------:R-:W-:Y:S01]  /*e750*/  IADD3 R69, P1, R6.reuse, 0xd000, RZ ;  /* 0x0000d00006457810 */ /* 0x040fe20007f3e0ff */
[----:B------:R-:W5:Y:S01]  /*e760*/  LD.E.128 R28, desc[UR40][R28.64] ;  /* 0x000000281c1c7980 */ /* 0x000f62000c101d00 */
[C---:B------:R-:W-:Y:S02]  /*e770*/  IADD3 R73, P2, R6.reuse, 0xe000, RZ ;  /* 0x0000e00006497810 */ /* 0x040fe40007f5e0ff */
[C---:B------:R-:W-:Y:S01]  /*e780*/  LOP3.LUT R15, R6.reuse, 0x380, RZ, 0xc0, !PT ;  /* 0x00000380060f7812 */ /* 0x040fe200078ec0ff */
[----:B------:R-:W5:Y:S01]  /*e790*/  LD.E.128 R32, desc[UR40][R32.64] ;  /* 0x0000002820207980 */ /* 0x000f62000c101d00 */
[----:B------:R-:W-:Y:S02]  /*e7a0*/  IADD3 R11, P3, R6, 0xf000, RZ ;  /* 0x0000f000060b7810 */ /* 0x000fe40007f7e0ff */
[----:B------:R-:W-:Y:S01]  /*e7b0*/  LOP3.LUT R52, R53, 0x380, RZ, 0xc0, !PT ;  /* 0x0000038035347812 */ /* 0x000fe200078ec0ff */
[----:B------:R-:W5:Y:S01]  /*e7c0*/  LD.E.128 R36, desc[UR40][R36.64] ;  /* 0x0000002824247980 */ /* 0x000f62000c101d00 */
[----:B------:R-:W-:Y:S01]  /*e7d0*/  LOP3.LUT R56, R57, 0x380, RZ, 0xc0, !PT ;  /* 0x0000038039387812 */ /* 0x000fe200078ec0ff */
[----:B------:R-:W-:Y:S01]  /*e7e0*/  IMAD.X R77, RZ, RZ, R7, P3 ;  /* 0x000000ffff4d7224 */ /* 0x000fe200018e0607 */
[----:B------:R-:W-:Y:S01]  /*e7f0*/  LOP3.LUT R60, R61, 0x380, RZ, 0xc0, !PT ;  /* 0x000003803d3c7812 */ /* 0x000fe200078ec0ff */
[----:B------:R-:W5:Y:S01]  /*e800*/  LD.E.128 R40, desc[UR40][R40.64] ;  /* 0x0000002828287980 */ /* 0x000f62000c101d00 */
[----:B------:R-:W-:-:S02]  /*e810*/  LOP3.LUT R64, R65, 0x380, RZ, 0xc0, !PT ;  /* 0x0000038041407812 */ /* 0x000fc400078ec0ff */
[----:B------:R-:W-:Y:S01]  /*e820*/  LOP3.LUT R68, R69, 0x380, RZ, 0xc0, !PT ;  /* 0x0000038045447812 */ /* 0x000fe200078ec0ff */
[----:B------:R-:W5:Y:S01]  /*e830*/  LD.E.128 R44, desc[UR40][R44.64] ;  /* 0x000000282c2c7980 */ /* 0x000f62000c101d00 */
[----:B------:R-:W-:Y:S02]  /*e840*/  LOP3.LUT R72, R73, 0x380, RZ, 0xc0, !PT ;  /* 0x0000038049487812 */ /* 0x000fe400078ec0ff */
[----:B------:R-:W-:Y:S01]  /*e850*/  SHF.R.U64 R15, R15, 0x3, RZ ;  /* 0x000000030f0f7819 */ /* 0x000fe200000012ff */
[----:B------:R-:W5:Y:S01]  /*e860*/  LD.E.128 R48, desc[UR40][R48.64] ;  /* 0x0000002830307980 */ /* 0x000f62000c101d00 */
[----:B------:R-:W-:Y:S02]  /*e870*/  LOP3.LUT R9, R11, 0x380, RZ, 0xc0, !PT ;  /* 0x000003800b097812 */ /* 0x000fe400078ec0ff */
[----:B------:R-:W-:Y:S02]  /*e880*/  SHF.R.U64 R52, R52, 0x3, RZ ;  /* 0x0000000334347819 */ /* 0x000fe400000012ff */
[----:B------:R-:W-:-:S02]  /*e890*/  SHF.R.U64 R56, R56, 0x3, RZ ;  /* 0x0000000338387819 */ /* 0x000fc400000012ff */
[----:B------:R-:W-:Y:S02]  /*e8a0*/  SHF.R.U64 R60, R60, 0x3, RZ ;  /* 0x000000033c3c7819 */ /* 0x000fe400000012ff */
[----:B------:R-:W-:Y:S02]  /*e8b0*/  SHF.R.U64 R64, R64, 0x3, RZ ;  /* 0x0000000340407819 */ /* 0x000fe400000012ff */
[----:B------:R-:W-:Y:S02]  /*e8c0*/  SHF.R.U64 R68, R68, 0x3, RZ ;  /* 0x0000000344447819 */ /* 0x000fe400000012ff */
[----:B------:R-:W-:Y:S02]  /*e8d0*/  SHF.R.U64 R72, R72, 0x3, RZ ;  /* 0x0000000348487819 */ /* 0x000fe400000012ff */
[----:B------:R-:W-:Y:S02]  /*e8e0*/  LOP3.LUT R8, R15, R6, RZ, 0x3c, !PT ;  /* 0x000000060f087212 */ /* 0x000fe400078e3cff */
[----:B------:R-:W-:Y:S01]  /*e8f0*/  SHF.R.U64 R6, R9, 0x3, RZ ;  /* 0x0000000309067819 */ /* 0x000fe200000012ff */
[--C-:B------:R-:W-:Y:S01]  /*e900*/  IMAD.MOV.U32 R9, RZ, RZ, R7.reuse ;  /* 0x000000ffff097224 */ /* 0x100fe200078e0007 */
        /* <DEDUP_REMOVED lines=12> */
[----:B------:R-:W-:Y:S01]  /*e9d0*/  LOP3.LUT R76, R6, R11, RZ, 0x3c, !PT ;  /* 0x0000000b064c7212 */ /* 0x000fe200078e3cff */
[C---:B------:R-:W-:Y:S01]  /*e9e0*/  IMAD R5, R0.reuse, UR5, R5 ;  /* 0x0000000500057c24 */ /* 0x040fe2000f8e0205 */
[----:B------:R-:W-:Y:S01]  /*e9f0*/  ISETP.NE.AND P3, PT, R83, 0x1, PT ;  /* 0x000000015300780c */ /* 0x000fe20003f65270 */
[----:B------:R-:W-:Y:S01]  /*ea00*/  IMAD.WIDE.U32 R6, R0, UR4, RZ ;  /* 0x0000000400067c25 */ /* 0x000fe2000f8e00ff */
[----:B------:R-:W-:Y:S01]  /*ea10*/  LOP3.LUT R21, R21, 0xfffffff8, RZ, 0xc0, !PT ;  /* 0xfffffff815157812 */ /* 0x000fe200078ec0ff */
[----:B------:R-:W0:Y:S01]  /*ea20*/  LDC R0, c[0x0][0xac8] ;  /* 0x0002b200ff007b82 */ /* 0x000e220000000800 */
[----:B------:R-:W-:Y:S01]  /*ea30*/  ULDC.64 UR4, c[0x0][0xae8] ;  /* 0x0002ba0000047ab9 */ /* 0x000fe20000000a00 */
[----:B------:R-:W-:Y:S01]  /*ea40*/  IMAD.IADD R7, R7, 0x1, R5 ;  /* 0x0000000107077824 */ /* 0x000fe200078e0205 */
[----:B------:R-:W5:Y:S01]  /*ea50*/  LD.E.128 R8, desc[UR40][R8.64] ;  /* 0x0000002808087980 */ /* 0x000f62000c101d00 */
[----:B------:R-:W-:-:S02]  /*ea60*/  IMAD.IADD R80, R20, 0x1, -R21 ;  /* 0x0000000114507824 */ /* 0x000fc400078e0a15 */
[C---:B------:R-:W-:Y:S01]  /*ea70*/  IMAD.WIDE.U32 R6, R199.reuse, UR4, R6 ;  /* 0x00000004c7067c25 */ /* 0x040fe2000f8e0006 */
[----:B------:R-:W5:Y:S03]  /*ea80*/  LD.E.128 R12, desc[UR40][R12.64] ;  /* 0x000000280c0c7980 */ /* 0x000f66000c101d00 */
[----:B------:R-:W1:Y:S01]  /*ea90*/  @P3 LDC R85, c[0x0][0xbec] ;  /* 0x0002fb00ff553b82 */ /* 0x000e620000000800 */
[----:B------:R-:W-:Y:S01]  /*eaa0*/  SHF.R.S32.HI R20, RZ, 0x1f, R200 ;  /* 0x0000001fff147819 */ /* 0x000fe200000114c8 */
[----:B------:R-:W-:Y:S01]  /*eab0*/  IMAD R5, R80, 0x20, R3 ;  /* 0x0000002050057824 */ /* 0x000fe200078e0203 */
[----:B------:R-:W5:Y:S01]  /*eac0*/  LD.E.128 R52, desc[UR40][R52.64] ;  /* 0x0000002834347980 */ /* 0x000f62000c101d00 */
[----:B------:R-:W-:Y:S01]  /*ead0*/  IMAD R7, R199, UR5, R7 ;  /* 0x00000005c7077c24 */ /* 0x000fe2000f8e0207 */
[----:B------:R-:W-:Y:S02]  /*eae0*/  ULDC.64 UR4, c[0x0][0xaf0] ;  /* 0x0002bc0000047ab9 */ /* 0x000fe40000000a00 */
[----:B------:R-:W5:Y:S01]  /*eaf0*/  LD.E.128 R56, desc[UR40][R56.64] ;  /* 0x0000002838387980 */ /* 0x000f62000c101d00 */
[----:B------:R-:W4:Y:S01]  /*eb00*/  @P3 LDC R87, c[0x0][0xbf0] ;  /* 0x0002fc00ff573b82 */ /* 0x000f220000000800 */
[----:B------:R-:W-:-:S02]  /*eb10*/  IMAD R82, R202, 0x40, R5 ;  /* 0x00000040ca527824 */ /* 0x000fc400078e0205 */
[----:B------:R-:W-:Y:S01]  /*eb20*/  IMAD R5, R20, UR4, RZ ;  /* 0x0000000414057c24 */ /* 0x000fe2000f8e02ff */
[----:B------:R-:W5:Y:S01]  /*eb30*/  LD.E.128 R60, desc[UR40][R60.64] ;  /* 0x000000283c3c7980 */ /* 0x000f62000c101d00 */
[-C--:B0-----:R-:W-:Y:S02]  /*eb40*/  ISETP.GE.AND P1, PT, R209, R0.reuse, PT ;  /* 0x00000000d100720c */ /* 0x081fe40003f26270 */
[----:B------:R-:W-:Y:S01]  /*eb50*/  IMAD R81, R200, UR5, R5 ;  /* 0x00000005c8517c24 */ /* 0x000fe2000f8e0205 */
[-C--:B------:R-:W-:Y:S01]  /*eb60*/  ISETP.GE.AND P0, PT, R208, R0.reuse, PT ;  /* 0x00000000d000720c */ /* 0x080fe20003f06270 */
[----:B------:R-:W5:Y:S01]  /*eb70*/  LD.E.128 R64, desc[UR40][R64.64] ;  /* 0x0000002840407980 */ /* 0x000f62000c101d00 */
[----:B------:R-:W-:Y:S02]  /*eb80*/  SEL R5, RZ, 0xffffffff, P1 ;  /* 0xffffffffff057807 */ /* 0x000fe40000800000 */
[-C--:B------:R-:W-:Y:S01]  /*eb90*/  ISETP.GE.AND P2, PT, R188, R0.reuse, PT ;  /* 0x00000000bc00720c */ /* 0x080fe20003f46270 */
[----:B------:R-:W5:Y:S01]  /*eba0*/  LD.E.128 R68, desc[UR40][R68.64] ;  /* 0x0000002844447980 */ /* 0x000f62000c101d00 */
[----:B------:R-:W-:Y:S01]  /*ebb0*/  SEL R80, RZ, 0xffffffff, P0 ;  /* 0xffffffffff507807 */ /* 0x000fe20000000000 */
[----:B------:R-:W-:Y:S01]  /*ebc0*/  IMAD.SHL.U32 R84, R5, 0x2, RZ ;  /* 0x0000000205547824 */ /* 0x000fe200078e00ff */
[----:B------:R-:W-:Y:S01]  /*ebd0*/  SEL R21, RZ, 0x1, P2 ;  /* 0x00000001ff157807 */ /* 0x000fe20001000000 */
[----:B-1----:R-:W-:Y:S01]  /*ebe0*/  @P3 IMAD.HI.U32 R20, R82, R85, RZ ;  /* 0x0000005552143227 */ /* 0x002fe200078e00ff */
[----:B------:R-:W-:Y:S01]  /*ebf0*/  ISETP.GE.AND P0, PT, R207, R0, PT ;  /* 0x00000000cf00720c */ /* 0x000fe20003f06270 */
[----:B------:R-:W5:Y:S01]  /*ec00*/  LD.E.128 R72, desc[UR40][R72.64] ;  /* 0x0000002848487980 */ /* 0x000f62000c101d00 */
[----:B------:R-:W-:Y:S01]  /*ec10*/  LOP3.LUT R21, R84, 0x2, R21, 0xe2, !PT ;  /* 0x0000000254157812 */ /* 0x000fe200078ee215 */
[----:B------:R-:W-:-:S02]  /*ec20*/  IMAD.SHL.U32 R80, R80, 0x4, RZ ;  /* 0x0000000450507824 */ /* 0x000fc400078e00ff */
[----:B------:R-:W-:Y:S01]  /*ec30*/  IMAD.MOV.U32 R5, RZ, RZ, R82 ;  /* 0x000000ffff057224 */ /* 0x000fe200078e0052 */
[----:B----4-:R-:W-:Y:S01]  /*ec40*/  @P3 SHF.R.U32.HI R5, RZ, R87, R20 ;  /* 0x00000057ff053219 */ /* 0x010fe20000011614 */
[----:B------:R-:W-:Y:S01]  /*ec50*/  IMAD.WIDE.U32 R6, R200, UR4, R6 ;  /* 0x00000004c8067c25 */ /* 0x000fe2000f8e0006 */
[----:B------:R-:W-:Y:S01]  /*ec60*/  LOP3.LUT R20, R80, 0x4, R21, 0xe2, !PT ;  /* 0x0000000450147812 */ /* 0x000fe200078ee215 */
[----:B------:R-:W-:Y:S01]  /*ec70*/  ULDC.64 UR4, c[0x0][0xae0] ;  /* 0x0002b80000047ab9 */ /* 0x000fe20000000a00 */
[----:B------:R-:W-:Y:S01]  /*ec80*/  SEL R21, RZ, 0xffffffff, P0 ;  /* 0xffffffffff157807 */ /* 0x000fe20000000000 */
[----:B------:R-:W5:Y:S01]  /*ec90*/  LD.E.128 R76, desc[UR40][R76.64] ;  /* 0x000000284c4c7980 */ /* 0x000f62000c101d00 */
[-C--:B------:R-:W-:Y:S01]  /*eca0*/  ISETP.GE.AND P0, PT, R206, R0.reuse, PT ;  /* 0x00000000ce00720c */ /* 0x080fe20003f06270 */
[----:B------:R-:W-:Y:S01]  /*ecb0*/  IMAD.IADD R7, R7, 0x1, R81 ;  /* 0x0000000107077824 */ /* 0x000fe200078e0251 */
[--C-:B------:R-:W-:Y:S01]  /*ecc0*/  SHF.R.S32.HI R80, RZ, 0x1f, R5.reuse ;  /* 0x0000001fff507819 */ /* 0x100fe20000011405 */
[----:B------:R-:W-:Y:S01]  /*ecd0*/  IMAD.MOV R81, RZ, RZ, -R5 ;  /* 0x000000ffff517224 */ /* 0x000fe200078e0a05 */
[----:B------:R-:W-:Y:S01]  /*ece0*/  SEL R4, RZ, 0xffffffff, P0 ;  /* 0xffffffffff047807 */ /* 0x000fe20000000000 */
[----:B------:R-:W-:Y:S01]  /*ecf0*/  IMAD.SHL.U32 R85, R21, 0x8, RZ ;  /* 0x0000000815557824 */ /* 0x000fe200078e00ff */
[----:B------:R-:W-:Y:S01]  /*ed00*/  ISETP.GE.AND P0, PT, R205, R0, PT ;  /* 0x00000000cd00720c */ /* 0x000fe20003f06270 */
[----:B------:R-:W-:Y:S01]  /*ed10*/  IMAD R80, R80, UR4, RZ ;  /* 0x0000000450507c24 */ /* 0x000fe2000f8e02ff */
[----:B------:R-:W-:Y:S01]  /*ed20*/  @!PT LDS RZ, [RZ] ;  /* 0x00000000fffff984 */ /* 0x000fe20000000800 */
[----:B------:R-:W-:Y:S01]  /*ed30*/  @!PT LDS RZ, [RZ] ;  /* 0x00000000fffff984 */ /* 0x000fe20000000800 */
[----:B------:R-:W-:Y:S01]  /*ed40*/  @!PT LDS RZ, [RZ] ;  /* 0x00000000fffff984 */ /* 0x000fe20000000800 */
[----:B------:R-:W-:Y:S01]  /*ed50*/  @!PT LDS RZ, [RZ] ;  /* 0x00000000fffff984 */ /* 0x000fe20000000800 */
[----:B------:R0:W-:Y:S06]  /*ed60*/  MEMBAR.ALL.CTA ;  /* 0x0000000000007992 */ /* 0x0001ec0000008000 */
[----:B0-----:R-:W0:Y:S01]  /*ed70*/  FENCE.VIEW.ASYNC.S ;  /* 0x00000000000073c6 */ /* 0x001e220000000000 */
[----:B------:R-:W-:Y:S01]  /*ed80*/  IMAD R21, R83, R81, R82 ;  /* 0x0000005153157224 */ /* 0x000fe200078e0252 */
[----:B------:R-:W-:Y:S01]  /*ed90*/  LOP3.LUT R20, R85, 0x8, R20, 0xe2, !PT ;  /* 0x0000000855147812 */ /* 0x000fe200078ee214 */
[----:B------:R-:W-:Y:S01]  /*eda0*/  IMAD.SHL.U32 R83, R4, 0x10, RZ ;  /* 0x0000001004537824 */ /* 0x000fe200078e00ff */
[----:B------:R-:W-:Y:S01]  /*edb0*/  SEL R4, RZ, 0xffffffff, P0 ;  /* 0xffffffffff047807 */ /* 0x000fe20000000000 */
[----:B------:R-:W-:-:S04]  /*edc0*/  IMAD.WIDE.U32 R6, R5, UR4, R6 ;  /* 0x0000000405067c25 */ /* 0x000fc8000f8e0006 */
[----:B------:R-:W-:Y:S01]  /*edd0*/  IMAD R81, R5, UR5, R80 ;  /* 0x0000000505517c24 */ /* 0x000fe2000f8e0250 */
[----:B------:R-:W-:Y:S01]  /*ede0*/  SHF.R.S32.HI R5, RZ, 0x1f, R21 ;  /* 0x0000001fff057819 */ /* 0x000fe20000011415 */
[----:B------:R-:W-:Y:S01]  /*edf0*/  ULDC.64 UR4, c[0x0][0xad8] ;  /* 0x0002b60000047ab9 */ /* 0x000fe20000000a00 */
[----:B------:R-:W-:Y:S01]  /*ee00*/  LOP3.LUT R20, R83, 0x10, R20, 0xe2, !PT ;  /* 0x0000001053147812 */ /* 0x000fe200078ee214 */
[----:B------:R-:W-:Y:S02]  /*ee10*/  IMAD.IADD R7, R7, 0x1, R81 ;  /* 0x0000000107077824 */ /* 0x000fe400078e0251 */
[----:B------:R-:W-:Y:S02]  /*ee20*/  VIADD R83, R188, 0x180 ;  /* 0x00000180bc537836 */ /* 0x000fe40000000000 */
[----:B------:R-:W-:Y:S02]  /*ee30*/  IMAD.SHL.U32 R81, R4, 0x20, RZ ;  /* 0x0000002004517824 */ /* 0x000fe400078e00ff */
[----:B------:R-:W-:-:S02]  /*ee40*/  IMAD R4, R5, UR4, RZ ;  /* 0x0000000405047c24 */ /* 0x000fc4000f8e02ff */
[----:B------:R-:W-:Y:S01]  /*ee50*/  IMAD R3, R202, 0x40, R3 ;  /* 0x00000040ca037824 */ /* 0x000fe200078e0203 */
[----:B------:R-:W-:Y:S01]  /*ee60*/  ISETP.GE.AND P0, PT, R83, R0, PT ;  /* 0x000000005300720c */ /* 0x000fe20003f06270 */
[----:B------:R-:W-:Y:S01]  /*ee70*/  VIADD R87, R188, 0x1c0 ;  /* 0x000001c0bc577836 */ /* 0x000fe20000000000 */
[----:B------:R-:W-:Y:S01]  /*ee80*/  LOP3.LUT R20, R81, 0x20, R20, 0xe2, !PT ;  /* 0x0000002051147812 */ /* 0x000fe200078ee214 */
[C---:B------:R-:W-:Y:S02]  /*ee90*/  IMAD R81, R21.reuse, UR5, R4 ;  /* 0x0000000515517c24 */ /* 0x040fe4000f8e0204 */
[----:B------:R-:W-:Y:S01]  /*eea0*/  IMAD.WIDE.U32 R6, R21, UR4, R6 ;  /* 0x0000000415067c25 */ /* 0x000fe2000f8e0006 */
[----:B------:R-:W-:Y:S01]  /*eeb0*/  ISETP.GE.AND P1, PT, R3, R88, PT ;  /* 0x000000580300720c */ /* 0x000fe20003f26270 */
[----:B------:R-:W-:Y:S01]  /*eec0*/  ULDC.64 UR4, c[0x0][0xa80] ;  /* 0x0002a00000047ab9 */ /* 0x000fe20000000a00 */
[----:B------:R-:W-:Y:S01]  /*eed0*/  SEL R5, RZ, 0x40, P0 ;  /* 0x00000040ff057807 */ /* 0x000fe20000000000 */
[----:B------:R-:W-:Y:S01]  /*eee0*/  VIADD R4, R2, 0x28c20 ;  /* 0x00028c2002047836 */ /* 0x000fe20000000000 */
[----:B------:R-:W-:Y:S01]  /*eef0*/  ISETP.GE.AND P0, PT, R87, R0, PT ;  /* 0x000000005700720c */ /* 0x000fe20003f06270 */
[----:B------:R-:W-:Y:S01]  /*ef00*/  IMAD.IADD R7, R7, 0x1, R81 ;  /* 0x0000000107077824 */ /* 0x000fe200078e0251 */
[----:B------:R-:W-:-:S02]  /*ef10*/  LEA R85, P2, R6, UR4, 0x1 ;  /* 0x0000000406557c11 */ /* 0x000fc4000f8408ff */
[----:B------:R-:W-:Y:S02]  /*ef20*/  LOP3.LUT R82, R20, R5, RZ, 0xfc, !PT ;  /* 0x0000000514527212 */ /* 0x000fe400078efcff */
[----:B------:R-:W-:Y:S02]  /*ef30*/  PRMT R4, RZ, 0x654, R4 ;  /* 0x00000654ff047816 */ /* 0x000fe40000000004 */
[----:B------:R-:W-:Y:S02]  /*ef40*/  SEL R5, RZ, 0x80, P0 ;  /* 0x00000080ff057807 */ /* 0x000fe40000000000 */
[----:B------:R-:W-:Y:S01]  /*ef50*/  LEA.HI.X R86, R6, UR5, R7, 0x1, P2 ;  /* 0x0000000506567c11 */ /* 0x000fe200090f0c07 */
[----:B0-----:R0:W-:Y:S01]  /*ef60*/  SYNCS.ARRIVE.TRANS64.RED.A1T0 RZ, [R4+URZ], RZ ;  /* 0x000000ff04ff79a7 */ /* 0x0011e2000810043f */
[----:B------:R-:W-:Y:S01]  /*ef70*/  LOP3.LUT R84, R82, R5, RZ, 0xfc, !PT ;  /* 0x0000000552547212 */ /* 0x000fe200078efcff */
[----:B------:R-:W-:Y:S02]  /*ef80*/  BSSY B1, `(.L_x_761) ;  /* 0x000002a000017945 */ /* 0x000fe40003800000 */
[----:B------:R1:W4:Y:S01]  /*ef90*/  SHFL.IDX PT, R5, R86, RZ, 0x181f ;  /* 0x00181fff56057589 */ /* 0x00032200000e0000 */
[----:B---3--:R-:W-:-:S03]  /*efa0*/  SHF.R.S32.HI R152, RZ, 0x1f, R205 ;  /* 0x0000001fff987819 */ /* 0x008fc600000114cd */
[----:B0-----:R1:W0:Y:S01]  /*efb0*/  SHFL.IDX PT, R4, R85, RZ, 0x181f ;  /* 0x00181fff55047589 */ /* 0x00122200000e0000 */
[----:B------:R-:W-:Y:S02]  /*efc0*/  SHF.R.S32.HI R156, RZ, 0x1f, R206 ;  /* 0x0000001fff9c7819 */ /* 0x000fe400000114ce */
[----:B------:R-:W-:Y:S02]  /*efd0*/  SHF.R.S32.HI R157, RZ, 0x1f, R207 ;  /* 0x0000001fff9d7819 */ /* 0x000fe400000114cf */
[----:B------:R-:W-:Y:S02]  /*efe0*/  SHF.R.S32.HI R158, RZ, 0x1f, R208 ;  /* 0x0000001fff9e7819 */ /* 0x000fe400000114d0 */
[----:B------:R-:W-:Y:S01]  /*eff0*/  SHF.R.S32.HI R159, RZ, 0x1f, R209 ;  /* 0x0000001fff9f7819 */ /* 0x000fe200000114d1 */
[----:B-1----:R-:W-:Y:S06]  /*f000*/  @P1 BRA `(.L_x_762) ;  /* 0x0000000000841947 */ /* 0x002fec0003800000 */
[-C--:B------:R-:W-:Y:S02]  /*f010*/  ISETP.GE.AND P2, PT, R188, R0.reuse, PT ;  /* 0x00000000bc00720c */ /* 0x080fe40003f46270 */
[-C--:B------:R-:W-:Y:S02]  /*f020*/  ISETP.GE.AND P4, PT, R209, R0.reuse, PT ;  /* 0x00000000d100720c */ /* 0x080fe40003f86270 */
[-C--:B------:R-:W-:Y:S02]  /*f030*/  ISETP.GE.AND P6, PT, R208, R0.reuse, PT ;  /* 0x00000000d000720c */ /* 0x080fe40003fc6270 */
[-C--:B------:R-:W-:Y:S02]  /*f040*/  ISETP.GE.AND P0, PT, R207, R0.reuse, PT ;  /* 0x00000000cf00720c */ /* 0x080fe40003f06270 */
[----:B------:R-:W-:Y:S02]  /*f050*/  ISETP.GE.AND P1, PT, R206, R0, PT ;  /* 0x00000000ce00720c */ /* 0x000fe40003f26270 */
[----:B------:R-:W-:-:S03]  /*f060*/  SHF.R.S32.HI R89, RZ, 0x1f, R83 ;  /* 0x0000001fff597819 */ /* 0x000fc60000011453 */
[----:B0---4-:R-:W-:Y:S02]  /*f070*/  @!P2 IMAD.WIDE R20, R188, 0x2, R4 ;  /* 0x00000002bc14a825 */ /* 0x011fe400078e0204 */
[CC--:B------:R-:W-:Y:S02]  /*f080*/  @!P4 LEA R6, P3, R209.reuse, R4.reuse, 0x1 ;  /* 0x00000004d106c211 */ /* 0x0c0fe400078608ff */
[----:B------:R-:W-:Y:S01]  /*f090*/  @!P6 LEA R80, P5, R208, R4, 0x1 ;  /* 0x00000004d050e211 */ /* 0x000fe200078a08ff */
[----:B-----5:R0:W-:Y:S01]  /*f0a0*/  @!P2 ST.E.128 desc[UR40][R20.64], R8 ;  /* 0x000000081400a985 */ /* 0x0201e2000c101d28 */
[----:B------:R-:W-:Y:S02]  /*f0b0*/  @!P4 LEA.HI.X R7, R209, R5, R159, 0x1, P3 ;  /* 0x00000005d107c211 */ /* 0x000fe400018f0c9f */
[----:B------:R-:W-:Y:S02]  /*f0c0*/  LOP3.LUT P2, RZ, R82, 0x40, RZ, 0xc0, !PT ;  /* 0x0000004052ff7812 */ /* 0x000fe4000784c0ff */
[----:B------:R-:W-:Y:S01]  /*f0d0*/  LOP3.LUT P3, RZ, R84, 0x80, RZ, 0xc0, !PT ;  /* 0x0000008054ff7812 */ /* 0x000fe2000786c0ff */
[----:B------:R1:W-:Y:S01]  /*f0e0*/  @!P4 ST.E.128 desc[UR40][R6.64], R24 ;  /* 0x000000180600c985 */ /* 0x0003e2000c101d28 */
[----:B------:R-:W-:-:S02]  /*f0f0*/  ISETP.GE.AND P4, PT, R205, R0, PT ;  /* 0x00000000cd00720c */ /* 0x000fc40003f86270 */
[----:B------:R-:W-:-:S05]  /*f100*/  @!P6 LEA.HI.X R81, R208, R5, R158, 0x1, P5 ;  /* 0x00000005d051e211 */ /* 0x000fca00028f0c9e */
[----:B------:R3:W-:Y:S01]  /*f110*/  @!P6 ST.E.128 desc[UR40][R80.64], R32 ;  /* 0x000000205000e985 */ /* 0x0007e2000c101d28 */
[CC--:B0-----:R-:W-:Y:S02]  /*f120*/  @!P1 LEA R20, P6, R206.reuse, R4.reuse, 0x1 ;  /* 0x00000004ce149211 */ /* 0x0c1fe400078c08ff */
[----:B------:R-:W-:Y:S02]  /*f130*/  SHF.R.S32.HI R9, RZ, 0x1f, R87 ;  /* 0x0000001fff097819 */ /* 0x000fe40000011457 */
[-C--:B------:R-:W-:Y:S02]  /*f140*/  @!P1 LEA.HI.X R21, R206, R5.reuse, R156, 0x1, P6 ;  /* 0x00000005ce159211 */ /* 0x080fe400030f0c9c */
[-C--:B-1----:R-:W-:Y:S02]  /*f150*/  @!P0 LEA R6, P5, R207, R4.reuse, 0x1 ;  /* 0x00000004cf068211 */ /* 0x082fe400078a08ff */
[----:B------:R-:W-:Y:S02]  /*f160*/  @P3 LEA R8, P6, R87, R4, 0x1 ;  /* 0x0000000457083211 */ /* 0x000fe400078c08ff */
[----:B------:R-:W-:-:S02]  /*f170*/  @!P0 LEA.HI.X R7, R207, R5, R157, 0x1, P5 ;  /* 0x00000005cf078211 */ /* 0x000fc400028f0c9d */
[-C--:B------:R-:W-:Y:S02]  /*f180*/  @P2 LEA R10, P5, R83, R4.reuse, 0x1 ;  /* 0x00000004530a2211 */ /* 0x080fe400078a08ff */
[-C--:B------:R-:W-:Y:S01]  /*f190*/  @P3 LEA.HI.X R9, R87, R5.reuse, R9, 0x1, P6 ;  /* 0x0000000557093211 */ /* 0x080fe200030f0c09 */
[----:B------:R3:W-:Y:S01]  /*f1a0*/  @!P0 ST.E.128 desc[UR40][R6.64], R40 ;  /* 0x0000002806008985 */ /* 0x0007e2000c101d28 */
[-C--:B------:R-:W-:Y:S02]  /*f1b0*/  @P2 LEA.HI.X R11, R83, R5.reuse, R89, 0x1, P5 ;  /* 0x00000005530b2211 */ /* 0x080fe400028f0c59 */
[C---:B------:R-:W-:Y:S01]  /*f1c0*/  @!P4 LEA R4, P5, R205.reuse, R4, 0x1 ;  /* 0x00000004cd04c211 */ /* 0x040fe200078a08ff */
[----:B------:R3:W-:Y:S03]  /*f1d0*/  @!P1 ST.E.128 desc[UR40][R20.64], R48 ;  /* 0x0000003014009985 */ /* 0x0007e6000c101d28 */
[----:B------:R-:W-:-:S05]  /*f1e0*/  @!P4 LEA.HI.X R5, R205, R5, R152, 0x1, P5 ;  /* 0x00000005cd05c211 */ /* 0x000fca00028f0c98 */
[----:B------:R3:W-:Y:S04]  /*f1f0*/  @!P4 ST.E.128 desc[UR40][R4.64], R56 ;  /* 0x000000380400c985 */ /* 0x0007e8000c101d28 */
[----:B------:R3:W-:Y:S04]  /*f200*/  @P2 ST.E.128 desc[UR40][R10.64], R64 ;  /* 0x000000400a002985 */ /* 0x0007e8000c101d28 */
[----:B------:R3:W-:Y:S02]  /*f210*/  @P3 ST.E.128 desc[UR40][R8.64], R72 ;  /* 0x0000004808003985 */ /* 0x0007e4000c101d28 */
.L_x_762:
[----:B------:R-:W-:Y:S05]  /*f220*/  BSYNC B1 ;  /* 0x0000000000017941 */ /* 0x000fea0003800000 */
.L_x_761:
[----:B------:R-:W-:Y:S01]  /*f230*/  VIADD R3, R3, 0x20 ;  /* 0x0000002003037836 */ /* 0x000fe20000000000 */
[----:B---34-:R1:W3:Y:S04]  /*f240*/  SHFL.IDX PT, R5, R86, 0x1, 0x181f ;  /* 0x00381f0056057f89 */ /* 0x0182e800000e0000 */
[----:B------:R-:W-:Y:S01]  /*f250*/  ISETP.GE.AND P0, PT, R3, R88, PT ;  /* 0x000000580300720c */ /* 0x000fe20003f06270 */
[----:B0-----:R1:W0:-:S12]  /*f260*/  SHFL.IDX PT, R4, R85, 0x1, 0x181f ;  /* 0x00381f0055047f89 */ /* 0x00121800000e0000 */
[----:B-1----:R-:W-:Y:S05]  /*f270*/  @P0 BRA `(.L_x_763) ;  /* 0x0000002800140947 */ /* 0x002fea0003800000 */
[-C--:B------:R-:W-:Y:S02]  /*f280*/  ISETP.GE.AND P5, PT, R209, R0.reuse, PT ;  /* 0x00000000d100720c */ /* 0x080fe40003fa6270 */
[-C--:B------:R-:W-:Y:S02]  /*f290*/  ISETP.GE.AND P6, PT, R188, R0.reuse, PT ;  /* 0x00000000bc00720c */ /* 0x080fe40003fc6270 */
[-C--:B------:R-:W-:Y:S02]  /*f2a0*/  ISETP.GE.AND P4, PT, R208, R0.reuse, PT ;  /* 0x00000000d000720c */ /* 0x080fe40003f86270 */
[-C--:B------:R-:W-:Y:S02]  /*f2b0*/  ISETP.GE.AND P2, PT, R206, R0.reuse, PT ;  /* 0x00000000ce00720c */ /* 0x080fe40003f46270 */
[----:B------:R-:W-:Y:S02]  /*f2c0*/  ISETP.GE.AND P3, PT, R207, R0, PT ;  /* 0x00000000cf00720c */ /* 0x000fe40003f66270 */
[----:B------:R-:W-:-:S03]  /*f2d0*/  LOP3.LUT P0, RZ, R82, 0x40, RZ, 0xc0, !PT ;  /* 0x0000004052ff7812 */ /* 0x000fc6000780c0ff */
[C---:B0----5:R-:W-:Y:S02]  /*f2e0*/  @!P5 LEA R8, P1, R209.reuse, R4, 0x1 ;  /* 0x00000004d108d211 */ /* 0x061fe400078208ff */
[----:B---3--:R-:W-:Y:S02]  /*f2f0*/  @!P6 IMAD.WIDE R6, R188, 0x2, R4 ;  /* 0x00000002bc06e825 */ /* 0x008fe400078e0204 */
[----:B------:R-:W-:Y:S02]  /*f300*/  @!P5 LEA.HI.X R9, R209, R5, R159, 0x1, P1 ;  /* 0x00000005d109d211 */ /* 0x000fe400008f0c9f */
[----:B------:R-:W-:Y:S01]  /*f310*/  ISETP.GE.AND P1, PT, R205, R0, PT ;  /* 0x00000000cd00720c */ /* 0x000fe20003f26270 */
[----:B------:R0:W-:Y:S01]  /*f320*/  @!P6 ST.E.128 desc[UR40][R6.64], R12 ;  /* 0x0000000c0600e985 */ /* 0x0001e2000c101d28 */
[----:B------:R-:W-:-:S03]  /*f330*/  SHF.R.S32.HI R0, RZ, 0x1f, R83 ;  /* 0x0000001fff007819 */ /* 0x000fc60000011453 */
[----:B------:R1:W-:Y:S01]  /*f340*/  @!P5 ST.E.128 desc[UR40][R8.64], R28 ;  /* 0x0000001c0800d985 */ /* 0x0003e2000c101d28 */
[----:B0-----:R-:W-:-:S04]  /*f350*/  @!P4 LEA R6, P6, R208, R4, 0x1 ;  /* 0x00000004d006c211 */ /* 0x001fc800078c08ff */
[-C--:B------:R-:W-:Y:S02]  /*f360*/  @!P4 LEA.HI.X R7, R208, R5.reuse, R158, 0x1, P6 ;  /* 0x00000005d007c211 */ /* 0x080fe400030f0c9e */
[CC--:B------:R-:W-:Y:S02]  /*f370*/  @!P2 LEA R10, P6, R206.reuse, R4.reuse, 0x1 ;  /* 0x00000004ce0aa211 */ /* 0x0c0fe400078c08ff */
[CC--:B-1----:R-:W-:Y:S01]  /*f380*/  @!P3 LEA R8, P5, R207.reuse, R4.reuse, 0x1 ;  /* 0x00000004cf08b211 */ /* 0x0c2fe200078a08ff */
[----:B------:R0:W-:Y:S01]  /*f390*/  @!P4 ST.E.128 desc[UR40][R6.64], R36 ;  /* 0x000000240600c985 */ /* 0x0001e2000c101d28 */
[-C--:B------:R-:W-:Y:S02]  /*f3a0*/  @!P2 LEA.HI.X R11, R206, R5.reuse, R156, 0x1, P6 ;  /* 0x00000005ce0ba211 */ /* 0x080fe400030f0c9c */
[----:B------:R-:W-:Y:S02]  /*f3b0*/  @!P3 LEA.HI.X R9, R207, R5, R157, 0x1, P5 ;  /* 0x00000005cf09b211 */ /* 0x000fe400028f0c9d */
[----:B------:R-:W-:-:S02]  /*f3c0*/  @!P1 LEA R14, P6, R205, R4, 0x1 ;  /* 0x00000004cd0e9211 */ /* 0x000fc400078c08ff */
[----:B------:R-:W-:Y:S01]  /*f3d0*/  @P0 LEA R12, P5, R83, R4, 0x1 ;  /* 0x00000004530c0211 */ /* 0x000fe200078a08ff */
[----:B------:R0:W-:Y:S01]  /*f3e0*/  @!P3 ST.E.128 desc[UR40][R8.64], R44 ;  /* 0x0000002c0800b985 */ /* 0x0001e2000c101d28 */
[-C--:B------:R-:W-:Y:S02]  /*f3f0*/  @!P1 LEA.HI.X R15, R205, R5.reuse, R152, 0x1, P6 ;  /* 0x00000005cd0f9211 */ /* 0x080fe400030f0c98 */
[----:B------:R-:W-:Y:S01]  /*f400*/  @P0 LEA.HI.X R13, R83, R5, R0, 0x1, P5 ;  /* 0x00000005530d0211 */ /* 0x000fe200028f0c00 */
[----:B------:R0:W-:Y:S04]  /*f410*/  @!P2 ST.E.128 desc[UR40][R10.64], R52 ;  /* 0x000000340a00a985 */ /* 0x0001e8000c101d28 */
[----:B------:R0:W-:Y:S04]  /*f420*/  @!P1 ST.E.128 desc[UR40][R14.64], R60 ;  /* 0x0000003c0e009985 */ /* 0x0001e8000c101d28 */
[----:B------:R0:W-:Y:S01]  /*f430*/  @P0 ST.E.128 desc[UR40][R12.64], R68 ;  /* 0x000000440c000985 */ /* 0x0001e2000c101d28 */
[----:B------:R-:W-:-:S13]  /*f440*/  LOP3.LUT P0, RZ, R84, 0x80, RZ, 0xc0, !PT ;  /* 0x0000008054ff7812 */ /* 0x000fda000780c0ff */
[----:B------:R-:W-:Y:S05]  /*f450*/  @!P0 BRA `(.L_x_763) ;  /* 0x00000024009c8947 */ /* 0x000fea0003800000 */
[----:B------:R-:W-:Y:S02]  /*f460*/  LEA R4, P0, R87, R4, 0x1 ;  /* 0x0000000457047211 */ /* 0x000fe400078008ff */
[----:B------:R-:W-:-:S04]  /*f470*/  SHF.R.S32.HI R0, RZ, 0x1f, R87 ;  /* 0x0000001fff007819 */ /* 0x000fc80000011457 */
[----:B------:R-:W-:-:S05]  /*f480*/  LEA.HI.X R5, R87, R5, R0, 0x1, P0 ;  /* 0x0000000557057211 */ /* 0x000fca00000f0c00 */
[----:B------:R1:W-:Y:S01]  /*f490*/  ST.E.128 desc[UR40][R4.64], R76 ;  /* 0x0000004c04007985 */ /* 0x0003e2000c101d28 */
[----:B------:R-:W-:Y:S05]  /*f4a0*/  BRA `(.L_x_763) ;  /* 0x0000002400887947 */ /* 0x000fea0003800000 */
.L_x_760:
[----:B------:R-:W5:Y:S01]  /*f4b0*/  LDL R10, [R1+0x6c] ;  /* 0x00006c00010a7983 */ /* 0x000f620000100800 */
[----:B0---4-:R-:W0:Y:S01]  /*f4c0*/  LDC R9, c[0x0][0xbe8] ;  /* 0x0002fa00ff097b82 */ /* 0x011e220000000800 */
[----:B------:R-:W-:Y:S01]  /*f4d0*/  ULDC.64 UR4, c[0x0][0xb08] ;  /* 0x0002c20000047ab9 */ /* 0x000fe20000000a00 */
[----:B------:R-:W-:Y:S01]  /*f4e0*/  IMAD R11, R202, 0x40, R191 ;  /* 0x00000040ca0b7824 */ /* 0x000fe200078e02bf */
[----:B------:R-:W-:Y:S01]  /*f4f0*/  BSSY B1, `(.L_x_764) ;  /* 0x00000e4000017945 */ /* 0x000fe20003800000 */
[----:B------:R-:W-:Y:S01]  /*f500*/  IMAD R3, R5, UR4, RZ ;  /* 0x0000000405037c24 */ /* 0x000fe2000f8e02ff */
[----:B------:R-:W-:Y:S01]  /*f510*/  SHF.R.S32.HI R21, RZ, 0x1f, R212 ;  /* 0x0000001fff157819 */ /* 0x000fe200000114d4 */
[C---:B------:R-:W-:Y:S01]  /*f520*/  IMAD.WIDE.U32 R6, R0.reuse, UR4, RZ ;  /* 0x0000000400067c25 */ /* 0x040fe2000f8e00ff */
[----:B---3--:R-:W-:Y:S02]  /*f530*/  SHF.R.S32.HI R152, RZ, 0x1f, R213 ;  /* 0x0000001fff987819 */ /* 0x008fe400000114d5 */
[----:B------:R-:W-:Y:S01]  /*f540*/  SHF.R.S32.HI R156, RZ, 0x1f, R214 ;  /* 0x0000001fff9c7819 */ /* 0x000fe200000114d6 */
[----:B------:R-:W-:Y:S01]  /*f550*/  IMAD R3, R0, UR5, R3 ;  /* 0x0000000500037c24 */ /* 0x000fe2000f8e0203 */
[----:B------:R-:W-:Y:S01]  /*f560*/  ULDC.64 UR4, c[0x0][0xb38] ;  /* 0x0002ce0000047ab9 */ /* 0x000fe20000000a00 */
[----:B------:R-:W-:Y:S01]  /*f570*/  SHF.R.S32.HI R0, RZ, 0x1f, R200 ;  /* 0x0000001fff007819 */ /* 0x000fe200000114c8 */
[----:B------:R-:W-:Y:S01]  /*f580*/  VIADD R177, R193, 0x48 ;  /* 0x00000048c1b17836 */ /* 0x000fe20000000000 */
[----:B------:R-:W-:Y:S01]  /*f590*/  SHF.R.S32.HI R157, RZ, 0x1f, R215 ;  /* 0x0000001fff9d7819 */ /* 0x000fe200000114d7 */
[----:B------:R-:W-:Y:S01]  /*f5a0*/  IMAD.IADD R7, R7, 0x1, R3 ;  /* 0x0000000107077824 */ /* 0x000fe200078e0203 */
[----:B------:R-:W-:Y:S01]  /*f5b0*/  SHF.R.S32.HI R158, RZ, 0x1f, R218 ;  /* 0x0000001fff9e7819 */ /* 0x000fe200000114da */
[----:B------:R-:W-:Y:S01]  /*f5c0*/  VIADD R179, R193, 0x40 ;  /* 0x00000040c1b37836 */ /* 0x000fe20000000000 */
[----:B------:R-:W-:Y:S01]  /*f5d0*/  SHF.R.S32.HI R159, RZ, 0x1f, R219 ;  /* 0x0000001fff9f7819 */ /* 0x000fe200000114db */
[----:B------:R-:W-:Y:S01]  /*f5e0*/  IMAD.WIDE.U32 R6, R199, UR4, R6 ;  /* 0x00000004c7067c25 */ /* 0x000fe2000f8e0006 */
[----:B------:R-:W-:-:S02]  /*f5f0*/  SHF.R.S32.HI R160, RZ, 0x1f, R220 ;  /* 0x0000001fffa07819 */ /* 0x000fc400000114dc */
[----:B------:R-:W-:Y:S01]  /*f600*/  SHF.R.S32.HI R161, RZ, 0x1f, R221 ;  /* 0x0000001fffa17819 */ /* 0x000fe200000114dd */
[----:B------:R-:W-:Y:S01]  /*f610*/  IMAD R7, R199, UR5, R7 ;  /* 0x00000005c7077c24 */ /* 0x000fe2000f8e0207 */
[----:B0-----:R-:W-:Y:S01]  /*f620*/  ISETP.NE.AND P0, PT, R9, 0x1, PT ;  /* 0x000000010900780c */ /* 0x001fe20003f05270 */
[----:B------:R-:W-:Y:S01]  /*f630*/  ULDC.64 UR4, c[0x0][0xb40] ;  /* 0x0002d00000047ab9 */ /* 0x000fe20000000a00 */
[C---:B------:R-:W-:Y:S01]  /*f640*/  VIADD R181, R193.reuse, 0x38 ;  /* 0x00000038c1b57836 */ /* 0x040fe20000000000 */
[----:B------:R-:W-:Y:S01]  /*f650*/  SHF.R.S32.HI R162, RZ, 0x1f, R222 ;  /* 0x0000001fffa27819 */ /* 0x000fe200000114de */
[----:B------:R-:W-:Y:S01]  /*f660*/  IMAD R0, R0, UR4, RZ ;  /* 0x0000000400007c24 */ /* 0x000fe2000f8e02ff */
[----:B------:R-:W-:Y:S01]  /*f670*/  SHF.R.S32.HI R163, RZ, 0x1f, R223 ;  /* 0x0000001fffa37819 */ /* 0x000fe200000114df */
[C---:B------:R-:W-:Y:S01]  /*f680*/  IMAD.WIDE.U32 R6, R200.reuse, UR4, R6 ;  /* 0x00000004c8067c25 */ /* 0x040fe2000f8e0006 */
[----:B------:R-:W-:Y:S02]  /*f690*/  SHF.R.S32.HI R164, RZ, 0x1f, R224 ;  /* 0x0000001fffa47819 */ /* 0x000fe400000114e0 */
[----:B------:R-:W-:Y:S01]  /*f6a0*/  SHF.R.S32.HI R165, RZ, 0x1f, R225 ;  /* 0x0000001fffa57819 */ /* 0x000fe200000114e1 */
[----:B------:R-:W-:Y:S01]  /*f6b0*/  IMAD R0, R200, UR5, R0 ;  /* 0x00000005c8007c24 */ /* 0x000fe2000f8e0200 */
[----:B------:R-:W-:Y:S01]  /*f6c0*/  ULDC.64 UR4, c[0x0][0xb48] ;  /* 0x0002d20000047ab9 */ /* 0x000fe20000000a00 */
[----:B------:R-:W-:Y:S01]  /*f6d0*/  VIADD R183, R193, 0x30 ;  /* 0x00000030c1b77836 */ /* 0x000fe20000000000 */
[----:B------:R-:W0:Y:S01]  /*f6e0*/  @P0 LDC R8, c[0x0][0xbec] ;  /* 0x0002fb00ff080b82 */ /* 0x000e220000000800 */
[----:B------:R-:W-:Y:S01]  /*f6f0*/  IMAD.IADD R7, R7, 0x1, R0 ;  /* 0x0000000107077824 */ /* 0x000fe200078e0200 */
[----:B------:R-:W-:Y:S01]  /*f700*/  SHF.R.S32.HI R166, RZ, 0x1f, R228 ;  /* 0x0000001fffa67819 */ /* 0x000fe200000114e4 */
[----:B------:R-:W-:Y:S01]  /*f710*/  VIADD R199, R193, 0x28 ;  /* 0x00000028c1c77836 */ /* 0x000fe20000000000 */
[----:B------:R-:W-:Y:S01]  /*f720*/  SHF.R.S32.HI R167, RZ, 0x1f, R229 ;  /* 0x0000001fffa77819 */ /* 0x000fe200000114e5 */
[----:B------:R-:W-:Y:S01]  /*f730*/  IMAD.WIDE.U32 R6, R211, UR4, R6 ;  /* 0x00000004d3067c25 */ /* 0x000fe2000f8e0006 */
[----:B------:R-:W-:-:S02]  /*f740*/  SHF.R.S32.HI R168, RZ, 0x1f, R230 ;  /* 0x0000001fffa87819 */ /* 0x000fc400000114e6 */
[----:B------:R-:W3:Y:S01]  /*f750*/  @P0 LDC R0, c[0x0][0xbf0] ;  /* 0x0002fc00ff000b82 */ /* 0x000ee20000000800 */
[----:B------:R-:W-:Y:S01]  /*f760*/  IMAD R7, R211, UR5, R7 ;  /* 0x00000005d3077c24 */ /* 0x000fe2000f8e0207 */
[----:B------:R-:W-:Y:S01]  /*f770*/  ULDC.64 UR4, c[0x0][0xb30] ;  /* 0x0002cc0000047ab9 */ /* 0x000fe20000000a00 */
        /* <DEDUP_REMOVED lines=24> */
[----:B--2---:R-:W-:Y:S01]  /*f900*/  VIADD R217, R193, 0x8 ;  /* 0x00000008c1d97836 */ /* 0x004fe20000000000 */
[----:B------:R-:W-:-:S02]  /*f910*/  SHF.R.S32.HI R201, RZ, 0x1f, R201 ;  /* 0x0000001fffc97819 */ /* 0x000fc400000114c9 */
[----:B------:R-:W-:Y:S02]  /*f920*/  SHF.R.S32.HI R204, RZ, 0x1f, R204 ;  /* 0x0000001fffcc7819 */ /* 0x000fe400000114cc */
[----:B------:R-:W-:Y:S02]  /*f930*/  SHF.R.S32.HI R216, RZ, 0x1f, R216 ;  /* 0x0000001fffd87819 */ /* 0x000fe400000114d8 */
[----:B------:R-:W-:Y:S02]  /*f940*/  SHF.R.S32.HI R226, RZ, 0x1f, R226 ;  /* 0x0000001fffe27819 */ /* 0x000fe400000114e2 */
[----:B------:R-:W-:Y:S01]  /*f950*/  SHF.R.S32.HI R227, RZ, 0x1f, R193 ;  /* 0x0000001fffe37819 */ /* 0x000fe200000114c1 */
[----:B-----5:R-:W-:-:S04]  /*f960*/  IMAD R3, R202, 0x40, R10 ;  /* 0x00000040ca037824 */ /* 0x020fc800078e020a */
[----:B0-----:R-:W-:-:S04]  /*f970*/  @P0 IMAD.HI.U32 R8, R3, R8, RZ ;  /* 0x0000000803080227 */ /* 0x001fc800078e00ff */
[----:B------:R-:W-:Y:S01]  /*f980*/  IMAD.MOV.U32 R5, RZ, RZ, R3 ;  /* 0x000000ffff057224 */ /* 0x000fe200078e0003 */
[----:B---3--:R-:W-:-:S05]  /*f990*/  @P0 SHF.R.U32.HI R5, RZ, R0, R8 ;  /* 0x00000000ff050219 */ /* 0x008fca0000011608 */
[----:B------:R-:W-:Y:S02]  /*f9a0*/  IMAD.MOV R0, RZ, RZ, -R5 ;  /* 0x000000ffff007224 */ /* 0x000fe400078e0a05 */
[----:B------:R-:W-:-:S04]  /*f9b0*/  IMAD.WIDE.U32 R6, R5, UR4, R6 ;  /* 0x0000000405067c25 */ /* 0x000fc8000f8e0006 */
[----:B------:R-:W-:Y:S02]  /*f9c0*/  IMAD R3, R9, R0, R3 ;  /* 0x0000000009037224 */ /* 0x000fe400078e0203 */
[----:B------:R-:W-:Y:S01]  /*f9d0*/  IMAD R0, R4, R9, RZ ;  /* 0x0000000904007224 */ /* 0x000fe200078e02ff */
[----:B------:R-:W-:-:S05]  /*f9e0*/  SHF.R.S32.HI R4, RZ, 0x1f, R5 ;  /* 0x0000001fff047819 */ /* 0x000fca0000011405 */
[----:B------:R-:W-:-:S04]  /*f9f0*/  IMAD R4, R4, UR4, RZ ;  /* 0x0000000404047c24 */ /* 0x000fc8000f8e02ff */
[----:B------:R-:W-:Y:S01]  /*fa00*/  IMAD R4, R5, UR5, R4 ;  /* 0x0000000505047c24 */ /* 0x000fe2000f8e0204 */
[----:B------:R-:W-:-:S03]  /*fa10*/  ULDC.64 UR4, c[0x0][0xb28] ;  /* 0x0002ca0000047ab9 */ /* 0x000fc60000000a00 */
[----:B------:R-:W-:Y:S01]  /*fa20*/  IMAD.IADD R7, R7, 0x1, R4 ;  /* 0x0000000107077824 */ /* 0x000fe200078e0204 */
[----:B------:R-:W-:Y:S01]  /*fa30*/  SHF.R.S32.HI R4, RZ, 0x1f, R3 ;  /* 0x0000001fff047819 */ /* 0x000fe20000011403 */
[----:B------:R-:W-:-:S04]  /*fa40*/  IMAD.WIDE.U32 R6, R3, UR4, R6 ;  /* 0x0000000403067c25 */ /* 0x000fc8000f8e0006 */
[----:B------:R-:W-:-:S04]  /*fa50*/  IMAD R4, R4, UR4, RZ ;  /* 0x0000000404047c24 */ /* 0x000fc8000f8e02ff */
[----:B------:R-:W-:Y:S01]  /*fa60*/  IMAD R4, R3, UR5, R4 ;  /* 0x0000000503047c24 */ /* 0x000fe2000f8e0204 */
[----:B------:R-:W-:Y:S02]  /*fa70*/  ULDC.64 UR4, c[0x0][0xb00] ;  /* 0x0002c00000047ab9 */ /* 0x000fe40000000a00 */
[----:B------:R-:W-:Y:S01]  /*fa80*/  LEA R3, P0, R6, UR4, 0x2 ;  /* 0x0000000406037c11 */ /* 0x000fe2000f8010ff */
[----:B------:R-:W-:-:S04]  /*fa90*/  IMAD.IADD R4, R7, 0x1, R4 ;  /* 0x0000000107047824 */ /* 0x000fc800078e0204 */
[----:B------:R0:W2:Y:S01]  /*faa0*/  SHFL.IDX PT, R13, R3, RZ, 0x1c1f ;  /* 0x001c1fff030d7589 */ /* 0x0000a200000e0000 */
[----:B------:R-:W-:Y:S01]  /*fab0*/  LEA.HI.X R10, R6, UR5, R4, 0x2, P0 ;  /* 0x00000005060a7c11 */ /* 0x000fe200080f1404 */
[----:B------:R-:W-:Y:S01]  /*fac0*/  VIADD R4, R2, 0x28c20 ;  /* 0x00028c2002047836 */ /* 0x000fe20000000000 */
[----:B------:R-:W-:-:S03]  /*fad0*/  ISETP.GE.AND P0, PT, R11, R0, PT ;  /* 0x000000000b00720c */ /* 0x000fc60003f06270 */
[----:B------:R0:W3:Y:S01]  /*fae0*/  SHFL.IDX PT, R12, R10, RZ, 0x1c1f ;  /* 0x001c1fff0a0c7589 */ /* 0x0000e200000e0000 */
[----:B------:R-:W-:-:S04]  /*faf0*/  PRMT R4, RZ, 0x654, R4 ;  /* 0x00000654ff047816 */ /* 0x000fc80000000004 */
[----:B------:R0:W-:Y:S05]  /*fb00*/  SYNCS.ARRIVE.TRANS64.RED.A1T0 RZ, [R4+URZ], RZ ;  /* 0x000000ff04ff79a7 */ /* 0x0001ea000810043f */
[----:B------:R-:W-:Y:S05]  /*fb10*/  @P0 BRA `(.L_x_765) ;  /* 0x0000000800040947 */ /* 0x000fea0003800000 */
[----:B------:R-:W-:Y:S02]  /*fb20*/  ULDC UR4, c[0x0][0xac8] ;  /* 0x0002b20000047ab9 */ /* 0x000fe40000000800 */
[----:B------:R-:W-:Y:S02]  /*fb30*/  ISETP.GE.AND P0, PT, R193, UR4, PT ;  /* 0x00000004c1007c0c */ /* 0x000fe4000bf06270 */
[----:B------:R-:W-:Y:S02]  /*fb40*/  ISETP.GE.AND P5, PT, R236, UR4, PT ;  /* 0x00000004ec007c0c */ /* 0x000fe4000bfa6270 */
[----:B------:R-:W-:Y:S02]  /*fb50*/  ISETP.GE.AND P4, PT, R235, UR4, PT ;  /* 0x00000004eb007c0c */ /* 0x000fe4000bf86270 */
[----:B------:R-:W-:-:S07]  /*fb60*/  ISETP.GE.AND P3, PT, R234, UR4, PT ;  /* 0x00000004ea007c0c */ /* 0x000fce000bf66270 */
[----:B0-2---:R-:W-:-:S04]  /*fb70*/  @!P0 LEA R4, P1, R193, R13, 0x2 ;  /* 0x0000000dc1048211 */ /* 0x005fc800078210ff */
[----:B---3--:R-:W-:-:S05]  /*fb80*/  @!P0 LEA.HI.X R5, R193, R12, R227, 0x2, P1 ;  /* 0x0000000cc1058211 */ /* 0x008fca00008f14e3 */
[----:B------:R0:W-:Y:S01]  /*fb90*/  @!P0 ST.E.64 desc[UR40][R4.64], R24 ;  /* 0x0000001804008985 */ /* 0x0001e2000c101b28 */
[----:B------:R-:W-:-:S13]  /*fba0*/  ISETP.GE.AND P0, PT, R217, UR4, PT ;  /* 0x00000004d9007c0c */ /* 0x000fda000bf06270 */
[----:B0-----:R-:W-:-:S04]  /*fbb0*/  @!P0 LEA R4, P1, R217, R13, 0x2 ;  /* 0x0000000dd9048211 */ /* 0x001fc800078210ff */
[----:B------:R-:W-:Y:S02]  /*fbc0*/  @!P0 LEA.HI.X R5, R217, R12, R226, 0x2, P1 ;  /* 0x0000000cd9058211 */ /* 0x000fe400008f14e2 */
[----:B------:R-:W-:-:S03]  /*fbd0*/  ISETP.GE.AND P1, PT, R203, UR4, PT ;  /* 0x00000004cb007c0c */ /* 0x000fc6000bf26270 */
[----:B------:R0:W-:Y:S01]  /*fbe0*/  @!P0 ST.E.64 desc[UR40][R4.64], R28 ;  /* 0x0000001c04008985 */ /* 0x0001e2000c101b28 */
[----:B------:R-:W-:-:S13]  /*fbf0*/  ISETP.GE.AND P0, PT, R211, UR4, PT ;  /* 0x00000004d3007c0c */ /* 0x000fda000bf06270 */
[----:B0-----:R-:W-:-:S04]  /*fc00*/  @!P0 LEA R4, P2, R211, R13, 0x2 ;  /* 0x0000000dd3048211 */ /* 0x001fc800078410ff */
[----:B------:R-:W-:-:S05]  /*fc10*/  @!P0 LEA.HI.X R5, R211, R12, R216, 0x2, P2 ;  /* 0x0000000cd3058211 */ /* 0x000fca00010f14d8 */
[----:B------:R0:W-:Y:S01]  /*fc20*/  @!P0 ST.E.64 desc[UR40][R4.64], R32 ;  /* 0x0000002004008985 */ /* 0x0001e2000c101b28 */
[----:B------:R-:W-:Y:S02]  /*fc30*/  ISETP.GE.AND P0, PT, R200, UR4, PT ;  /* 0x00000004c8007c0c */ /* 0x000fe4000bf06270 */
        /* <DEDUP_REMOVED lines=25> */
[----:B------:R-:W-:Y:S02]  /*fdd0*/  @!P1 LEA.HI.X R5, R176, R12, R177, 0x2, P2 ;  /* 0x0000000cb0059211 */ /* 0x000fe400010f14b1 */
[----:B------:R-:W-:-:S03]  /*fde0*/  @!P4 LEA R6, P2, R235, R13, 0x2 ;  /* 0x0000000deb06c211 */ /* 0x000fc600078410ff */
[----:B------:R0:W-:Y:S01]  /*fdf0*/  @!P1 ST.E.64 desc[UR40][R4.64], R60 ;  /* 0x0000003c04009985 */ /* 0x0001e2000c101b28 */
[----:B------:R-:W-:Y:S02]  /*fe00*/  @!P4 LEA.HI.X R7, R235, R12, R173, 0x2, P2 ;  /* 0x0000000ceb07c211 */ /* 0x000fe400010f14ad */
[----:B------:R-:W-:Y:S02]  /*fe10*/  ISETP.GE.AND P2, PT, R231, UR4, PT ;  /* 0x00000004e7007c0c */ /* 0x000fe4000bf46270 */
[----:B0-----:R-:W-:-:S04]  /*fe20*/  @!P0 LEA R4, P1, R237, R13, 0x2 ;  /* 0x0000000ded048211 */ /* 0x001fc800078210ff */
[----:B------:R-:W-:Y:S02]  /*fe30*/  @!P0 LEA.HI.X R5, R237, R12, R175, 0x2, P1 ;  /* 0x0000000ced058211 */ /* 0x000fe400008f14af */
[----:B------:R-:W-:-:S03]  /*fe40*/  ISETP.GE.AND P1, PT, R232, UR4, PT ;  /* 0x00000004e8007c0c */ /* 0x000fc6000bf26270 */
[----:B------:R0:W-:Y:S01]  /*fe50*/  @!P0 ST.E.64 desc[UR40][R4.64], R64 ;  /* 0x0000004004008985 */ /* 0x0001e2000c101b28 */
[----:B------:R-:W-:Y:S02]  /*fe60*/  ISETP.GE.AND P0, PT, R233, UR4, PT ;  /* 0x00000004e9007c0c */ /* 0x000fe4000bf06270 */
[----:B0-----:R-:W-:-:S04]  /*fe70*/  @!P5 LEA R4, P6, R236, R13, 0x2 ;  /* 0x0000000dec04d211 */ /* 0x001fc800078c10ff */
[----:B------:R-:W-:Y:S02]  /*fe80*/  @!P5 LEA.HI.X R5, R236, R12, R174, 0x2, P6 ;  /* 0x0000000cec05d211 */ /* 0x000fe400030f14ae */
[----:B------:R-:W-:-:S03]  /*fe90*/  @!P3 LEA R8, P6, R234, R13, 0x2 ;  /* 0x0000000dea08b211 */ /* 0x000fc600078c10ff */
[----:B------:R0:W-:Y:S01]  /*fea0*/  @!P5 ST.E.64 desc[UR40][R4.64], R68 ;  /* 0x000000440400d985 */ /* 0x0001e2000c101b28 */
[----:B------:R-:W-:-:S03]  /*feb0*/  @!P3 LEA.HI.X R9, R234, R12, R172, 0x2, P6 ;  /* 0x0000000cea09b211 */ /* 0x000fc600030f14ac */
[----:B------:R2:W-:Y:S04]  /*fec0*/  @!P4 ST.E.64 desc[UR40][R6.64], R72 ;  /* 0x000000480600c985 */ /* 0x0005e8000c101b28 */
[----:B------:R3:W-:Y:S01]  /*fed0*/  @!P3 ST.E.64 desc[UR40][R8.64], R76 ;  /* 0x0000004c0800b985 */ /* 0x0007e2000c101b28 */
[----:B------:R-:W-:Y:S02]  /*fee0*/  ISETP.GE.AND P3, PT, R230, UR4, PT ;  /* 0x00000004e6007c0c */ /* 0x000fe4000bf66270 */
[----:B0-----:R-:W-:-:S04]  /*fef0*/  @!P0 LEA R4, P4, R233, R13, 0x2 ;  /* 0x0000000de9048211 */ /* 0x001fc800078810ff */
        /* <DEDUP_REMOVED lines=12> */
[----:B0-----:R-:W-:-:S04]  /*ffc0*/  @!P3 LEA R4, P6, R230, R13, 0x2 ;  /* 0x0000000de604b211 */ /* 0x001fc800078c10ff */
[----:B------:R-:W-:Y:S02]  /*ffd0*/  @!P3 LEA.HI.X R5, R230, R12, R168, 0x2, P6 ;  /* 0x0000000ce605b211 */ /* 0x000fe400030f14a8 */
[----:B--2---:R-:W-:-:S03]  /*ffe0*/  @!P4 LEA R6, P0, R229, R13, 0x2 ;  /* 0x0000000de506c211 */ /* 0x004fc600078010ff */
[----:B------:R0:W-:Y:S01]  /*fff0*/  @!P3 ST.E.64 desc[UR40][R4.64], R92 ;  /* 0x0000005c0400b985 */ /* 0x0001e2000c101b28 */
[-C--:B------:R-:W-:Y:S02]  /*10000*/  @!P4 LEA.HI.X R7, R229, R12.reuse, R167, 0x2, P0 ;  /* 0x0000000ce507c211 */ /* 0x080fe400000f14a7 */
[----:B------:R-:W-:Y:S02]  /*10010*/  ISETP.GE.AND P0, PT, R223, UR4, PT ;  /* 0x00000004df007c0c */ /* 0x000fe4000bf06270 */
[CC--:B---3--:R-:W-:Y:S01]  /*10020*/  @!P5 LEA R8, P6, R228.reuse, R13.reuse, 0x2 ;  /* 0x0000000de408d211 */ /* 0x0c8fe200078c10ff */
[----:B------:R2:W-:Y:S01]  /*10030*/  @!P4 ST.E.64 desc[UR40][R6.64], R96 ;  /* 0x000000600600c985 */ /* 0x0005e2000c101b28 */
[----:B------:R-:W-:Y:S02]  /*10040*/  ISETP.GE.AND P4, PT, R221, UR4, PT ;  /* 0x00000004dd007c0c */ /* 0x000fe4000bf86270 */
[----:B------:R-:W-:Y:S02]  /*10050*/  @!P5 LEA.HI.X R9, R228, R12, R166, 0x2, P6 ;  /* 0x0000000ce409d211 */ /* 0x000fe400030f14a6 */
[----:B0-----:R-:W-:-:S03]  /*10060*/  @!P2 LEA R4, P6, R225, R13, 0x2 ;  /* 0x0000000de104a211 */ /* 0x001fc600078c10ff */
[----:B------:R0:W-:Y:S01]  /*10070*/  @!P5 ST.E.64 desc[UR40][R8.64], R100 ;  /* 0x000000640800d985 */ /* 0x0001e2000c101b28 */
[----:B------:R-:W-:Y:S02]  /*10080*/  ISETP.GE.AND P5, PT, R222, UR4, PT ;  /* 0x00000004de007c0c */ /* 0x000fe4000bfa6270 */
[----:B------:R-:W-:Y:S02]  /*10090*/  @!P2 LEA.HI.X R5, R225, R12, R165, 0x2, P6 ;  /* 0x0000000ce105a211 */ /* 0x000fe400030f14a5 */
[----:B--2---:R-:W-:-:S03]  /*100a0*/  @!P1 LEA R6, P3, R224, R13, 0x2 ;  /* 0x0000000de0069211 */ /* 0x004fc600078610ff */
[----:B------:R2:W-:Y:S01]  /*100b0*/  @!P2 ST.E.64 desc[UR40][R4.64], R104 ;  /* 0x000000680400a985 */ /* 0x0005e2000c101b28 */
[-C--:B------:R-:W-:Y:S02]  /*100c0*/  @!P1 LEA.HI.X R7, R224, R12.reuse, R164, 0x2, P3 ;  /* 0x0000000ce0079211 */ /* 0x080fe400018f14a4 */
[----:B------:R-:W-:Y:S02]  /*100d0*/  ISETP.GE.AND P3, PT, R220, UR4, PT ;  /* 0x00000004dc007c0c */ /* 0x000fe4000bf66270 */
[CC--:B0-----:R-:W-:Y:S01]  /*100e0*/  @!P0 LEA R8, P6, R223.reuse, R13.reuse, 0x2 ;  /* 0x0000000ddf088211 */ /* 0x0c1fe200078c10ff */
[----:B------:R0:W-:Y:S03]  /*100f0*/  @!P1 ST.E.64 desc[UR40][R6.64], R108 ;  /* 0x0000006c06009985 */ /* 0x0001e6000c101b28 */
[----:B------:R-:W-:Y:S02]  /*10100*/  @!P0 LEA.HI.X R9, R223, R12, R163, 0x2, P6 ;  /* 0x0000000cdf098211 */ /* 0x000fe400030f14a3 */
[----:B--2---:R-:W-:-:S03]  /*10110*/  @!P5 LEA R4, P1, R222, R13, 0x2 ;  /* 0x0000000dde04d211 */ /* 0x004fc600078210ff */
[----:B------:R2:W-:Y:S01]  /*10120*/  @!P0 ST.E.64 desc[UR40][R8.64], R112 ;  /* 0x0000007008008985 */ /* 0x0005e2000c101b28 */
[----:B------:R-:W-:Y:S02]  /*10130*/  ISETP.GE.AND P0, PT, R219, UR4, PT ;  /* 0x00000004db007c0c */ /* 0x000fe4000bf06270 */
[-C--:B------:R-:W-:Y:S02]  /*10140*/  @!P5 LEA.HI.X R5, R222, R12.reuse, R162, 0x2, P1 ;  /* 0x0000000cde05d211 */ /* 0x080fe400008f14a2 */
[----:B------:R-:W-:Y:S02]  /*10150*/  ISETP.GE.AND P1, PT, R218, UR4, PT ;  /* 0x00000004da007c0c */ /* 0x000fe4000bf26270 */
[C---:B0-----:R-:W-:Y:S01]  /*10160*/  @!P4 LEA R6, P2, R221.reuse, R13, 0x2 ;  /* 0x0000000ddd06c211 */ /* 0x041fe200078410ff */
[----:B------:R0:W-:Y:S03]  /*10170*/  @!P5 ST.E.64 desc[UR40][R4.64], R116 ;  /* 0x000000740400d985 */ /* 0x0001e6000c101b28 */
[----:B------:R-:W-:-:S02]  /*10180*/  @!P4 LEA.HI.X R7, R221, R12, R161, 0x2, P2 ;  /* 0x0000000cdd07c211 */ /* 0x000fc400010f14a1 */
[----:B------:R-:W-:Y:S02]  /*10190*/  ISETP.GE.AND P2, PT, R213, UR4, PT ;  /* 0x00000004d5007c0c */ /* 0x000fe4000bf46270 */
[CC--:B--2---:R-:W-:Y:S01]  /*101a0*/  @!P3 LEA R8, P6, R220.reuse, R13.reuse, 0x2 ;  /* 0x0000000ddc08b211 */ /* 0x0c4fe200078c10ff */
[----:B------:R2:W-:Y:S01]  /*101b0*/  @!P4 ST.E.64 desc[UR40][R6.64], R120 ;  /* 0x000000780600c985 */ /* 0x0005e2000c101b28 */
[----:B------:R-:W-:Y:S02]  /*101c0*/  ISETP.GE.AND P4, PT, R215, UR4, PT ;  /* 0x00000004d7007c0c */ /* 0x000fe4000bf86270 */
[----:B------:R-:W-:Y:S02]  /*101d0*/  @!P3 LEA.HI.X R9, R220, R12, R160, 0x2, P6 ;  /* 0x0000000cdc09b211 */ /* 0x000fe400030f14a0 */
[----:B0-----:R-:W-:-:S03]  /*101e0*/  @!P0 LEA R4, P5, R219, R13, 0x2 ;  /* 0x0000000ddb048211 */ /* 0x001fc600078a10ff */
[----:B------:R0:W-:Y:S01]  /*101f0*/  @!P3 ST.E.64 desc[UR40][R8.64], R124 ;  /* 0x0000007c0800b985 */ /* 0x0001e2000c101b28 */
[----:B------:R-:W-:Y:S02]  /*10200*/  ISETP.GE.AND P3, PT, R214, UR4, PT ;  /* 0x00000004d6007c0c */ /* 0x000fe4000bf66270 */
[-C--:B------:R-:W-:Y:S02]  /*10210*/  @!P0 LEA.HI.X R5, R219, R12.reuse, R159, 0x2, P5 ;  /* 0x0000000cdb058211 */ /* 0x080fe400028f149f */
[----:B------:R-:W-:Y:S02]  /*10220*/  ISETP.GE.AND P5, PT, R212, UR4, PT ;  /* 0x00000004d4007c0c */ /* 0x000fe4000bfa6270 */
[C---:B--2---:R-:W-:Y:S01]  /*10230*/  @!P1 LEA R6, P6, R218.reuse, R13, 0x2 ;  /* 0x0000000dda069211 */ /* 0x044fe200078c10ff */
[----:B------:R2:W-:Y:S03]  /*10240*/  @!P0 ST.E.64 desc[UR40][R4.64], R128 ;  /* 0x0000008004008985 */ /* 0x0005e6000c101b28 */
[----:B------:R-:W-:-:S03]  /*10250*/  @!P1 LEA.HI.X R7, R218, R12, R158, 0x2, P6 ;  /* 0x0000000cda079211 */ /* 0x000fc600030f149e */
[CC--:B0-----:R-:W-:Y:S02]  /*10260*/  @!P3 LEA R8, P6, R214.reuse, R13.reuse, 0x2 ;  /* 0x0000000dd608b211 */ /* 0x0c1fe400078c10ff */
[----:B------:R0:W-:Y:S02]  /*10270*/  @!P1 ST.E.64 desc[UR40][R6.64], R132 ;  /* 0x0000008406009985 */ /* 0x0001e4000c101b28 */
[----:B------:R-:W-:Y:S02]  /*10280*/  @!P3 LEA.HI.X R9, R214, R12, R156, 0x2, P6 ;  /* 0x0000000cd609b211 */ /* 0x000fe400030f149c */
[----:B--2---:R-:W-:-:S04]  /*10290*/  @!P4 LEA R4, P0, R215, R13, 0x2 ;  /* 0x0000000dd704c211 */ /* 0x004fc800078010ff */
[-C--:B------:R-:W-:Y:S02]  /*102a0*/  @!P4 LEA.HI.X R5, R215, R12.reuse, R157, 0x2, P0 ;  /* 0x0000000cd705c211 */ /* 0x080fe400000f149d */
[CC--:B------:R-:W-:Y:S02]  /*102b0*/  @!P5 LEA R14, P0, R212.reuse, R13.reuse, 0x2 ;  /* 0x0000000dd40ed211 */ /* 0x0c0fe400078010ff */
[C---:B0-----:R-:W-:Y:S01]  /*102c0*/  @!P2 LEA R6, P1, R213.reuse, R13, 0x2 ;  /* 0x0000000dd506a211 */ /* 0x041fe200078210ff */
[----:B------:R4:W-:Y:S01]  /*102d0*/  @!P4 ST.E.64 desc[UR40][R4.64], R136 ;  /* 0x000000880400c985 */ /* 0x0009e2000c101b28 */
[-C--:B------:R-:W-:Y:S02]  /*102e0*/  @!P5 LEA.HI.X R15, R212, R12.reuse, R21, 0x2, P0 ;  /* 0x0000000cd40fd211 */ /* 0x080fe400000f1415 */
[----:B------:R-:W-:Y:S01]  /*102f0*/  @!P2 LEA.HI.X R7, R213, R12, R152, 0x2, P1 ;  /* 0x0000000cd507a211 */ /* 0x000fe200008f1498 */
[----:B------:R4:W-:Y:S04]  /*10300*/  @!P3 ST.E.64 desc[UR40][R8.64], R140 ;  /* 0x0000008c0800b985 */ /* 0x0009e8000c101b28 */
[----:B------:R4:W-:Y:S04]  /*10310*/  @!P2 ST.E.64 desc[UR40][R6.64], R144 ;  /* 0x000000900600a985 */ /* 0x0009e8000c101b28 */
[----:B------:R4:W-:Y:S02]  /*10320*/  @!P5 ST.E.64 desc[UR40][R14.64], R148 ;  /* 0x000000940e00d985 */ /* 0x0009e4000c101b28 */
.L_x_765:
[----:B------:R-:W-:Y:S05]  /*10330*/  BSYNC B1 ;  /* 0x0000000000017941 */ /* 0x000fea0003800000 */
.L_x_764:
[----:B------:R-:W-:Y:S01]  /*10340*/  VIADD R11, R11, 0x8 ;  /* 0x000000080b0b7836 */ /* 0x000fe20000000000 */
[----:B------:R0:W0:Y:S04]  /*10350*/  SHFL.IDX PT, R20, R10, 0x1, 0x1c1f ;  /* 0x003c1f000a147f89 */ /* 0x00002800000e0000 */
[----:B------:R-:W-:Y:S01]  /*10360*/  ISETP.GE.AND P0, PT, R11, R0, PT ;  /* 0x000000000b00720c */ /* 0x000fe20003f06270 */
[----:B------:R0:W0:-:S12]  /*10370*/  SHFL.IDX PT, R24, R3, 0x1, 0x1c1f ;  /* 0x003c1f0003187f89 */ /* 0x00001800000e0000 */
[----:B------:R-:W-:Y:S05]  /*10380*/  @P0 BRA `(.L_x_763) ;  /* 0x0000001400d00947 */ /* 0x000fea0003800000 */
[----:B------:R-:W-:Y:S02]  /*10390*/  ULDC UR4, c[0x0][0xac8] ;  /* 0x0002b20000047ab9 */ /* 0x000fe40000000800 */
[----:B------:R-:W-:Y:S02]  /*103a0*/  ISETP.GE.AND P4, PT, R193, UR4, PT ;  /* 0x00000004c1007c0c */ /* 0x000fe4000bf86270 */
[----:B------:R-:W-:Y:S02]  /*103b0*/  ISETP.GE.AND P2, PT, R217, UR4, PT ;  /* 0x00000004d9007c0c */ /* 0x000fe4000bf46270 */
[----:B------:R-:W-:Y:S02]  /*103c0*/  ISETP.GE.AND P1, PT, R211, UR4, PT ;  /* 0x00000004d3007c0c */ /* 0x000fe4000bf26270 */
[----:B------:R-:W-:-:S07]  /*103d0*/  ISETP.GE.AND P0, PT, R203, UR4, PT ;  /* 0x00000004cb007c0c */ /* 0x000fce000bf06270 */
[----:B0---4-:R-:W-:-:S04]  /*103e0*/  @!P4 LEA R4, P3, R193, R24, 0x2 ;  /* 0x00000018c104c211 */ /* 0x011fc800078610ff */
[----:B------:R-:W-:Y:S02]  /*103f0*/  @!P4 LEA.HI.X R5, R193, R20, R227, 0x2, P3 ;  /* 0x00000014c105c211 */ /* 0x000fe400018f14e3 */
[----:B------:R-:W-:Y:S02]  /*10400*/  ISETP.GE.AND P3, PT, R200, UR4, PT ;  /* 0x00000004c8007c0c */ /* 0x000fe4000bf66270 */
[C---:B------:R-:W-:Y:S01]  /*10410*/  @!P1 LEA R6, P5, R211.reuse, R24, 0x2 ;  /* 0x00000018d3069211 */ /* 0x040fe200078a10ff */
[----:B------:R0:W-:Y:S01]  /*10420*/  @!P4 ST.E.64 desc[UR40][R4.64], R26 ;  /* 0x0000001a0400c985 */ /* 0x0001e2000c101b28 */
[----:B------:R-:W-:Y:S02]  /*10430*/  ISETP.GE.AND P4, PT, R192, UR4, PT ;  /* 0x00000004c0007c0c */ /* 0x000fe4000bf86270 */
[----:B------:R-:W-:Y:S02]  /*10440*/  @!P1 LEA.HI.X R7, R211, R20, R216, 0x2, P5 ;  /* 0x00000014d3079211 */ /* 0x000fe400028f14d8 */
[----:B------:R-:W-:-:S02]  /*10450*/  ISETP.GE.AND P5, PT, R182, UR4, PT ;  /* 0x00000004b6007c0c */ /* 0x000fc4000bfa6270 */
        /* <DEDUP_REMOVED lines=8> */
[-C--:B0-----:R-:W-:Y:S02]  /*104e0*/  @!P3 LEA R4, P1, R200, R24.reuse, 0x2 ;  /* 0x00000018c804b211 */ /* 0x081fe400078210ff */
[----:B----4-:R-:W-:Y:S02]  /*104f0*/  @!P4 LEA R6, P2, R192, R24, 0x2 ;  /* 0x00000018c006c211 */ /* 0x010fe400078410ff */
[----:B------:R-:W-:-:S02]  /*10500*/  @!P3 LEA.HI.X R5, R200, R20, R201, 0x2, P1 ;  /* 0x00000014c805b211 */ /* 0x000fc400008f14c9 */
[----:B------:R-:W-:Y:S02]  /*10510*/  ISETP.GE.AND P1, PT, R178, UR4, PT ;  /* 0x00000004b2007c0c */ /* 0x000fe4000bf26270 */
[----:B------:R-:W-:Y:S01]  /*10520*/  @!P4 LEA.HI.X R7, R192, R20, R199, 0x2, P2 ;  /* 0x00000014c007c211 */ /* 0x000fe200010f14c7 */
[----:B------:R0:W-:Y:S01]  /*10530*/  @!P3 ST.E.64 desc[UR40][R4.64], R42 ;  /* 0x0000002a0400b985 */ /* 0x0001e2000c101b28 */
[----:B------:R-:W-:Y:S02]  /*10540*/  ISETP.GE.AND P2, PT, R176, UR4, PT ;  /* 0x00000004b0007c0c */ /* 0x000fe4000bf46270 */
[C---:B-----5:R-:W-:Y:S01]  /*10550*/  @!P5 LEA R8, P6, R182.reuse, R24, 0x2 ;  /* 0x00000018b608d211 */ /* 0x060fe200078c10ff */
[----:B------:R4:W-:Y:S01]  /*10560*/  @!P4 ST.E.64 desc[UR40][R6.64], R46 ;  /* 0x0000002e0600c985 */ /* 0x0009e2000c101b28 */
[----:B------:R-:W-:Y:S02]  /*10570*/  ISETP.GE.AND P3, PT, R237, UR4, PT ;  /* 0x00000004ed007c0c */ /* 0x000fe4000bf66270 */
[----:B------:R-:W-:-:S02]  /*10580*/  @!P5 LEA.HI.X R9, R182, R20, R183, 0x2, P6 ;  /* 0x00000014b609d211 */ /* 0x000fc400030f14b7 */
[----:B------:R-:W-:-:S03]  /*10590*/  ISETP.GE.AND P4, PT, R236, UR4, PT ;  /* 0x00000004ec007c0c */ /* 0x000fc6000bf86270 */
[----:B------:R5:W-:Y:S01]  /*105a0*/  @!P5 ST.E.64 desc[UR40][R8.64], R50 ;  /* 0x000000320800d985 */ /* 0x000be2000c101b28 */
[-C--:B0-----:R-:W-:Y:S02]  /*105b0*/  @!P0 LEA R4, P6, R180, R24.reuse, 0x2 ;  /* 0x00000018b4048211 */ /* 0x081fe400078c10ff */
[----:B----4-:R-:W-:Y:S02]  /*105c0*/  @!P1 LEA R6, P5, R178, R24, 0x2 ;  /* 0x00000018b2069211 */ /* 0x010fe400078a10ff */
[-C--:B------:R-:W-:Y:S02]  /*105d0*/  @!P0 LEA.HI.X R5, R180, R20.reuse, R181, 0x2, P6 ;  /* 0x00000014b4058211 */ /* 0x080fe400030f14b5 */
[----:B------:R-:W-:Y:S02]  /*105e0*/  @!P1 LEA.HI.X R7, R178, R20, R179, 0x2, P5 ;  /* 0x00000014b2079211 */ /* 0x000fe400028f14b3 */
[----:B------:R-:W-:Y:S01]  /*105f0*/  ISETP.GE.AND P5, PT, R235, UR4, PT ;  /* 0x00000004eb007c0c */ /* 0x000fe2000bfa6270 */
[----:B------:R0:W-:Y:S01]  /*10600*/  @!P0 ST.E.64 desc[UR40][R4.64], R54 ;  /* 0x0000003604008985 */ /* 0x0001e2000c101b28 */
[----:B-----5:R-:W-:-:S02]  /*10610*/  @!P2 LEA R8, P6, R176, R24, 0x2 ;  /* 0x00000018b008a211 */ /* 0x020fc400078c10ff */
[----:B------:R-:W-:Y:S01]  /*10620*/  ISETP.GE.AND P0, PT, R234, UR4, PT ;  /* 0x00000004ea007c0c */ /* 0x000fe2000bf06270 */
[----:B------:R4:W-:Y:S01]  /*10630*/  @!P1 ST.E.64 desc[UR40][R6.64], R58 ;  /* 0x0000003a06009985 */ /* 0x0009e2000c101b28 */
[----:B------:R-:W-:Y:S02]  /*10640*/  @!P2 LEA.HI.X R9, R176, R20, R177, 0x2, P6 ;  /* 0x00000014b009a211 */ /* 0x000fe400030f14b1 */
[----:B------:R-:W-:-:S03]  /*10650*/  ISETP.GE.AND P1, PT, R233, UR4, PT ;  /* 0x00000004e9007c0c */ /* 0x000fc6000bf26270 */
[----:B------:R5:W-:Y:S01]  /*10660*/  @!P2 ST.E.64 desc[UR40][R8.64], R62 ;  /* 0x0000003e0800a985 */ /* 0x000be2000c101b28 */
[CC--:B0-----:R-:W-:Y:S02]  /*10670*/  @!P3 LEA R4, P6, R237.reuse, R24.reuse, 0x2 ;  /* 0x00000018ed04b211 */ /* 0x0c1fe400078c10ff */
[C---:B----4-:R-:W-:Y:S02]  /*10680*/  @!P4 LEA R6, P2, R236.reuse, R24, 0x2 ;  /* 0x00000018ec06c211 */ /* 0x050fe400078410ff */
[-C--:B------:R-:W-:Y:S02]  /*10690*/  @!P3 LEA.HI.X R5, R237, R20.reuse, R175, 0x2, P6 ;  /* 0x00000014ed05b211 */ /* 0x080fe400030f14af */
[----:B------:R-:W-:Y:S02]  /*106a0*/  @!P4 LEA.HI.X R7, R236, R20, R174, 0x2, P2 ;  /* 0x00000014ec07c211 */ /* 0x000fe400010f14ae */
[----:B------:R-:W-:Y:S01]  /*106b0*/  ISETP.GE.AND P2, PT, R232, UR4, PT ;  /* 0x00000004e8007c0c */ /* 0x000fe2000bf46270 */
[----:B------:R0:W-:Y:S01]  /*106c0*/  @!P3 ST.E.64 desc[UR40][R4.64], R66 ;  /* 0x000000420400b985 */ /* 0x0001e2000c101b28 */
[----:B-----5:R-:W-:-:S03]  /*106d0*/  @!P5 LEA R8, P6, R235, R24, 0x2 ;  /* 0x00000018eb08d211 */ /* 0x020fc600078c10ff */
[----:B------:R4:W-:Y:S01]  /*106e0*/  @!P4 ST.E.64 desc[UR40][R6.64], R70 ;  /* 0x000000460600c985 */ /* 0x0009e2000c101b28 */
[----:B------:R-:W-:-:S05]  /*106f0*/  @!P5 LEA.HI.X R9, R235, R20, R173, 0x2, P6 ;  /* 0x00000014eb09d211 */ /* 0x000fca00030f14ad */
[----:B------:R5:W-:Y:S01]  /*10700*/  @!P5 ST.E.64 desc[UR40][R8.64], R74 ;  /* 0x0000004a0800d985 */ /* 0x000be2000c101b28 */
[----:B------:R-:W-:Y:S02]  /*10710*/  ISETP.GE.AND P5, PT, R231, UR4, PT ;  /* 0x00000004e7007c0c */ /* 0x000fe4000bfa6270 */
[----:B0-----:R-:W-:-:S04]  /*10720*/  @!P0 LEA R4, P4, R234, R24, 0x2 ;  /* 0x00000018ea048211 */ /* 0x001fc800078810ff */
[----:B------:R-:W-:Y:S02]  /*10730*/  @!P0 LEA.HI.X R5, R234, R20, R172, 0x2, P4 ;  /* 0x00000014ea058211 */ /* 0x000fe400020f14ac */
[----:B------:R-:W-:Y:S02]  /*10740*/  ISETP.GE.AND P4, PT, R230, UR4, PT ;  /* 0x00000004e6007c0c */ /* 0x000fe4000bf86270 */
[CC--:B----4-:R-:W-:Y:S01]  /*10750*/  @!P1 LEA R6, P3, R233.reuse, R24.reuse, 0x2 ;  /* 0x00000018e9069211 */ /* 0x0d0fe200078610ff */
[----:B------:R0:W-:Y:S01]  /*10760*/  @!P0 ST.E.64 desc[UR40][R4.64], R78 ;  /* 0x0000004e04008985 */ /* 0x0001e2000c101b28 */
[----:B-----5:R-:W-:Y:S02]  /*10770*/  @!P2 LEA R8, P6, R232, R24, 0x2 ;  /* 0x00000018e808a211 */ /* 0x020fe400078c10ff */
        /* <DEDUP_REMOVED lines=9> */
[----:B----4-:R-:W-:-:S03]  /*10810*/  @!P4 LEA R6, P0, R230, R24, 0x2 ;  /* 0x00000018e606c211 */ /* 0x010fc600078010ff */
[----:B------:R0:W-:Y:S01]  /*10820*/  @!P5 ST.E.64 desc[UR40][R4.64], R90 ;  /* 0x0000005a0400d985 */ /* 0x0001e2000c101b28 */
[----:B------:R-:W-:Y:S02]  /*10830*/  ISETP.GE.AND P5, PT, R223, UR4, PT ;  /* 0x00000004df007c0c */ /* 0x000fe4000bfa6270 */
[----:B------:R-:W-:Y:S02]  /*10840*/  @!P4 LEA.HI.X R7, R230, R20, R168, 0x2, P0 ;  /* 0x00000014e607c211 */ /* 0x000fe400000f14a8 */
[----:B------:R-:W-:Y:S02]  /*10850*/  ISETP.GE.AND P0, PT, R224, UR4, PT ;  /* 0x00000004e0007c0c */ /* 0x000fe4000bf06270 */
[C---:B-----5:R-:W-:Y:S01]  /*10860*/  @!P3 LEA R8, P6, R229.reuse, R24, 0x2 ;  /* 0x00000018e508b211 */ /* 0x060fe200078c10ff */
[----:B------:R4:W-:Y:S01]  /*10870*/  @!P4 ST.E.64 desc[UR40][R6.64], R94 ;  /* 0x0000005e0600c985 */ /* 0x0009e2000c101b28 */
[----:B------:R-:W-:Y:S02]  /*10880*/  ISETP.GE.AND P4, PT, R222, UR4, PT ;  /* 0x00000004de007c0c */ /* 0x000fe4000bf86270 */
[----:B------:R-:W-:-:S02]  /*10890*/  @!P3 LEA.HI.X R9, R229, R20, R167, 0x2, P6 ;  /* 0x00000014e509b211 */ /* 0x000fc400030f14a7 */
[----:B0-----:R-:W-:-:S03]  /*108a0*/  @!P2 LEA R4, P6, R228, R24, 0x2 ;  /* 0x00000018e404a211 */ /* 0x001fc600078c10ff */
[----:B------:R0:W-:Y:S01]  /*108b0*/  @!P3 ST.E.64 desc[UR40][R8.64], R98 ;  /* 0x000000620800b985 */ /* 0x0001e2000c101b28 */
[----:B------:R-:W-:Y:S02]  /*108c0*/  @!P2 LEA.HI.X R5, R228, R20, R166, 0x2, P6 ;  /* 0x00000014e405a211 */ /* 0x000fe400030f14a6 */
[----:B----4-:R-:W-:-:S03]  /*108d0*/  @!P1 LEA R6, P3, R225, R24, 0x2 ;  /* 0x00000018e1069211 */ /* 0x010fc600078610ff */
[----:B------:R-:W-:Y:S01]  /*108e0*/  @!P2 ST.E.64 desc[UR40][R4.64], R102 ;  /* 0x000000660400a985 */ /* 0x000fe2000c101b28 */
[----:B---3--:R-:W-:Y:S02]  /*108f0*/  @!P4 LEA R12, P2, R222, R24, 0x2 ;  /* 0x00000018de0cc211 */ /* 0x008fe400078410ff */
[----:B------:R-:W-:Y:S02]  /*10900*/  @!P1 LEA.HI.X R7, R225, R20, R165, 0x2, P3 ;  /* 0x00000014e1079211 */ /* 0x000fe400018f14a5 */
[----:B------:R-:W-:Y:S02]  /*10910*/  ISETP.GE.AND P3, PT, R221, UR4, PT ;  /* 0x00000004dd007c0c */ /* 0x000fe4000bf66270 */
[CC--:B0-----:R-:W-:Y:S01]  /*10920*/  @!P0 LEA R8, P6, R224.reuse, R24.reuse, 0x2 ;  /* 0x00000018e0088211 */ /* 0x0c1fe200078c10ff */
[----:B------:R0:W-:Y:S01]  /*10930*/  @!P1 ST.E.64 desc[UR40][R6.64], R106 ;  /* 0x0000006a06009985 */ /* 0x0001e2000c101b28 */
[----:B------:R-:W-:Y:S02]  /*10940*/  @!P5 LEA R10, P1, R223, R24, 0x2 ;  /* 0x00000018df0ad211 */ /* 0x000fe400078210ff */
[----:B------:R-:W-:-:S02]  /*10950*/  @!P0 LEA.HI.X R9, R224, R20, R164, 0x2, P6 ;  /* 0x00000014e0098211 */ /* 0x000fc400030f14a4 */
[----:B------:R-:W-:Y:S02]  /*10960*/  @!P5 LEA.HI.X R11, R223, R20, R163, 0x2, P1 ;  /* 0x00000014df0bd211 */ /* 0x000fe400008f14a3 */
[----:B------:R-:W-:Y:S01]  /*10970*/  ISETP.GE.AND P1, PT, R219, UR4, PT ;  /* 0x00000004db007c0c */ /* 0x000fe2000bf26270 */
[----:B------:R3:W-:Y:S01]  /*10980*/  @!P0 ST.E.64 desc[UR40][R8.64], R110 ;  /* 0x0000006e08008985 */ /* 0x0007e2000c101b28 */
[----:B------:R-:W-:Y:S02]  /*10990*/  ISETP.GE.AND P0, PT, R220, UR4, PT ;  /* 0x00000004dc007c0c */ /* 0x000fe4000bf06270 */
[C---:B------:R-:W-:Y:S01]  /*109a0*/  @!P3 LEA R14, P6, R221.reuse, R24, 0x2 ;  /* 0x00000018dd0eb211 */ /* 0x040fe200078c10ff */
[----:B------:R-:W-:Y:S01]  /*109b0*/  @!P5 ST.E.64 desc[UR40][R10.64], R114 ;  /* 0x000000720a00d985 */ /* 0x000fe2000c101b28 */
[-C--:B--2---:R-:W-:Y:S02]  /*109c0*/  @!P4 LEA.HI.X R13, R222, R20.reuse, R162, 0x2, P2 ;  /* 0x00000014de0dc211 */ /* 0x084fe400010f14a2 */
[----:B------:R-:W-:-:S02]  /*109d0*/  @!P3 LEA.HI.X R15, R221, R20, R161, 0x2, P6 ;  /* 0x00000014dd0fb211 */ /* 0x000fc400030f14a1 */
[----:B------:R-:W-:Y:S01]  /*109e0*/  ISETP.GE.AND P2, PT, R214, UR4, PT ;  /* 0x00000004d6007c0c */ /* 0x000fe2000bf46270 */
[----:B------:R2:W-:Y:S01]  /*109f0*/  @!P4 ST.E.64 desc[UR40][R12.64], R118 ;  /* 0x000000760c00c985 */ /* 0x0005e2000c101b28 */
[----:B------:R-:W-:Y:S02]  /*10a00*/  ISETP.GE.AND P4, PT, R218, UR4, PT ;  /* 0x00000004da007c0c */ /* 0x000fe4000bf86270 */
[-C--:B0-----:R-:W-:Y:S01]  /*10a10*/  @!P1 LEA R6, P6, R219, R24.reuse, 0x2 ;  /* 0x00000018db069211 */ /* 0x081fe200078c10ff */
[----:B------:R0:W-:Y:S01]  /*10a20*/  @!P3 ST.E.64 desc[UR40][R14.64], R122 ;  /* 0x0000007a0e00b985 */ /* 0x0001e2000c101b28 */
[C---:B------:R-:W-:Y:S02]  /*10a30*/  @!P0 LEA R4, P5, R220.reuse, R24, 0x2 ;  /* 0x00000018dc048211 */ /* 0x040fe400078a10ff */
[----:B------:R-:W-:Y:S02]  /*10a40*/  ISETP.GE.AND P3, PT, R215, UR4, PT ;  /* 0x00000004d7007c0c */ /* 0x000fe4000bf66270 */
[----:B------:R-:W-:-:S02]  /*10a50*/  @!P0 LEA.HI.X R5, R220, R20, R160, 0x2, P5 ;  /* 0x00000014dc058211 */ /* 0x000fc400028f14a0 */
[----:B------:R-:W-:Y:S02]  /*10a60*/  ISETP.GE.AND P5, PT, R213, UR4, PT ;  /* 0x00000004d5007c0c */ /* 0x000fe4000bfa6270 */
[----:B------:R-:W-:Y:S01]  /*10a70*/  @!P1 LEA.HI.X R7, R219, R20, R159, 0x2, P6 ;  /* 0x00000014db079211 */ /* 0x000fe200030f149f */
[----:B------:R4:W-:Y:S01]  /*10a80*/  @!P0 ST.E.64 desc[UR40][R4.64], R126 ;  /* 0x0000007e04008985 */ /* 0x0009e2000c101b28 */
[----:B---3--:R-:W-:-:S03]  /*10a90*/  @!P4 LEA R8, P0, R218, R24, 0x2 ;  /* 0x00000018da08c211 */ /* 0x008fc600078010ff */
[----:B------:R4:W-:Y:S01]  /*10aa0*/  @!P1 ST.E.64 desc[UR40][R6.64], R130 ;  /* 0x0000008206009985 */ /* 0x0009e2000c101b28 */
[-C--:B--2---:R-:W-:Y:S02]  /*10ab0*/  @!P2 LEA R12, P1, R214, R24.reuse, 0x2 ;  /* 0x00000018d60ca211 */ /* 0x084fe400078210ff */
[----:B------:R-:W-:Y:S02]  /*10ac0*/  @!P3 LEA R10, P6, R215, R24, 0x2 ;  /* 0x00000018d70ab211 */ /* 0x000fe400078c10ff */
[----:B------:R-:W-:Y:S02]  /*10ad0*/  @!P4 LEA.HI.X R9, R218, R20, R158, 0x2, P0 ;  /* 0x00000014da09c211 */ /* 0x000fe400000f149e */
[----:B0-----:R-:W-:Y:S02]  /*10ae0*/  @!P5 LEA R14, P0, R213, R24, 0x2 ;  /* 0x00000018d50ed211 */ /* 0x001fe400078010ff */
[-C--:B------:R-:W-:Y:S01]  /*10af0*/  @!P3 LEA.HI.X R11, R215, R20.reuse, R157, 0x2, P6 ;  /* 0x00000014d70bb211 */ /* 0x080fe200030f149d */
[----:B------:R4:W-:Y:S01]  /*10b00*/  @!P4 ST.E.64 desc[UR40][R8.64], R134 ;  /* 0x000000860800c985 */ /* 0x0009e2000c101b28 */
[----:B------:R-:W-:-:S02]  /*10b10*/  @!P2 LEA.HI.X R13, R214, R20, R156, 0x2, P1 ;  /* 0x00000014d60da211 */ /* 0x000fc400008f149c */
[----:B------:R-:W-:Y:S01]  /*10b20*/  @!P5 LEA.HI.X R15, R213, R20, R152, 0x2, P0 ;  /* 0x00000014d50fd211 */ /* 0x000fe200000f1498 */
[----:B------:R4:W-:Y:S01]  /*10b30*/  @!P3 ST.E.64 desc[UR40][R10.64], R138 ;  /* 0x0000008a0a00b985 */ /* 0x0009e2000c101b28 */
[----:B------:R-:W-:-:S03]  /*10b40*/  ISETP.GE.AND P0, PT, R212, UR4, PT ;  /* 0x00000004d4007c0c */ /* 0x000fc6000bf06270 */
[----:B------:R4:W-:Y:S04]  /*10b50*/  @!P2 ST.E.64 desc[UR40][R12.64], R142 ;  /* 0x0000008e0c00a985 */ /* 0x0009e8000c101b28 */
[----:B------:R4:W-:Y:S06]  /*10b60*/  @!P5 ST.E.64 desc[UR40][R14.64], R146 ;  /* 0x000000920e00d985 */ /* 0x0009ec000c101b28 */
[----:B------:R-:W-:Y:S05]  /*10b70*/  @P0 BRA `(.L_x_763) ;  /* 0x0000000c00d40947 */ /* 0x000fea0003800000 */
[----:B------:R-:W-:-:S04]  /*10b80*/  LEA R24, P0, R212, R24, 0x2 ;  /* 0x00000018d4187211 */ /* 0x000fc800078010ff */
[----:B------:R-:W-:-:S05]  /*10b90*/  LEA.HI.X R25, R212, R20, R21, 0x2, P0 ;  /* 0x00000014d4197211 */ /* 0x000fca00000f1415 */
[----:B------:R0:W-:Y:S01]  /*10ba0*/  ST.E.64 desc[UR40][R24.64], R150 ;  /* 0x0000009618007985 */ /* 0x0001e2000c101b28 */
[----:B------:R-:W-:Y:S05]  /*10bb0*/  BRA `(.L_x_763) ;  /* 0x0000000c00c47947 */ /* 0x000fea0003800000 */
.L_x_757:
[----:B------:R-:W-:Y:S01]  /*10bc0*/  ULDC.64 UR6, c[0x0][0xc08] ;  /* 0x0003020000067ab9 */ /* 0x000fe20000000a00 */
[----:B------:R-:W-:Y:S01]  /*10bd0*/  ULDC.64 UR4, c[0x0][0xc00] ;  /* 0x0003000000047ab9 */ /* 0x000fe20000000a00 */
[----:B------:R-:W-:Y:S01]  /*10be0*/  ISETP.NE.U32.AND P1, PT, RZ, UR6, PT ;  /* 0x00000006ff007c0c */ /* 0x000fe2000bf25070 */
[----:B------:R-:W-:Y:S01]  /*10bf0*/  IMAD.MOV.U32 R3, RZ, RZ, RZ ;  /* 0x000000ffff037224 */ /* 0x000fe200078e00ff */
[----:B------:R-:W-:Y:S02]  /*10c00*/  ISETP.NE.U32.AND P0, PT, RZ, UR4, PT ;  /* 0x00000004ff007c0c */ /* 0x000fe4000bf05070 */
[----:B------:R-:W-:Y:S02]  /*10c10*/  ISETP.NE.AND.EX P1, PT, RZ, UR7, PT, P1 ;  /* 0x00000007ff007c0c */ /* 0x000fe4000bf25310 */
[----:B0-----:R-:W-:Y:S02]  /*10c20*/  IADD3 R4, P2, R203, UR4, RZ ;  /* 0x00000004cb047c10 */ /* 0x001fe4000ff5e0ff */
[----:B------:R-:W-:-:S02]  /*10c30*/  ISETP.NE.AND.EX P0, PT, RZ, UR5, PT, P0 ;  /* 0x00000005ff007c0c */ /* 0x000fc4000bf05300 */
[----:B------:R-:W-:Y:S01]  /*10c40*/  IADD3.X R5, R204, UR5, RZ, P2, !PT ;  /* 0x00000005cc057c10 */ /* 0x000fe200097fe4ff */
[----:B------:R-:W-:Y:S02]  /*10c50*/  ULDC UR4, c[0x0][0xa88] ;  /* 0x0002a20000047ab9 */ /* 0x000fe40000000800 */
[----:B------:R-:W-:-:S04]  /*10c60*/  IMAD.U32 R0, RZ, RZ, UR4 ;  /* 0x00000004ff007e24 */ /* 0x000fc8000f8e00ff */
[----:B------:R-:W-:-:S04]  /*10c70*/  @P1 IADD3 R6, P2, R203, UR6, RZ ;  /* 0x00000006cb061c10 */ /* 0x000fc8000ff5e0ff */
[----:B------:R-:W-:Y:S01]  /*10c80*/  @P1 IADD3.X R7, R204, UR7, RZ, P2, !PT ;  /* 0x00000007cc071c10 */ /* 0x000fe200097fe4ff */
[----:B------:R0:W5:Y:S04]  /*10c90*/  @P0 LDG.E R3, desc[UR40][R4.64] ;  /* 0x0000002804030981 */ /* 0x000168000c1e1900 */
[----:B------:R0:W5:Y:S01]  /*10ca0*/  @P1 LDG.E R0, desc[UR40][R6.64] ;  /* 0x0000002806001981 */ /* 0x000162000c1e1900 */
[----:B------:R-:W-:Y:S01]  /*10cb0*/  ISETP.NE.AND P2, PT, R201, RZ, PT ;  /* 0x000000ffc900720c */ /* 0x000fe20003f45270 */
[----:B------:R-:W4:-:S12]  /*10cc0*/  S2R R8, SR_TID.X ;  /* 0x0000000000087919 */ /* 0x000f180000002100 */
[----:B------:R-:W2:Y:S01]  /*10cd0*/  @!P2 LDC R201, c[0x0][0xad4] ;  /* 0x0002b500ffc9ab82 */ /* 0x000ea20000000800 */
[----:B----4-:R-:W-:Y:S01]  /*10ce0*/  VIADD R30, R8, 0xffffff80 ;  /* 0xffffff80081e7836 */ /* 0x010fe20000000000 */
[----:B--2---:R-:W-:-:S04]  /*10cf0*/  ISETP.GT.AND P2, PT, R201, 0x1, PT ;  /* 0x00000001c900780c */ /* 0x004fc80003f44270 */
[----:B------:R-:W-:Y:S01]  /*10d00*/  ISETP.GT.AND P3, PT, R30, 0x3f, PT ;  /* 0x0000003f1e00780c */ /* 0x000fe20003f64270 */
[----:B0-----:R-:W-:-:S12]  /*10d10*/  @P1 BRA `(.L_x_766) ;  /* 0x0000000000101947 */ /* 0x001fd80003800000 */
[----:B------:R-:W-:Y:S05]  /*10d20*/  @!P0 BRA `(.L_x_766) ;  /* 0x00000000000c8947 */ /* 0x000fea0003800000 */
[----:B------:R-:W2:Y:S04]  /*10d30*/  LDG.E R7, desc[UR40][R4.64] ;  /* 0x0000002804077981 */ /* 0x000ea8000c1e1900 */
[----:B-----5:R-:W2:Y:S02]  /*10d40*/  LDG.E R0, desc[UR40][R4.64+0x4] ;  /* 0x0000042804007981 */ /* 0x020ea4000c1e1900 */
[----:B--2---:R-:W-:-:S07]  /*10d50*/  IMAD.IADD R0, R0, 0x1, -R7 ;  /* 0x0000000100007824 */ /* 0x004fce00078e0a07 */
.L_x_766:
[----:B------:R-:W2:Y:S01]  /*10d60*/  LDL.LU R4, [R1+0x24] ;  /* 0x0000240001047983 */ /* 0x000ea20000300800 */
[----:B------:R-:W-:Y:S01]  /*10d70*/  BSSY B1, `(.L_x_767) ;  /* 0x0000037000017945 */ /* 0x000fe20003800000 */
[----:B------:R-:W-:Y:S02]  /*10d80*/  SEL R27, R200, RZ, !P0 ;  /* 0x000000ffc81b7207 */ /* 0x000fe40004000000 */
[----:B-----5:R-:W-:Y:S02]  /*10d90*/  SHF.R.S32.HI R26, RZ, 0x1f, R3 ;  /* 0x0000001fff1a7819 */ /* 0x020fe40000011403 */
[----:B--2---:R-:W-:Y:S01]  /*10da0*/  SEL R28, R4, RZ, !P0 ;  /* 0x000000ff041c7207 */ /* 0x004fe20004000000 */
[----:B------:R-:W-:Y:S06]  /*10db0*/  @P3 BRA `(.L_x_768) ;  /* 0x0000000000c83947 */ /* 0x000fec0003800000 */
[----:B------:R-:W0:Y:S01]  /*10dc0*/  S2R R5, SR_TID.X ;  /* 0x0000000000057919 */ /* 0x000e220000002100 */
[----:B------:R-:W2:Y:S01]  /*10dd0*/  LDC R31, c[0x0][0xbe8] ;  /* 0x0002fa00ff1f7b82 */ /* 0x000ea20000000800 */
[----:B0-----:R-:W-:Y:S02]  /*10de0*/  IMAD R4, R202, 0x40, R5 ;  /* 0x00000040ca047824 */ /* 0x001fe400078e0205 */
[----:B--2---:R-:W-:Y:S02]  /*10df0*/  IMAD R5, R0, R31, RZ ;  /* 0x0000001f00057224 */ /* 0x004fe400078e02ff */
[----:B------:R-:W-:-:S05]  /*10e00*/  VIADD R29, R4, 0xffffff80 ;  /* 0xffffff80041d7836 */ /* 0x000fca0000000000 */
[----:B------:R-:W-:-:S13]  /*10e10*/  ISETP.GE.AND P0, PT, R29, R5, PT ;  /* 0x000000051d00720c */ /* 0x000fda0003f06270 */
[----:B------:R-:W-:Y:S05]  /*10e20*/  @P0 BRA `(.L_x_768) ;  /* 0x0000000000ac0947 */ /* 0x000fea0003800000 */
[----:B------:R-:W-:Y:S01]  /*10e30*/  IMAD.MOV.U32 R24, RZ, RZ, 0x9b8 ;  /* 0x000009b8ff187424 */ /* 0x000fe200078e00ff */
[----:B------:R-:W-:Y:S01]  /*10e40*/  ISETP.GT.AND P0, PT, R201, 0x1, PT ;  /* 0x00000001c900780c */ /* 0x000fe20003f04270 */
[----:B------:R-:W0:Y:S01]  /*10e50*/  LDC.64 R4, c[0x0][0xba8] ;  /* 0x0002ea00ff047b82 */ /* 0x000e220000000a00 */
[----:B------:R-:W-:Y:S01]  /*10e60*/  ISETP.NE.AND P1, PT, R31, 0x1, PT ;  /* 0x000000011f00780c */ /* 0x000fe20003f25270 */
[----:B------:R-:W-:Y:S01]  /*10e70*/  IMAD.MOV.U32 R21, RZ, RZ, R29 ;  /* 0x000000ffff157224 */ /* 0x000fe200078e001d */
[----:B------:R-:W-:Y:S02]  /*10e80*/  SEL R24, R24, 0x978, P0 ;  /* 0x0000097818187807 */ /* 0x000fe40000000000 */
[----:B------:R-:W-:-:S03]  /*10e90*/  SEL R211, R211, RZ, P0 ;  /* 0x000000ffd3d37207 */ /* 0x000fc60000000000 */
[----:B------:R-:W2:Y:S08]  /*10ea0*/  LDC.64 R12, c[0x0][R24+0x220] ;  /* 0x00008800180c7b82 */ /* 0x000eb00000000a00 */
[----:B------:R-:W4:Y:S08]  /*10eb0*/  LDC.64 R14, c[0x0][R24+0x218] ;  /* 0x00008600180e7b82 */ /* 0x000f300000000a00 */
[----:B------:R-:W5:Y:S08]  /*10ec0*/  LDC.64 R8, c[0x0][R24+0x228] ;  /* 0x00008a0018087b82 */ /* 0x000f700000000a00 */
[----:B------:R-:W1:Y:S08]  /*10ed0*/  LDC.64 R6, c[0x0][R24+0x210] ;  /* 0x0000840018067b82 */ /* 0x000e700000000a00 */
[----:B------:R-:W3:Y:S08]  /*10ee0*/  @P1 LDC R20, c[0x0][0xbec] ;  /* 0x0002fb00ff141b82 */ /* 0x000ef00000000800 */
[----:B------:R-:W5:Y:S01]  /*10ef0*/  @P1 LDC R33, c[0x0][0xbf0] ;  /* 0x0002fc00ff211b82 */ /* 0x000f620000000800 */
[----:B--2---:R-:W-:-:S07]  /*10f00*/  IMAD R13, R13, R27, RZ ;  /* 0x0000001b0d0d7224 */ /* 0x004fce00078e02ff */
[----:B0-----:R-:W0:Y:S01]  /*10f10*/  @!P0 LDC R4, c[0x0][0xb50] ;  /* 0x0002d400ff048b82 */ /* 0x001e220000000800 */
[----:B------:R-:W-:-:S04]  /*10f20*/  IMAD.WIDE.U32 R10, R12, R27, RZ ;  /* 0x0000001b0c0a7225 */ /* 0x000fc800078e00ff */
[----:B------:R-:W-:Y:S02]  /*10f30*/  IMAD R13, R12, R28, R13 ;  /* 0x0000001c0c0d7224 */ /* 0x000fe400078e020d */
[----:B---3--:R-:W-:Y:S01]  /*10f40*/  @P1 IMAD.HI.U32 R20, R29, R20, RZ ;  /* 0x000000141d141227 */ /* 0x008fe200078e00ff */
[----:B------:R-:W2:Y:S03]  /*10f50*/  @!P0 LDC R5, c[0x0][0xb54] ;  /* 0x0002d500ff058b82 */ /* 0x000ea60000000800 */
[-C--:B----4-:R-:W-:Y:S02]  /*10f60*/  IMAD R25, R15, R199.reuse, RZ ;  /* 0x000000c70f197224 */ /* 0x090fe400078e02ff */
[----:B------:R-:W-:Y:S01]  /*10f70*/  IMAD.WIDE.U32 R14, R14, R199, RZ ;  /* 0x000000c70e0e7225 */ /* 0x000fe200078e00ff */
[----:B-----5:R-:W-:-:S03]  /*10f80*/  @P1 SHF.R.U32.HI R21, RZ, R33, R20 ;  /* 0x00000021ff151219 */ /* 0x020fc60000011614 */
[----:B------:R-:W-:Y:S01]  /*10f90*/  IMAD.IADD R12, R11, 0x1, R13 ;  /* 0x000000010b0c7824 */ /* 0x000fe200078e020d */
[----:B------:R-:W-:Y:S01]  /*10fa0*/  IADD3 R14, P1, P3, R10, R14, R3 ;  /* 0x0000000e0a0e7210 */ /* 0x000fe20007b3e003 */
[----:B------:R-:W-:Y:S02]  /*10fb0*/  IMAD.IADD R25, R15, 0x1, R25 ;  /* 0x000000010f197824 */ /* 0x000fe400078e0219 */
[----:B------:R-:W-:Y:S02]  /*10fc0*/  IMAD.MOV R10, RZ, RZ, -R21 ;  /* 0x000000ffff0a7224 */ /* 0x000fe400078e0a15 */
[-C--:B------:R-:W-:Y:S02]  /*10fd0*/  IMAD R13, R9, R211.reuse, RZ ;  /* 0x000000d3090d7224 */ /* 0x080fe400078e02ff */
[----:B------:R-:W-:-:S04]  /*10fe0*/  IMAD.WIDE.U32 R8, R8, R211, RZ ;  /* 0x000000d308087225 */ /* 0x000fc800078e00ff */
[----:B------:R-:W-:Y:S01]  /*10ff0*/  IMAD R11, R31, R10, R29 ;  /* 0x0000000a1f0b7224 */ /* 0x000fe200078e021d */
[----:B------:R-:W-:Y:S01]  /*11000*/  IADD3.X R10, R12, R25, R26, P1, P3 ;  /* 0x000000190c0a7210 */ /* 0x000fe20000fe641a */
[----:B------:R-:W-:Y:S01]  /*11010*/  IMAD.IADD R13, R9, 0x1, R13 ;  /* 0x00000001090d7824 */ /* 0x000fe200078e020d */
[----:B------:R-:W-:Y:S01]  /*11020*/  IADD3 R8, P0, P1, R21, R14, R8 ;  /* 0x0000000e15087210 */ /* 0x000fe2000791e008 */
[----:B-1----:R-:W-:Y:S01]  /*11030*/  IMAD R7, R7, R11, RZ ;  /* 0x0000000b07077224 */ /* 0x002fe200078e02ff */
[----:B------:R-:W-:-:S04]  /*11040*/  SHF.R.S32.HI R21, RZ, 0x1f, R21 ;  /* 0x0000001fff157819 */ /* 0x000fc80000011415 */
[----:B------:R-:W-:Y:S02]  /*11050*/  IADD3.X R9, R21, R10, R13, P0, P1 ;  /* 0x0000000a15097210 */ /* 0x000fe400007e240d */
[----:B------:R-:W-:Y:S01]  /*11060*/  SHF.R.S32.HI R13, RZ, 0x1f, R11 ;  /* 0x0000001fff0d7819 */ /* 0x000fe2000001140b */
[----:B------:R-:W-:-:S04]  /*11070*/  IMAD.WIDE.U32 R8, R6, R11, R8 ;  /* 0x0000000b06087225 */ /* 0x000fc800078e0008 */
[----:B------:R-:W-:Y:S01]  /*11080*/  IMAD R7, R6, R13, R7 ;  /* 0x0000000d06077224 */ /* 0x000fe200078e0207 */
[----:B0-----:R-:W-:-:S03]  /*11090*/  LEA R4, P0, R8, R4, 0x2 ;  /* 0x0000000408047211 */ /* 0x001fc600078010ff */
[----:B------:R-:W-:Y:S02]  /*110a0*/  IMAD.IADD R6, R9, 0x1, R7 ;  /* 0x0000000109067824 */ /* 0x000fe400078e0207 */
[----:B------:R-:W-:-:S03]  /*110b0*/  IMAD.MOV.U32 R7, RZ, RZ, -0x800000 ;  /* 0xff800000ff077424 */ /* 0x000fc600078e00ff */
[----:B--2---:R-:W-:-:S05]  /*110c0*/  LEA.HI.X R5, R8, R5, R6, 0x2, P0 ;  /* 0x0000000508057211 */ /* 0x004fca00000f1406 */
[----:B------:R0:W-:Y:S02]  /*110d0*/  STG.E desc[UR40][R4.64], R7 ;  /* 0x0000000704007986 */ /* 0x0001e4000c101928 */
.L_x_768:
[----:B------:R-:W-:Y:S05]  /*110e0*/  BSYNC B1 ;  /* 0x0000000000017941 */ /* 0x000fea0003800000 */
.L_x_767:
[----:B------:R-:W-:Y:S05]  /*110f0*/  @P2 BRA `(.L_x_763) ;  /* 0x0000000800742947 */ /* 0x000fea0003800000 */
[----:B------:R-:W2:Y:S01]  /*11100*/  LDC R9, c[0x0][0xbe8] ;  /* 0x0002fa00ff097b82 */ /* 0x000ea20000000800 */
[----:B------:R-:W-:Y:S01]  /*11110*/  ULDC.64 UR4, c[0x0][0xaa0] ;  /* 0x0002a80000047ab9 */ /* 0x000fe20000000a00 */
[----:B0-----:R-:W-:Y:S01]  /*11120*/  SHF.R.S32.HI R7, RZ, 0x1f, R30 ;  /* 0x0000001fff077819 */ /* 0x001fe2000001141e */
[----:B------:R-:W-:Y:S01]  /*11130*/  IMAD R6, R26, UR4, RZ ;  /* 0x000000041a067c24 */ /* 0x000fe2000f8e02ff */
[----:B------:R-:W-:Y:S01]  /*11140*/  BSSY B1, `(.L_x_769) ;  /* 0x0000074000017945 */ /* 0x000fe20003800000 */
[----:B------:R-:W-:Y:S01]  /*11150*/  IMAD.WIDE.U32 R4, R3, UR4, RZ ;  /* 0x0000000403047c25 */ /* 0x000fe2000f8e00ff */
[----:B------:R-:W-:Y:S02]  /*11160*/  LEA.HI R7, R7, R30, RZ, 0x3 ;  /* 0x0000001e07077211 */ /* 0x000fe400078f18ff */
[----:B------:R-:W0:Y:S01]  /*11170*/  LDC R21, c[0x0][0xac8] ;  /* 0x0002b200ff157b82 */ /* 0x000e220000000800 */
[----:B------:R-:W-:Y:S01]  /*11180*/  IMAD R3, R3, UR5, R6 ;  /* 0x0000000503037c24 */ /* 0x000fe2000f8e0206 */
[----:B------:R-:W-:Y:S01]  /*11190*/  SHF.R.S32.HI R15, RZ, 0x3, R7 ;  /* 0x00000003ff0f7819 */ /* 0x000fe20000011407 */
[----:B------:R-:W-:Y:S01]  /*111a0*/  ULDC.64 UR4, c[0x0][0xae8] ;  /* 0x0002ba0000047ab9 */ /* 0x000fe20000000a00 */
[----:B------:R-:W-:Y:S01]  /*111b0*/  VIADD R31, R188, 0x180 ;  /* 0x00000180bc1f7836 */ /* 0x000fe20000000000 */
[----:B------:R-:W-:Y:S01]  /*111c0*/  SHF.R.S32.HI R32, RZ, 0x1f, R205 ;  /* 0x0000001fff207819 */ /* 0x000fe200000114cd */
[----:B------:R-:W-:Y:S01]  /*111d0*/  IMAD.IADD R5, R5, 0x1, R3 ;  /* 0x0000000105057824 */ /* 0x000fe200078e0203 */
[----:B------:R-:W-:Y:S01]  /*111e0*/  LOP3.LUT R3, R7, 0xfffffff8, RZ, 0xc0, !PT ;  /* 0xfffffff807037812 */ /* 0x000fe200078ec0ff */
[----:B------:R-:W-:Y:S01]  /*111f0*/  IMAD R26, R202, 0x40, R15 ;  /* 0x00000040ca1a7824 */ /* 0x000fe200078e020f */
[----:B------:R-:W-:Y:S01]  /*11200*/  SHF.R.S32.HI R33, RZ, 0x1f, R206 ;  /* 0x0000001fff217819 */ /* 0x000fe200000114ce */
[----:B------:R-:W-:Y:S01]  /*11210*/  IMAD.WIDE.U32 R4, R199, UR4, R4 ;  /* 0x00000004c7047c25 */ /* 0x000fe2000f8e0004 */
[----:B------:R-:W-:-:S02]  /*11220*/  SHF.R.S32.HI R34, RZ, 0x1f, R207 ;  /* 0x0000001fff227819 */ /* 0x000fc400000114cf */
[----:B------:R-:W-:Y:S01]  /*11230*/  SHF.R.S32.HI R35, RZ, 0x1f, R208 ;  /* 0x0000001fff237819 */ /* 0x000fe200000114d0 */
[----:B------:R-:W-:Y:S01]  /*11240*/  IMAD.IADD R30, R30, 0x1, -R3 ;  /* 0x000000011e1e7824 */ /* 0x000fe200078e0a03 */
[----:B------:R-:W-:Y:S01]  /*11250*/  SHF.R.S32.HI R36, RZ, 0x1f, R209 ;  /* 0x0000001fff247819 */ /* 0x000fe200000114d1 */
[----:B------:R-:W-:Y:S01]  /*11260*/  IMAD R5, R199, UR5, R5 ;  /* 0x00000005c7057c24 */ /* 0x000fe2000f8e0205 */
[----:B--2---:R-:W-:Y:S01]  /*11270*/  ISETP.NE.AND P0, PT, R9, 0x1, PT ;  /* 0x000000010900780c */ /* 0x004fe20003f05270 */
[----:B------:R-:W-:Y:S01]  /*11280*/  IMAD R7, R30, 0x20, R15 ;  /* 0x000000201e077824 */ /* 0x000fe200078e020f */
[----:B------:R-:W-:Y:S01]  /*11290*/  ULDC.64 UR4, c[0x0][0xaf0] ;  /* 0x0002bc0000047ab9 */ /* 0x000fe20000000a00 */
[----:B------:R-:W-:Y:S01]  /*112a0*/  VIADD R29, R188, 0x1c0 ;  /* 0x000001c0bc1d7836 */ /* 0x000fe20000000000 */
[----:B------:R-:W-:Y:S01]  /*112b0*/  SHF.R.S32.HI R30, RZ, 0x1f, R31 ;  /* 0x0000001fff1e7819 */ /* 0x000fe2000001141f */
[----:B------:R-:W-:Y:S02]  /*112c0*/  IMAD R8, R202, 0x40, R7 ;  /* 0x00000040ca087824 */ /* 0x000fe400078e0207 */
[----:B------:R-:W-:Y:S01]  /*112d0*/  IMAD R3, R28, UR4, RZ ;  /* 0x000000041c037c24 */ /* 0x000fe2000f8e02ff */
[-C--:B0-----:R-:W-:Y:S01]  /*112e0*/  ISETP.GE.AND P1, PT, R209, R21.reuse, PT ;  /* 0x00000015d100720c */ /* 0x081fe20003f26270 */
[----:B------:R-:W-:Y:S01]  /*112f0*/  IMAD.WIDE.U32 R4, R27, UR4, R4 ;  /* 0x000000041b047c25 */ /* 0x000fe2000f8e0004 */
[----:B------:R-:W-:-:S02]  /*11300*/  ISETP.GE.AND P2, PT, R188, R21, PT ;  /* 0x00000015bc00720c */ /* 0x000fc40003f46270 */
[----:B------:R-:W-:Y:S01]  /*11310*/  SHF.R.S32.HI R28, RZ, 0x1f, R29 ;  /* 0x0000001fff1c7819 */ /* 0x000fe2000001141d */
[----:B------:R-:W0:Y:S01]  /*11320*/  @P0 LDC R11, c[0x0][0xbec] ;  /* 0x0002fb00ff0b0b82 */ /* 0x000e220000000800 */
[----:B------:R-:W-:Y:S01]  /*11330*/  IMAD R7, R27, UR5, R3 ;  /* 0x000000051b077c24 */ /* 0x000fe2000f8e0203 */
[----:B------:R-:W-:Y:S01]  /*11340*/  ULDC.64 UR4, c[0x0][0xae0] ;  /* 0x0002b80000047ab9 */ /* 0x000fe20000000a00 */
[----:B------:R-:W-:Y:S02]  /*11350*/  IMAD.MOV.U32 R3, RZ, RZ, R8 ;  /* 0x000000ffff037224 */ /* 0x000fe400078e0008 */
[----:B------:R-:W-:Y:S02]  /*11360*/  IMAD.IADD R5, R5, 0x1, R7 ;  /* 0x0000000105057824 */ /* 0x000fe400078e0207 */
[----:B------:R-:W-:Y:S01]  /*11370*/  IMAD R27, R0, R9, RZ ;  /* 0x00000009001b7224 */ /* 0x000fe200078e02ff */
[----:B------:R-:W2:Y:S01]  /*11380*/  @P0 LDC R13, c[0x0][0xbf0] ;  /* 0x0002fc00ff0d0b82 */ /* 0x000ea20000000800 */
[----:B------:R-:W-:-:S02]  /*11390*/  SEL R0, RZ, 0x1, P2 ;  /* 0x00000001ff007807 */ /* 0x000fc40001000000 */
[----:B------:R-:W-:Y:S01]  /*113a0*/  ISETP.GE.AND P2, PT, R29, R21, PT ;  /* 0x000000151d00720c */ /* 0x000fe20003f46270 */
[----:B0-----:R-:W-:-:S05]  /*113b0*/  @P0 IMAD.HI.U32 R6, R8, R11, RZ ;  /* 0x0000000b08060227 */ /* 0x001fca00078e00ff */
[----:B--2---:R-:W-:Y:S02]  /*113c0*/  @P0 SHF.R.U32.HI R3, RZ, R13, R6 ;  /* 0x0000000dff030219 */ /* 0x004fe40000011606 */
[----:B------:R-:W-:Y:S02]  /*113d0*/  ISETP.GE.AND P0, PT, R208, R21, PT ;  /* 0x00000015d000720c */ /* 0x000fe40003f06270 */
[--C-:B------:R-:W-:Y:S01]  /*113e0*/  SHF.R.S32.HI R6, RZ, 0x1f, R3.reuse ;  /* 0x0000001fff067819 */ /* 0x100fe20000011403 */
[----:B------:R-:W-:Y:S02]  /*113f0*/  IMAD.MOV R7, RZ, RZ, -R3 ;  /* 0x000000ffff077224 */ /* 0x000fe400078e0a03 */
[----:B------:R-:W-:-:S04]  /*11400*/  IMAD.WIDE.U32 R4, R3, UR4, R4 ;  /* 0x0000000403047c25 */ /* 0x000fc8000f8e0004 */
[----:B------:R-:W-:Y:S02]  /*11410*/  IMAD R6, R6, UR4, RZ ;  /* 0x0000000406067c24 */ /* 0x000fe4000f8e02ff */
[----:B------:R-:W-:Y:S01]  /*11420*/  IMAD R7, R9, R7, R8 ;  /* 0x0000000709077224 */ /* 0x000fe200078e0208 */
[----:B------:R-:W-:Y:S01]  /*11430*/  SEL R8, RZ, 0xffffffff, P1 ;  /* 0xffffffffff087807 */ /* 0x000fe20000800000 */
[----:B------:R-:W-:Y:S01]  /*11440*/  IMAD R9, R3, UR5, R6 ;  /* 0x0000000503097c24 */ /* 0x000fe2000f8e0206 */
[----:B------:R-:W-:Y:S01]  /*11450*/  SEL R3, RZ, 0xffffffff, P0 ;  /* 0xffffffffff037807 */ /* 0x000fe20000000000 */
[----:B------:R-:W-:Y:S01]  /*11460*/  ULDC.64 UR4, c[0x0][0xad8] ;  /* 0x0002b60000047ab9 */ /* 0x000fe20000000a00 */
[-C--:B------:R-:W-:Y:S01]  /*11470*/  ISETP.GE.AND P0, PT, R207, R21.reuse, PT ;  /* 0x00000015cf00720c */ /* 0x080fe20003f06270 */
[----:B------:R-:W-:Y:S02]  /*11480*/  IMAD.SHL.U32 R11, R8, 0x2, RZ ;  /* 0x00000002080b7824 */ /* 0x000fe400078e00ff */
[----:B------:R-:W-:Y:S01]  /*11490*/  IMAD.SHL.U32 R3, R3, 0x4, RZ ;  /* 0x0000000403037824 */ /* 0x000fe200078e00ff */
[----:B------:R-:W-:Y:S01]  /*114a0*/  SEL R6, RZ, 0xffffffff, P0 ;  /* 0xffffffffff067807 */ /* 0x000fe20000000000 */
[----:B------:R-:W-:Y:S01]  /*114b0*/  IMAD.IADD R5, R5, 0x1, R9 ;  /* 0x0000000105057824 */ /* 0x000fe200078e0209 */
[----:B------:R-:W-:-:S02]  /*114c0*/  ISETP.GE.AND P0, PT, R206, R21, PT ;  /* 0x00000015ce00720c */ /* 0x000fc40003f06270 */
[----:B------:R-:W-:Y:S01]  /*114d0*/  LOP3.LUT R0, R11, 0x2, R0, 0xe2, !PT ;  /* 0x000000020b007812 */ /* 0x000fe200078ee200 */
[----:B------:R-:W-:Y:S01]  /*114e0*/  IMAD.SHL.U32 R8, R6, 0x8, RZ ;  /* 0x0000000806087824 */ /* 0x000fe200078e00ff */
[----:B------:R-:W-:Y:S01]  /*114f0*/  SEL R6, RZ, 0xffffffff, P0 ;  /* 0xffffffffff067807 */ /* 0x000fe20000000000 */
[----:B------:R-:W-:Y:S01]  /*11500*/  IMAD.WIDE.U32 R4, R7, UR4, R4 ;  /* 0x0000000407047c25 */ /* 0x000fe2000f8e0004 */
[----:B------:R-:W-:Y:S02]  /*11510*/  LOP3.LUT R3, R3, 0x4, R0, 0xe2, !PT ;  /* 0x0000000403037812 */ /* 0x000fe400078ee200 */
[----:B------:R-:W-:Y:S01]  /*11520*/  ISETP.GE.AND P0, PT, R205, R21, PT ;  /* 0x00000015cd00720c */ /* 0x000fe20003f06270 */
[----:B------:R-:W-:Y:S01]  /*11530*/  IMAD.SHL.U32 R6, R6, 0x10, RZ ;  /* 0x0000001006067824 */ /* 0x000fe200078e00ff */
[----:B------:R-:W-:Y:S02]  /*11540*/  SHF.R.S32.HI R0, RZ, 0x1f, R7 ;  /* 0x0000001fff007819 */ /* 0x000fe40000011407 */
[----:B------:R-:W-:-:S02]  /*11550*/  LOP3.LUT R3, R8, 0x8, R3, 0xe2, !PT ;  /* 0x0000000808037812 */ /* 0x000fc400078ee203 */
[----:B------:R-:W-:Y:S01]  /*11560*/  SEL R8, RZ, 0xffffffff, P0 ;  /* 0xffffffffff087807 */ /* 0x000fe20000000000 */
[----:B------:R-:W-:Y:S01]  /*11570*/  IMAD R0, R0, UR4, RZ ;  /* 0x0000000400007c24 */ /* 0x000fe2000f8e02ff */
[----:B------:R-:W-:Y:S02]  /*11580*/  ISETP.GE.AND P0, PT, R31, R21, PT ;  /* 0x000000151f00720c */ /* 0x000fe40003f06270 */
[----:B------:R-:W-:Y:S01]  /*11590*/  LOP3.LUT R6, R6, 0x10, R3, 0xe2, !PT ;  /* 0x0000001006067812 */ /* 0x000fe200078ee203 */
[----:B------:R-:W-:Y:S02]  /*115a0*/  IMAD.SHL.U32 R9, R8, 0x20, RZ ;  /* 0x0000002008097824 */ /* 0x000fe400078e00ff */
[----:B------:R-:W-:Y:S01]  /*115b0*/  IMAD R3, R7, UR5, R0 ;  /* 0x0000000507037c24 */ /* 0x000fe2000f8e0200 */
[----:B------:R-:W-:Y:S01]  /*115c0*/  SEL R7, RZ, 0x40, P0 ;  /* 0x00000040ff077807 */ /* 0x000fe20000000000 */
[----:B------:R-:W-:Y:S01]  /*115d0*/  ULDC.64 UR4, c[0x0][0xa80] ;  /* 0x0002a00000047ab9 */ /* 0x000fe20000000a00 */
[----:B------:R-:W-:Y:S01]  /*115e0*/  ISETP.GE.AND P0, PT, R26, R27, PT ;  /* 0x0000001b1a00720c */ /* 0x000fe20003f06270 */
[----:B------:R-:W-:Y:S01]  /*115f0*/  IMAD.IADD R3, R5, 0x1, R3 ;  /* 0x0000000105037824 */ /* 0x000fe200078e0203 */
[----:B------:R-:W-:-:S02]  /*11600*/  LOP3.LUT R6, R9, 0x20, R6, 0xe2, !PT ;  /* 0x0000002009067812 */ /* 0x000fc400078ee206 */
[----:B------:R-:W-:Y:S02]  /*11610*/  LEA R20, P1, R4, UR4, 0x1 ;  /* 0x0000000404147c11 */ /* 0x000fe4000f8208ff */
[----:B------:R-:W-:Y:S02]  /*11620*/  SEL R5, RZ, 0x80, P2 ;  /* 0x00000080ff057807 */ /* 0x000fe40001000000 */
[----:B------:R-:W-:Y:S02]  /*11630*/  LOP3.LUT R24, R6, R7, RZ, 0xfc, !PT ;  /* 0x0000000706187212 */ /* 0x000fe400078efcff */
[----:B------:R-:W-:Y:S02]  /*11640*/  LEA.HI.X R3, R4, UR5, R3, 0x1, P1 ;  /* 0x0000000504037c11 */ /* 0x000fe400088f0c03 */
[----:B------:R-:W-:Y:S01]  /*11650*/  LOP3.LUT R25, R24, R5, RZ, 0xfc, !PT ;  /* 0x0000000518197212 */ /* 0x000fe200078efcff */
[----:B------:R0:W2:Y:S04]  /*11660*/  SHFL.IDX PT, R4, R20, RZ, 0x181f ;  /* 0x00181fff14047589 */ /* 0x0000a800000e0000 */
[----:B------:R0:W4:Y:S01]  /*11670*/  SHFL.IDX PT, R5, R3, RZ, 0x181f ;  /* 0x00181fff03057589 */ /* 0x00012200000e0000 */
[----:B------:R-:W-:Y:S05]  /*11680*/  @P0 BRA `(.L_x_770) ;  /* 0x00000000007c0947 */ /* 0x000fea0003800000 */
[-C--:B------:R-:W-:Y:S02]  /*11690*/  ISETP.GE.AND P2, PT, R209, R21.reuse, PT ;  /* 0x00000015d100720c */ /* 0x080fe40003f46270 */
[-C--:B------:R-:W-:Y:S02]  /*116a0*/  ISETP.GE.AND P1, PT, R188, R21.reuse, PT ;  /* 0x00000015bc00720c */ /* 0x080fe40003f26270 */
[-C--:B------:R-:W-:Y:S02]  /*116b0*/  ISETP.GE.AND P5, PT, R208, R21.reuse, PT ;  /* 0x00000015d000720c */ /* 0x080fe40003fa6270 */
[----:B------:R-:W-:-:S07]  /*116c0*/  ISETP.GE.AND P3, PT, R207, R21, PT ;  /* 0x00000015cf00720c */ /* 0x000fce0003f66270 */
[CC--:B--2---:R-:W-:Y:S02]  /*116d0*/  @!P2 LEA R8, P0, R209.reuse, R4.reuse, 0x1 ;  /* 0x00000004d108a211 */ /* 0x0c4fe400078008ff */
[----:B----4-:R-:W-:Y:S02]  /*116e0*/  @!P1 IMAD.WIDE R6, R188, 0x2, R4 ;  /* 0x00000002bc069825 */ /* 0x010fe400078e0204 */
[----:B------:R-:W-:Y:S02]  /*116f0*/  @!P2 LEA.HI.X R9, R209, R5, R36, 0x1, P0 ;  /* 0x00000005d109a211 */ /* 0x000fe400000f0c24 */
[----:B------:R-:W-:Y:S01]  /*11700*/  @!P5 LEA R14, P4, R208, R4, 0x1 ;  /* 0x00000004d00ed211 */ /* 0x000fe200078808ff */
[----:B------:R-:W-:Y:S01]  /*11710*/  @!P1 ST.E.128 desc[UR40][R6.64], RZ ;  /* 0x000000ff06009985 */ /* 0x000fe2000c101d28 */
[-C--:B------:R-:W-:Y:S02]  /*11720*/  ISETP.GE.AND P1, PT, R205, R21.reuse, PT ;  /* 0x00000015cd00720c */ /* 0x080fe40003f26270 */
[----:B------:R-:W-:Y:S01]  /*11730*/  LOP3.LUT P0, RZ, R24, 0x40, RZ, 0xc0, !PT ;  /* 0x0000004018ff7812 */ /* 0x000fe2000780c0ff */
[----:B------:R2:W-:Y:S01]  /*11740*/  @!P2 ST.E.128 desc[UR40][R8.64], RZ ;  /* 0x000000ff0800a985 */ /* 0x0005e2000c101d28 */
[----:B------:R-:W-:-:S02]  /*11750*/  ISETP.GE.AND P2, PT, R206, R21, PT ;  /* 0x00000015ce00720c */ /* 0x000fc40003f46270 */
[-C--:B------:R-:W-:Y:S02]  /*11760*/  @!P5 LEA.HI.X R15, R208, R5.reuse, R35, 0x1, P4 ;  /* 0x00000005d00fd211 */ /* 0x080fe400020f0c23 */
[----:B------:R-:W-:Y:S02]  /*11770*/  LOP3.LUT P4, RZ, R25, 0x80, RZ, 0xc0, !PT ;  /* 0x0000008019ff7812 */ /* 0x000fe4000788c0ff */
[CC--:B------:R-:W-:Y:S01]  /*11780*/  @!P3 LEA R12, P6, R207.reuse, R4.reuse, 0x1 ;  /* 0x00000004cf0cb211 */ /* 0x0c0fe200078c08ff */
[----:B------:R4:W-:Y:S03]  /*11790*/  @!P5 ST.E.128 desc[UR40][R14.64], RZ ;  /* 0x000000ff0e00d985 */ /* 0x0009e6000c101d28 */
[----:B------:R-:W-:Y:S02]  /*117a0*/  @!P3 LEA.HI.X R13, R207, R5, R34, 0x1, P6 ;  /* 0x00000005cf0db211 */ /* 0x000fe400030f0c22 */
[----:B--2---:R-:W-:-:S02]  /*117b0*/  @!P1 LEA R8, P6, R205, R4, 0x1 ;  /* 0x00000004cd089211 */ /* 0x004fc400078c08ff */
        /* <DEDUP_REMOVED lines=12> */
.L_x_770:
[----:B------:R-:W-:Y:S05]  /*11880*/  BSYNC B1 ;  /* 0x0000000000017941 */ /* 0x000fea0003800000 */
.L_x_769:
[----:B------:R-:W-:Y:S01]  /*11890*/  VIADD R0, R26, 0x20 ;  /* 0x000000201a007836 */ /* 0x000fe20000000000 */
[----:B----4-:R4:W0:Y:S04]  /*118a0*/  SHFL.IDX PT, R5, R3, 0x1, 0x181f ;  /* 0x00381f0003057f89 */ /* 0x01082800000e0000 */
[----:B------:R-:W-:Y:S01]  /*118b0*/  ISETP.GE.AND P0, PT, R0, R27, PT ;  /* 0x0000001b0000720c */ /* 0x000fe20003f06270 */
[----:B--2---:R4:W2:-:S12]  /*118c0*/  SHFL.IDX PT, R4, R20, 0x1, 0x181f ;  /* 0x00381f0014047f89 */ /* 0x00489800000e0000 */
[----:B----4-:R-:W-:Y:S05]  /*118d0*/  @P0 BRA `(.L_x_763) ;  /* 0x00000000007c0947 */ /* 0x010fea0003800000 */
[-C--:B------:R-:W-:Y:S02]  /*118e0*/  ISETP.GE.AND P5, PT, R209, R21.reuse, PT ;  /* 0x00000015d100720c */ /* 0x080fe40003fa6270 */
[-C--:B------:R-:W-:Y:S02]  /*118f0*/  ISETP.GE.AND P4, PT, R188, R21.reuse, PT ;  /* 0x00000015bc00720c */ /* 0x080fe40003f86270 */
[-C--:B------:R-:W-:Y:S02]  /*11900*/  ISETP.GE.AND P0, PT, R208, R21.reuse, PT ;  /* 0x00000015d000720c */ /* 0x080fe40003f06270 */
[----:B------:R-:W-:Y:S02]  /*11910*/  ISETP.GE.AND P1, PT, R207, R21, PT ;  /* 0x00000015cf00720c */ /* 0x000fe40003f26270 */
[----:B------:R-:W-:-:S05]  /*11920*/  LOP3.LUT P2, RZ, R24, 0x40, RZ, 0xc0, !PT ;  /* 0x0000004018ff7812 */ /* 0x000fca000784c0ff */
[CC--:B--2---:R-:W-:Y:S02]  /*11930*/  @!P5 LEA R8, P3, R209.reuse, R4.reuse, 0x1 ;  /* 0x00000004d108d211 */ /* 0x0c4fe400078608ff */
[----:B0-----:R-:W-:Y:S02]  /*11940*/  @!P4 IMAD.WIDE R6, R188, 0x2, R4 ;  /* 0x00000002bc06c825 */ /* 0x001fe400078e0204 */
[----:B------:R-:W-:Y:S02]  /*11950*/  @!P5 LEA.HI.X R9, R209, R5, R36, 0x1, P3 ;  /* 0x00000005d109d211 */ /* 0x000fe400018f0c24 */
[-C--:B------:R-:W-:Y:S01]  /*11960*/  ISETP.GE.AND P3, PT, R206, R21.reuse, PT ;  /* 0x00000015ce00720c */ /* 0x080fe20003f66270 */
[----:B------:R0:W-:Y:S01]  /*11970*/  @!P4 ST.E.128 desc[UR40][R6.64], RZ ;  /* 0x000000ff0600c985 */ /* 0x0001e2000c101d28 */
[----:B------:R-:W-:Y:S02]  /*11980*/  @!P0 LEA R10, P6, R208, R4, 0x1 ;  /* 0x00000004d00a8211 */ /* 0x000fe400078c08ff */
[----:B------:R-:W-:Y:S01]  /*11990*/  LOP3.LUT P4, RZ, R25, 0x80, RZ, 0xc0, !PT ;  /* 0x0000008019ff7812 */ /* 0x000fe2000788c0ff */
[----:B------:R4:W-:Y:S01]  /*119a0*/  @!P5 ST.E.128 desc[UR40][R8.64], RZ ;  /* 0x000000ff0800d985 */ /* 0x0009e2000c101d28 */
[----:B------:R-:W-:-:S02]  /*119b0*/  ISETP.GE.AND P5, PT, R205, R21, PT ;  /* 0x00000015cd00720c */ /* 0x000fc40003fa6270 */
[----:B------:R-:W-:Y:S02]  /*119c0*/  @!P0 LEA.HI.X R11, R208, R5, R35, 0x1, P6 ;  /* 0x00000005d00b8211 */ /* 0x000fe400030f0c23 */
[----:B------:R-:W-:-:S03]  /*119d0*/  @!P1 LEA R12, P6, R207, R4, 0x1 ;  /* 0x00000004cf0c9211 */ /* 0x000fc600078c08ff */
[----:B------:R4:W-:Y:S01]  /*119e0*/  @!P0 ST.E.128 desc[UR40][R10.64], RZ ;  /* 0x000000ff0a008985 */ /* 0x0009e2000c101d28 */
[-C--:B------:R-:W-:Y:S02]  /*119f0*/  @!P1 LEA.HI.X R13, R207, R5.reuse, R34, 0x1, P6 ;  /* 0x00000005cf0d9211 */ /* 0x080fe400030f0c22 */
[CC--:B0-----:R-:W-:Y:S02]  /*11a00*/  @!P3 LEA R6, P6, R206.reuse, R4.reuse, 0x1 ;  /* 0x00000004ce06b211 */ /* 0x0c1fe400078c08ff */
[CC--:B------:R-:W-:Y:S01]  /*11a10*/  @P2 LEA R14, P0, R31.reuse, R4.reuse, 0x1 ;  /* 0x000000041f0e2211 */ /* 0x0c0fe200078008ff */
[----:B------:R4:W-:Y:S01]  /*11a20*/  @!P1 ST.E.128 desc[UR40][R12.64], RZ ;  /* 0x000000ff0c009985 */ /* 0x0009e2000c101d28 */
[-C--:B------:R-:W-:Y:S02]  /*11a30*/  @!P3 LEA.HI.X R7, R206, R5.reuse, R33, 0x1, P6 ;  /* 0x00000005ce07b211 */ /* 0x080fe400030f0c21 */
[----:B------:R-:W-:Y:S02]  /*11a40*/  @P2 LEA.HI.X R15, R31, R5, R30, 0x1, P0 ;  /* 0x000000051f0f2211 */ /* 0x000fe400000f0c1e */
[-C--:B------:R-:W-:Y:S01]  /*11a50*/  @P4 LEA R20, P6, R29, R4.reuse, 0x1 ;  /* 0x000000041d144211 */ /* 0x080fe200078c08ff */
[----:B------:R4:W-:Y:S01]  /*11a60*/  @!P3 ST.E.128 desc[UR40][R6.64], RZ ;  /* 0x000000ff0600b985 */ /* 0x0009e2000c101d28 */
[----:B------:R-:W-:-:S02]  /*11a70*/  @!P5 LEA R4, P0, R205, R4, 0x1 ;  /* 0x00000004cd04d211 */ /* 0x000fc400078008ff */
[-C--:B------:R-:W-:Y:S02]  /*11a80*/  @P4 LEA.HI.X R21, R29, R5.reuse, R28, 0x1, P6 ;  /* 0x000000051d154211 */ /* 0x080fe400030f0c1c */
[----:B------:R-:W-:-:S05]  /*11a90*/  @!P5 LEA.HI.X R5, R205, R5, R32, 0x1, P0 ;  /* 0x00000005cd05d211 */ /* 0x000fca00000f0c20 */
[----:B------:R4:W-:Y:S04]  /*11aa0*/  @!P5 ST.E.128 desc[UR40][R4.64], RZ ;  /* 0x000000ff0400d985 */ /* 0x0009e8000c101d28 */
[----:B------:R4:W-:Y:S04]  /*11ab0*/  @P2 ST.E.128 desc[UR40][R14.64], RZ ;  /* 0x000000ff0e002985 */ /* 0x0009e8000c101d28 */
[----:B------:R4:W-:Y:S02]  /*11ac0*/  @P4 ST.E.128 desc[UR40][R20.64], RZ ;  /* 0x000000ff14004985 */ /* 0x0009e4000c101d28 */
.L_x_763:
[----:B------:R-:W-:Y:S05]  /*11ad0*/  BSYNC B0 ;  /* 0x0000000000007941 */ /* 0x000fea0003800000 */
.L_x_756:
[----:B------:R-:W-:Y:S02]  /*11ae0*/  ULDC UR4, c[0x0][0xc3c] ;  /* 0x00030f0000047ab9 */ /* 0x000fe40000000800 */
[----:B---3--:R-:W-:-:S13]  /*11af0*/  ISETP.GE.AND P0, PT, R155, UR4, PT ;  /* 0x000000049b007c0c */ /* 0x008fda000bf06270 */
[----:B------:R-:W-:Y:S05]  /*11b00*/  @!P0 BRA `(.L_x_771) ;  /* 0xfffffef800b48947 */ /* 0x000fea000383ffff */
[----:B------:R-:W-:Y:S05]  /*11b10*/  BRA `(.L_x_643) ;  /* 0x00000090001c7947 */ /* 0x000fea0003800000 */
.L_x_641:
[----:B------:R-:W-:-:S08]  /*11b20*/  NOP ;  /* 0x0000000000007918 */ /* 0x000fd00000000000 */
[----:B---3--:R-:W0:-:S00]  /*11b30*/  USETMAXREG.DEALLOC.CTAPOOL 0x18 ;  /* 0x00000018000079c8 */ /* 0x008e0000080e0500 */
[----:B0-----:R-:W2:Y:S01]  /*11b40*/  LDL.LU R2, [R1+0x28] ;  /* 0x0000280001027983 */ /* 0x001ea20000300800 */
[----:B------:R-:W-:Y:S01]  /*11b50*/  LOP3.LUT R0, R0, 0x3, RZ, 0xc0, !PT ;  /* 0x0000000300007812 */ /* 0x000fe200078ec0ff */
[----:B------:R-:W-:-:S05]  /*11b60*/  IMAD.MOV.U32 R7, RZ, RZ, RZ ;  /* 0x000000ffff077224 */ /* 0x000fca00078e00ff */
[----:B------:R-:W0:Y:S02]  /*11b70*/  SHFL.IDX PT, R0, R0, RZ, 0x1f ;  /* 0x00001fff00007589 */ /* 0x000e2400000e0000 */
[----:B0-----:R-:W-:Y:S02]  /*11b80*/  ISETP.NE.AND P0, PT, R0, RZ, PT ;  /* 0x000000ff0000720c */ /* 0x001fe40003f05270 */
[----:B--2---:R-:W-:-:S11]  /*11b90*/  LOP3.LUT R2, R2, 0xfffffffd, RZ, 0xc0, !PT ;  /* 0xfffffffd02027812 */ /* 0x004fd600078ec0ff */
[----:B------:R-:W-:-:S05]  /*11ba0*/  @P0 LOP3.LUT R2, R2, 0x2, RZ, 0xfc, !PT ;  /* 0x0000000202020812 */ /* 0x000fca00078efcff */
[----:B------:R0:W-:Y:S01]  /*11bb0*/  STL [R1+0x28], R2 ;  /* 0x0000280201007387 */ /* 0x0001e20000100800 */
        /* <DEDUP_REMOVED lines=10> */
.L_x_772:
[----:B------:R-:W-:Y:S01]  /*11c60*/  LOP3.LUT R0, R6, 0x1f, RZ, 0xc0, !PT ;  /* 0x0000001f06007812 */ /* 0x000fe200078ec0ff */
[----:B------:R-:W-:Y:S01]  /*11c70*/  ULDC UR4, c[0x0][0xc3c] ;  /* 0x00030f0000047ab9 */ /* 0x000fe20000000800 */
[----:B------:R-:W-:Y:S01]  /*11c80*/  IMAD.MOV.U32 R10, RZ, RZ, RZ ;  /* 0x000000ffff0a7224 */ /* 0x000fe200078e00ff */
[----:B------:R-:W1:Y:S01]  /*11c90*/  S2UR UR6, SR_CTAID.X ;  /* 0x00000000000679c3 */ /* 0x000e620000002500 */
[----:B------:R-:W-:Y:S01]  /*11ca0*/  ISETP.NE.AND P0, PT, R0, 0x1f, PT ;  /* 0x0000001f0000780c */ /* 0x000fe20003f05270 */
[----:B------:R-:W-:-:S03]  /*11cb0*/  ULDC UR5, c[0x0][0xc38] ;  /* 0x00030e0000057ab9 */ /* 0x000fc60000000800 */
[----:B------:R-:W-:-:S13]  /*11cc0*/  ISETP.GE.OR P1, PT, R0, UR4, !P0 ;  /* 0x0000000400007c0c */ /* 0x000fda000c726670 */
[----:B0-----:R-:W0:Y:S08]  /*11cd0*/  @!P1 LDC.64 R2, c[0x0][0xc80] ;  /* 0x00032000ff029b82 */ /* 0x001e300000000a00 */
[----:B------:R-:W2:Y:S01]  /*11ce0*/  @!P1 LDC.64 R4, c[0x0][0xc78] ;  /* 0x00031e00ff049b82 */ /* 0x000ea20000000a00 */
[----:B0-----:R-:W-:-:S05]  /*11cf0*/  @!P1 IMAD.WIDE.U32 R2, R0, 0x4, R2 ;  /* 0x0000000400029825 */ /* 0x001fca00078e0002 */
        /* <DEDUP_REMOVED lines=27> */
[----:B------:R-:W-:Y:S01]  /*11eb0*/  IMAD.MOV.U32 R11, RZ, RZ, R8 ;  /* 0x000000ffff0b7224 */ /* 0x000fe200078e0008 */
[----:B-1----:R-:W-:-:S13]  /*11ec0*/  ISETP.GT.AND P6, PT, R8, UR6, PT ;  /* 0x0000000608007c0c */ /* 0x002fda000bfc4270 */
[----:B------:R-:W-:Y:S05]  /*11ed0*/  @P6 BRA `(.L_x_774) ;  /* 0x0000000000a46947 */ /* 0x000fea0003800000 */
[----:B------:R-:W-:Y:S01]  /*11ee0*/  IMAD.MOV.U32 R8, RZ, RZ, R11 ;  /* 0x000000ffff087224 */ /* 0x000fe200078e000b */
[----:B------:R-:W-:Y:S01]  /*11ef0*/  UMOV UR4, URZ ;  /* 0x0000003f00047c82 */ /* 0x000fe20008000000 */
[----:B------:R-:W-:-:S05]  /*11f00*/  ULDC UR5, c[0x0][0xc38] ;  /* 0x00030e0000057ab9 */ /* 0x000fca0000000800 */
.L_x_776:
        /* <DEDUP_REMOVED lines=38> */
.L_x_774:
        /* <DEDUP_REMOVED lines=20> */
.L_x_777:
        /* <DEDUP_REMOVED lines=54> */
.L_x_775:
[----:B------:R-:W-:Y:S01]  /*12610*/  IMAD.U32 R2, RZ, RZ, UR6 ;  /* 0x00000006ff027e24 */ /* 0x000fe2000f8e00ff */
[----:B------:R1:W-:Y:S04]  /*12620*/  STL [R1+0x4], RZ ;  /* 0x000004ff01007387 */ /* 0x0003e80000100800 */
[----:B------:R1:W-:Y:S04]  /*12630*/  STL [R1+0x8], RZ ;  /* 0x000008ff01007387 */ /* 0x0003e80000100800 */
[----:B------:R1:W-:Y:S02]  /*12640*/  STL [R1], R2 ;  /* 0x0000000201007387 */ /* 0x0003e40000100800 */
.L_x_778:
        /* <DEDUP_REMOVED lines=10> */
.L_x_773:
[----:B--2---:R-:W2:Y:S01]  /*126f0*/  LDL R0, [R1+0xc] ;  /* 0x00000c0001007983 */ /* 0x004ea20000100800 */
[----:B------:R-:W-:Y:S01]  /*12700*/  ULDC UR4, c[0x0][0xc3c] ;  /* 0x00030f0000047ab9 */ /* 0x000fe20000000800 */
[----:B------:R-:W-:Y:S01]  /*12710*/  IMAD.MOV.U32 R19, RZ, RZ, RZ ;  /* 0x000000ffff137224 */ /* 0x000fe200078e00ff */
[----:B--2---:R-:W-:Y:S01]  /*12720*/  ISETP.GE.AND P0, PT, R0, UR4, PT ;  /* 0x0000000400007c0c */ /* 0x004fe2000bf06270 */
[----:B------:R-:W-:-:S05]  /*12730*/  IMAD.MOV.U32 R0, RZ, RZ, 0x1 ;  /* 0x00000001ff007424 */ /* 0x000fca00078e00ff */
[----:B------:R2:W-:Y:S04]  /*12740*/  STL [R1+0x14], R0 ;  /* 0x0000140001007387 */ /* 0x0005e80000100800 */
[----:B------:R2:W-:Y:S03]  /*12750*/  STL [R1+0x54], RZ ;  /* 0x000054ff01007387 */ /* 0x0005e60000100800 */
[----:B------:R-:W-:Y:S05]  /*12760*/  @P0 BRA `(.L_x_779) ;  /* 0x0000008000280947 */ /* 0x000fea0003800000 */
[----:B------:R-:W3:Y:S01]  /*12770*/  S2UR UR5, SR_CgaCtaId ;  /* 0x00000000000579c3 */ /* 0x000ee20000008800 */
[C---:B--2---:R-:W-:Y:S01]  /*12780*/  IMAD.SHL.U32 R0, R6.reuse, 0x8, RZ ;  /* 0x0000000806007824 */ /* 0x044fe200078e00ff */
[----:B------:R-:W-:Y:S01]  /*12790*/  LOP3.LUT R4, R6, 0x7f, RZ, 0xc0, !PT ;  /* 0x0000007f06047812 */ /* 0x000fe200078ec0ff */
[----:B------:R-:W-:Y:S01]  /*127a0*/  UMOV UR4, 0x400 ;  /* 0x0000040000047882 */ /* 0x000fe20000000000 */
[----:B------:R-:W-:Y:S01]  /*127b0*/  BSSY B8, `(.L_x_779) ;  /* 0x0000805000087945 */ /* 0x000fe20003800000 */
[----:B------:R-:W-:Y:S01]  /*127c0*/  IMAD.MOV.U32 R19, RZ, RZ, RZ ;  /* 0x000000ffff137224 */ /* 0x000fe200078e00ff */
[----:B------:R-:W-:Y:S01]  /*127d0*/  LOP3.LUT R3, R0, 0x1f8, RZ, 0xc0, !PT ;  /* 0x000001f800037812 */ /* 0x000fe200078ec0ff */
[----:B01----:R-:W-:Y:S01]  /*127e0*/  IMAD.SHL.U32 R2, R4, 0x8, RZ ;  /* 0x0000000804027824 */ /* 0x003fe200078e00ff */
[----:B------:R-:W-:Y:S01]  /*127f0*/  ULDC.64 UR38, c[0x0][0x198] ;  /* 0x0000660000267ab9 */ /* 0x000fe20000000a00 */
[----:B------:R-:W-:Y:S01]  /*12800*/  IMAD.MOV.U32 R0, RZ, RZ, 0x1 ;  /* 0x00000001ff007424 */ /* 0x000fe200078e00ff */
[----:B------:R-:W-:Y:S01]  /*12810*/  LOP3.LUT R3, R3, 0x38, R6, 0x78, !PT ;  /* 0x0000003803037812 */ /* 0x000fe200078e7806 */
[----:B------:R-:W-:Y:S01]  /*12820*/  IMAD.SHL.U32 R6, R6, 0x10, RZ ;  /* 0x0000001006067824 */ /* 0x000fe200078e00ff */
[----:B------:R-:W-:-:S02]  /*12830*/  ULDC UR36, c[0x0][0xc] ;  /* 0x0000030000247ab9 */ /* 0x000fc40000000800 */
[----:B------:R-:W-:Y:S02]  /*12840*/  LOP3.LUT R3, R3, 0x200, R2, 0xf8, !PT ;  /* 0x0000020003037812 */ /* 0x000fe400078ef802 */
[----:B------:R-:W-:-:S04]  /*12850*/  SHF.R.U32.HI R2, RZ, 0x3, R4 ;  /* 0x00000003ff027819 */ /* 0x000fc80000011604 */
[----:B------:R-:W-:Y:S01]  /*12860*/  LOP3.LUT R4, R2, 0x70, R6, 0xf8, !PT ;  /* 0x0000007002047812 */ /* 0x000fe200078ef806 */
[----:B---3--:R-:W-:-:S06]  /*12870*/  ULEA UR4, UR5, UR4, 0x18 ;  /* 0x0000000405047291 */ /* 0x008fcc000f8ec03f */
[----:B------:R-:W-:-:S04]  /*12880*/  IMAD.U32 R18, RZ, RZ, UR4 ;  /* 0x00000004ff127e24 */ /* 0x000fc8000f8e00ff */
[----:B------:R-:W-:-:S05]  /*12890*/  IMAD R2, R3, 0x2, R18 ;  /* 0x0000000203027824 */ /* 0x000fca00078e0212 */
[----:B------:R0:W-:Y:S04]  /*128a0*/  STL [R1+0x60], R2 ;  /* 0x0000600201007387 */ /* 0x0001e80000100800 */
[----:B------:R0:W-:Y:S04]  /*128b0*/  STL [R1+0x54], RZ ;  /* 0x000054ff01007387 */ /* 0x0001e80000100800 */
[----:B------:R0:W-:Y:S04]  /*128c0*/  STL [R1+0x18], R0 ;  /* 0x0000180001007387 */ /* 0x0001e80000100800 */
[----:B------:R0:W-:Y:S04]  /*128d0*/  STL [R1+0x10], RZ ;  /* 0x000010ff01007387 */ /* 0x0001e80000100800 */
[----:B------:R0:W-:Y:S02]  /*128e0*/  STL [R1+0x14], R0 ;  /* 0x0000140001007387 */ /* 0x0001e40000100800 */
.L_x_945:
[----:B0-----:R-:W2:Y:S01]  /*128f0*/  LDL R0, [R1+0xc] ;  /* 0x00000c0001007983 */ /* 0x001ea20000100800 */
[----:B------:R-:W2:Y:S01]  /*12900*/  LDC.64 R2, c[0x0][0xc88] ;  /* 0x00032200ff027b82 */ /* 0x000ea20000000a00 */
[----:B------:R-:W-:Y:S05]  /*12910*/  YIELD ;  /* 0x0000000000007946 */ /* 0x000fea0003800000 */
[----:B------:R-:W-:Y:S01]  /*12920*/  ULDC.64 UR4, c[0x0][0xa28] ;  /* 0x00028a0000047ab9 */ /* 0x000fe20000000a00 */
[----:B------:R-:W-:Y:S02]  /*12930*/  CS2R R8, SRZ ;  /* 0x0000000000087805 */ /* 0x000fe4000001ff00 */
[----:B------:R-:W-:Y:S01]  /*12940*/  ISETP.NE.U32.AND P0, PT, RZ, UR4, PT ;  /* 0x00000004ff007c0c */ /* 0x000fe2000bf05070 */
[----:B------:R-:W-:Y:S01]  /*12950*/  ULDC.64 UR10, c[0x0][0xa18] ;  /* 0x00028600000a7ab9 */ /* 0x000fe20000000a00 */
[----:B------:R-:W-:Y:S01]  /*12960*/  ULDC.64 UR8, c[0x0][0xa10] ;  /* 0x0002840000087ab9 */ /* 0x000fe20000000a00 */
[----:B------:R-:W-:Y:S01]  /*12970*/  ULDC.64 UR6, c[0x0][0xa08] ;  /* 0x0002820000067ab9 */ /* 0x000fe20000000a00 */
[----:B--2---:R-:W-:-:S05]  /*12980*/  IMAD.WIDE R2, R0, 0x4, R2 ;  /* 0x0000000400027825 */ /* 0x004fca00078e0202 */
[----:B------:R-:W2:Y:S01]  /*12990*/  LDG.E R13, desc[UR40][R2.64] ;  /* 0x00000028020d7981 */ /* 0x000ea2000c1e1900 */
[----:B------:R-:W-:Y:S02]  /*129a0*/  ISETP.NE.AND.EX P0, PT, RZ, UR5, PT, P0 ;  /* 0x00000005ff007c0c */ /* 0x000fe4000bf05300 */
        /* <DEDUP_REMOVED lines=9> */
[----:B-1----:R1:W5:Y:S01]  /*12a40*/  @P0 LDG.E R8, desc[UR40][R2.64] ;  /* 0x0000002802080981 */ /* 0x002362000c1e1900 */
[----:B------:R-:W-:Y:S01]  /*12a50*/  ISETP.NE.AND.EX P1, PT, RZ, UR5, PT, P1 ;  /* 0x00000005ff007c0c */ /* 0x000fe2000bf25310 */
[----:B---3--:R-:W-:Y:S01]  /*12a60*/  IMAD.MOV.U32 R12, RZ, RZ, RZ ;  /* 0x000000ffff0c7224 */ /* 0x008fe200078e00ff */
[----:B------:R-:W-:Y:S01]  /*12a70*/  ISETP.NE.U32.AND P3, PT, RZ, UR10, PT ;  /* 0x0000000aff007c0c */ /* 0x000fe2000bf65070 */
[----:B------:R-:W-:Y:S01]  /*12a80*/  STL [R1+0x1c], R14 ;  /* 0x00001c0e01007387 */ /* 0x000fe20000100800 */
[----:B------:R-:W-:Y:S01]  /*12a90*/  ISETP.NE.U32.AND P0, PT, RZ, UR6, PT ;  /* 0x00000006ff007c0c */ /* 0x000fe2000bf05070 */
[----:B0-----:R-:W-:Y:S01]  /*12aa0*/  IMAD.MOV.U32 R0, RZ, RZ, RZ ;  /* 0x000000ffff007224 */ /* 0x001fe200078e00ff */
[----:B------:R-:W-:Y:S02]  /*12ab0*/  ISETP.NE.U32.AND P2, PT, RZ, UR8, PT ;  /* 0x00000008ff007c0c */ /* 0x000fe4000bf45070 */
[C---:B------:R-:W-:Y:S02]  /*12ac0*/  IADD3 R6, P5, R17.reuse, UR6, RZ ;  /* 0x0000000611067c10 */ /* 0x040fe4000ffbe0ff */
[----:B-1----:R-:W-:-:S02]  /*12ad0*/  IADD3 R2, P4, R17, UR4, RZ ;  /* 0x0000000411027c10 */ /* 0x002fc4000ff9e0ff */
[----:B------:R-:W-:Y:S02]  /*12ae0*/  ISETP.NE.AND.EX P3, PT, RZ, UR11, PT, P3 ;  /* 0x0000000bff007c0c */ /* 0x000fe4000bf65330 */
[C---:B------:R-:W-:Y:S02]  /*12af0*/  IADD3.X R3, R14.reuse, UR5, RZ, P4, !PT ;  /* 0x000000050e037c10 */ /* 0x040fe4000a7fe4ff */
[----:B------:R-:W-:Y:S02]  /*12b00*/  IADD3 R4, P4, R17, UR8, RZ ;  /* 0x0000000811047c10 */ /* 0x000fe4000ff9e0ff */
[----:B------:R-:W-:Y:S01]  /*12b10*/  ISETP.NE.AND.EX P0, PT, RZ, UR7, PT, P0 ;  /* 0x00000007ff007c0c */ /* 0x000fe2000bf05300 */
[----:B------:R-:W2:Y:S01]  /*12b20*/  @P1 LDG.E R9, desc[UR40][R2.64] ;  /* 0x0000002802091981 */ /* 0x000ea2000c1e1900 */
[----:B------:R-:W-:Y:S01]  /*12b30*/  IADD3.X R5, R14, UR9, RZ, P4, !PT ;  /* 0x000000090e057c10 */ /* 0x000fe2000a7fe4ff */
[----:B------:R-:W-:Y:S01]  /*12b40*/  ULDC UR4, c[0x0][0x288] ;  /* 0x0000a20000047ab9 */ /* 0x000fe20000000800 */
[----:B------:R-:W-:-:S02]  /*12b50*/  ISETP.NE.AND.EX P2, PT, RZ, UR9, PT, P2 ;  /* 0x00000009ff007c0c */ /* 0x000fc4000bf45320 */
[----:B------:R-:W-:Y:S02]  /*12b60*/  IADD3.X R7, R14, UR7, RZ, P5, !PT ;  /* 0x000000070e077c10 */ /* 0x000fe4000affe4ff */
[----:B------:R-:W-:-:S04]  /*12b70*/  @P3 IADD3 R10, P4, R17, UR10, RZ ;  /* 0x0000000a110a3c10 */ /* 0x000fc8000ff9e0ff */
[----:B------:R-:W-:Y:S01]  /*12b80*/  @P3 IADD3.X R11, R14, UR11, RZ, P4, !PT ;  /* 0x0000000b0e0b3c10 */ /* 0x000fe2000a7fe4ff */
[----:B------:R-:W5:Y:S04]  /*12b90*/  @P0 LDG.E R12, desc[UR40][R6.64] ;  /* 0x00000028060c0981 */ /* 0x000f68000c1e1900 */
[----:B------:R-:W5:Y:S04]  /*12ba0*/  @P2 LDG.E R0, desc[UR40][R4.64] ;  /* 0x0000002804002981 */ /* 0x000f68000c1e1900 */
[----:B--2---:R0:W-:Y:S02]  /*12bb0*/  STL [R1+0x40], R9 ;  /* 0x0000400901007387 */ /* 0x0041e40000100800 */
[----:B0-----:R-:W-:Y:S01]  /*12bc0*/  IMAD.U32 R9, RZ, RZ, UR4 ;  /* 0x00000004ff097e24 */ /* 0x001fe2000f8e00ff */
[----:B------:R-:W-:-:S05]  /*12bd0*/  ULDC.64 UR4, c[0x0][0x418] ;  /* 0x0001060000047ab9 */ /* 0x000fca0000000a00 */
[----:B------:R0:W2:Y:S01]  /*12be0*/  @P3 LDG.E R9, desc[UR40][R10.64] ;  /* 0x000000280a093981 */ /* 0x0000a2000c1e1900 */
[----:B------:R-:W-:-:S03]  /*12bf0*/  UISETP.NE.U32.AND UP0, UPT, UR4, URZ, UPT ;  /* 0x0000003f0400728c */ /* 0x000fc6000bf05070 */
[----:B------:R-:W-:Y:S01]  /*12c00*/  ULDC UR4, c[0x0][0x424] ;  /* 0x0001090000047ab9 */ /* 0x000fe20000000800 */
[----:B------:R-:W-:-:S03]  /*12c10*/  UISETP.NE.AND.EX UP0, UPT, UR5, URZ, UPT, UP0 ;  /* 0x0000003f0500728c */ /* 0x000fc6000bf05300 */
[----:B------:R-:W-:Y:S01]  /*12c20*/  ULDC UR5, c[0x0][0x2f0] ;  /* 0x0000bc0000057ab9 */ /* 0x000fe20000000800 */
[----:B------:R-:W-:-:S04]  /*12c30*/  USEL UR4, UR4, 0x1, UP0 ;  /* 0x0000000104047887 */ /* 0x000fc80008000000 */
[----:B------:R-:W-:-:S03]  /*12c40*/  UIMAD UR4, UR4, UR5, URZ ;  /* 0x00000005040472a4 */ /* 0x000fc6000f8e023f */
[----:B------:R-:W-:Y:S02]  /*12c50*/  ULDC UR5, c[0x0][0x348] ;  /* 0x0000d20000057ab9 */ /* 0x000fe40000000800 */
[----:B0-----:R-:W-:Y:S01]  /*12c60*/  IMAD.U32 R11, RZ, RZ, UR5 ;  /* 0x00000005ff0b7e24 */ /* 0x001fe2000f8e00ff */
[----:B--2---:R0:W-:Y:S02]  /*12c70*/  STL [R1+0x58], R9 ;  /* 0x0000580901007387 */ /* 0x0041e40000100800 */
[----:B0-----:R-:W-:Y:S01]  /*12c80*/  IMAD.U32 R9, RZ, RZ, UR4 ;  /* 0x00000004ff097e24 */ /* 0x001fe2000f8e00ff */
[----:B------:R-:W-:Y:S06]  /*12c90*/  @P3 BRA `(.L_x_780) ;  /* 0x0000000000143947 */ /* 0x000fec0003800000 */
[----:B------:R-:W-:Y:S05]  /*12ca0*/  @!P1 BRA `(.L_x_780) ;  /* 0x0000000000109947 */ /* 0x000fea0003800000 */
[----:B------:R-:W2:Y:S04]  /*12cb0*/  LDG.E R10, desc[UR40][R2.64] ;  /* 0x00000028020a7981 */ /* 0x000ea8000c1e1900 */
[----:B------:R-:W2:Y:S02]  /*12cc0*/  LDG.E R2, desc[UR40][R2.64+0x4] ;  /* 0x0000042802027981 */ /* 0x000ea4000c1e1900 */
[----:B--2---:R-:W-:-:S05]  /*12cd0*/  IMAD.IADD R2, R2, 0x1, -R10 ;  /* 0x0000000102027824 */ /* 0x004fca00078e0a0a */
[----:B------:R0:W-:Y:S02]  /*12ce0*/  STL [R1+0x58], R2 ;  /* 0x0000580201007387 */ /* 0x0001e40000100800 */
.L_x_780:
[----:B------:R-:W2:Y:S01]  /*12cf0*/  LDL.LU R3, [R1+0x8] ;  /* 0x0000080001037983 */ /* 0x000ea20000300800 */
[----:B------:R-:W-:Y:S02]  /*12d00*/  ULDC.64 UR4, c[0x0][0xa20] ;  /* 0x0002880000047ab9 */ /* 0x000fe40000000a00 */
[----:B------:R-:W-:Y:S01]  /*12d10*/  ISETP.NE.U32.AND P1, PT, RZ, UR4, PT ;  /* 0x00000004ff007c0c */ /* 0x000fe2000bf25070 */
[----:B------:R1:W-:Y:S03]  /*12d20*/  STL [R1+0x8], R13 ;  /* 0x0000080d01007387 */ /* 0x0003e60000100800 */
[----:B------:R-:W-:Y:S02]  /*12d30*/  ISETP.NE.AND.EX P1, PT, RZ, UR5, PT, P1 ;  /* 0x00000005ff007c0c */ /* 0x000fe4000bf25310 */
[C---:B--2---:R-:W-:Y:S02]  /*12d40*/  LOP3.LUT R10, R3.reuse, 0xff000000, RZ, 0xc0, !PT ;  /* 0xff000000030a7812 */ /* 0x044fe400078ec0ff */
[----:B0-----:R-:W-:-:S02]  /*12d50*/  LOP3.LUT R2, R3, 0xff0000, RZ, 0xc0, !PT ;  /* 0x00ff000003027812 */ /* 0x001fc400078ec0ff */
[----:B------:R-:W-:Y:S02]  /*12d60*/  SHF.R.U32.HI R10, RZ, 0x8, R10 ;  /* 0x00000008ff0a7819 */ /* 0x000fe4000001160a */
[----:B------:R-:W-:Y:S02]  /*12d70*/  LOP3.LUT R16, R3, 0xffff, RZ, 0xc0, !PT ;  /* 0x0000ffff03107812 */ /* 0x000fe400078ec0ff */
[----:B------:R-:W-:Y:S01]  /*12d80*/  LEA.HI R10, R2, R10, RZ, 0x10 ;  /* 0x0000000a020a7211 */ /* 0x000fe200078f80ff */
[----:B-----5:R-:W-:-:S05]  /*12d90*/  IMAD.IADD R2, R12, 0x1, R8 ;  /* 0x000000010c027824 */ /* 0x020fca00078e0208 */
[----:B------:R1:W-:Y:S01]  /*12da0*/  STL [R1+0x20], R2 ;  /* 0x0000200201007387 */ /* 0x0003e20000100800 */
[----:B------:R-:W-:Y:S05]  /*12db0*/  @!P1 BRA `(.L_x_781) ;  /* 0x0000000000109947 */ /* 0x000fea0003800000 */
[----:B-1----:R-:W-:-:S04]  /*12dc0*/  IADD3 R2, P0, R17, UR4, RZ ;  /* 0x0000000411027c10 */ /* 0x002fc8000ff1e0ff */
[----:B------:R-:W-:-:S05]  /*12dd0*/  IADD3.X R3, R14, UR5, RZ, P0, !PT ;  /* 0x000000050e037c10 */ /* 0x000fca00087fe4ff */
[----:B------:R0:W5:Y:S01]  /*12de0*/  LDG.E R9, desc[UR40][R2.64] ;  /* 0x0000002802097981 */ /* 0x000162000c1e1900 */
[----:B------:R-:W-:Y:S05]  /*12df0*/  BRA `(.L_x_782) ;  /* 0x0000000000107947 */ /* 0x000fea0003800000 */
.L_x_781:
[----:B------:R-:W-:Y:S05]  /*12e00*/  @!P0 BRA `(.L_x_782) ;  /* 0x00000000000c8947 */ /* 0x000fea0003800000 */
[----:B------:R-:W2:Y:S04]  /*12e10*/  LDG.E R9, desc[UR40][R6.64] ;  /* 0x0000002806097981 */ /* 0x000ea8000c1e1900 */
[----:B------:R-:W2:Y:S02]  /*12e20*/  LDG.E R6, desc[UR40][R6.64+0x4] ;  /* 0x0000042806067981 */ /* 0x000ea4000c1e1900 */
[----:B--2---:R-:W-:-:S07]  /*12e30*/  IMAD.IADD R9, R6, 0x1, -R9 ;  /* 0x0000000106097824 */ /* 0x004fce00078e0a09 */
.L_x_782:
[----:B01----:R-:W2:Y:S01]  /*12e40*/  @P2 LDG.E R2, desc[UR40][R4.64] ;  /* 0x0000002804022981 */ /* 0x003ea2000c1e1900 */
[----:B-----5:R-:W-:-:S03]  /*12e50*/  IMAD.IADD R6, R9, 0x1, -R8 ;  /* 0x0000000109067824 */ /* 0x020fc600078e0a08 */
[----:B------:R-:W2:Y:S01]  /*12e60*/  @P2 LDG.E R4, desc[UR40][R4.64+0x4] ;  /* 0x0000042804042981 */ /* 0x000ea2000c1e1900 */
[----:B------:R-:W-:-:S05]  /*12e70*/  LOP3.LUT R14, R10, 0xff, RZ, 0xc0, !PT ;  /* 0x000000ff0a0e7812 */ /* 0x000fca00078ec0ff */
[----:B------:R0:W-:Y:S01]  /*12e80*/  STL [R1+0x5c], R14 ;  /* 0x00005c0e01007387 */ /* 0x0001e20000100800 */
[----:B------:R-:W-:Y:S01]  /*12e90*/  BSSY B0, `(.L_x_783) ;  /* 0x0000029000007945 */ /* 0x000fe20003800000 */
[----:B------:R-:W-:Y:S01]  /*12ea0*/  SHF.R.U32.HI R10, RZ, 0x10, R10 ;  /* 0x00000010ff0a7819 */ /* 0x000fe2000001160a */
[----:B--2---:R-:W-:-:S04]  /*12eb0*/  @P2 IMAD.IADD R11, R4, 0x1, -R2 ;  /* 0x00000001040b2824 */ /* 0x004fc800078e0a02 */
[----:B------:R-:W-:-:S04]  /*12ec0*/  IMAD.IADD R3, R6, 0x1, R11 ;  /* 0x0000000106037824 */ /* 0x000fc800078e020b */
[C---:B------:R-:W-:Y:S01]  /*12ed0*/  VIADD R2, R3.reuse, 0x3f ;  /* 0x0000003f03027836 */ /* 0x040fe20000000000 */
[----:B------:R-:W-:-:S04]  /*12ee0*/  ISETP.GE.AND P1, PT, R3, 0x1, PT ;  /* 0x000000010300780c */ /* 0x000fc80003f26270 */
[----:B------:R-:W-:-:S04]  /*12ef0*/  SHF.R.S32.HI R3, RZ, 0x1f, R2 ;  /* 0x0000001fff037819 */ /* 0x000fc80000011402 */
[----:B------:R-:W-:-:S04]  /*12f00*/  LEA.HI R3, R3, R2, RZ, 0x6 ;  /* 0x0000000203037211 */ /* 0x000fc800078f30ff */
[----:B------:R-:W-:-:S05]  /*12f10*/  SHF.R.S32.HI R12, RZ, 0x6, R3 ;  /* 0x00000006ff0c7819 */ /* 0x000fca0000011403 */
[----:B------:R0:W-:Y:S01]  /*12f20*/  STL [R1+0x34], R12 ;  /* 0x0000340c01007387 */ /* 0x0001e20000100800 */
[----:B------:R-:W-:Y:S01]  /*12f30*/  IMAD.MOV.U32 R4, RZ, RZ, RZ ;  /* 0x000000ffff047224 */ /* 0x000fe200078e00ff */
[----:B------:R-:W-:Y:S06]  /*12f40*/  @!P1 BRA `(.L_x_784) ;  /* 0x0000000000749947 */ /* 0x000fec0003800000 */
[----:B------:R-:W-:Y:S01]  /*12f50*/  ISETP.NE.AND P0, PT, R10, RZ, PT ;  /* 0x000000ff0a00720c */ /* 0x000fe20003f05270 */
[----:B------:R-:W-:-:S03]  /*12f60*/  ULDC UR4, c[0x0][0x9f0] ;  /* 0x00027c0000047ab9 */ /* 0x000fc60000000800 */
[----:B------:R-:W-:-:S04]  /*12f70*/  SEL R2, R10, UR4, P0 ;  /* 0x000000040a027c07 */ /* 0x000fc80008000000 */
[----:B------:R-:W-:Y:S02]  /*12f80*/  IABS R3, R2 ;  /* 0x0000000200037213 */ /* 0x000fe40000000000 */
[----:B------:R-:W-:Y:S02]  /*12f90*/  IADD3 R7, R2, -0x1, R12 ;  /* 0xffffffff02077810 */ /* 0x000fe40007ffe00c */
[----:B------:R-:W1:Y:S08]  /*12fa0*/  I2F.RP R4, R3 ;  /* 0x0000000300047306 */ /* 0x000e700000209400 */
[----:B-1----:R-:W1:Y:S02]  /*12fb0*/  MUFU.RCP R4, R4 ;  /* 0x0000000400047308 */ /* 0x002e640000001000 */
[----:B-1----:R-:W-:-:S06]  /*12fc0*/  VIADD R4, R4, 0xffffffe ;  /* 0x0ffffffe04047836 */ /* 0x002fcc0000000000 */
[----:B------:R1:W2:Y:S02]  /*12fd0*/  F2I.FTZ.U32.TRUNC.NTZ R5, R4 ;  /* 0x0000000400057305 */ /* 0x0002a4000021f000 */
[----:B-1----:R-:W-:-:S04]  /*12fe0*/  LOP3.LUT R4, R7, R2, RZ, 0x3c, !PT ;  /* 0x0000000207047212 */ /* 0x002fc800078e3cff */
[----:B------:R-:W-:Y:S01]  /*12ff0*/  ISETP.GE.AND P4, PT, R4, RZ, PT ;  /* 0x000000ff0400720c */ /* 0x000fe20003f86270 */
[----:B--2---:R-:W-:-:S04]  /*13000*/  IMAD.MOV R4, RZ, RZ, -R5 ;  /* 0x000000ffff047224 */ /* 0x004fc800078e0a05 */
[----:B------:R-:W-:Y:S02]  /*13010*/  IMAD R8, R4, R3, RZ ;  /* 0x0000000304087224 */ /* 0x000fe400078e02ff */
[----:B------:R-:W-:-:S04]  /*13020*/  IMAD.MOV.U32 R4, RZ, RZ, RZ ;  /* 0x000000ffff047224 */ /* 0x000fc800078e00ff */
[----:B------:R-:W-:Y:S01]  /*13030*/  IMAD.HI.U32 R8, R5, R8, R4 ;  /* 0x0000000805087227 */ /* 0x000fe200078e0004 */
[----:B------:R-:W-:Y:S02]  /*13040*/  IABS R4, R2 ;  /* 0x0000000200047213 */ /* 0x000fe40000000000 */
[----:B------:R-:W-:-:S03]  /*13050*/  IABS R5, R7 ;  /* 0x0000000700057213 */ /* 0x000fc60000000000 */
[----:B------:R-:W-:-:S04]  /*13060*/  IMAD.MOV R4, RZ, RZ, -R4 ;  /* 0x000000ffff047224 */ /* 0x000fc800078e0a04 */
        /* <DEDUP_REMOVED lines=11> */
.L_x_784:
[----:B------:R-:W-:Y:S05]  /*13120*/  BSYNC B0 ;  /* 0x0000000000007941 */ /* 0x000fea0003800000 */
.L_x_783:
[-C--:B------:R-:W-:Y:S01]  /*13130*/  IMAD R2, R14, R4.reuse, RZ ;  /* 0x000000040e027224 */ /* 0x080fe200078e02ff */
[----:B------:R-:W-:Y:S03]  /*13140*/  BSSY B0, `(.L_x_785) ;  /* 0x00001b8000007945 */ /* 0x000fe60003800000 */
[C---:B------:R-:W-:Y:S01]  /*13150*/  IMAD R3, R2.reuse, 0x40, -R6 ;  /* 0x0000004002037824 */ /* 0x040fe200078e0a06 */
[----:B------:R-:W-:-:S04]  /*13160*/  VIADDMNMX R4, R2, R4, R12, PT ;  /* 0x0000000402047246 */ /* 0x000fc8000380010c */
[----:B------:R-:W-:Y:S01]  /*13170*/  VIMNMX R3, RZ, R3, !PT ;  /* 0x00000003ff037248 */ /* 0x000fe20007fe0100 */
[----:B------:R-:W-:-:S05]  /*13180*/  IMAD R2, R4, 0x40, -R6 ;  /* 0x0000004004027824 */ /* 0x000fca00078e0a06 */
[----:B------:R-:W-:-:S04]  /*13190*/  VIMNMX R2, R2, R11, PT ;  /* 0x0000000b02027248 */ /* 0x000fc80003fe0100 */
[----:B------:R-:W-:Y:S02]  /*131a0*/  ISETP.GT.AND P0, PT, R2, R3, PT ;  /* 0x000000030200720c */ /* 0x000fe40003f04270 */
[----:B------:R-:W-:-:S05]  /*131b0*/  SHF.R.U32.HI R3, RZ, 0x6, R3 ;  /* 0x00000006ff037819 */ /* 0x000fca0000011603 */
[----:B------:R-:W-:-:S06]  /*131c0*/  IMAD.MOV.U32 R8, RZ, RZ, R3 ;  /* 0x000000ffff087224 */ /* 0x000fcc00078e0003 */
[----:B------:R-:W-:-:S05]  /*131d0*/  @P0 VIADD R2, R2, 0x3f ;  /* 0x0000003f02020836 */ /* 0x000fca0000000000 */
[----:B------:R-:W-:-:S04]  /*131e0*/  @P0 SHF.R.S32.HI R4, RZ, 0x1f, R2 ;  /* 0x0000001fff040819 */ /* 0x000fc80000011402 */
[----:B------:R-:W-:-:S04]  /*131f0*/  @P0 LEA.HI R2, R4, R2, RZ, 0x6 ;  /* 0x0000000204020211 */ /* 0x000fc800078f30ff */
[----:B------:R-:W-:Y:S02]  /*13200*/  @P0 SHF.R.S32.HI R8, RZ, 0x6, R2 ;  /* 0x00000006ff080819 */ /* 0x000fe40000011402 */
[----:B------:R-:W-:Y:S02]  /*13210*/  PLOP3.LUT P0, PT, PT, PT, PT, 0x80, 0x0 ;  /* 0x000000000000781c */ /* 0x000fe40003f0f070 */
[----:B------:R-:W-:-:S13]  /*13220*/  ISETP.GT.AND P3, PT, R8, R3, PT ;  /* 0x000000030800720c */ /* 0x000fda0003f64270 */
[----:B------:R-:W-:Y:S05]  /*13230*/  @!P3 BRA `(.L_x_786) ;  /* 0x0000001800a0b947 */ /* 0x000fea0003800000 */
[----:B------:R-:W-:Y:S01]  /*13240*/  UMOV UR4, 0xffffffff ;  /* 0xffffffff00047882 */ /* 0x000fe20000000000 */
[----:B------:R-:W-:Y:S02]  /*13250*/  SEL R2, R13, RZ, !P2 ;  /* 0x000000ff0d027207 */ /* 0x000fe40005000000 */
[----:B------:R-:W-:Y:S05]  /*13260*/  BRA.DIV UR4, `(.L_x_787) ;  /* 0x00000082042c7947 */ /* 0x000fea000b800000 */
[----:B------:R-:W1:Y:S02]  /*13270*/  S2R R4, SR_TID.X ;  /* 0x0000000000047919 */ /* 0x000e640000002100 */
[----:B-1----:R-:W-:-:S04]  /*13280*/  SHF.R.U32.HI R4, RZ, 0x5, R4 ;  /* 0x00000005ff047819 */ /* 0x002fc80000011604 */
[----:B------:R-:W-:-:S05]  /*13290*/  LOP3.LUT R4, R4, 0x3, RZ, 0xc0, !PT ;  /* 0x0000000304047812 */ /* 0x000fca00078ec0ff */
[----:B0-----:R0:W1:Y:S02]  /*132a0*/  SHFL.IDX PT, R14, R4, RZ, 0x1f ;  /* 0x00001fff040e7589 */ /* 0x00106400000e0000 */
.L_x_977:
[----:B-1----:R-:W-:Y:S02]  /*132b0*/  ISETP.NE.AND P0, PT, R14, RZ, PT ;  /* 0x000000ff0e00720c */ /* 0x002fe40003f05270 */
[----:B------:R-:W-:-:S11]  /*132c0*/  PLOP3.LUT P6, PT, PT, PT, PT, 0x8, 0x0 ;  /* 0x000000000000781c */ /* 0x000fd60003fce170 */
[----:B------:R-:W-:Y:S05]  /*132d0*/  @P0 BRA `(.L_x_788) ;  /* 0x00000000000c0947 */ /* 0x000fea0003800000 */
[----:B------:R-:W-:-:S03]  /*132e0*/  UMOV UR4, 0xffffffff ;  /* 0xffffffff00047882 */ /* 0x000fc60000000000 */
[----:B------:R-:W-:Y:S05]  /*132f0*/  BRA.DIV UR4, `(.L_x_789) ;  /* 0x00000082043c7947 */ /* 0x000fea000b800000 */
[----:B------:R-:W-:-:S13]  /*13300*/  ELECT P6, URZ, PT ;  /* 0x00000000003f782f */ /* 0x000fda00038c0000 */
.L_x_788:
[----:B0-----:R-:W2:Y:S01]  /*13310*/  LDL R4, [R1+0x54] ;  /* 0x0000540001047983 */ /* 0x001ea20000100800 */
[----:B------:R-:W-:Y:S01]  /*13320*/  BSSY B1, `(.L_x_790) ;  /* 0x0000008000017945 */ /* 0x000fe20003800000 */
[----:B--2---:R-:W-:-:S05]  /*13330*/  VIADD R4, R4, 0x1 ;  /* 0x0000000104047836 */ /* 0x004fca0000000000 */
[----:B------:R-:W-:-:S04]  /*13340*/  LEA.HI R5, R4, R4, RZ, 0x1 ;  /* 0x0000000404057211 */ /* 0x000fc800078f08ff */
[----:B------:R-:W-:-:S05]  /*13350*/  LOP3.LUT R5, R5, 0xfffffffe, RZ, 0xc0, !PT ;  /* 0xfffffffe05057812 */ /* 0x000fca00078ec0ff */
[----:B------:R-:W-:-:S05]  /*13360*/  IMAD.IADD R4, R4, 0x1, -R5 ;  /* 0x0000000104047824 */ /* 0x000fca00078e0a05 */
[----:B------:R-:W-:-:S04]  /*13370*/  SHF.L.U32 R4, R4, 0x1f, RZ ;  /* 0x0000001f04047819 */ /* 0x000fc800000006ff */
[----:B------:R-:W0:Y:S02]  /*13380*/  SYNCS.PHASECHK.TRANS64.TRYWAIT P0, [R18+URZ+0x28c20], R4 ;  /* 0x028c2004120075a7 */ /* 0x000e24000800017f */
[----:B0-----:R-:W-:Y:S05]  /*13390*/  @!P0 BRA `(.L_x_791) ;  /* 0x0000008000348947 */ /* 0x001fea0003800000 */
.L_x_980:
[----:B------:R-:W-:Y:S05]  /*133a0*/  BSYNC B1 ;  /* 0x0000000000017941 */ /* 0x000fea0003800000 */
.L_x_790:
[----:B------:R-:W-:Y:S04]  /*133b0*/  BSSY B1, `(.L_x_792) ;  /* 0x00000bb000017945 */ /* 0x000fe80003800000 */
[----:B------:R-:W-:Y:S05]  /*133c0*/  @!P6 BRA `(.L_x_793) ;  /* 0x0000000800e4e947 */ /* 0x000fea0003800000 */
[----:B------:R-:W2:Y:S04]  /*133d0*/  LDL R5, [R1+0x10] ;  /* 0x0000100001057983 */ /* 0x000ea80000100800 */
[----:B------:R-:W3:Y:S01]  /*133e0*/  LDL R7, [R1+0x18] ;  /* 0x0000180001077983 */ /* 0x000ee20000100800 */
[----:B------:R-:W-:Y:S01]  /*133f0*/  BSSY B2, `(.L_x_794) ;  /* 0x0000008000027945 */ /* 0x000fe20003800000 */
[----:B------:R-:W1:Y:S02]  /*13400*/  S2R R6, SR_TID.X ;  /* 0x0000000000067919 */ /* 0x000e640000002100 */
[----:B-1----:R-:W-:-:S04]  /*13410*/  LOP3.LUT R6, R6, 0x7f, RZ, 0xc0, !PT ;  /* 0x0000007f06067812 */ /* 0x002fc800078ec0ff */
[----:B------:R-:W-:Y:S01]  /*13420*/  ISETP.NE.AND P2, PT, R6, RZ, PT ;  /* 0x000000ff0600720c */ /* 0x000fe20003f45270 */
[----:B--2---:R-:W-:Y:S01]  /*13430*/  IMAD R5, R5, 0x8, R18 ;  /* 0x0000000805057824 */ /* 0x004fe200078e0212 */
[----:B---3--:R-:W-:-:S04]  /*13440*/  SHF.L.U32 R9, R7, 0x1f, RZ ;  /* 0x0000001f07097819 */ /* 0x008fc800000006ff */
[----:B------:R-:W1:Y:S02]  /*13450*/  SYNCS.PHASECHK.TRANS64.TRYWAIT P0, [R5+URZ+0x28ca0], R9 ;  /* 0x028ca009050075a7 */ /* 0x000e64000800017f */
[----:B-1----:R-:W-:Y:S05]  /*13460*/  @!P0 BRA `(.L_x_795) ;  /* 0x0000008000148947 */ /* 0x002fea0003800000 */
.L_x_981:
[----:B------:R-:W-:Y:S05]  /*13470*/  BSYNC B2 ;  /* 0x0000000000027941 */ /* 0x000fea0003800000 */
.L_x_794:
[----:B------:R-:W-:Y:S04]  /*13480*/  BSSY B2, `(.L_x_796) ;  /* 0x0000009000027945 */ /* 0x000fe80003800000 */
[----:B------:R-:W-:Y:S05]  /*13490*/  @P2 BRA `(.L_x_797) ;  /* 0x00000000001c2947 */ /* 0x000fea0003800000 */
[----:B------:R-:W2:Y:S01]  /*134a0*/  S2R R6, SR_TID.X ;  /* 0x0000000000067919 */ /* 0x000ea20000002100 */
[----:B0-----:R-:W-:-:S04]  /*134b0*/  IMAD.MOV.U32 R4, RZ, RZ, 0x2000 ;  /* 0x00002000ff047424 */ /* 0x001fc800078e00ff */
[----:B------:R3:W-:Y:S01]  /*134c0*/  SYNCS.ARRIVE.TRANS64 RZ, [R5+URZ+0x28c90], R4 ;  /* 0x028c900405ff79a7 */ /* 0x0007e2000800003f */
[----:B--2---:R-:W-:-:S04]  /*134d0*/  LOP3.LUT R6, R6, 0x1f, RZ, 0xc0, !PT ;  /* 0x0000001f06067812 */ /* 0x004fc800078ec0ff */
[----:B------:R-:W-:-:S13]  /*134e0*/  ISETP.NE.AND P0, PT, R6, RZ, PT ;  /* 0x000000ff0600720c */ /* 0x000fda0003f05270 */
[----:B---3--:R-:W-:Y:S05]  /*134f0*/  @!P0 BRA `(.L_x_797) ;  /* 0x0000000000048947 */ /* 0x008fea0003800000 */
[----:B------:R-:W-:Y:S01]  /*13500*/  BPT.TRAP 0x1 ;  /* 0x000000040000795c */ /* 0x000fe20000300000 */
.L_x_797:
[----:B------:R-:W-:Y:S05]  /*13510*/  BSYNC B2 ;  /* 0x0000000000027941 */ /* 0x000fea0003800000 */
.L_x_796:
[----:B------:R-:W2:Y:S01]  /*13520*/  LDL R6, [R1+0x10] ;  /* 0x0000100001067983 */ /* 0x000ea20000100800 */
[----:B------:R-:W-:Y:S01]  /*13530*/  IMAD.MOV.U32 R11, RZ, RZ, RZ ;  /* 0x000000ffff0b7224 */ /* 0x000fe200078e00ff */
[----:B------:R-:W-:Y:S01]  /*13540*/  UIADD3 UR4, UP0, UR38, 0x570, URZ ;  /* 0x0000057026047890 */ /* 0x000fe2000ff1e03f */
[----:B0-----:R-:W-:Y:S01]  /*13550*/  IMAD R4, R8, 0x40, R0 ;  /* 0x0000004008047824 */ /* 0x001fe200078e0200 */
[----:B------:R-:W-:Y:S01]  /*13560*/  PLOP3.LUT P0, PT, PT, PT, PT, 0x80, 0x0 ;  /* 0x000000000000781c */ /* 0x000fe20003f0f070 */
[----:B------:R-:W-:Y:S01]  /*13570*/  VIADD R7, R5, 0x28c90 ;  /* 0x00028c9005077836 */ /* 0x000fe20000000000 */
[----:B------:R-:W-:Y:S01]  /*13580*/  R2UR UR10, R11 ;  /* 0x000000000b0a72ca */ /* 0x000fe200000e0000 */
[----:B------:R-:W-:Y:S01]  /*13590*/  VIADD R4, R4, 0xffffffc0 ;  /* 0xffffffc004047836 */ /* 0x000fe20000000000 */
[----:B------:R-:W-:Y:S01]  /*135a0*/  UIADD3.X UR5, URZ, UR39, URZ, UP0, !UPT ;  /* 0x000000273f057290 */ /* 0x000fe200087fe43f */
[----:B------:R-:W-:Y:S01]  /*135b0*/  UMOV UR6, 0x0 ;  /* 0x0000000000067882 */ /* 0x000fe20000000000 */
[----:B------:R-:W-:Y:S01]  /*135c0*/  UMOV UR7, 0x12f00000 ;  /* 0x12f0000000077882 */ /* 0x000fe20000000000 */
[----:B--2---:R-:W-:-:S04]  /*135d0*/  IMAD R6, R6, 0x2000, R18 ;  /* 0x0000200006067824 */ /* 0x004fc800078e0212 */
[----:B------:R-:W-:-:S07]  /*135e0*/  VIADD R6, R6, 0x22400 ;  /* 0x0002240006067836 */ /* 0x000fce0000000000 */
.L_x_798:
        /* <DEDUP_REMOVED lines=13> */
.L_x_982:
[----:B------:R-:W-:Y:S05]  /*136c0*/  BSYNC B2 ;  /* 0x0000000000027941 */ /* 0x000fea0003800000 */
.L_x_799:
[----:B------:R-:W-:Y:S01]  /*136d0*/  BSSY B2, `(.L_x_801) ;  /* 0x000000b000027945 */ /* 0x000fe20003800000 */
[----:B------:R-:W-:Y:S02]  /*136e0*/  IMAD.MOV.U32 R12, RZ, RZ, 0x0 ;  /* 0x00000000ff0c7424 */ /* 0x000fe400078e00ff */
[----:B------:R-:W-:Y:S01]  /*136f0*/  IMAD.MOV.U32 R13, RZ, RZ, 0x12f00000 ;  /* 0x12f00000ff0d7424 */ /* 0x000fe200078e00ff */
[----:B------:R-:W-:Y:S06]  /*13700*/  @P2 BRA `(.L_x_802) ;  /* 0x00000000001c2947 */ /* 0x000fec0003800000 */
[----:B------:R-:W2:Y:S01]  /*13710*/  S2R R7, SR_TID.X ;  /* 0x0000000000077919 */ /* 0x000ea20000002100 */
[----:B------:R-:W-:-:S04]  /*13720*/  IMAD.MOV.U32 R6, RZ, RZ, 0x10000 ;  /* 0x00010000ff067424 */ /* 0x000fc800078e00ff */
[----:B------:R3:W-:Y:S01]  /*13730*/  SYNCS.ARRIVE.TRANS64 RZ, [R5+URZ+0x28cb0], R6 ;  /* 0x028cb00605ff79a7 */ /* 0x0007e2000800003f */
[----:B--2---:R-:W-:-:S04]  /*13740*/  LOP3.LUT R7, R7, 0x1f, RZ, 0xc0, !PT ;  /* 0x0000001f07077812 */ /* 0x004fc800078ec0ff */
[----:B------:R-:W-:-:S13]  /*13750*/  ISETP.NE.AND P0, PT, R7, RZ, PT ;  /* 0x000000ff0700720c */ /* 0x000fda0003f05270 */
[----:B---3--:R-:W-:Y:S05]  /*13760*/  @!P0 BRA `(.L_x_802) ;  /* 0x0000000000048947 */ /* 0x008fea0003800000 */
[----:B------:R-:W-:Y:S01]  /*13770*/  BPT.TRAP 0x1 ;  /* 0x000000040000795c */ /* 0x000fe20000300000 */
.L_x_802:
[----:B------:R-:W-:Y:S05]  /*13780*/  BSYNC B2 ;  /* 0x0000000000027941 */ /* 0x000fea0003800000 */
.L_x_801:
[----:B------:R-:W2:Y:S01]  /*13790*/  LDL R6, [R1+0x10] ;  /* 0x0000100001067983 */ /* 0x000ea20000100800 */
[----:B------:R-:W-:Y:S01]  /*137a0*/  R2UR UR10, R11 ;  /* 0x000000000b0a72ca */ /* 0x000fe200000e0000 */
[----:B------:R-:W-:Y:S01]  /*137b0*/  UIADD3 UR4, UP0, UR38, 0x670, URZ ;  /* 0x0000067026047890 */ /* 0x000fe2000ff1e03f */
[----:B------:R-:W-:Y:S01]  /*137c0*/  R2UR UR6, R12 ;  /* 0x000000000c0672ca */ /* 0x000fe200000e0000 */
[----:B01----:R-:W-:Y:S01]  /*137d0*/  VIADD R5, R5, 0x28cb0 ;  /* 0x00028cb005057836 */ /* 0x003fe20000000000 */
[----:B------:R-:W-:Y:S01]  /*137e0*/  R2UR UR7, R13 ;  /* 0x000000000d0772ca */ /* 0x000fe200000e0000 */
[----:B------:R-:W-:Y:S01]  /*137f0*/  UIADD3.X UR5, URZ, UR39, URZ, UP0, !UPT ;  /* 0x000000273f057290 */ /* 0x000fe200087fe43f */
[----:B------:R-:W-:Y:S01]  /*13800*/  PLOP3.LUT P0, PT, PT, PT, PT, 0x80, 0x0 ;  /* 0x000000000000781c */ /* 0x000fe20003f0f070 */
[----:B--2---:R-:W-:-:S04]  /*13810*/  IMAD R6, R6, 0x10000, R18 ;  /* 0x0001000006067824 */ /* 0x004fc800078e0212 */
[----:B------:R-:W-:-:S08]  /*13820*/  VIADD R7, R6, 0x400 ;  /* 0x0000040006077836 */ /* 0x000fd00000000000 */
.L_x_803:
        /* <DEDUP_REMOVED lines=15> */
.L_x_804:
        /* <DEDUP_REMOVED lines=15> */
.L_x_805:
        /* <DEDUP_REMOVED lines=15> */
.L_x_806:
        /* <DEDUP_REMOVED lines=15> */
.L_x_807:
        /* <DEDUP_REMOVED lines=15> */
.L_x_808:
        /* <DEDUP_REMOVED lines=15> */
.L_x_809:
        /* <DEDUP_REMOVED lines=15> */
.L_x_810:
        /* <DEDUP_REMOVED lines=10> */
.L_x_793:
[----:B------:R-:W-:Y:S05]  /*13f60*/  BSYNC B1 ;  /* 0x0000000000017941 */ /* 0x000fea0003800000 */
.L_x_792:
[----:B------:R-:W2:Y:S04]  /*13f70*/  LDL.LU R9, [R1+0x10] ;  /* 0x0000100001097983 */ /* 0x000ea80000300800 */
[----:B------:R-:W3:Y:S01]  /*13f80*/  LDL.LU R7, [R1+0x18] ;  /* 0x0000180001077983 */ /* 0x000ee20000300800 */
[----:B0-----:R-:W-:Y:S01]  /*13f90*/  VIADD R4, R8, 0xfffffffe ;  /* 0xfffffffe08047836 */ /* 0x001fe20000000000 */
[----:B------:R-:W-:-:S04]  /*13fa0*/  PLOP3.LUT P0, PT, PT, PT, PT, 0x8, 0x0 ;  /* 0x000000000000781c */ /* 0x000fc80003f0e170 */
[----:B------:R-:W-:Y:S01]  /*13fb0*/  ISETP.GE.AND P3, PT, R4, R3, PT ;  /* 0x000000030400720c */ /* 0x000fe20003f66270 */
[----:B--2---:R-:W-:-:S05]  /*13fc0*/  VIADD R5, R9, 0x1 ;  /* 0x0000000109057836 */ /* 0x004fca0000000000 */
[----:B------:R-:W-:-:S04]  /*13fd0*/  ISETP.NE.AND P2, PT, R5, 0x2, PT ;  /* 0x000000020500780c */ /* 0x000fc80003f45270 */
[----:B------:R-:W-:Y:S02]  /*13fe0*/  SEL R6, RZ, 0x1, P2 ;  /* 0x00000001ff067807 */ /* 0x000fe40001000000 */
[----:B------:R-:W-:Y:S02]  /*13ff0*/  SEL R5, R5, RZ, P2 ;  /* 0x000000ff05057207 */ /* 0x000fe40001000000 */
[----:B---3--:R-:W-:-:S03]  /*14000*/  LOP3.LUT R7, R7, R6, RZ, 0x3c, !PT ;  /* 0x0000000607077212 */ /* 0x008fc600078e3cff */
[----:B------:R1:W-:Y:S04]  /*14010*/  STL [R1+0x10], R5 ;  /* 0x0000100501007387 */ /* 0x0003e80000100800 */
[----:B------:R1:W-:Y:S01]  /*14020*/  STL [R1+0x18], R7 ;  /* 0x0000180701007387 */ /* 0x0003e20000100800 */
[----:B------:R-:W-:Y:S05]  /*14030*/  @!P3 BRA `(.L_x_786) ;  /* 0x0000000c0020b947 */ /* 0x000fea0003800000 */
.L_x_830:
[----:B------:R-:W-:Y:S05]  /*14040*/  YIELD ;  /* 0x0000000000007946 */ /* 0x000fea0003800000 */
[----:B------:R-:W-:Y:S04]  /*14050*/  BSSY B1, `(.L_x_811) ;  /* 0x00000ba000017945 */ /* 0x000fe80003800000 */
[----:B--2---:R-:W-:Y:S05]  /*14060*/  @!P6 BRA `(.L_x_812) ;  /* 0x0000000800e0e947 */ /* 0x004fea0003800000 */
[----:B-1----:R-:W2:Y:S04]  /*14070*/  LDL R5, [R1+0x10] ;  /* 0x0000100001057983 */ /* 0x002ea80000100800 */
[----:B------:R-:W3:Y:S01]  /*14080*/  LDL R6, [R1+0x18] ;  /* 0x0000180001067983 */ /* 0x000ee20000100800 */
[----:B------:R-:W-:Y:S01]  /*14090*/  BSSY B2, `(.L_x_813) ;  /* 0x0000008000027945 */ /* 0x000fe20003800000 */
[----:B------:R-:W0:Y:S02]  /*140a0*/  S2R R7, SR_TID.X ;  /* 0x0000000000077919 */ /* 0x000e240000002100 */
[----:B0-----:R-:W-:-:S04]  /*140b0*/  LOP3.LUT R7, R7, 0x7f, RZ, 0xc0, !PT ;  /* 0x0000007f07077812 */ /* 0x001fc800078ec0ff */
[----:B------:R-:W-:Y:S01]  /*140c0*/  ISETP.NE.AND P3, PT, R7, RZ, PT ;  /* 0x000000ff0700720c */ /* 0x000fe20003f65270 */
[----:B--2---:R-:W-:Y:S01]  /*140d0*/  IMAD R5, R5, 0x8, R18 ;  /* 0x0000000805057824 */ /* 0x004fe200078e0212 */
[----:B---3--:R-:W-:-:S04]  /*140e0*/  SHF.L.U32 R6, R6, 0x1f, RZ ;  /* 0x0000001f06067819 */ /* 0x008fc800000006ff */
[----:B------:R-:W0:Y:S02]  /*140f0*/  SYNCS.PHASECHK.TRANS64.TRYWAIT P2, [R5+URZ+0x28ca0], R6 ;  /* 0x028ca006050075a7 */ /* 0x000e24000804017f */
[----:B0-----:R-:W-:Y:S05]  /*14100*/  @!P2 BRA `(.L_x_814) ;  /* 0x000000740014a947 */ /* 0x001fea0003800000 */
.L_x_983:
[----:B------:R-:W-:Y:S05]  /*14110*/  BSYNC B2 ;  /* 0x0000000000027941 */ /* 0x000fea0003800000 */
.L_x_813:
        /* <DEDUP_REMOVED lines=9> */
.L_x_816:
[----:B------:R-:W-:Y:S05]  /*141b0*/  BSYNC B2 ;  /* 0x0000000000027941 */ /* 0x000fea0003800000 */
.L_x_815:
[----:B------:R-:W2:Y:S01]  /*141c0*/  LDL R7, [R1+0x10] ;  /* 0x0000100001077983 */ /* 0x000ea20000100800 */
[----:B------:R-:W-:Y:S01]  /*141d0*/  IMAD.MOV.U32 R11, RZ, RZ, RZ ;  /* 0x000000ffff0b7224 */ /* 0x000fe200078e00ff */
[----:B------:R-:W-:Y:S01]  /*141e0*/  UIADD3 UR4, UP0, UR38, 0x570, URZ ;  /* 0x0000057026047890 */ /* 0x000fe2000ff1e03f */
[----:B------:R-:W-:Y:S01]  /*141f0*/  PLOP3.LUT P2, PT, PT, PT, PT, 0x80, 0x0 ;  /* 0x000000000000781c */ /* 0x000fe20003f4f070 */
[----:B------:R-:W-:Y:S01]  /*14200*/  IMAD R8, R4, 0x40, R0 ;  /* 0x0000004004087824 */ /* 0x000fe200078e0200 */
[----:B------:R-:W-:Y:S01]  /*14210*/  UMOV UR6, 0x0 ;  /* 0x0000000000067882 */ /* 0x000fe20000000000 */
[----:B------:R-:W-:Y:S01]  /*14220*/  R2UR UR10, R11 ;  /* 0x000000000b0a72ca */ /* 0x000fe200000e0000 */
[----:B------:R-:W-:Y:S01]  /*14230*/  VIADD R9, R5, 0x28c90 ;  /* 0x00028c9005097836 */ /* 0x000fe20000000000 */
[----:B------:R-:W-:Y:S01]  /*14240*/  UIADD3.X UR5, URZ, UR39, URZ, UP0, !UPT ;  /* 0x000000273f057290 */ /* 0x000fe200087fe43f */
[----:B------:R-:W-:Y:S01]  /*14250*/  UMOV UR7, 0x12f00000 ;  /* 0x12f0000000077882 */ /* 0x000fe20000000000 */
[----:B--2---:R-:W-:-:S04]  /*14260*/  IMAD R7, R7, 0x2000, R18 ;  /* 0x0000200007077824 */ /* 0x004fc800078e0212 */
[----:B------:R-:W-:-:S07]  /*14270*/  VIADD R7, R7, 0x22400 ;  /* 0x0002240007077836 */ /* 0x000fce0000000000 */
.L_x_817:
        /* <DEDUP_REMOVED lines=13> */
.L_x_984:
[----:B------:R-:W-:Y:S05]  /*14350*/  BSYNC B2 ;  /* 0x0000000000027941 */ /* 0x000fea0003800000 */
.L_x_818:
[----:B------:R-:W-:Y:S01]  /*14360*/  BSSY B2, `(.L_x_820) ;  /* 0x000000b000027945 */ /* 0x000fe20003800000 */
[----:B------:R-:W-:Y:S02]  /*14370*/  IMAD.MOV.U32 R12, RZ, RZ, 0x0 ;  /* 0x00000000ff0c7424 */ /* 0x000fe400078e00ff */
[----:B------:R-:W-:Y:S01]  /*14380*/  IMAD.MOV.U32 R13, RZ, RZ, 0x12f00000 ;  /* 0x12f00000ff0d7424 */ /* 0x000fe200078e00ff */
[----:B------:R-:W-:Y:S06]  /*14390*/  @P3 BRA `(.L_x_821) ;  /* 0x00000000001c3947 */ /* 0x000fec0003800000 */
[----:B------:R-:W2:Y:S01]  /*143a0*/  S2R R7, SR_TID.X ;  /* 0x0000000000077919 */ /* 0x000ea20000002100 */
[----:B01----:R-:W-:-:S04]  /*143b0*/  IMAD.MOV.U32 R6, RZ, RZ, 0x10000 ;  /* 0x00010000ff067424 */ /* 0x003fc800078e00ff */
[----:B------:R3:W-:Y:S01]  /*143c0*/  SYNCS.ARRIVE.TRANS64 RZ, [R5+URZ+0x28cb0], R6 ;  /* 0x028cb00605ff79a7 */ /* 0x0007e2000800003f */
[----:B--2---:R-:W-:-:S04]  /*143d0*/  LOP3.LUT R7, R7, 0x1f, RZ, 0xc0, !PT ;  /* 0x0000001f07077812 */ /* 0x004fc800078ec0ff */
[----:B------:R-:W-:-:S13]  /*143e0*/  ISETP.NE.AND P2, PT, R7, RZ, PT ;  /* 0x000000ff0700720c */ /* 0x000fda0003f45270 */
[----:B---3--:R-:W-:Y:S05]  /*143f0*/  @!P2 BRA `(.L_x_821) ;  /* 0x000000000004a947 */ /* 0x008fea0003800000 */
[----:B------:R-:W-:Y:S01]  /*14400*/  BPT.TRAP 0x1 ;  /* 0x000000040000795c */ /* 0x000fe20000300000 */
.L_x_821:
[----:B------:R-:W-:Y:S05]  /*14410*/  BSYNC B2 ;  /* 0x0000000000027941 */ /* 0x000fea0003800000 */
.L_x_820:
[----:B01----:R-:W2:Y:S01]  /*14420*/  LDL R6, [R1+0x10] ;  /* 0x0000100001067983 */ /* 0x003ea20000100800 */
[----:B------:R-:W-:Y:S01]  /*14430*/  R2UR UR10, R11 ;  /* 0x000000000b0a72ca */ /* 0x000fe200000e0000 */
[----:B------:R-:W-:Y:S01]  /*14440*/  UIADD3 UR4, UP0, UR38, 0x670, URZ ;  /* 0x0000067026047890 */ /* 0x000fe2000ff1e03f */
[----:B------:R-:W-:Y:S01]  /*14450*/  R2UR UR6, R12 ;  /* 0x000000000c0672ca */ /* 0x000fe200000e0000 */
[----:B------:R-:W-:Y:S01]  /*14460*/  VIADD R5, R5, 0x28cb0 ;  /* 0x00028cb005057836 */ /* 0x000fe20000000000 */
[----:B------:R-:W-:Y:S01]  /*14470*/  R2UR UR7, R13 ;  /* 0x000000000d0772ca */ /* 0x000fe200000e0000 */
[----:B------:R-:W-:Y:S01]  /*14480*/  UIADD3.X UR5, URZ, UR39, URZ, UP0, !UPT ;  /* 0x000000273f057290 */ /* 0x000fe200087fe43f */
[----:B------:R-:W-:Y:S01]  /*14490*/  PLOP3.LUT P2, PT, PT, PT, PT, 0x80, 0x0 ;  /* 0x000000000000781c */ /* 0x000fe20003f4f070 */
[----:B--2---:R-:W-:-:S04]  /*144a0*/  IMAD R6, R6, 0x10000, R18 ;  /* 0x0001000006067824 */ /* 0x004fc800078e0212 */
[----:B------:R-:W-:-:S08]  /*144b0*/  VIADD R7, R6, 0x400 ;  /* 0x0000040006077836 */ /* 0x000fd00000000000 */
.L_x_822:
        /* <DEDUP_REMOVED lines=15> */
.L_x_823:
        /* <DEDUP_REMOVED lines=15> */
.L_x_824:
        /* <DEDUP_REMOVED lines=15> */
.L_x_825:
        /* <DEDUP_REMOVED lines=15> */
.L_x_826:
        /* <DEDUP_REMOVED lines=15> */
.L_x_827:
        /* <DEDUP_REMOVED lines=15> */
.L_x_828:
        /* <DEDUP_REMOVED lines=15> */
.L_x_829:
        /* <DEDUP_REMOVED lines=10> */
.L_x_812:
[----:B------:R-:W-:Y:S05]  /*14bf0*/  BSYNC B1 ;  /* 0x0000000000017941 */ /* 0x000fea0003800000 */
.L_x_811:
[----:B------:R-:W2:Y:S04]  /*14c00*/  LDL.LU R9, [R1+0x10] ;  /* 0x0000100001097983 */ /* 0x000ea80000300800 */
[----:B-1----:R-:W3:Y:S01]  /*14c10*/  LDL.LU R7, [R1+0x18] ;  /* 0x0000180001077983 */ /* 0x002ee20000300800 */
[C---:B------:R-:W-:Y:S01]  /*14c20*/  ISETP.GT.AND P3, PT, R4.reuse, R3, PT ;  /* 0x000000030400720c */ /* 0x040fe20003f64270 */
[----:B------:R-:W-:Y:S02]  /*14c30*/  VIADD R4, R4, 0xffffffff ;  /* 0xffffffff04047836 */ /* 0x000fe40000000000 */
[----:B--2---:R-:W-:-:S05]  /*14c40*/  VIADD R5, R9, 0x1 ;  /* 0x0000000109057836 */ /* 0x004fca0000000000 */
[----:B------:R-:W-:-:S04]  /*14c50*/  ISETP.NE.AND P2, PT, R5, 0x2, PT ;  /* 0x000000020500780c */ /* 0x000fc80003f45270 */
[----:B------:R-:W-:Y:S02]  /*14c60*/  SEL R6, RZ, 0x1, P2 ;  /* 0x00000001ff067807 */ /* 0x000fe40001000000 */
[----:B------:R-:W-:Y:S02]  /*14c70*/  SEL R5, R5, RZ, P2 ;  /* 0x000000ff05057207 */ /* 0x000fe40001000000 */
[----:B---3--:R-:W-:-:S05]  /*14c80*/  LOP3.LUT R7, R7, R6, RZ, 0x3c, !PT ;  /* 0x0000000607077212 */ /* 0x008fca00078e3cff */
[----:B------:R2:W-:Y:S04]  /*14c90*/  STL [R1+0x18], R7 ;  /* 0x0000180701007387 */ /* 0x0005e80000100800 */
[----:B------:R2:W-:Y:S01]  /*14ca0*/  STL [R1+0x10], R5 ;  /* 0x0000100501007387 */ /* 0x0005e20000100800 */
[----:B------:R-:W-:Y:S05]  /*14cb0*/  @P3 BRA `(.L_x_830) ;  /* 0xfffffff000e03947 */ /* 0x000fea000383ffff */
.L_x_786:
[----:B------:R-:W-:Y:S05]  /*14cc0*/  BSYNC B0 ;  /* 0x0000000000007941 */ /* 0x000fea0003800000 */
.L_x_785:
[----:B-12---:R1:W5:Y:S01]  /*14cd0*/  LDL R7, [R1+0x34] ;  /* 0x0000340001077983 */ /* 0x0063620000100800 */
[----:B------:R-:W-:Y:S05]  /*14ce0*/  @!P0 WARPSYNC.ALL ;  /* 0x0000000000008948 */ /* 0x000fea0003800000 */
[----:B------:R1:W-:Y:S01]  /*14cf0*/  STL [R1+0x3c], RZ ;  /* 0x00003cff01007387 */ /* 0x0003e20000100800 */
[----:B------:R-:W-:Y:S01]  /*14d00*/  BSSY B0, `(.L_x_831) ;  /* 0x0000020000007945 */ /* 0x000fe20003800000 */
[----:B------:R-:W-:Y:S06]  /*14d10*/  @!P0 BAR.SYNC.DEFER_BLOCKING 0xc, 0x180 ;  /* 0x0306000000008b1d */ /* 0x000fec0000010000 */
[----:B-1----:R-:W-:Y:S05]  /*14d20*/  @!P1 BRA `(.L_x_832) ;  /* 0x0000000000749947 */ /* 0x002fea0003800000 */
        /* <DEDUP_REMOVED lines=10> */
[----:B------:R-:W-:Y:S01]  /*14dd0*/  IMAD.HI.U32 R6, R3, R4, R2 ;  /* 0x0000000403067227 */ /* 0x000fe200078e0002 */
[----:B------:R-:W-:Y:S02]  /*14de0*/  IABS R2, R10 ;  /* 0x0000000a00027213 */ /* 0x000fe40000000000 */
[----:B-----5:R-:W-:-:S03]  /*14df0*/  IADD3 R4, R7, -0x1, R10 ;  /* 0xffffffff07047810 */ /* 0x020fc60007ffe00a */
        /* <DEDUP_REMOVED lines=15> */
[----:B------:R1:W-:Y:S02]  /*14ef0*/  STL [R1+0x3c], R2 ;  /* 0x00003c0201007387 */ /* 0x0003e40000100800 */
.L_x_832:
[----:B------:R-:W-:Y:S05]  /*14f00*/  BSYNC B0 ;  /* 0x0000000000007941 */ /* 0x000fea0003800000 */
.L_x_831:
[----:B------:R-:W2:Y:S04]  /*14f10*/  LDL R0, [R1+0x3c] ;  /* 0x00003c0001007983 */ /* 0x000ea80000100800 */
[----:B-1----:R-:W2:Y:S01]  /*14f20*/  LDL R2, [R1+0x5c] ;  /* 0x00005c0001027983 */ /* 0x002ea20000100800 */
[----:B------:R-:W-:Y:S01]  /*14f30*/  BSSY B7, `(.L_x_833) ;  /* 0x00004b1000077945 */ /* 0x000fe20003800000 */
[----:B--2---:R-:W-:-:S05]  /*14f40*/  IMAD R2, R2, R0, RZ ;  /* 0x0000000002027224 */ /* 0x004fca00078e02ff */
[----:B-----5:R-:W-:Y:S01]  /*14f50*/  VIADDMNMX R0, R2, R0, R7, PT ;  /* 0x0000000002007246 */ /* 0x020fe20003800107 */
[----:B------:R1:W-:Y:S03]  /*14f60*/  STL [R1+0x24], R2 ;  /* 0x0000240201007387 */ /* 0x0003e60000100800 */
[----:B------:R-:W-:Y:S01]  /*14f70*/  ISETP.GT.AND P0, PT, R0, R2, PT ;  /* 0x000000020000720c */ /* 0x000fe20003f04270 */
[----:B------:R1:W-:-:S12]  /*14f80*/  STL [R1+0x38], R0 ;  /* 0x0000380001007387 */ /* 0x0003d80000100800 */
[----:B-1----:R-:W-:Y:S05]  /*14f90*/  @P0 BRA `(.L_x_834) ;  /* 0x0000000000480947 */ /* 0x002fea0003800000 */
[----:B------:R-:W1:Y:S02]  /*14fa0*/  S2R R0, SR_TID.X ;  /* 0x0000000000007919 */ /* 0x000e640000002100 */
[----:B-1----:R-:W-:-:S04]  /*14fb0*/  LOP3.LUT R0, R0, 0x7f, RZ, 0xc0, !PT ;  /* 0x0000007f00007812 */ /* 0x002fc800078ec0ff */
[----:B------:R-:W-:-:S13]  /*14fc0*/  ISETP.NE.AND P0, PT, R0, RZ, PT ;  /* 0x000000ff0000720c */ /* 0x000fda0003f05270 */
[----:B------:R-:W-:Y:S05]  /*14fd0*/  @P0 BRA `(.L_x_835) ;  /* 0x0000004800980947 */ /* 0x000fea0003800000 */
[----:B------:R-:W1:Y:S01]  /*14fe0*/  S2R R3, SR_LANEID ;  /* 0x0000000000037919 */ /* 0x000e620000000000 */
[----:B------:R-:W-:Y:S02]  /*14ff0*/  VOTEU.ANY UR4, UPT, PT ;  /* 0x0000000000047886 */ /* 0x000fe400038e0100 */
[----:B------:R-:W1:Y:S08]  /*15000*/  FLO.U32 R0, UR4 ;  /* 0x0000000400007d00 */ /* 0x000e7000080e0000 */
[----:B------:R-:W2:Y:S01]  /*15010*/  POPC R5, UR4 ;  /* 0x0000000400057d09 */ /* 0x000ea20008000000 */
[----:B-1----:R-:W-:-:S02]  /*15020*/  ISETP.EQ.U32.AND P0, PT, R0, R3, PT ;  /* 0x000000030000720c */ /* 0x002fc40003f02070 */
[----:B------:R-:W2:Y:S11]  /*15030*/  LDC.64 R2, c[0x0][0xc60] ;  /* 0x00031800ff027b82 */ /* 0x000eb60000000a00 */
[----:B--2---:R-:W2:Y:S01]  /*15040*/  @P0 ATOMG.E.ADD.STRONG.GPU PT, R3, desc[UR40][R2.64], R5 ;  /* 0x00000005020309a8 */ /* 0x004ea200081ee1e8 */
[----:B------:R-:W1:Y:S02]  /*15050*/  S2R R4, SR_LTMASK ;  /* 0x0000000000047919 */ /* 0x000e640000003900 */
[----:B-1----:R-:W-:-:S04]  /*15060*/  LOP3.LUT R4, R4, UR4, RZ, 0xc0, !PT ;  /* 0x0000000404047c12 */ /* 0x002fc8000f8ec0ff */
[----:B------:R-:W1:Y:S01]  /*15070*/  POPC R7, R4 ;  /* 0x0000000400077309 */ /* 0x000e620000000000 */
[----:B--2---:R-:W1:Y:S02]  /*15080*/  SHFL.IDX PT, R0, R3, R0, 0x1f ;  /* 0x00001f0003007589 */ /* 0x004e6400000e0000 */
[----:B-1----:R-:W-:-:S05]  /*15090*/  IADD3 R0, R0, UR36, R7 ;  /* 0x0000002400007c10 */ /* 0x002fca000fffe007 */
[----:B------:R1:W-:Y:S01]  /*150a0*/  STL [R1], R0 ;  /* 0x0000000001007387 */ /* 0x0003e20000100800 */
[----:B------:R-:W-:Y:S05]  /*150b0*/  BRA `(.L_x_835) ;  /* 0x0000004800607947 */ /* 0x000fea0003800000 */
.L_x_834:
        /* <DEDUP_REMOVED lines=13> */
[----:B------:R-:W-:Y:S02]  /*15190*/  IMAD.U32 R10, RZ, RZ, UR4 ;  /* 0x00000004ff0a7e24 */ /* 0x000fe4000f8e00ff */
[----:B------:R-:W-:Y:S02]  /*151a0*/  IMAD.U32 R11, RZ, RZ, UR5 ;  /* 0x00000005ff0b7e24 */ /* 0x000fe4000f8e00ff */
[----:B------:R-:W-:Y:S02]  /*151b0*/  IMAD.MOV.U32 R8, RZ, RZ, 0x70 ;  /* 0x00000070ff087424 */ /* 0x000fe400078e00ff */
[----:B0-----:R-:W-:Y:S02]  /*151c0*/  IMAD.MOV.U32 R12, RZ, RZ, 0x1 ;  /* 0x00000001ff0c7424 */ /* 0x001fe400078e00ff */
[----:B------:R-:W-:-:S07]  /*151d0*/  IMAD.MOV.U32 R13, RZ, RZ, RZ ;  /* 0x000000ffff0d7224 */ /* 0x000fce00078e00ff */
[----:B------:R-:W-:-:S07]  /*151e0*/  LEPC R20, `(.L_x_837) ;  /* 0x000000001014794e */ /* 0x000fce0000000000 */
[----:B-1----:R-:W-:Y:S05]  /*151f0*/  CALL.ABS.NOINC R2 ;  /* 0x0000000002007343 */ /* 0x002fea0003c00000 */
.L_x_837:
[----:B------:R-:W-:Y:S05]  /*15200*/  BSYNC B6 ;  /* 0x0000000000067941 */ /* 0x000fea0003800000 */
.L_x_836:
        /* <DEDUP_REMOVED lines=8> */
[----:B------:R1:W2:Y:S01]  /*15290*/  LDC.64 R2, c[0x4][R0] ;  /* 0x0100000000027b82 */ /* 0x0002a20000000a00 */
[----:B------:R-:W-:Y:S02]  /*152a0*/  IMAD.U32 R4, RZ, RZ, UR6 ;  /* 0x00000006ff047e24 */ /* 0x000fe4000f8e00ff */
[----:B------:R-:W-:Y:S02]  /*152b0*/  IMAD.U32 R5, RZ, RZ, UR7 ;  /* 0x00000007ff057e24 */ /* 0x000fe4000f8e00ff */
[----:B------:R-:W-:Y:S02]  /*152c0*/  IMAD.U32 R6, RZ, RZ, UR8 ;  /* 0x00000008ff067e24 */ /* 0x000fe4000f8e00ff */
[----:B------:R-:W-:-:S02]  /*152d0*/  IMAD.U32 R7, RZ, RZ, UR9 ;  /* 0x00000009ff077e24 */ /* 0x000fc4000f8e00ff */
[----:B------:R-:W-:Y:S02]  /*152e0*/  IMAD.U32 R10, RZ, RZ, UR4 ;  /* 0x00000004ff0a7e24 */ /* 0x000fe4000f8e00ff */
[----:B------:R-:W-:Y:S02]  /*152f0*/  IMAD.U32 R11, RZ, RZ, UR5 ;  /* 0x00000005ff0b7e24 */ /* 0x000fe4000f8e00ff */
[----:B------:R-:W-:Y:S02]  /*15300*/  IMAD.MOV.U32 R8, RZ, RZ, 0x70 ;  /* 0x00000070ff087424 */ /* 0x000fe400078e00ff */
[----:B0-----:R-:W-:Y:S02]  /*15310*/  IMAD.MOV.U32 R12, RZ, RZ, 0x1 ;  /* 0x00000001ff0c7424 */ /* 0x001fe400078e00ff */
[----:B-1----:R-:W-:-:S07]  /*15320*/  IMAD.MOV.U32 R13, RZ, RZ, RZ ;  /* 0x000000ffff0d7224 */ /* 0x002fce00078e00ff */
[----:B------:R-:W-:-:S07]  /*15330*/  LEPC R20, `(.L_x_840) ;  /* 0x000000001014794e */ /* 0x000fce0000000000 */
[----:B--2---:R-:W-:Y:S05]  /*15340*/  CALL.ABS.NOINC R2 ;  /* 0x0000000002007343 */ /* 0x004fea0003c00000 */
.L_x_840:
        /* <DEDUP_REMOVED lines=16> */
.L_x_839:
[----:B------:R-:W-:Y:S05]  /*15450*/  BSYNC B6 ;  /* 0x0000000000067941 */ /* 0x000fea0003800000 */
.L_x_838:
[----:B------:R-:W2:Y:S01]  /*15460*/  LDL.LU R4, [R1+0x1c] ;  /* 0x00001c0001047983 */ /* 0x000ea20000300800 */
[----:B------:R-:W-:-:S03]  /*15470*/  ULDC.64 UR4, c[0x0][0x9f8] ;  /* 0x00027e0000047ab9 */ /* 0x000fc60000000a00 */
[----:B------:R-:W3:Y:S01]  /*15480*/  LDL R7, [R1+0x8] ;  /* 0x0000080001077983 */ /* 0x000ee20000100800 */
[----:B------:R-:W-:-:S03]  /*15490*/  ISETP.NE.U32.AND P0, PT, RZ, UR4, PT ;  /* 0x00000004ff007c0c */ /* 0x000fc6000bf05070 */
[----:B------:R-:W4:Y:S01]  /*154a0*/  LDL R0, [R1+0x38] ;  /* 0x0000380001007983 */ /* 0x000f220000100800 */
[----:B------:R-:W-:-:S13]  /*154b0*/  ISETP.NE.AND.EX P0, PT, RZ, UR5, PT, P0 ;  /* 0x00000005ff007c0c */ /* 0x000fda000bf05300 */
[----:B------:R-:W-:-:S04]  /*154c0*/  @P0 IADD3 R2, P1, R17, UR4, RZ ;  /* 0x0000000411020c10 */ /* 0x000fc8000ff3e0ff */
[----:B--2---:R-:W-:Y:S01]  /*154d0*/  @P0 IADD3.X R3, R4, UR5, RZ, P1, !PT ;  /* 0x0000000504030c10 */ /* 0x004fe20008ffe4ff */
[----:B------:R-:W-:-:S04]  /*154e0*/  ULDC.64 UR4, c[0x0][0xa08] ;  /* 0x0002820000047ab9 */ /* 0x000fc80000000a00 */
[----:B---3--:R1:W2:Y:S02]  /*154f0*/  @P0 LDG.E R7, desc[UR40][R2.64] ;  /* 0x0000002802070981 */ /* 0x0082a4000c1e1900 */
[----:B-1----:R-:W1:Y:S01]  /*15500*/  LDC.64 R2, c[0x0][0x418] ;  /* 0x00010600ff027b82 */ /* 0x002e620000000a00 */
[----:B----4-:R-:W-:Y:S01]  /*15510*/  VIADD R0, R0, 0xffffffff ;  /* 0xffffffff00007836 */ /* 0x010fe20000000000 */
        /* <DEDUP_REMOVED lines=11> */
[----:B0-----:R0:W1:Y:S02]  /*155d0*/  SHFL.IDX PT, R14, R4, RZ, 0x1f ;  /* 0x00001fff040e7589 */ /* 0x00106400000e0000 */
.L_x_987:
[----:B0-----:R-:W2:Y:S01]  /*155e0*/  LDL.LU R4, [R1+0x28] ;  /* 0x0000280001047983 */ /* 0x001ea20000300800 */
[----:B------:R-:W-:Y:S02]  /*155f0*/  PLOP3.LUT P1, PT, PT, PT, PT, 0x8, 0x0 ;  /* 0x000000000000781c */ /* 0x000fe40003f2e170 */
[----:B-1----:R-:W-:Y:S01]  /*15600*/  ISETP.NE.AND P0, PT, R14, RZ, PT ;  /* 0x000000ff0e00720c */ /* 0x002fe20003f05270 */
[----:B------:R0:W-:Y:S01]  /*15610*/  STL [R1+0x30], R0 ;  /* 0x0000300001007387 */ /* 0x0001e20000100800 */
[----:B--2---:R-:W-:-:S09]  /*15620*/  LOP3.LUT R4, R4, 0xfffffffe, RZ, 0xc0, !PT ;  /* 0xfffffffe04047812 */ /* 0x004fd200078ec0ff */
[----:B------:R-:W-:-:S05]  /*15630*/  @P1 LOP3.LUT R4, R4, 0x1, RZ, 0xfc, !PT ;  /* 0x0000000104041812 */ /* 0x000fca00078efcff */
[----:B------:R0:W-:Y:S01]  /*15640*/  STL [R1+0x28], R4 ;  /* 0x0000280401007387 */ /* 0x0001e20000100800 */
[----:B------:R-:W-:Y:S05]  /*15650*/  @P0 BRA `(.L_x_842) ;  /* 0x00000004000c0947 */ /* 0x000fea0003800000 */
[----:B------:R-:W-:-:S03]  /*15660*/  UMOV UR4, 0xffffffff ;  /* 0xffffffff00047882 */ /* 0x000fc60000000000 */
[----:B------:R-:W-:Y:S05]  /*15670*/  BRA.DIV UR4, `(.L_x_843) ;  /* 0x0000006204147947 */ /* 0x000fea000b800000 */
[----:B------:R-:W-:-:S13]  /*15680*/  ELECT P6, URZ, PT ;  /* 0x00000000003f782f */ /* 0x000fda00038c0000 */
.L_x_990:
[----:B------:R-:W-:Y:S05]  /*15690*/  @!P6 BRA `(.L_x_842) ;  /* 0x0000000000fce947 */ /* 0x000fea0003800000 */
[----:B------:R-:W-:-:S04]  /*156a0*/  ISETP.NE.U32.AND P0, PT, R2, RZ, PT ;  /* 0x000000ff0200720c */ /* 0x000fc80003f05070 */
[----:B------:R-:W-:-:S13]  /*156b0*/  ISETP.NE.AND.EX P0, PT, R3, RZ, PT, P0 ;  /* 0x000000ff0300720c */ /* 0x000fda0003f05300 */
[----:B------:R-:W-:Y:S05]  /*156c0*/  @!P0 BRA `(.L_x_844) ;  /* 0x0000000000508947 */ /* 0x000fea0003800000 */
[----:B------:R-:W1:Y:S01]  /*156d0*/  LDC R6, c[0x0][0x43c] ;  /* 0x00010f00ff067b82 */ /* 0x000e620000000800 */
[----:B------:R-:W-:Y:S01]  /*156e0*/  IMAD.MOV.U32 R9, RZ, RZ, R0 ;  /* 0x000000ffff097224 */ /* 0x000fe200078e0000 */
[----:B------:R-:W-:-:S03]  /*156f0*/  ULDC.64 UR4, c[0x0][0x428] ;  /* 0x00010a0000047ab9 */ /* 0x000fc60000000a00 */
[----:B0-----:R-:W-:Y:S01]  /*15700*/  IMAD.MOV.U32 R0, RZ, RZ, R9 ;  /* 0x000000ffff007224 */ /* 0x001fe200078e0009 */
[----:B-1----:R-:W-:-:S13]  /*15710*/  ISETP.NE.AND P0, PT, R6, 0x1, PT ;  /* 0x000000010600780c */ /* 0x002fda0003f05270 */
[----:B------:R-:W0:Y:S02]  /*15720*/  @P0 LDC.64 R4, c[0x0][0x440] ;  /* 0x00011000ff040b82 */ /* 0x000e240000000a00 */
[----:B0-----:R-:W-:-:S05]  /*15730*/  @P0 IMAD.HI.U32 R4, R9, R4, RZ ;  /* 0x0000000409040227 */ /* 0x001fca00078e00ff */
        /* <DEDUP_REMOVED lines=13> */
.L_x_844:
[----:B-1----:R-:W2:Y:S01]  /*15810*/  LDL R2, [R1+0x14] ;  /* 0x0000140001027983 */ /* 0x002ea20000100800 */
[----:B0-----:R-:W-:Y:S01]  /*15820*/  IMAD R0, R19, 0x8, R18 ;  /* 0x0000000813007824 */ /* 0x001fe200078e0212 */
[----:B--2---:R-:W-:-:S04]  /*15830*/  SHF.L.U32 R2, R2, 0x1f, RZ ;  /* 0x0000001f02027819 */ /* 0x004fc800000006ff */
[----:B------:R-:W0:Y:S02]  /*15840*/  SYNCS.PHASECHK.TRANS64.TRYWAIT P0, [R0+URZ+0x28c40], R2 ;  /* 0x028c4002000075a7 */ /* 0x000e24000800017f */
[----:B0-----:R-:W-:Y:S05]  /*15850*/  @!P0 BRA `(.L_x_845) ;  /* 0x0000005c00bc8947 */ /* 0x001fea0003800000 */
.L_x_991:
[----:B------:R-:W1:Y:S02]  /*15860*/  S2R R3, SR_TID.X ;  /* 0x0000000000037919 */ /* 0x000e640000002100 */
[----:B-1----:R-:W-:-:S04]  /*15870*/  LOP3.LUT R3, R3, 0x7f, RZ, 0xc0, !PT ;  /* 0x0000007f03037812 */ /* 0x002fc800078ec0ff */
[----:B------:R-:W-:-:S13]  /*15880*/  ISETP.NE.AND P0, PT, R3, RZ, PT ;  /* 0x000000ff0300720c */ /* 0x000fda0003f05270 */
        /* <DEDUP_REMOVED lines=8> */
.L_x_846:
[----:B------:R-:W2:Y:S04]  /*15910*/  LDL R4, [R1+0x30] ;  /* 0x0000300001047983 */ /* 0x000ea80000100800 */
[----:B------:R-:W3:Y:S04]  /*15920*/  LDL R3, [R1+0x20] ;  /* 0x0000200001037983 */ /* 0x000ee80000100800 */
[----:B0-----:R-:W4:Y:S01]  /*15930*/  LDL.LU R2, [R1+0x28] ;  /* 0x0000280001027983 */ /* 0x001f220000300800 */
[----:B------:R-:W-:Y:S01]  /*15940*/  R2UR UR9, R0 ;  /* 0x00000000000972ca */ /* 0x000fe200000e0000 */
[----:B------:R-:W-:Y:S01]  /*15950*/  IMAD R0, R19, 0x2000, R18 ;  /* 0x0000200013007824 */ /* 0x000fe200078e0212 */
[----:B------:R-:W-:Y:S01]  /*15960*/  PLOP3.LUT P0, PT, PT, PT, PT, 0x80, 0x0 ;  /* 0x000000000000781c */ /* 0x000fe20003f0f070 */
[----:B------:R-:W-:Y:S01]  /*15970*/  UIADD3 UR6, UP0, UR38, 0x370, URZ ;  /* 0x0000037026067890 */ /* 0x000fe2000ff1e03f */
[----:B------:R-:W-:Y:S01]  /*15980*/  R2UR UR12, R16 ;  /* 0x00000000100c72ca */ /* 0x000fe200000e0000 */
[----:B------:R-:W-:Y:S01]  /*15990*/  UMOV UR5, 0x14f00000 ;  /* 0x14f0000000057882 */ /* 0x000fe20000000000 */
[----:B------:R-:W-:Y:S01]  /*159a0*/  R2UR UR8, R0 ;  /* 0x00000000000872ca */ /* 0x000fe200000e0000 */
[----:B------:R-:W-:Y:S01]  /*159b0*/  UIADD3.X UR7, URZ, UR39, URZ, UP0, !UPT ;  /* 0x000000273f077290 */ /* 0x000fe200087fe43f */
[----:B-----5:R-:W-:Y:S01]  /*159c0*/  R2UR UR13, R17 ;  /* 0x00000000110d72ca */ /* 0x020fe200000e0000 */
[----:B------:R-:W-:-:S04]  /*159d0*/  UMOV UR10, URZ ;  /* 0x0000003f000a7c82 */ /* 0x000fc80008000000 */
[----:B------:R-:W-:-:S06]  /*159e0*/  UIADD3 UR9, UR9, 0x28c30, URZ ;  /* 0x00028c3009097890 */ /* 0x000fcc000fffe03f */
[----:B------:R-:W-:Y:S01]  /*159f0*/  UIADD3 UR8, UR8, 0x22400, URZ ;  /* 0x0002240008087890 */ /* 0x000fe2000fffe03f */
[----:B--2---:R-:W-:Y:S02]  /*15a00*/  R2UR UR11, R4 ;  /* 0x00000000040b72ca */ /* 0x004fe400000e0000 */
[----:B---3--:R-:W-:Y:S02]  /*15a10*/  R2UR UR4, R3 ;  /* 0x00000000030472ca */ /* 0x008fe400000e0000 */
[----:B----4-:R-:W-:-:S04]  /*15a20*/  LOP3.LUT R2, R2, 0xfffffffe, RZ, 0xc0, !PT ;  /* 0xfffffffe02027812 */ /* 0x010fc800078ec0ff */
[----:B------:R-:W-:-:S07]  /*15a30*/  @P0 LOP3.LUT R2, R2, 0x1, RZ, 0xfc, !PT ;  /* 0x0000000102020812 */ /* 0x000fce00078efcff */
[----:B------:R-:W-:Y:S01]  /*15a40*/  ULEA UR11, UR11, UR4, 0x6 ;  /* 0x000000040b0b7291 */ /* 0x000fe2000f8e303f */
[----:B------:R1:W-:Y:S02]  /*15a50*/  STL [R1+0x28], R2 ;  /* 0x0000280201007387 */ /* 0x0003e40000100800 */
[----:B------:R-:W-:-:S06]  /*15a60*/  UMOV UR4, 0x0 ;  /* 0x0000000000047882 */ /* 0x000fcc0000000000 */
[----:B------:R1:W-:Y:S01]  /*15a70*/  UTMALDG.4D [UR8], [UR6], desc[UR4] ;  /* 0x00000408060075b4 */ /* 0x0003e20008019000 */
[----:B------:R-:W-:Y:S02]  /*15a80*/  NOP ;  /* 0x0000000000007918 */ /* 0x000fe40000000000 */
.L_x_842:
[----:B------:R-:W2:Y:S04]  /*15a90*/  LDL.LU R3, [R1+0x40] ;  /* 0x0000400001037983 */ /* 0x000ea80000300800 */
[----:B------:R-:W3:Y:S04]  /*15aa0*/  LDL.LU R5, [R1+0x2c] ;  /* 0x00002c0001057983 */ /* 0x000ee80000300800 */
[----:B0-----:R-:W4:Y:S01]  /*15ab0*/  LDL.LU R4, [R1+0x50] ;  /* 0x0000500001047983 */ /* 0x001f220000300800 */
[----:B------:R-:W-:Y:S05]  /*15ac0*/  WARPSYNC.ALL ;  /* 0x0000000000007948 */ /* 0x000fea0003800000 */
[----:B-1----:R-:W-:Y:S01]  /*15ad0*/  ULDC.64 UR6, c[0x0][0xa00] ;  /* 0x0002800000067ab9 */ /* 0x002fe20000000a00 */
        /* <DEDUP_REMOVED lines=8> */
[----:B---3--:R-:W-:-:S03]  /*15b60*/  SEL R5, R5, RZ, !P0 ;  /* 0x000000ff05057207 */ /* 0x008fc60004000000 */
        /* <DEDUP_REMOVED lines=10> */
[----:B0-----:R-:W-:Y:S01]  /*15c10*/  MOV R2, 0x0 ;  /* 0x0000000000027802 */ /* 0x001fe20000000f00 */
        /* <DEDUP_REMOVED lines=15> */
.L_x_848:
[----:B------:R-:W-:Y:S05]  /*15d10*/  BSYNC B6 ;  /* 0x0000000000067941 */ /* 0x000fea0003800000 */
.L_x_847:
[----:B0-----:R-:W2:Y:S01]  /*15d20*/  LDL.LU R0, [R1+0x50] ;  /* 0x0000500001007983 */ /* 0x001ea20000300800 */
[----:B------:R-:W-:Y:S01]  /*15d30*/  ULDC.64 UR4, c[0x0][0x2d8] ;  /* 0x0000b60000047ab9 */ /* 0x000fe20000000a00 */
[----:B------:R-:W0:Y:S01]  /*15d40*/  LDC R7, c[0x0][0x448] ;  /* 0x00011200ff077b82 */ /* 0x000e220000000800 */
[----:B------:R-:W-:Y:S01]  /*15d50*/  ULDC UR6, c[0x0][0x2b8] ;  /* 0x0000ae0000067ab9 */ /* 0x000fe20000000800 */
[----:B------:R-:W3:Y:S04]  /*15d60*/  LDL.LU R4, [R1+0x40] ;  /* 0x0000400001047983 */ /* 0x000ee80000300800 */
[----:B------:R-:W3:Y:S04]  /*15d70*/  LDL.LU.64 R2, [R1+0x48] ;  /* 0x0000480001027983 */ /* 0x000ee80000300a00 */
[----:B------:R-:W4:Y:S04]  /*15d80*/  LDL.LU R5, [R1+0x2c] ;  /* 0x00002c0001057983 */ /* 0x000f280000300800 */
[----:B------:R-:W4:Y:S04]  /*15d90*/  LDL R10, [R1+0x4] ;  /* 0x00000400010a7983 */ /* 0x000f280000100800 */
[----:B------:R1:W5:Y:S01]  /*15da0*/  LDL R8, [R1+0x60] ;  /* 0x0000600001087983 */ /* 0x0003620000100800 */
[----:B0-----:R-:W-:-:S13]  /*15db0*/  ISETP.NE.AND P0, PT, R7, 0x1, PT ;  /* 0x000000010700780c */ /* 0x001fda0003f05270 */
[----:B------:R-:W0:Y:S01]  /*15dc0*/  @P0 LDC R6, c[0x0][0x450] ;  /* 0x00011400ff060b82 */ /* 0x000e220000000800 */
[----:B------:R-:W1:Y:S02]  /*15dd0*/  S2R R9, SR_TID.X ;  /* 0x0000000000097919 */ /* 0x000e640000002100 */
[----:B-1----:R-:W-:-:S05]  /*15de0*/  IMAD.SHL.U32 R9, R9, 0x8, RZ ;  /* 0x0000000809097824 */ /* 0x002fca00078e00ff */
[----:B------:R-:W-:Y:S01]  /*15df0*/  LOP3.LUT R9, R9, 0x38, RZ, 0xc0, !PT ;  /* 0x0000003809097812 */ /* 0x000fe200078ec0ff */
[----:B---3--:R-:W-:Y:S02]  /*15e00*/  IMAD.MOV.U32 R3, RZ, RZ, R4 ;  /* 0x000000ffff037224 */ /* 0x008fe400078e0004 */
[----:B------:R-:W1:Y:S01]  /*15e10*/  S2R R4, SR_TID.X ;  /* 0x0000000000047919 */ /* 0x000e620000002100 */
[----:B------:R-:W-:-:S04]  /*15e20*/  IMAD.WIDE.U32 R2, R16, UR4, R2 ;  /* 0x0000000410027c25 */ /* 0x000fc8000f8e0002 */
[----:B------:R-:W-:Y:S01]  /*15e30*/  IMAD R3, R16, UR5, R3 ;  /* 0x0000000510037c24 */ /* 0x000fe2000f8e0203 */
[----:B------:R-:W-:Y:S02]  /*15e40*/  ULDC.64 UR4, c[0x0][0x2e0] ;  /* 0x0000b80000047ab9 */ /* 0x000fe40000000a00 */
[----:B--2---:R-:W-:Y:S02]  /*15e50*/  IMAD R0, R0, UR4, RZ ;  /* 0x0000000400007c24 */ /* 0x004fe4000f8e02ff */
[----:B----4-:R-:W-:-:S04]  /*15e60*/  IMAD.WIDE.U32 R2, R5, UR4, R2 ;  /* 0x0000000405027c25 */ /* 0x010fc8000f8e0002 */
[----:B------:R-:W-:Y:S01]  /*15e70*/  IMAD R0, R5, UR5, R0 ;  /* 0x0000000505007c24 */ /* 0x000fe2000f8e0200 */
[----:B------:R-:W-:-:S03]  /*15e80*/  ULDC.64 UR4, c[0x0][0x2d0] ;  /* 0x0000b40000047ab9 */ /* 0x000fc60000000a00 */
[----:B------:R-:W-:Y:S01]  /*15e90*/  IMAD.IADD R3, R3, 0x1, R0 ;  /* 0x0000000103037824 */ /* 0x000fe200078e0200 */
[----:B-1----:R-:W-:-:S04]  /*15ea0*/  LOP3.LUT R4, R4, 0x7f, RZ, 0xc0, !PT ;  /* 0x0000007f04047812 */ /* 0x002fc800078ec0ff */
[----:B------:R-:W-:Y:S02]  /*15eb0*/  SHF.R.U32.HI R5, RZ, 0x3, R4 ;  /* 0x00000003ff057819 */ /* 0x000fe40000011604 */
[----:B------:R-:W1:Y:S02]  /*15ec0*/  S2R R4, SR_TID.X ;  /* 0x0000000000047919 */ /* 0x000e640000002100 */
[----:B-1----:R-:W-:-:S05]  /*15ed0*/  IMAD.SHL.U32 R4, R4, 0x10, RZ ;  /* 0x0000001004047824 */ /* 0x002fca00078e00ff */
[----:B------:R-:W-:Y:S02]  /*15ee0*/  LOP3.LUT R4, R5, 0x70, R4, 0xf8, !PT ;  /* 0x0000007005047812 */ /* 0x000fe400078ef804 */
[----:B------:R-:W1:Y:S03]  /*15ef0*/  @P0 LDC R5, c[0x0][0x44c] ;  /* 0x00011300ff050b82 */ /* 0x000e660000000800 */
[----:B------:R-:W-:-:S04]  /*15f00*/  IMAD R4, R10, 0x40, R4 ;  /* 0x000000400a047824 */ /* 0x000fc800078e0204 */
[----:B------:R-:W-:Y:S02]  /*15f10*/  IMAD.MOV.U32 R0, RZ, RZ, R4 ;  /* 0x000000ffff007224 */ /* 0x000fe400078e0004 */
[----:B-1----:R-:W-:-:S05]  /*15f20*/  @P0 IMAD.HI.U32 R5, R4, R5, RZ ;  /* 0x0000000504050227 */ /* 0x002fca00078e00ff */
[----:B0-----:R-:W-:-:S05]  /*15f30*/  @P0 SHF.R.U32.HI R0, RZ, R6, R5 ;  /* 0x00000006ff000219 */ /* 0x001fca0000011605 */
        /* <DEDUP_REMOVED lines=55> */
.L_x_1000:
        /* <DEDUP_REMOVED lines=10> */
.L_x_850:
        /* <DEDUP_REMOVED lines=18> */
.L_x_1001:
[----:B------:R-:W-:Y:S05]  /*16470*/  BSYNC B0 ;  /* 0x0000000000007941 */ /* 0x000fea0003800000 */
.L_x_851:
[----:B------:R-:W2:Y:S01]  /*16480*/  LDL R2, [R1+0x28] ;  /* 0x0000280001027983 */ /* 0x000ea20000100800 */
[----:B------:R-:W-:Y:S01]  /*16490*/  BSSY B0, `(.L_x_853) ;  /* 0x0000096000007945 */ /* 0x000fe20003800000 */
[----:B--2---:R-:W-:-:S13]  /*164a0*/  LOP3.LUT P0, RZ, R2, 0x1, RZ, 0xc0, !PT ;  /* 0x0000000102ff7812 */ /* 0x004fda000780c0ff */
        /* <DEDUP_REMOVED lines=10> */
.L_x_1002:
[----:B------:R-:W-:Y:S05]  /*16550*/  BSYNC B1 ;  /* 0x0000000000017941 */ /* 0x000fea0003800000 */
.L_x_855:
        /* <DEDUP_REMOVED lines=9> */
.L_x_858:
[----:B------:R-:W-:Y:S05]  /*165f0*/  BSYNC B1 ;  /* 0x0000000000017941 */ /* 0x000fea0003800000 */
.L_x_857:
        /* <DEDUP_REMOVED lines=12> */
.L_x_859:
        /* <DEDUP_REMOVED lines=15> */
.L_x_860:
        /* <DEDUP_REMOVED lines=15> */
.L_x_861:
        /* <DEDUP_REMOVED lines=15> */
.L_x_862:
        /* <DEDUP_REMOVED lines=15> */
.L_x_863:
        /* <DEDUP_REMOVED lines=15> */
.L_x_864:
        /* <DEDUP_REMOVED lines=15> */
.L_x_865:
        /* <DEDUP_REMOVED lines=15> */
.L_x_866:
        /* <DEDUP_REMOVED lines=10> */
.L_x_854:
[----:B------:R-:W-:Y:S05]  /*16df0*/  BSYNC B0 ;  /* 0x0000000000007941 */ /* 0x000fea0003800000 */
.L_x_853:
        /* <DEDUP_REMOVED lines=27> */
[----:B--2---:R-:W-:Y:S02]  /*16fb0*/  LOP3.LUT P2, RZ, R5, 0x1, RZ, 0xc0, !PT ;  /* 0x0000000105ff7812 */ /* 0x004fe4000784c0ff */
        /* <DEDUP_REMOVED lines=26> */
.L_x_873:
[----:B------:R-:W-:Y:S01]  /*17160*/  IMAD R2, R19, 0x8, R18 ;  /* 0x0000000813027824 */ /* 0x000fe200078e0212 */
[----:B-1----:R-:W-:Y:S01]  /*17170*/  SHF.L.U32 R6, R9, 0x1f, RZ ;  /* 0x0000001f09067819 */ /* 0x002fe200000006ff */
[----:B------:R-:W1:Y:S01]  /*17180*/  S2R R3, SR_TID.X ;  /* 0x0000000000037919 */ /* 0x000e620000002100 */
[----:B------:R-:W-:Y:S02]  /*17190*/  BSSY B3, `(.L_x_874) ;  /* 0x0000005000037945 */ /* 0x000fe40003800000 */
[----:B------:R-:W2:Y:S01]  /*171a0*/  SYNCS.PHASECHK.TRANS64.TRYWAIT P0, [R2+URZ+0x28c40], R6 ;  /* 0x028c4006020075a7 */ /* 0x000ea2000800017f */
[----:B-1----:R-:W-:-:S04]  /*171b0*/  LOP3.LUT R3, R3, 0x7f, RZ, 0xc0, !PT ;  /* 0x0000007f03037812 */ /* 0x002fc800078ec0ff */
[----:B------:R-:W-:Y:S01]  /*171c0*/  ISETP.NE.AND P1, PT, R3, RZ, PT ;  /* 0x000000ff0300720c */ /* 0x000fe20003f25270 */
[----:B--2---:R-:W-:-:S12]  /*171d0*/  @!P0 BRA `(.L_x_875) ;  /* 0x0000004800e48947 */ /* 0x004fd80003800000 */
.L_x_1003:
[----:B------:R-:W-:Y:S05]  /*171e0*/  BSYNC B3 ;  /* 0x0000000000037941 */ /* 0x000fea0003800000 */
.L_x_874:
        /* <DEDUP_REMOVED lines=9> */
.L_x_877:
[----:B------:R-:W-:Y:S05]  /*17280*/  BSYNC B3 ;  /* 0x0000000000037941 */ /* 0x000fea0003800000 */
.L_x_876:
        /* <DEDUP_REMOVED lines=12> */
.L_x_878:
        /* <DEDUP_REMOVED lines=13> */
.L_x_1004:
[----:B------:R-:W-:Y:S05]  /*17420*/  BSYNC B3 ;  /* 0x0000000000037941 */ /* 0x000fea0003800000 */
.L_x_879:
        /* <DEDUP_REMOVED lines=11> */
.L_x_882:
[----:B------:R-:W-:Y:S05]  /*174e0*/  BSYNC B3 ;  /* 0x0000000000037941 */ /* 0x000fea0003800000 */
.L_x_881:
        /* <DEDUP_REMOVED lines=9> */
.L_x_883:
        /* <DEDUP_REMOVED lines=15> */
.L_x_884:
        /* <DEDUP_REMOVED lines=15> */
.L_x_885:
        /* <DEDUP_REMOVED lines=15> */
.L_x_886:
        /* <DEDUP_REMOVED lines=15> */
.L_x_887:
        /* <DEDUP_REMOVED lines=15> */
.L_x_888:
        /* <DEDUP_REMOVED lines=15> */
.L_x_889:
        /* <DEDUP_REMOVED lines=15> */
.L_x_890:
        /* <DEDUP_REMOVED lines=10> */
.L_x_872:
[----:B------:R-:W-:Y:S05]  /*17cb0*/  BSYNC B1 ;  /* 0x0000000000017941 */ /* 0x000fea0003800000 */
.L_x_871:
[----:B------:R-:W2:Y:S02]  /*17cc0*/  LDL.LU R5, [R1+0x38] ;  /* 0x0000380001057983 */ /* 0x000ea40000300800 */
[----:B--2---:R-:W-:-:S07]  /*17cd0*/  VIADD R0, R5, 0xfffffffd ;  /* 0xfffffffd05007836 */ /* 0x004fce0000000000 */
.L_x_870:
[----:B------:R-:W-:Y:S05]  /*17ce0*/  BSYNC B2 ;  /* 0x0000000000027941 */ /* 0x000fea0003800000 */
.L_x_869:
[----:B------:R-:W-:Y:S01]  /*17cf0*/  VIADD R8, R8, 0xfffffffe ;  /* 0xfffffffe08087836 */ /* 0x000fe20000000000 */
[----:B------:R-:W-:-:S04]  /*17d00*/  LOP3.LUT R4, RZ, R4, RZ, 0x33, !PT ;  /* 0x00000004ff047212 */ /* 0x000fc800078e33ff */
[----:B------:R-:W-:-:S13]  /*17d10*/  ISETP.NE.AND P0, PT, R8, R4, PT ;  /* 0x000000040800720c */ /* 0x000fda0003f05270 */
[----:B------:R-:W-:Y:S05]  /*17d20*/  @!P0 BRA `(.L_x_868) ;  /* 0x0000001800d88947 */ /* 0x000fea0003800000 */
.L_x_931:
        /* <DEDUP_REMOVED lines=8> */
[----:B--2---:R-:W-:Y:S02]  /*17db0*/  LOP3.LUT P1, RZ, R3, 0x1, RZ, 0xc0, !PT ;  /* 0x0000000103ff7812 */ /* 0x004fe4000782c0ff */
[----:B---3--:R-:W-:-:S11]  /*17dc0*/  LOP3.LUT R6, R2, R6, RZ, 0x3c, !PT ;  /* 0x0000000602067212 */ /* 0x008fd600078e3cff */
[----:B------:R-:W-:Y:S05]  /*17dd0*/  @!P1 BRA `(.L_x_892) ;  /* 0x0000000c00349947 */ /* 0x000fea0003800000 */
[----:B------:R-:W-:Y:S01]  /*17de0*/  ULDC.64 UR4, c[0x0][0x418] ;  /* 0x0001060000047ab9 */ /* 0x000fe20000000a00 */
[----:B------:R-:W-:Y:S01]  /*17df0*/  IMAD.MOV.U32 R8, RZ, RZ, R0 ;  /* 0x000000ffff087224 */ /* 0x000fe200078e0000 */
[----:B------:R-:W-:-:S04]  /*17e00*/  ISETP.NE.U32.AND P0, PT, RZ, UR4, PT ;  /* 0x00000004ff007c0c */ /* 0x000fc8000bf05070 */
[----:B------:R-:W-:-:S13]  /*17e10*/  ISETP.NE.AND.EX P0, PT, RZ, UR5, PT, P0 ;  /* 0x00000005ff007c0c */ /* 0x000fda000bf05300 */
[----:B------:R-:W-:Y:S05]  /*17e20*/  @!P0 BRA `(.L_x_893) ;  /* 0x00000000004c8947 */ /* 0x000fea0003800000 */
[----:B0-----:R-:W2:Y:S01]  /*17e30*/  LDL R9, [R1+0x1c] ;  /* 0x00001c0001097983 */ /* 0x001ea20000100800 */
        /* <DEDUP_REMOVED lines=18> */
.L_x_893:
        /* <DEDUP_REMOVED lines=8> */
.L_x_1005:
[----:B------:R-:W-:Y:S05]  /*17fe0*/  BSYNC B2 ;  /* 0x0000000000027941 */ /* 0x000fea0003800000 */
.L_x_894:
        /* <DEDUP_REMOVED lines=9> */
.L_x_897:
[----:B------:R-:W-:Y:S05]  /*18080*/  BSYNC B2 ;  /* 0x0000000000027941 */ /* 0x000fea0003800000 */
.L_x_896:
        /* <DEDUP_REMOVED lines=12> */
.L_x_898:
        /* <DEDUP_REMOVED lines=13> */
.L_x_1006:
[----:B------:R-:W-:Y:S05]  /*18220*/  BSYNC B2 ;  /* 0x0000000000027941 */ /* 0x000fea0003800000 */
.L_x_899:
[----:B------:R-:W-:Y:S01]  /*18230*/  BSSY B2, `(.L_x_901) ;  /* 0x000000b000027945 */ /* 0x000fe20003800000 */
[----:B------:R-:W-:Y:S02]  /*18240*/  IMAD.MOV.U32 R8, RZ, RZ, 0x0 ;  /* 0x00000000ff087424 */ /* 0x000fe400078e00ff */
[----:B0-----:R-:W-:Y:S01]  /*18250*/  IMAD.MOV.U32 R9, RZ, RZ, 0x14f00000 ;  /* 0x14f00000ff097424 */ /* 0x001fe200078e00ff */
        /* <DEDUP_REMOVED lines=8> */
.L_x_902:
[----:B------:R-:W-:Y:S05]  /*182e0*/  BSYNC B2 ;  /* 0x0000000000027941 */ /* 0x000fea0003800000 */
.L_x_901:
        /* <DEDUP_REMOVED lines=9> */
.L_x_903:
        /* <DEDUP_REMOVED lines=15> */
.L_x_904:
        /* <DEDUP_REMOVED lines=15> */
.L_x_905:
        /* <DEDUP_REMOVED lines=15> */
.L_x_906:
        /* <DEDUP_REMOVED lines=15> */
.L_x_907:
        /* <DEDUP_REMOVED lines=15> */
.L_x_908:
        /* <DEDUP_REMOVED lines=15> */
.L_x_909:
        /* <DEDUP_REMOVED lines=15> */
.L_x_910:
        /* <DEDUP_REMOVED lines=10> */
.L_x_892:
[----:B------:R-:W-:Y:S05]  /*18ab0*/  BSYNC B1 ;  /* 0x0000000000017941 */ /* 0x000fea0003800000 */
.L_x_891:
[----:B------:R-:W2:Y:S01]  /*18ac0*/  LDL R5, [R1+0x28] ;  /* 0x0000280001057983 */ /* 0x000ea20000100800 */
[----:B------:R-:W-:Y:S01]  /*18ad0*/  VIADD R7, R7, 0x1 ;  /* 0x0000000107077836 */ /* 0x000fe20000000000 */
[----:B------:R-:W-:Y:S04]  /*18ae0*/  BSSY B1, `(.L_x_911) ;  /* 0x00000d6000017945 */ /* 0x000fe80003800000 */
[----:B------:R-:W-:-:S04]  /*18af0*/  ISETP.NE.AND P0, PT, R7, 0x2, PT ;  /* 0x000000020700780c */ /* 0x000fc80003f05270 */
[----:B------:R-:W-:Y:S02]  /*18b00*/  SEL R2, RZ, 0x1, P0 ;  /* 0x00000001ff027807 */ /* 0x000fe40000000000 */
[----:B------:R-:W-:Y:S02]  /*18b10*/  SEL R19, R7, RZ, P0 ;  /* 0x000000ff07137207 */ /* 0x000fe40000000000 */
[----:B------:R-:W-:Y:S01]  /*18b20*/  LOP3.LUT R8, R6, R2, RZ, 0x3c, !PT ;  /* 0x0000000206087212 */ /* 0x000fe200078e3cff */
[----:B------:R-:W-:-:S04]  /*18b30*/  VIADD R6, R0, 0xffffffff ;  /* 0xffffffff00067836 */ /* 0x000fc80000000000 */
[----:B------:R1:W-:Y:S01]  /*18b40*/  STL [R1+0x14], R8 ;  /* 0x0000140801007387 */ /* 0x0003e20000100800 */
[----:B--2---:R-:W-:-:S13]  /*18b50*/  LOP3.LUT P2, RZ, R5, 0x1, RZ, 0xc0, !PT ;  /* 0x0000000105ff7812 */ /* 0x004fda000784c0ff */
[----:B-1----:R-:W-:Y:S05]  /*18b60*/  @!P2 BRA `(.L_x_912) ;  /* 0x0000000c0034a947 */ /* 0x002fea0003800000 */
        /* <DEDUP_REMOVED lines=24> */
.L_x_913:
        /* <DEDUP_REMOVED lines=8> */
.L_x_1007:
[----:B------:R-:W-:Y:S05]  /*18d70*/  BSYNC B2 ;  /* 0x0000000000027941 */ /* 0x000fea0003800000 */
.L_x_914:
        /* <DEDUP_REMOVED lines=9> */
.L_x_917:
[----:B------:R-:W-:Y:S05]  /*18e10*/  BSYNC B2 ;  /* 0x0000000000027941 */ /* 0x000fea0003800000 */
.L_x_916:
        /* <DEDUP_REMOVED lines=12> */
.L_x_918:
        /* <DEDUP_REMOVED lines=13> */
.L_x_1008:
[----:B------:R-:W-:Y:S05]  /*18fb0*/  BSYNC B2 ;  /* 0x0000000000027941 */ /* 0x000fea0003800000 */
.L_x_919:
        /* <DEDUP_REMOVED lines=11> */
.L_x_922:
[----:B------:R-:W-:Y:S05]  /*19070*/  BSYNC B2 ;  /* 0x0000000000027941 */ /* 0x000fea0003800000 */
.L_x_921:
        /* <DEDUP_REMOVED lines=9> */
.L_x_923:
        /* <DEDUP_REMOVED lines=15> */
.L_x_924:
        /* <DEDUP_REMOVED lines=15> */
.L_x_925:
        /* <DEDUP_REMOVED lines=15> */
.L_x_926:
        /* <DEDUP_REMOVED lines=15> */
.L_x_927:
        /* <DEDUP_REMOVED lines=15> */
.L_x_928:
        /* <DEDUP_REMOVED lines=15> */
.L_x_929:
        /* <DEDUP_REMOVED lines=15> */
.L_x_930:
        /* <DEDUP_REMOVED lines=10> */
.L_x_912:
[----:B------:R-:W-:Y:S05]  /*19840*/  BSYNC B1 ;  /* 0x0000000000017941 */ /* 0x000fea0003800000 */
.L_x_911:
[----:B------:R-:W2:Y:S01]  /*19850*/  LDL R5, [R1+0x24] ;  /* 0x0000240001057983 */ /* 0x000ea20000100800 */
[----:B------:R-:W-:Y:S01]  /*19860*/  VIADD R0, R0, 0xfffffffe ;  /* 0xfffffffe00007836 */ /* 0x000fe20000000000 */
[----:B--2---:R-:W-:-:S13]  /*19870*/  ISETP.GT.AND P0, PT, R6, R5, PT ;  /* 0x000000050600720c */ /* 0x004fda0003f04270 */
[----:B------:R-:W-:Y:S05]  /*19880*/  @P0 BRA `(.L_x_931) ;  /* 0xffffffe400280947 */ /* 0x000fea000383ffff */
.L_x_868:
[----:B------:R-:W-:Y:S05]  /*19890*/  BSYNC B0 ;  /* 0x0000000000007941 */ /* 0x000fea0003800000 */
.L_x_867:
        /* <DEDUP_REMOVED lines=12> */
[----:B------:R-:W-:Y:S02]  /*19960*/  VOTEU.ANY UR4, UPT, PT ;  /* 0x0000000000047886 */ /* 0x000fe400038e0100 */
[----:B------:R-:W2:Y:S08]  /*19970*/  FLO.U32 R0, UR4 ;  /* 0x0000000400007d00 */ /* 0x000eb000080e0000 */
[----:B------:R-:W3:Y:S01]  /*19980*/  POPC R5, UR4 ;  /* 0x0000000400057d09 */ /* 0x000ee20008000000 */
[----:B--2---:R-:W-:-:S02]  /*19990*/  ISETP.EQ.U32.AND P1, PT, R0, R3, PT ;  /* 0x000000030000720c */ /* 0x004fc40003f22070 */
[----:B-1----:R-:W3:Y:S11]  /*199a0*/  LDC.64 R2, c[0x0][0xc60] ;  /* 0x00031800ff027b82 */ /* 0x002ef60000000a00 */
[----:B---3--:R-:W2:Y:S01]  /*199b0*/  @P1 ATOMG.E.ADD.STRONG.GPU PT, R3, desc[UR40][R2.64], R5 ;  /* 0x00000005020319a8 */ /* 0x008ea200081ee1e8 */
[----:B------:R-:W1:Y:S02]  /*199c0*/  S2R R4, SR_LTMASK ;  /* 0x0000000000047919 */ /* 0x000e640000003900 */
[----:B-1----:R-:W-:-:S04]  /*199d0*/  LOP3.LUT R4, R4, UR4, RZ, 0xc0, !PT ;  /* 0x0000000404047c12 */ /* 0x002fc8000f8ec0ff */
[----:B------:R-:W1:Y:S01]  /*199e0*/  POPC R7, R4 ;  /* 0x0000000400077309 */ /* 0x000e620000000000 */
[----:B--2---:R-:W1:Y:S02]  /*199f0*/  SHFL.IDX PT, R0, R3, R0, 0x1f ;  /* 0x00001f0003007589 */ /* 0x004e6400000e0000 */
[----:B-1----:R-:W-:-:S05]  /*19a00*/  IADD3 R0, R0, UR36, R7 ;  /* 0x0000002400007c10 */ /* 0x002fca000fffe007 */
[----:B------:R2:W-:Y:S02]  /*19a10*/  STL [R1], R0 ;  /* 0x0000000001007387 */ /* 0x0005e40000100800 */
.L_x_933:
[----:B------:R-:W-:Y:S05]  /*19a20*/  BSYNC B0 ;  /* 0x0000000000007941 */ /* 0x000fea0003800000 */
.L_x_932:
[----:B------:R-:W-:-:S07]  /*19a30*/  SEL R19, R19, RZ, P0 ;  /* 0x000000ff13137207 */ /* 0x000fce0000000000 */
.L_x_835:
[----:B------:R-:W-:Y:S05]  /*19a40*/  BSYNC B7 ;  /* 0x0000000000077941 */ /* 0x000fea0003800000 */
.L_x_833:
[----:B-12---:R-:W2:Y:S02]  /*19a50*/  LDL R0, [R1+0x28] ;  /* 0x0000280001007983 */ /* 0x006ea40000100800 */
[----:B--2---:R-:W-:-:S13]  /*19a60*/  LOP3.LUT P0, RZ, R0, 0x2, RZ, 0xc0, !PT ;  /* 0x0000000200ff7812 */ /* 0x004fda000780c0ff */
[----:B------:R-:W-:Y:S05]  /*19a70*/  @!P0 BRA `(.L_x_934) ;  /* 0x00000000002c8947 */ /* 0x000fea0003800000 */
[----:B------:R-:W-:Y:S05]  /*19a80*/  WARPSYNC.ALL ;  /* 0x0000000000007948 */ /* 0x000fea0003800000 */
[----:B------:R-:W1:Y:S08]  /*19a90*/  S2UR UR5, SR_CgaCtaId ;  /* 0x00000000000579c3 */ /* 0x000e700000008800 */
[----:B------:R-:W-:Y:S06]  /*19aa0*/  BAR.SYNC.DEFER_BLOCKING 0x5, 0x180 ;  /* 0x0146000000007b1d */ /* 0x000fec0000010000 */
[----:B------:R-:W-:-:S02]  /*19ab0*/  UMOV UR4, 0x400 ;  /* 0x0000040000047882 */ /* 0x000fc40000000000 */
[----:B-1----:R-:W-:-:S06]  /*19ac0*/  ULEA UR4, UR5, UR4, 0x18 ;  /* 0x0000000405047291 */ /* 0x002fcc000f8ec03f */
[----:B------:R-:W-:-:S05]  /*19ad0*/  IMAD.U32 R18, RZ, RZ, UR4 ;  /* 0x00000004ff127e24 */ /* 0x000fca000f8e00ff */
[----:B------:R-:W1:Y:S04]  /*19ae0*/  LDS.128 R4, [R18+0x28cd0] ;  /* 0x028cd00012047984 */ /* 0x000e680000000c00 */
[----:B-1----:R1:W-:Y:S04]  /*19af0*/  STL.64 [R1], R4 ;  /* 0x0000000401007387 */ /* 0x0023e80000100a00 */
[----:B------:R1:W-:Y:S01]  /*19b00*/  STL.64 [R1+0x8], R6 ;  /* 0x0000080601007387 */ /* 0x0003e20000100a00 */
[----:B------:R-:W-:Y:S06]  /*19b10*/  BAR.ARV 0x4, 0x180 ;  /* 0x0106000000007b1d */ /* 0x000fec0000002000 */
[----:B------:R-:W-:Y:S05]  /*19b20*/  BRA `(.L_x_935) ;  /* 0x0000000c00247947 */ /* 0x000fea0003800000 */
.L_x_934:
[----:B------:R-:W1:Y:S01]  /*19b30*/  S2R R16, SR_TID.X ;  /* 0x0000000000107919 */ /* 0x000e620000002100 */
[----:B------:R-:W-:Y:S01]  /*19b40*/  UMOV UR4, 0xffffffff ;  /* 0xffffffff00047882 */ /* 0x000fe20000000000 */
[----:B-1----:R-:W-:-:S04]  /*19b50*/  LOP3.LUT R16, R16, 0x1f, RZ, 0xc0, !PT ;  /* 0x0000001f10107812 */ /* 0x002fc800078ec0ff */
[----:B------:R-:W-:Y:S01]  /*19b60*/  ISETP.NE.AND P0, PT, R16, 0x1f, PT ;  /* 0x0000001f1000780c */ /* 0x000fe20003f05270 */
[----:B------:R-:W-:-:S12]  /*19b70*/  BRA.DIV UR4, `(.L_x_936) ;  /* 0x0000002204f47947 */ /* 0x000fd8000b800000 */
[----:B------:R-:W2:Y:S01]  /*19b80*/  LDL.LU R2, [R1] ;  /* 0x0000000001027983 */ /* 0x000ea20000300800 */
[----:B------:R-:W-:-:S03]  /*19b90*/  ULDC UR4, c[0x0][0xc3c] ;  /* 0x00030f0000047ab9 */ /* 0x000fc60000000800 */
[----:B------:R-:W3:Y:S01]  /*19ba0*/  LDL R4, [R1+0xc] ;  /* 0x00000c0001047983 */ /* 0x000ee20000100800 */
[----:B--2---:R-:W-:Y:S02]  /*19bb0*/  IMAD.MOV.U32 R10, RZ, RZ, R2 ;  /* 0x000000ffff0a7224 */ /* 0x004fe400078e0002 */
[----:B---3--:R-:W-:-:S05]  /*19bc0*/  IMAD.IADD R0, R4, 0x1, R16 ;  /* 0x0000000104007824 */ /* 0x008fca00078e0210 */
[----:B------:R-:W-:-:S13]  /*19bd0*/  ISETP.GE.OR P1, PT, R0, UR4, !P0 ;  /* 0x0000000400007c0c */ /* 0x000fda000c726670 */
[----:B------:R-:W1:Y:S08]  /*19be0*/  @!P1 LDC.64 R2, c[0x0][0xc80] ;  /* 0x00032000ff029b82 */ /* 0x000e700000000a00 */
[----:B------:R-:W2:Y:S01]  /*19bf0*/  @!P1 LDC.64 R4, c[0x0][0xc78] ;  /* 0x00031e00ff049b82 */ /* 0x000ea20000000a00 */
[----:B-1----:R-:W-:-:S05]  /*19c00*/  @!P1 IMAD.WIDE R2, R0, 0x4, R2 ;  /* 0x0000000400029825 */ /* 0x002fca00078e0202 */
[----:B------:R2:W3:Y:S02]  /*19c10*/  @!P1 LDG.E R6, desc[UR40][R2.64] ;  /* 0x0000002802069981 */ /* 0x0004e4000c1e1900 */
[----:B--2---:R-:W-:-:S06]  /*19c20*/  @!P1 IMAD.WIDE R2, R0, 0x4, R4 ;  /* 0x0000000400029825 */ /* 0x004fcc00078e0204 */
[----:B------:R-:W2:Y:S01]  /*19c30*/  @!P1 LDG.E R2, desc[UR40][R2.64] ;  /* 0x0000002802029981 */ /* 0x000ea2000c1e1900 */
[----:B------:R-:W-:Y:S01]  /*19c40*/  IMAD.MOV.U32 R5, RZ, RZ, RZ ;  /* 0x000000ffff057224 */ /* 0x000fe200078e00ff */
[C---:B------:R-:W-:Y:S01]  /*19c50*/  ISETP.GE.U32.AND P2, PT, R16.reuse, 0x2, PT ;  /* 0x000000021000780c */ /* 0x040fe20003f46070 */
[----:B------:R-:W-:Y:S01]  /*19c60*/  IMAD.MOV.U32 R8, RZ, RZ, RZ ;  /* 0x000000ffff087224 */ /* 0x000fe200078e00ff */
[C---:B------:R-:W-:Y:S01]  /*19c70*/  ISETP.GE.U32.AND P3, PT, R16.reuse, 0x4, PT ;  /* 0x000000041000780c */ /* 0x040fe20003f66070 */
[----:B------:R-:W-:Y:S01]  /*19c80*/  SHFL.IDX PT, R0, R10, RZ, 0x1f ;  /* 0x00001fff0a007589 */ /* 0x000fe200000e0000 */
[C---:B------:R-:W-:Y:S02]  /*19c90*/  ISETP.GE.U32.AND P4, PT, R16.reuse, 0x8, PT ;  /* 0x000000081000780c */ /* 0x040fe40003f86070 */
[----:B------:R-:W-:Y:S01]  /*19ca0*/  ISETP.GE.U32.AND P5, PT, R16, 0x10, PT ;  /* 0x000000101000780c */ /* 0x000fe20003fa6070 */
[----:B---3--:R-:W-:Y:S02]  /*19cb0*/  @!P1 IMAD.MOV.U32 R5, RZ, RZ, R6 ;  /* 0x000000ffff059224 */ /* 0x008fe400078e0006 */
[----:B------:R-:W-:-:S02]  /*19cc0*/  IMAD.MOV.U32 R6, RZ, RZ, RZ ;  /* 0x000000ffff067224 */ /* 0x000fc400078e00ff */
[----:B--2---:R-:W-:Y:S01]  /*19cd0*/  @!P1 IMAD.MOV.U32 R6, RZ, RZ, R2 ;  /* 0x000000ffff069224 */ /* 0x004fe200078e0002 */
[----:B------:R-:W-:-:S03]  /*19ce0*/  ISETP.NE.AND P1, PT, R16, RZ, PT ;  /* 0x000000ff1000720c */ /* 0x000fc60003f25270 */
[----:B------:R-:W-:-:S05]  /*19cf0*/  IMAD R2, R6, R5, RZ ;  /* 0x0000000506027224 */ /* 0x000fca00078e02ff */
[----:B------:R-:W1:Y:S02]  /*19d00*/  SHFL.UP PT, R3, R2, 0x1, RZ ;  /* 0x0420000002037989 */ /* 0x000e6400000e00ff */
[----:B-1----:R-:W-:-:S05]  /*19d10*/  SEL R7, R3, RZ, P1 ;  /* 0x000000ff03077207 */ /* 0x002fca0000800000 */
[----:B------:R-:W-:Y:S02]  /*19d20*/  IMAD.IADD R2, R2, 0x1, R7 ;  /* 0x0000000102027824 */ /* 0x000fe400078e0207 */
[----:B------:R-:W-:Y:S04]  /*19d30*/  SHFL.IDX PT, R7, R10, 0x1, 0x1f ;  /* 0x00201f000a077f89 */ /* 0x000fe800000e0000 */
        /* <DEDUP_REMOVED lines=12> */
[----:B0-----:R0:W1:Y:S02]  /*19e00*/  SHFL.IDX PT, R9, R3, 0x1f, 0x1f ;  /* 0x03e01f0003097f89 */ /* 0x00106400000e0000 */
.L_x_1018:
[----:B------:R-:W-:Y:S02]  /*19e10*/  ULDC UR4, c[0x0][0xc38] ;  /* 0x00030e0000047ab9 */ /* 0x000fe40000000800 */
[----:B------:R-:W-:-:S04]  /*19e20*/  IMAD.U32 R2, RZ, RZ, UR4 ;  /* 0x00000004ff027e24 */ /* 0x000fc8000f8e00ff */
[----:B-1----:R-:W-:-:S04]  /*19e30*/  IMAD R9, R9, R2, RZ ;  /* 0x0000000209097224 */ /* 0x002fc800078e02ff */
[----:B------:R-:W-:Y:S02]  /*19e40*/  IMAD.IADD R4, R7, 0x1, R9 ;  /* 0x0000000107047824 */ /* 0x000fe400078e0209 */
[----:B------:R-:W-:-:S03]  /*19e50*/  IMAD.MOV.U32 R7, RZ, RZ, R3 ;  /* 0x000000ffff077224 */ /* 0x000fc600078e0003 */
[----:B------:R-:W-:-:S13]  /*19e60*/  ISETP.GT.AND P6, PT, R4, R0, PT ;  /* 0x000000000400720c */ /* 0x000fda0003fc4270 */
[----:B------:R-:W-:Y:S05]  /*19e70*/  @P6 BRA `(.L_x_937) ;  /* 0x0000000000ac6947 */ /* 0x000fea0003800000 */
.L_x_940:
[----:B------:R-:W2:Y:S01]  /*19e80*/  LDL.LU R2, [R1+0xc] ;  /* 0x00000c0001027983 */ /* 0x000ea20000300800 */
[----:B0-----:R-:W0:Y:S01]  /*19e90*/  LDC R3, c[0x0][0xc3c] ;  /* 0x00030f00ff037b82 */ /* 0x001e220000000800 */
        /* <DEDUP_REMOVED lines=11> */
[----:B------:R0:W2:Y:S02]  /*19f50*/  @!P6 LDG.E R5, desc[UR40][R2.64] ;  /* 0x000000280205e981 */ /* 0x0000a4000c1e1900 */
[----:B0-----:R-:W0:Y:S02]  /*19f60*/  @!P6 LDC.64 R2, c[0x0][0xc78] ;  /* 0x00031e00ff02eb82 */ /* 0x001e240000000a00 */
[----:B0-----:R-:W-:-:S04]  /*19f70*/  @!P6 IMAD.WIDE R2, R6, 0x4, R2 ;  /* 0x000000040602e825 */ /* 0x001fc800078e0202 */
[----:B------:R-:W-:-:S06]  /*19f80*/  IMAD.MOV.U32 R6, RZ, RZ, RZ ;  /* 0x000000ffff067224 */ /* 0x000fcc00078e00ff */
        /* <DEDUP_REMOVED lines=20> */
.L_x_1026:
[----:B------:R-:W-:Y:S02]  /*1a0d0*/  ULDC UR4, c[0x0][0xc38] ;  /* 0x00030e0000047ab9 */ /* 0x000fe40000000800 */
[----:B------:R-:W-:-:S04]  /*1a0e0*/  IMAD.U32 R2, RZ, RZ, UR4 ;  /* 0x00000004ff027e24 */ /* 0x000fc8000f8e00ff */
[----:B-1----:R-:W-:-:S04]  /*1a0f0*/  IMAD R9, R9, R2, RZ ;  /* 0x0000000209097224 */ /* 0x002fc800078e02ff */
[----:B------:R-:W-:-:S05]  /*1a100*/  IMAD.IADD R4, R9, 0x1, R4 ;  /* 0x0000000109047824 */ /* 0x000fca00078e0204 */
[----:B------:R-:W-:-:S13]  /*1a110*/  ISETP.GT.AND P6, PT, R4, R0, PT ;  /* 0x000000000400720c */ /* 0x000fda0003fc4270 */
[----:B------:R-:W-:Y:S05]  /*1a120*/  @!P6 BRA `(.L_x_940) ;  /* 0xfffffffc0054e947 */ /* 0x000fea000383ffff */
.L_x_937:
[----:B------:R-:W-:Y:S01]  /*1a130*/  IMAD.IADD R9, R4, 0x1, -R9 ;  /* 0x0000000104097824 */ /* 0x000fe200078e0a09 */
[----:B------:R-:W-:-:S03]  /*1a140*/  UMOV UR4, 0xffffffff ;  /* 0xffffffff00047882 */ /* 0x000fc60000000000 */
[----:B0-----:R-:W-:-:S05]  /*1a150*/  IMAD R3, R7, R2, R9 ;  /* 0x0000000207037224 */ /* 0x001fca00078e0209 */
[----:B------:R-:W-:Y:S01]  /*1a160*/  ISETP.GT.AND P6, PT, R3, R0, PT ;  /* 0x000000000300720c */ /* 0x000fe20003fc4270 */
[----:B------:R-:W-:-:S12]  /*1a170*/  BRA.DIV UR4, `(.L_x_941) ;  /* 0x0000002604ac7947 */ /* 0x000fd8000b800000 */
[----:B------:R-:W-:-:S04]  /*1a180*/  VOTE.ANY R3, PT, !P6 ;  /* 0x0000000000037806 */ /* 0x000fc800070e0100 */
[----:B------:R-:W0:Y:S02]  /*1a190*/  POPC R4, R3 ;  /* 0x0000000300047309 */ /* 0x000e240000000000 */
[----:B0-----:R0:W1:Y:S04]  /*1a1a0*/  SHFL.IDX PT, R5, R5, R4, 0x1f ;  /* 0x00001f0405057589 */ /* 0x00106800000e0000 */
[----:B------:R0:W2:Y:S02]  /*1a1b0*/  SHFL.IDX PT, R6, R6, R4, 0x1f ;  /* 0x00001f0406067589 */ /* 0x0000a400000e0000 */
.L_x_1031:
[----:B------:R-:W-:-:S13]  /*1a1c0*/  ISETP.NE.AND P0, PT, R3, RZ, PT ;  /* 0x000000ff0300720c */ /* 0x000fda0003f05270 */
[----:B------:R-:W-:Y:S05]  /*1a1d0*/  @!P0 BRA `(.L_x_942) ;  /* 0x0000000000148947 */ /* 0x000fea0003800000 */
[----:B------:R-:W-:Y:S01]  /*1a1e0*/  UMOV UR4, 0xffffffff ;  /* 0xffffffff00047882 */ /* 0x000fe20000000000 */
[----:B------:R-:W-:Y:S02]  /*1a1f0*/  VIADD R12, R4, 0xffffffff ;  /* 0xffffffff040c7836 */ /* 0x000fe40000000000 */
[----:B------:R-:W-:Y:S05]  /*1a200*/  BRA.DIV UR4, `(.L_x_943) ;  /* 0x0000002604e47947 */ /* 0x000fea000b800000 */
[----:B------:R3:W4:Y:S02]  /*1a210*/  SHFL.IDX PT, R7, R7, R12, 0x1f ;  /* 0x00001f0c07077589 */ /* 0x00072400000e0000 */
.L_x_1034:
[----:B----4-:R-:W-:-:S07]  /*1a220*/  IMAD.MOV.U32 R8, RZ, RZ, R7 ;  /* 0x000000ffff087224 */ /* 0x010fce00078e0007 */
.L_x_942:
[----:B------:R-:W4:Y:S01]  /*1a230*/  LDL.LU R10, [R1+0xc] ;  /* 0x00000c00010a7983 */ /* 0x000f220000300800 */
[----:B-1----:R-:W-:Y:S01]  /*1a240*/  IABS R7, R5 ;  /* 0x0000000500077213 */ /* 0x002fe20000000000 */
[----:B------:R-:W-:-:S03]  /*1a250*/  IMAD R9, R8, R2, R9 ;  /* 0x0000000208097224 */ /* 0x000fc600078e0209 */
[----:B------:R-:W1:Y:S01]  /*1a260*/  I2F.RP R2, R7 ;  /* 0x0000000700027306 */ /* 0x000e620000209400 */
[----:B------:R-:W-:Y:S01]  /*1a270*/  IMAD.IADD R0, R0, 0x1, -R9 ;  /* 0x0000000100007824 */ /* 0x000fe200078e0a09 */
[----:B------:R5:W-:Y:S02]  /*1a280*/  STL [R1], R9 ;  /* 0x0000000901007387 */ /* 0x000be40000100800 */
[----:B-----5:R-:W-:-:S04]  /*1a290*/  IABS R9, R5 ;  /* 0x0000000500097213 */ /* 0x020fc80000000000 */
[----:B-1----:R-:W1:Y:S01]  /*1a2a0*/  MUFU.RCP R2, R2 ;  /* 0x0000000200027308 */ /* 0x002e620000001000 */
[----:B------:R-:W-:Y:S02]  /*1a2b0*/  IMAD.MOV R9, RZ, RZ, -R9 ;  /* 0x000000ffff097224 */ /* 0x000fe400078e0a09 */
[----:B-1----:R-:W-:-:S05]  /*1a2c0*/  VIADD R2, R2, 0xffffffe ;  /* 0x0ffffffe02027836 */ /* 0x002fca0000000000 */
[----:B------:R-:W1:Y:S02]  /*1a2d0*/  F2I.FTZ.U32.TRUNC.NTZ R3, R2 ;  /* 0x0000000200037305 */ /* 0x000e64000021f000 */
[----:B-1----:R-:W-:-:S04]  /*1a2e0*/  IMAD.MOV R2, RZ, RZ, -R3 ;  /* 0x000000ffff027224 */ /* 0x002fc800078e0a03 */
        /* <DEDUP_REMOVED lines=11> */
[----:B--2---:R-:W-:-:S04]  /*1a3a0*/  IABS R7, R6 ;  /* 0x0000000600077213 */ /* 0x004fc80000000000 */
[----:B------:R-:W1:Y:S07]  /*1a3b0*/  I2F.RP R2, R7 ;  /* 0x0000000700027306 */ /* 0x000e6e0000209400 */
[----:B------:R-:W-:Y:S01]  /*1a3c0*/  @P0 VIADD R8, R8, 0x1 ;  /* 0x0000000108080836 */ /* 0x000fe20000000000 */
[----:B-1----:R-:W1:Y:S02]  /*1a3d0*/  MUFU.RCP R2, R2 ;  /* 0x0000000200027308 */ /* 0x002e640000001000 */
[----:B-1----:R-:W-:-:S06]  /*1a3e0*/  VIADD R2, R2, 0xffffffe ;  /* 0x0ffffffe02027836 */ /* 0x002fcc0000000000 */
[----:B------:R-:W1:Y:S02]  /*1a3f0*/  F2I.FTZ.U32.TRUNC.NTZ R3, R2 ;  /* 0x0000000200037305 */ /* 0x000e64000021f000 */
[----:B-1----:R-:W-:-:S04]  /*1a400*/  IMAD.MOV R2, RZ, RZ, -R3 ;  /* 0x000000ffff027224 */ /* 0x002fc800078e0a03 */
        /* <DEDUP_REMOVED lines=9> */
[-C--:B------:R-:W-:Y:S01]  /*1a4a0*/  IABS R3, R8.reuse ;  /* 0x0000000800037213 */ /* 0x080fe20000000000 */
[----:B------:R-:W-:-:S04]  /*1a4b0*/  IMAD R5, R5, R8, RZ ;  /* 0x0000000805057224 */ /* 0x000fc800078e02ff */
[----:B------:R-:W-:-:S04]  /*1a4c0*/  IMAD.HI.U32 R2, R2, R3, RZ ;  /* 0x0000000302027227 */ /* 0x000fc800078e00ff */
[----:B------:R-:W-:-:S05]  /*1a4d0*/  IMAD R3, R2, R9, R3 ;  /* 0x0000000902037224 */ /* 0x000fca00078e0203 */
[----:B------:R-:W-:-:S13]  /*1a4e0*/  ISETP.GT.U32.AND P1, PT, R7, R3, PT ;  /* 0x000000030700720c */ /* 0x000fda0003f24070 */
[----:B------:R-:W-:Y:S02]  /*1a4f0*/  @!P1 IMAD.IADD R3, R3, 0x1, -R7 ;  /* 0x0000000103039824 */ /* 0x000fe400078e0a07 */
[----:B------:R-:W-:Y:S01]  /*1a500*/  @!P1 VIADD R2, R2, 0x1 ;  /* 0x0000000102029836 */ /* 0x000fe20000000000 */
[----:B------:R-:W-:Y:S02]  /*1a510*/  ISETP.NE.AND P1, PT, R6, RZ, PT ;  /* 0x000000ff0600720c */ /* 0x000fe40003f25270 */
[----:B------:R-:W-:Y:S02]  /*1a520*/  ISETP.GE.U32.AND P0, PT, R3, R7, PT ;  /* 0x000000070300720c */ /* 0x000fe40003f06070 */
[----:B------:R-:W-:-:S04]  /*1a530*/  LOP3.LUT R3, R8, R6, RZ, 0x3c, !PT ;  /* 0x0000000608037212 */ /* 0x000fc800078e3cff */
[----:B------:R-:W-:-:S07]  /*1a540*/  ISETP.GE.AND P2, PT, R3, RZ, PT ;  /* 0x000000ff0300720c */ /* 0x000fce0003f46270 */
[----:B------:R-:W-:-:S06]  /*1a550*/  @P0 VIADD R2, R2, 0x1 ;  /* 0x0000000102020836 */ /* 0x000fcc0000000000 */
[----:B------:R-:W-:Y:S01]  /*1a560*/  @!P2 IMAD.MOV R2, RZ, RZ, -R2 ;  /* 0x000000ffff02a224 */ /* 0x000fe200078e0a02 */
[----:B------:R-:W-:-:S05]  /*1a570*/  @!P1 LOP3.LUT R2, RZ, R6, RZ, 0x33, !PT ;  /* 0x00000006ff029212 */ /* 0x000fca00078e33ff */
[--C-:B------:R-:W-:Y:S02]  /*1a580*/  IMAD.MOV R3, RZ, RZ, -R2.reuse ;  /* 0x000000ffff037224 */ /* 0x100fe400078e0a02 */
[C---:B------:R-:W-:Y:S02]  /*1a590*/  IMAD R2, R6.reuse, 0x1000000, R2 ;  /* 0x0100000006027824 */ /* 0x040fe400078e0202 */
[----:B------:R-:W-:Y:S02]  /*1a5a0*/  IMAD R3, R6, R3, R8 ;  /* 0x0000000306037224 */ /* 0x000fe400078e0208 */
[----:B----4-:R-:W-:Y:S02]  /*1a5b0*/  IMAD.IADD R10, R4, 0x1, R10 ;  /* 0x00000001040a7824 */ /* 0x010fe400078e020a */
[----:B0-----:R-:W-:Y:S02]  /*1a5c0*/  IMAD.IADD R4, R0, 0x1, -R5 ;  /* 0x0000000100047824 */ /* 0x001fe400078e0a05 */
[----:B------:R-:W-:-:S05]  /*1a5d0*/  IMAD R0, R3, 0x10000, R2 ;  /* 0x0001000003007824 */ /* 0x000fca00078e0202 */
[----:B------:R0:W-:Y:S04]  /*1a5e0*/  STL [R1+0x8], R0 ;  /* 0x0000080001007387 */ /* 0x0001e80000100800 */
[----:B------:R0:W-:Y:S04]  /*1a5f0*/  STL [R1+0xc], R10 ;  /* 0x00000c0a01007387 */ /* 0x0001e80000100800 */
[----:B------:R0:W-:Y:S01]  /*1a600*/  STL [R1+0x4], R4 ;  /* 0x0000040401007387 */ /* 0x0001e20000100800 */
[----:B------:R-:W-:Y:S05]  /*1a610*/  BRA `(.L_x_944) ;  /* 0x0000000000287947 */ /* 0x000fea0003800000 */
.L_x_938:
        /* <DEDUP_REMOVED lines=10> */
.L_x_944:
[----:B-1----:R-:W2:Y:S04]  /*1a6c0*/  LDL R3, [R1+0x8] ;  /* 0x0000080001037983 */ /* 0x002ea80000100800 */
[----:B------:R-:W4:Y:S04]  /*1a6d0*/  LDL R2, [R1+0xc] ;  /* 0x00000c0001027983 */ /* 0x000f280000100800 */
[----:B------:R-:W5:Y:S04]  /*1a6e0*/  LDL R5, [R1+0x4] ;  /* 0x0000040001057983 */ /* 0x000f680000100800 */
[----:B0-----:R-:W5:Y:S01]  /*1a6f0*/  LDL R4, [R1] ;  /* 0x0000000001047983 */ /* 0x001f620000100800 */
        /* <DEDUP_REMOVED lines=8> */
[----:B----4-:R-:W-:Y:S01]  /*1a780*/  IMAD.MOV.U32 R7, RZ, RZ, R2 ;  /* 0x000000ffff077224 */ /* 0x010fe200078e0002 */
[----:B0-----:R-:W-:-:S05]  /*1a790*/  @!P0 LEA R18, R3, R0, 0x18 ;  /* 0x0000000003128211 */ /* 0x001fca00078ec0ff */
[----:B-----5:R0:W-:Y:S01]  /*1a7a0*/  @!P0 STS.128 [R18+0x28cd0], R4 ;  /* 0x028cd00412008388 */ /* 0x0201e20000000c00 */
[----:B------:R-:W-:Y:S06]  /*1a7b0*/  BAR.ARV 0x5, 0x180 ;  /* 0x0146000000007b1d */ /* 0x000fec0000002000 */
.L_x_935:
[----:B------:R-:W2:Y:S01]  /*1a7c0*/  LDL R0, [R1+0xc] ;  /* 0x00000c0001007983 */ /* 0x000ea20000100800 */
[----:B------:R-:W-:Y:S02]  /*1a7d0*/  ULDC UR4, c[0x0][0xc3c] ;  /* 0x00030f0000047ab9 */ /* 0x000fe40000000800 */
[----:B--2---:R-:W-:-:S13]  /*1a7e0*/  ISETP.GE.AND P0, PT, R0, UR4, PT ;  /* 0x0000000400007c0c */ /* 0x004fda000bf06270 */
[----:B------:R-:W-:Y:S05]  /*1a7f0*/  @!P0 BRA `(.L_x_945) ;  /* 0xffffff80003c8947 */ /* 0x000fea000383ffff */
[----:B------:R-:W-:Y:S05]  /*1a800*/  BSYNC B8 ;  /* 0x0000000000087941 */ /* 0x000fea0003800000 */
.L_x_779:
[----:B--2---:R-:W2:Y:S01]  /*1a810*/  LDL.LU R0, [R1+0x54] ;  /* 0x0000540001007983 */ /* 0x004ea20000300800 */
[----:B------:R-:W-:Y:S01]  /*1a820*/  BSSY B0, `(.L_x_946) ;  /* 0x000000b000007945 */ /* 0x000fe20003800000 */
[----:B01----:R-:W0:Y:S01]  /*1a830*/  S2R R5, SR_CgaCtaId ;  /* 0x0000000000057919 */ /* 0x003e220000008800 */
[----:B--2---:R-:W-:-:S05]  /*1a840*/  VIADD R0, R0, 0x1 ;  /* 0x0000000100007836 */ /* 0x004fca0000000000 */
        /* <DEDUP_REMOVED lines=8> */
.L_x_1035:
[----:B------:R-:W-:Y:S05]  /*1a8d0*/  BSYNC B0 ;  /* 0x0000000000007941 */ /* 0x000fea0003800000 */
.L_x_946:
[----:B------:R-:W-:-:S03]  /*1a8e0*/  UMOV UR4, 0xffffffff ;  /* 0xffffffff00047882 */ /* 0x000fc60000000000 */
[----:B------:R-:W-:Y:S05]  /*1a8f0*/  BRA.DIV UR4, `(.L_x_948) ;  /* 0x0000002204647947 */ /* 0x000fea000b800000 */
[----:B------:R-:W1:Y:S02]  /*1a900*/  S2R R2, SR_TID.X ;  /* 0x0000000000027919 */ /* 0x000e640000002100 */
[----:B-1----:R-:W-:-:S04]  /*1a910*/  SHF.R.U32.HI R2, RZ, 0x5, R2 ;  /* 0x00000005ff027819 */ /* 0x002fc80000011602 */
[----:B------:R-:W-:-:S05]  /*1a920*/  LOP3.LUT R2, R2, 0x3, RZ, 0xc0, !PT ;  /* 0x0000000302027812 */ /* 0x000fca00078ec0ff */
[----:B------:R1:W2:Y:S02]  /*1a930*/  SHFL.IDX PT, R14, R2, RZ, 0x1f ;  /* 0x00001fff020e7589 */ /* 0x0002a400000e0000 */
.L_x_1038:
[----:B--2---:R-:W-:-:S13]  /*1a940*/  ISETP.NE.AND P0, PT, R14, RZ, PT ;  /* 0x000000ff0e00720c */ /* 0x004fda0003f05270 */
[----:B------:R-:W-:Y:S05]  /*1a950*/  @P0 BRA `(.L_x_643) ;  /* 0x00000000008c0947 */ /* 0x000fea0003800000 */
[----:B------:R-:W-:-:S03]  /*1a960*/  UMOV UR4, 0xffffffff ;  /* 0xffffffff00047882 */ /* 0x000fc60000000000 */
[----:B------:R-:W-:Y:S05]  /*1a970*/  BRA.DIV UR4, `(.L_x_949) ;  /* 0x0000002204787947 */ /* 0x000fea000b800000 */
[----:B------:R-:W-:-:S13]  /*1a980*/  ELECT P6, URZ, PT ;  /* 0x00000000003f782f */ /* 0x000fda00038c0000 */
.L_x_1041:
[----:B------:R-:W-:Y:S05]  /*1a990*/  @!P6 BRA `(.L_x_643) ;  /* 0x00000000007ce947 */ /* 0x000fea0003800000 */
[----:B-1----:R-:W2:Y:S02]  /*1a9a0*/  LDL.LU R2, [R1+0x64] ;  /* 0x0000640001027983 */ /* 0x002ea40000300800 */
[----:B--2---:R-:W-:-:S04]  /*1a9b0*/  LOP3.LUT R2, R2, 0x2, RZ, 0xfc, !PT ;  /* 0x0000000202027812 */ /* 0x004fc800078efcff */
[----:B------:R-:W-:-:S13]  /*1a9c0*/  ISETP.NE.AND P2, PT, R2, 0x3, PT ;  /* 0x000000030200780c */ /* 0x000fda0003f45270 */
[----:B------:R-:W-:Y:S05]  /*1a9d0*/  @!P2 BRA `(.L_x_950) ;  /* 0x000000000004a947 */ /* 0x000fea0003800000 */
[----:B------:R-:W-:Y:S01]  /*1a9e0*/  BPT.TRAP 0x1 ;  /* 0x000000040000795c */ /* 0x000fe20000300000 */
.L_x_950:
[----:B------:R-:W2:Y:S01]  /*1a9f0*/  LDL.LU R7, [R1+0x14] ;  /* 0x0000140001077983 */ /* 0x000ea20000300800 */
[----:B------:R-:W-:Y:S02]  /*1aa00*/  VIADD R2, R0, 0x28c40 ;  /* 0x00028c4000027836 */ /* 0x000fe40000000000 */
[C---:B0-----:R-:W-:Y:S02]  /*1aa10*/  VIADD R3, R19.reuse, 0x1 ;  /* 0x0000000113037836 */ /* 0x041fe40000000000 */
[----:B------:R-:W-:-:S03]  /*1aa20*/  IMAD R6, R19, 0x8, R2 ;  /* 0x0000000813067824 */ /* 0x000fc600078e0202 */
[----:B------:R-:W-:-:S04]  /*1aa30*/  ISETP.NE.AND P1, PT, R3, 0x2, PT ;  /* 0x000000020300780c */ /* 0x000fc80003f25270 */
[----:B------:R-:W-:Y:S02]  /*1aa40*/  SEL R4, RZ, 0x1, P1 ;  /* 0x00000001ff047807 */ /* 0x000fe40000800000 */
[----:B------:R-:W-:Y:S02]  /*1aa50*/  SEL R3, R3, RZ, P1 ;  /* 0x000000ff03037207 */ /* 0x000fe40000800000 */
[C---:B--2---:R-:W-:Y:S02]  /*1aa60*/  SHF.L.U32 R5, R7.reuse, 0x1f, RZ ;  /* 0x0000001f07057819 */ /* 0x044fe400000006ff */
[----:B------:R-:W-:Y:S01]  /*1aa70*/  LOP3.LUT R4, R7, R4, RZ, 0x3c, !PT ;  /* 0x0000000407047212 */ /* 0x000fe200078e3cff */
[----:B------:R-:W-:Y:S01]  /*1aa80*/  IMAD R7, R3, 0x8, R2 ;  /* 0x0000000803077824 */ /* 0x000fe200078e0202 */
[----:B------:R-:W0:Y:S02]  /*1aa90*/  SYNCS.PHASECHK.TRANS64.TRYWAIT P0, [R6+URZ], R5 ;  /* 0x00000005060075a7 */ /* 0x000e24000800017f */
[----:B------:R-:W-:Y:S01]  /*1aaa0*/  SHF.L.U32 R2, R4, 0x1f, RZ ;  /* 0x0000001f04027819 */ /* 0x000fe200000006ff */
[----:B0-----:R-:W-:Y:S06]  /*1aab0*/  @!P0 BRA `(.L_x_951) ;  /* 0x0000002000488947 */ /* 0x001fec0003800000 */
.L_x_1042:
[----:B------:R-:W1:Y:S02]  /*1aac0*/  SYNCS.PHASECHK.TRANS64.TRYWAIT P0, [R7+URZ], R2 ;  /* 0x00000002070075a7 */ /* 0x000e64000800017f */
[----:B-1----:R-:W-:Y:S05]  /*1aad0*/  @!P0 BRA `(.L_x_952) ;  /* 0x0000002000548947 */ /* 0x002fea0003800000 */
.L_x_1043:
[----:B------:R-:W-:Y:S05]  /*1aae0*/  @!P2 BRA `(.L_x_953) ;  /* 0x000000000004a947 */ /* 0x000fea0003800000 */
[----:B------:R-:W-:Y:S01]  /*1aaf0*/  BPT.TRAP 0x1 ;  /* 0x000000040000795c */ /* 0x000fe20000300000 */
.L_x_953:
[----:B------:R-:W-:-:S04]  /*1ab00*/  VIADD R0, R0, 0x28c60 ;  /* 0x00028c6000007836 */ /* 0x000fc80000000000 */
[----:B------:R-:W-:-:S04]  /*1ab10*/  IMAD R4, R19, 0x8, R0 ;  /* 0x0000000813047824 */ /* 0x000fc800078e0200 */
[----:B------:R-:W2:Y:S02]  /*1ab20*/  SYNCS.PHASECHK.TRANS64.TRYWAIT P0, [R4+URZ], R5 ;  /* 0x00000005040075a7 */ /* 0x000ea4000800017f */
[----:B--2---:R-:W-:Y:S05]  /*1ab30*/  @!P0 BRA `(.L_x_954) ;  /* 0x0000002000508947 */ /* 0x004fea0003800000 */
.L_x_1044:
[----:B------:R-:W-:-:S07]  /*1ab40*/  IMAD R3, R3, 0x8, R0 ;  /* 0x0000000803037824 */ /* 0x000fce00078e0200 */
.L_x_955:
[----:B----4-:R4:W0:Y:S02]  /*1ab50*/  SYNCS.PHASECHK.TRANS64.TRYWAIT P0, [R3+URZ], R2 ;  /* 0x00000002030075a7 */ /* 0x010824000800017f */
[----:B0-----:R-:W-:Y:S05]  /*1ab60*/  @!P0 NANOSLEEP.SYNCS 0x989680 ;  /* 0x009896800000895d */ /* 0x001fea0003900000 */
[----:B------:R-:W0:Y:S02]  /*1ab70*/  @!P0 SYNCS.PHASECHK.TRANS64 P0, [R3+URZ], R2 ;  /* 0x00000002030085a7 */ /* 0x000e24000800007f */
[----:B0-----:R-:W-:Y:S05]  /*1ab80*/  @!P0 BRA `(.L_x_955) ;  /* 0xfffffffc00f08947 */ /* 0x001fea000383ffff */
.L_x_643:
[----:B------:R-:W-:Y:S05]  /*1ab90*/  BSYNC B9 ;  /* 0x0000000000097941 */ /* 0x000fea0003800000 */
.L_x_640:
[----:B------:R-:W-:Y:S05]  /*1aba0*/  EXIT ;  /* 0x000000000000794d */ /* 0x000fea0003800000 */
.L_x_661:
[----:B0-----:R0:W1:Y:S02]  /*1abb0*/  SYNCS.PHASECHK.TRANS64.TRYWAIT P5, [R73+URZ+0x28c90], R76 ;  /* 0x028c904c490075a7 */ /* 0x00106400080a017f */
[----:B-1----:R-:W-:Y:S05]  /*1abc0*/  @!P5 NANOSLEEP.SYNCS 0x989680 ;  /* 0x009896800000d95d */ /* 0x002fea0003900000 */
[----:B------:R-:W1:Y:S02]  /*1abd0*/  @!P5 SYNCS.PHASECHK.TRANS64 P5, [R73+URZ+0x28c90], R76 ;  /* 0x028c904c4900d5a7 */ /* 0x000e6400080a007f */
[----:B-1----:R-:W-:Y:S05]  /*1abe0*/  @!P5 BRA `(.L_x_661) ;  /* 0xfffffffc00f0d947 */ /* 0x002fea000383ffff */
[----:B------:R-:W-:Y:S05]  /*1abf0*/  BRA `(.L_x_956) ;  /* 0xfffffe80004c7947 */ /* 0x000fea000383ffff */
.L_x_671:
[----:B0-----:R0:W1:Y:S02]  /*1ac00*/  SYNCS.PHASECHK.TRANS64.TRYWAIT P5, [R73+URZ+0x28c90], R76 ;  /* 0x028c904c490075a7 */ /* 0x00106400080a017f */
[----:B-1----:R-:W-:Y:S05]  /*1ac10*/  @!P5 NANOSLEEP.SYNCS 0x989680 ;  /* 0x009896800000d95d */ /* 0x002fea0003900000 */
[----:B------:R-:W1:Y:S02]  /*1ac20*/  @!P5 SYNCS.PHASECHK.TRANS64 P5, [R73+URZ+0x28c90], R76 ;  /* 0x028c904c4900d5a7 */ /* 0x000e6400080a007f */
[----:B-1----:R-:W-:Y:S05]  /*1ac30*/  @!P5 BRA `(.L_x_671) ;  /* 0xfffffffc00f0d947 */ /* 0x002fea000383ffff */
[----:B------:R-:W-:Y:S05]  /*1ac40*/  BRA `(.L_x_957) ;  /* 0xfffffe8800c87947 */ /* 0x000fea000383ffff */
.L_x_676:
[----:B0-----:R0:W1:Y:S02]  /*1ac50*/  SYNCS.PHASECHK.TRANS64.TRYWAIT P4, [R73+URZ+0x28c90], R76 ;  /* 0x028c904c490075a7 */ /* 0x001064000808017f */
[----:B-1----:R-:W-:Y:S05]  /*1ac60*/  @!P4 NANOSLEEP.SYNCS 0x989680 ;  /* 0x009896800000c95d */ /* 0x002fea0003900000 */
[----:B------:R-:W1:Y:S02]  /*1ac70*/  @!P4 SYNCS.PHASECHK.TRANS64 P4, [R73+URZ+0x28c90], R76 ;  /* 0x028c904c4900c5a7 */ /* 0x000e64000808007f */
[----:B-1----:R-:W-:Y:S05]  /*1ac80*/  @!P4 BRA `(.L_x_676) ;  /* 0xfffffffc00f0c947 */ /* 0x002fea000383ffff */
[----:B------:R-:W-:Y:S05]  /*1ac90*/  BRA `(.L_x_958) ;  /* 0xfffffe9000fc7947 */ /* 0x000fea000383ffff */
.L_x_680:
[----:B--2---:R2:W0:Y:S02]  /*1aca0*/  SYNCS.PHASECHK.TRANS64.TRYWAIT P3, [R73+URZ+0x28cb0], R76 ;  /* 0x028cb04c490075a7 */ /* 0x004424000806017f */
[----:B0-----:R-:W-:Y:S05]  /*1acb0*/  @!P3 NANOSLEEP.SYNCS 0x989680 ;  /* 0x009896800000b95d */ /* 0x001fea0003900000 */
[----:B------:R-:W0:Y:S02]  /*1acc0*/  @!P3 SYNCS.PHASECHK.TRANS64 P3, [R73+URZ+0x28cb0], R76 ;  /* 0x028cb04c4900b5a7 */ /* 0x000e24000806007f */
[----:B0-----:R-:W-:Y:S05]  /*1acd0*/  @!P3 BRA `(.L_x_680) ;  /* 0xfffffffc00f0b947 */ /* 0x001fea000383ffff */
[----:B------:R-:W-:Y:S05]  /*1ace0*/  BRA `(.L_x_959) ;  /* 0xfffffe9400787947 */ /* 0x000fea000383ffff */
.L_x_693:
[----:B0-----:R0:W1:Y:S02]  /*1acf0*/  SYNCS.PHASECHK.TRANS64.TRYWAIT P0, [R5+URZ+0x28c50], R8 ;  /* 0x028c5008050075a7 */ /* 0x001064000800017f */
[----:B-1----:R-:W-:Y:S05]  /*1ad00*/  @!P0 NANOSLEEP.SYNCS 0x989680 ;  /* 0x009896800000895d */ /* 0x002fea0003900000 */
[----:B------:R-:W1:Y:S02]  /*1ad10*/  @!P0 SYNCS.PHASECHK.TRANS64 P0, [R5+URZ+0x28c50], R8 ;  /* 0x028c5008050085a7 */ /* 0x000e64000800007f */
[----:B-1----:R-:W-:Y:S05]  /*1ad20*/  @!P0 BRA `(.L_x_693) ;  /* 0xfffffffc00f08947 */ /* 0x002fea000383ffff */
[----:B------:R-:W-:Y:S05]  /*1ad30*/  BRA `(.L_x_960) ;  /* 0xfffffea400287947 */ /* 0x000fea000383ffff */
.L_x_700:
[----:B-1----:R1:W2:Y:S02]  /*1ad40*/  SYNCS.PHASECHK.TRANS64.TRYWAIT P0, [R4+URZ+0x28c50], R5 ;  /* 0x028c5005040075a7 */ /* 0x0022a4000800017f */
[----:B--2---:R-:W-:Y:S05]  /*1ad50*/  @!P0 NANOSLEEP.SYNCS 0x989680 ;  /* 0x009896800000895d */ /* 0x004fea0003900000 */
[----:B------:R-:W2:Y:S02]  /*1ad60*/  @!P0 SYNCS.PHASECHK.TRANS64 P0, [R4+URZ+0x28c50], R5 ;  /* 0x028c5005040085a7 */ /* 0x000ea4000800007f */
[----:B--2---:R-:W-:Y:S05]  /*1ad70*/  @!P0 BRA `(.L_x_700) ;  /* 0xfffffffc00f08947 */ /* 0x004fea000383ffff */
[----:B------:R-:W-:Y:S05]  /*1ad80*/  BRA `(.L_x_699) ;  /* 0xfffffeb000607947 */ /* 0x000fea000383ffff */
.L_x_715:
        /* <DEDUP_REMOVED lines=8> */
.L_x_962:
[----:B------:R-:W-:Y:S05]  /*1ae10*/  BSYNC B1 ;  /* 0x0000000000017941 */ /* 0x000fea0003800000 */
.L_x_961:
[----:B------:R-:W-:Y:S02]  /*1ae20*/  IMAD.MOV.U32 R13, RZ, RZ, R24 ;  /* 0x000000ffff0d7224 */ /* 0x000fe400078e0018 */
[----:B------:R-:W-:Y:S02]  /*1ae30*/  IMAD.MOV.U32 R12, RZ, RZ, RZ ;  /* 0x000000ffff0c7224 */ /* 0x000fe400078e00ff */
[----:B------:R-:W-:Y:S02]  /*1ae40*/  IMAD.MOV.U32 R11, RZ, RZ, 0x1c1f ;  /* 0x00001c1fff0b7424 */ /* 0x000fe400078e00ff */
[----:B------:R-:W-:Y:S02]  /*1ae50*/  IMAD.MOV.U32 R15, RZ, RZ, -0x1 ;  /* 0xffffffffff0f7424 */ /* 0x000fe400078e00ff */
[----:B------:R-:W-:-:S07]  /*1ae60*/  IMAD.MOV.U32 R3, RZ, RZ, R14 ;  /* 0x000000ffff037224 */ /* 0x000fce00078e000e */
[----:B------:R-:W-:Y:S05]  /*1ae70*/  WARPSYNC.COLLECTIVE R15, `(.L_x_963) ;  /* 0x000000000f087348 */ /* 0x000fea0003c00000 */
[----:B------:R0:W1:Y:S02]  /*1ae80*/  SHFL.IDX P6, R14, R13, R12, R11 ;  /* 0x0000000c0d0e7389 */ /* 0x00006400000c000b */
[----:B01----:R-:W-:Y:S01]  /*1ae90*/  ENDCOLLECTIVE ;  /* 0x000000000000791b */ /* 0x003fe20003800000 */
.L_x_963:
[----:B------:R-:W-:Y:S02]  /*1aea0*/  IMAD.MOV.U32 R13, RZ, RZ, R26 ;  /* 0x000000ffff0d7224 */ /* 0x000fe400078e001a */
[----:B------:R-:W-:-:S07]  /*1aeb0*/  IMAD.MOV.U32 R0, RZ, RZ, R14 ;  /* 0x000000ffff007224 */ /* 0x000fce00078e000e */
[----:B------:R-:W-:Y:S05]  /*1aec0*/  WARPSYNC.COLLECTIVE R15, `(.L_x_964) ;  /* 0x000000000f087348 */ /* 0x000fea0003c00000 */
[----:B------:R0:W1:Y:S02]  /*1aed0*/  SHFL.IDX P6, R14, R13, R12, R11 ;  /* 0x0000000c0d0e7389 */ /* 0x00006400000c000b */
[----:B01----:R-:W-:Y:S01]  /*1aee0*/  ENDCOLLECTIVE ;  /* 0x000000000000791b */ /* 0x003fe20003800000 */
.L_x_964:
[----:B------:R-:W-:Y:S02]  /*1aef0*/  IMAD.MOV.U32 R13, RZ, RZ, R27 ;  /* 0x000000ffff0d7224 */ /* 0x000fe400078e001b */
[----:B------:R-:W-:-:S07]  /*1af00*/  IMAD.MOV.U32 R26, RZ, RZ, R14 ;  /* 0x000000ffff1a7224 */ /* 0x000fce00078e000e */
[----:B------:R-:W-:Y:S05]  /*1af10*/  WARPSYNC.COLLECTIVE R15, `(.L_x_965) ;  /* 0x000000000f087348 */ /* 0x000fea0003c00000 */
[----:B------:R0:W1:Y:S02]  /*1af20*/  SHFL.IDX P6, R14, R13, R12, R11 ;  /* 0x0000000c0d0e7389 */ /* 0x00006400000c000b */
[----:B01----:R-:W-:Y:S01]  /*1af30*/  ENDCOLLECTIVE ;  /* 0x000000000000791b */ /* 0x003fe20003800000 */
.L_x_965:
[----:B------:R-:W-:Y:S01]  /*1af40*/  IMAD.MOV.U32 R21, RZ, RZ, R14 ;  /* 0x000000ffff157224 */ /* 0x000fe200078e000e */
[----:B------:R-:W-:Y:S06]  /*1af50*/  BRA `(.L_x_966) ;  /* 0xfffffec800287947 */ /* 0x000fec000383ffff */
.L_x_719:
[----:B0-----:R0:W1:Y:S02]  /*1af60*/  SYNCS.PHASECHK.TRANS64.TRYWAIT P0, [R2+URZ+0x28c00], R27 ;  /* 0x028c001b020075a7 */ /* 0x001064000800017f */
[----:B-1----:R-:W-:Y:S05]  /*1af70*/  @!P0 NANOSLEEP.SYNCS 0x989680 ;  /* 0x009896800000895d */ /* 0x002fea0003900000 */
[----:B------:R-:W1:Y:S02]  /*1af80*/  @!P0 SYNCS.PHASECHK.TRANS64 P0, [R2+URZ+0x28c00], R27 ;  /* 0x028c001b020085a7 */ /* 0x000e64000800007f */
[----:B-1----:R-:W-:Y:S05]  /*1af90*/  @!P0 BRA `(.L_x_719) ;  /* 0xfffffffc00f08947 */ /* 0x002fea000383ffff */
[----:B------:R-:W-:Y:S05]  /*1afa0*/  BRA `(.L_x_967) ;  /* 0xfffffecc00407947 */ /* 0x000fea000383ffff */
.L_x_727:
        /* <DEDUP_REMOVED lines=8> */
.L_x_969:
[----:B------:R-:W-:Y:S05]  /*1b030*/  BSYNC B1 ;  /* 0x0000000000017941 */ /* 0x000fea0003800000 */
.L_x_968:
        /* <DEDUP_REMOVED lines=8> */
.L_x_970:
[----:B------:R-:W-:Y:S02]  /*1b0c0*/  IMAD.MOV.U32 R13, RZ, RZ, R26 ;  /* 0x000000ffff0d7224 */ /* 0x000fe400078e001a */
[----:B------:R-:W-:-:S07]  /*1b0d0*/  IMAD.MOV.U32 R3, RZ, RZ, R14 ;  /* 0x000000ffff037224 */ /* 0x000fce00078e000e */
[----:B------:R-:W-:Y:S05]  /*1b0e0*/  WARPSYNC.COLLECTIVE R15, `(.L_x_971) ;  /* 0x000000000f087348 */ /* 0x000fea0003c00000 */
[----:B------:R0:W1:Y:S02]  /*1b0f0*/  SHFL.IDX P6, R14, R13, R12, R11 ;  /* 0x0000000c0d0e7389 */ /* 0x00006400000c000b */
[----:B01----:R-:W-:Y:S01]  /*1b100*/  ENDCOLLECTIVE ;  /* 0x000000000000791b */ /* 0x003fe20003800000 */
.L_x_971:
[----:B------:R-:W-:Y:S02]  /*1b110*/  IMAD.MOV.U32 R13, RZ, RZ, R27 ;  /* 0x000000ffff0d7224 */ /* 0x000fe400078e001b */
[----:B------:R-:W-:-:S07]  /*1b120*/  IMAD.MOV.U32 R4, RZ, RZ, R14 ;  /* 0x000000ffff047224 */ /* 0x000fce00078e000e */
[----:B------:R-:W-:Y:S05]  /*1b130*/  WARPSYNC.COLLECTIVE R15, `(.L_x_972) ;  /* 0x000000000f087348 */ /* 0x000fea0003c00000 */
[----:B------:R0:W1:Y:S02]  /*1b140*/  SHFL.IDX P6, R14, R13, R12, R11 ;  /* 0x0000000c0d0e7389 */ /* 0x00006400000c000b */
[----:B01----:R-:W-:Y:S01]  /*1b150*/  ENDCOLLECTIVE ;  /* 0x000000000000791b */ /* 0x003fe20003800000 */
.L_x_972:
[----:B------:R-:W-:Y:S02]  /*1b160*/  IMAD.MOV.U32 R12, RZ, RZ, R3 ;  /* 0x000000ffff0c7224 */ /* 0x000fe400078e0003 */
[----:B------:R-:W-:Y:S01]  /*1b170*/  IMAD.MOV.U32 R13, RZ, RZ, R0 ;  /* 0x000000ffff0d7224 */ /* 0x000fe200078e0000 */
[----:B------:R-:W-:Y:S06]  /*1b180*/  BRA `(.L_x_973) ;  /* 0xfffffed400ac7947 */ /* 0x000fec000383ffff */
.L_x_731:
[----:B0-----:R0:W1:Y:S02]  /*1b190*/  SYNCS.PHASECHK.TRANS64.TRYWAIT P1, [R2+URZ+0x28c00], R27 ;  /* 0x028c001b020075a7 */ /* 0x001064000802017f */
[----:B-1----:R-:W-:Y:S05]  /*1b1a0*/  @!P1 NANOSLEEP.SYNCS 0x989680 ;  /* 0x009896800000995d */ /* 0x002fea0003900000 */
[----:B------:R-:W1:Y:S02]  /*1b1b0*/  @!P1 SYNCS.PHASECHK.TRANS64 P1, [R2+URZ+0x28c00], R27 ;  /* 0x028c001b020095a7 */ /* 0x000e64000802007f */
[----:B-1----:R-:W-:Y:S05]  /*1b1c0*/  @!P1 BRA `(.L_x_731) ;  /* 0xfffffffc00f09947 */ /* 0x002fea000383ffff */
[----:B------:R-:W-:Y:S05]  /*1b1d0*/  BRA `(.L_x_974) ;  /* 0xfffffed800787947 */ /* 0x000fea000383ffff */
.L_x_737:
[----:B0-----:R0:W1:Y:S02]  /*1b1e0*/  SYNCS.PHASECHK.TRANS64.TRYWAIT P1, [R14+URZ+0x28c30], R15 ;  /* 0x028c300f0e0075a7 */ /* 0x001064000802017f */
[----:B-1----:R-:W-:Y:S05]  /*1b1f0*/  @!P1 NANOSLEEP.SYNCS 0x989680 ;  /* 0x009896800000995d */ /* 0x002fea0003900000 */
[----:B------:R-:W1:Y:S02]  /*1b200*/  @!P1 SYNCS.PHASECHK.TRANS64 P1, [R14+URZ+0x28c30], R15 ;  /* 0x028c300f0e0095a7 */ /* 0x000e64000802007f */
[----:B-1----:R-:W-:Y:S05]  /*1b210*/  @!P1 BRA `(.L_x_737) ;  /* 0xfffffffc00f09947 */ /* 0x002fea000383ffff */
[----:B------:R-:W-:Y:S05]  /*1b220*/  BRA `(.L_x_736) ;  /* 0xfffffee400a87947 */ /* 0x000fea000383ffff */
.L_x_742:
[----:B--2---:R2:W3:Y:S02]  /*1b230*/  SYNCS.PHASECHK.TRANS64.TRYWAIT P2, [R14+URZ+0x28c50], R15 ;  /* 0x028c500f0e0075a7 */ /* 0x0044e4000804017f */
[----:B---3--:R-:W-:Y:S05]  /*1b240*/  @!P2 NANOSLEEP.SYNCS 0x989680 ;  /* 0x009896800000a95d */ /* 0x008fea0003900000 */
[----:B------:R-:W3:Y:S02]  /*1b250*/  @!P2 SYNCS.PHASECHK.TRANS64 P2, [R14+URZ+0x28c50], R15 ;  /* 0x028c500f0e00a5a7 */ /* 0x000ee4000804007f */
[----:B---3--:R-:W-:Y:S05]  /*1b260*/  @!P2 BRA `(.L_x_742) ;  /* 0xfffffffc00f0a947 */ /* 0x008fea000383ffff */
[----:B------:R-:W-:Y:S05]  /*1b270*/  BRA `(.L_x_741) ;  /* 0xfffffef400e47947 */ /* 0x000fea000383ffff */
.L_x_749:
[----:B-1----:R1:W2:Y:S02]  /*1b280*/  SYNCS.PHASECHK.TRANS64.TRYWAIT P3, [R217+URZ+0x28c30], R14 ;  /* 0x028c300ed90075a7 */ /* 0x0022a4000806017f */
[----:B--2---:R-:W-:Y:S05]  /*1b290*/  @!P3 NANOSLEEP.SYNCS 0x989680 ;  /* 0x009896800000b95d */ /* 0x004fea0003900000 */
[----:B------:R-:W2:Y:S02]  /*1b2a0*/  @!P3 SYNCS.PHASECHK.TRANS64 P3, [R217+URZ+0x28c30], R14 ;  /* 0x028c300ed900b5a7 */ /* 0x000ea4000806007f */
[----:B--2---:R-:W-:Y:S05]  /*1b2b0*/  @!P3 BRA `(.L_x_749) ;  /* 0xfffffffc00f0b947 */ /* 0x004fea000383ffff */
[----:B------:R-:W-:Y:S05]  /*1b2c0*/  BRA `(.L_x_748) ;  /* 0xfffffef800f87947 */ /* 0x000fea000383ffff */
.L_x_754:
[----:B----4-:R4:W0:Y:S02]  /*1b2d0*/  SYNCS.PHASECHK.TRANS64.TRYWAIT P3, [R217+URZ+0x28c50], R14 ;  /* 0x028c500ed90075a7 */ /* 0x010824000806017f */
[----:B0-----:R-:W-:Y:S05]  /*1b2e0*/  @!P3 NANOSLEEP.SYNCS 0x989680 ;  /* 0x009896800000b95d */ /* 0x001fea0003900000 */
[----:B------:R-:W0:Y:S02]  /*1b2f0*/  @!P3 SYNCS.PHASECHK.TRANS64 P3, [R217+URZ+0x28c50], R14 ;  /* 0x028c500ed900b5a7 */ /* 0x000e24000806007f */
[----:B0-----:R-:W-:Y:S05]  /*1b300*/  @!P3 BRA `(.L_x_754) ;  /* 0xfffffffc00f0b947 */ /* 0x001fea000383ffff */
[----:B------:R-:W-:Y:S05]  /*1b310*/  BRA `(.L_x_753) ;  /* 0xffffff10004c7947 */ /* 0x000fea000383ffff */
.L_x_787:
[----:B------:R-:W1:Y:S01]  /*1b320*/  S2R R5, SR_TID.X ;  /* 0x0000000000057919 */ /* 0x000e620000002100 */
[----:B------:R-:W-:Y:S01]  /*1b330*/  BSSY B1, `(.L_x_975) ;  /* 0x000000a000017945 */ /* 0x000fe20003800000 */
[----:B0-----:R-:W-:Y:S02]  /*1b340*/  IMAD.MOV.U32 R12, RZ, RZ, RZ ;  /* 0x000000ffff0c7224 */ /* 0x001fe400078e00ff */
[----:B------:R-:W-:Y:S02]  /*1b350*/  IMAD.MOV.U32 R11, RZ, RZ, 0x1f ;  /* 0x0000001fff0b7424 */ /* 0x000fe400078e00ff */
[----:B------:R-:W-:Y:S01]  /*1b360*/  IMAD.MOV.U32 R15, RZ, RZ, -0x1 ;  /* 0xffffffffff0f7424 */ /* 0x000fe200078e00ff */
[----:B-1----:R-:W-:-:S04]  /*1b370*/  SHF.R.U32.HI R5, RZ, 0x5, R5 ;  /* 0x00000005ff057819 */ /* 0x002fc80000011605 */
[----:B------:R-:W-:-:S05]  /*1b380*/  LOP3.LUT R5, R5, 0x3, RZ, 0xc0, !PT ;  /* 0x0000000305057812 */ /* 0x000fca00078ec0ff */
[----:B------:R-:W-:-:S07]  /*1b390*/  IMAD.MOV.U32 R13, RZ, RZ, R5 ;  /* 0x000000ffff0d7224 */ /* 0x000fce00078e0005 */
[----:B------:R-:W-:Y:S05]  /*1b3a0*/  WARPSYNC.COLLECTIVE R15, `(.L_x_976) ;  /* 0x000000000f087348 */ /* 0x000fea0003c00000 */
[----:B------:R0:W1:Y:S02]  /*1b3b0*/  SHFL.IDX P6, R14, R13, R12, R11 ;  /* 0x0000000c0d0e7389 */ /* 0x00006400000c000b */
[----:B01----:R-:W-:Y:S01]  /*1b3c0*/  ENDCOLLECTIVE ;  /* 0x000000000000791b */ /* 0x003fe20003800000 */
.L_x_976:
[----:B------:R-:W-:Y:S05]  /*1b3d0*/  BSYNC B1 ;  /* 0x0000000000017941 */ /* 0x000fea0003800000 */
.L_x_975:
[----:B------:R-:W-:Y:S05]  /*1b3e0*/  BRA `(.L_x_977) ;  /* 0xffffff7c00b07947 */ /* 0x000fea000383ffff */
.L_x_789:
[----:B------:R-:W-:Y:S01]  /*1b3f0*/  BSSY B1, `(.L_x_978) ;  /* 0x0000006000017945 */ /* 0x000fe20003800000 */
[----:B------:R-:W-:-:S07]  /*1b400*/  IMAD.MOV.U32 R15, RZ, RZ, -0x1 ;  /* 0xffffffffff0f7424 */ /* 0x000fce00078e00ff */
[----:B0-----:R-:W-:Y:S05]  /*1b410*/  WARPSYNC.COLLECTIVE R15, `(.L_x_979) ;  /* 0x000000000f0c7348 */ /* 0x001fea0003c00000 */
[----:B------:R-:W-:Y:S02]  /*1b420*/  ELECT P6, UR62, PT ;  /* 0x00000000003e782f */ /* 0x000fe400038c0000 */
[----:B------:R-:W-:Y:S01]  /*1b430*/  MOV R14, UR62 ;  /* 0x0000003e000e7c02 */ /* 0x000fe20008000f00 */
[----:B0-----:R-:W-:Y:S10]  /*1b440*/  ENDCOLLECTIVE ;  /* 0x000000000000791b */ /* 0x001ff40003800000 */
.L_x_979:
[----:B------:R-:W-:Y:S05]  /*1b450*/  BSYNC B1 ;  /* 0x0000000000017941 */ /* 0x000fea0003800000 */
.L_x_978:
[----:B------:R-:W-:Y:S05]  /*1b460*/  BRA `(.L_x_788) ;  /* 0xffffff7c00a87947 */ /* 0x000fea000383ffff */
.L_x_791:
[----:B0-----:R0:W1:Y:S02]  /*1b470*/  SYNCS.PHASECHK.TRANS64.TRYWAIT P0, [R18+URZ+0x28c20], R4 ;  /* 0x028c2004120075a7 */ /* 0x001064000800017f */
[----:B-1----:R-:W-:Y:S05]  /*1b480*/  @!P0 NANOSLEEP.SYNCS 0x989680 ;  /* 0x009896800000895d */ /* 0x002fea0003900000 */
[----:B------:R-:W1:Y:S02]  /*1b490*/  @!P0 SYNCS.PHASECHK.TRANS64 P0, [R18+URZ+0x28c20], R4 ;  /* 0x028c2004120085a7 */ /* 0x000e64000800007f */
[----:B-1----:R-:W-:Y:S05]  /*1b4a0*/  @!P0 BRA `(.L_x_791) ;  /* 0xfffffffc00f08947 */ /* 0x002fea000383ffff */
[----:B------:R-:W-:Y:S05]  /*1b4b0*/  BRA `(.L_x_980) ;  /* 0xffffff7c00b87947 */ /* 0x000fea000383ffff */
.L_x_795:
[----:B-1----:R1:W2:Y:S02]  /*1b4c0*/  SYNCS.PHASECHK.TRANS64.TRYWAIT P0, [R5+URZ+0x28ca0], R9 ;  /* 0x028ca009050075a7 */ /* 0x0022a4000800017f */
[----:B--2---:R-:W-:Y:S05]  /*1b4d0*/  @!P0 NANOSLEEP.SYNCS 0x989680 ;  /* 0x009896800000895d */ /* 0x004fea0003900000 */
[----:B------:R-:W2:Y:S02]  /*1b4e0*/  @!P0 SYNCS.PHASECHK.TRANS64 P0, [R5+URZ+0x28ca0], R9 ;  /* 0x028ca009050085a7 */ /* 0x000ea4000800007f */
[----:B--2---:R-:W-:Y:S05]  /*1b4f0*/  @!P0 BRA `(.L_x_795) ;  /* 0xfffffffc00f08947 */ /* 0x004fea000383ffff */
[----:B------:R-:W-:Y:S05]  /*1b500*/  BRA `(.L_x_981) ;  /* 0xffffff7c00d87947 */ /* 0x000fea000383ffff */
.L_x_800:
[----:B0-----:R0:W2:Y:S02]  /*1b510*/  SYNCS.PHASECHK.TRANS64.TRYWAIT P0, [R5+URZ+0x28cc0], R9 ;  /* 0x028cc009050075a7 */ /* 0x0010a4000800017f */
[----:B--2---:R-:W-:Y:S05]  /*1b520*/  @!P0 NANOSLEEP.SYNCS 0x989680 ;  /* 0x009896800000895d */ /* 0x004fea0003900000 */
[----:B------:R-:W2:Y:S02]  /*1b530*/  @!P0 SYNCS.PHASECHK.TRANS64 P0, [R5+URZ+0x28cc0], R9 ;  /* 0x028cc009050085a7 */ /* 0x000ea4000800007f */
[----:B--2---:R-:W-:Y:S05]  /*1b540*/  @!P0 BRA `(.L_x_800) ;  /* 0xfffffffc00f08947 */ /* 0x004fea000383ffff */
[----:B------:R-:W-:Y:S05]  /*1b550*/  BRA `(.L_x_982) ;  /* 0xffffff8000587947 */ /* 0x000fea000383ffff */
.L_x_814:
[----:B0-----:R0:W1:Y:S02]  /*1b560*/  SYNCS.PHASECHK.TRANS64.TRYWAIT P2, [R5+URZ+0x28ca0], R6 ;  /* 0x028ca006050075a7 */ /* 0x001064000804017f */
[----:B-1----:R-:W-:Y:S05]  /*1b570*/  @!P2 NANOSLEEP.SYNCS 0x989680 ;  /* 0x009896800000a95d */ /* 0x002fea0003900000 */
[----:B------:R-:W1:Y:S02]  /*1b580*/  @!P2 SYNCS.PHASECHK.TRANS64 P2, [R5+URZ+0x28ca0], R6 ;  /* 0x028ca0060500a5a7 */ /* 0x000e64000804007f */
[----:B-1----:R-:W-:Y:S05]  /*1b590*/  @!P2 BRA `(.L_x_814) ;  /* 0xfffffffc00f0a947 */ /* 0x002fea000383ffff */
[----:B------:R-:W-:Y:S05]  /*1b5a0*/  BRA `(.L_x_983) ;  /* 0xffffff8800d87947 */ /* 0x000fea000383ffff */
.L_x_819:
[----:B-1----:R1:W2:Y:S02]  /*1b5b0*/  SYNCS.PHASECHK.TRANS64.TRYWAIT P2, [R5+URZ+0x28cc0], R6 ;  /* 0x028cc006050075a7 */ /* 0x0022a4000804017f */
[----:B--2---:R-:W-:Y:S05]  /*1b5c0*/  @!P2 NANOSLEEP.SYNCS 0x989680 ;  /* 0x009896800000a95d */ /* 0x004fea0003900000 */
[----:B------:R-:W2:Y:S02]  /*1b5d0*/  @!P2 SYNCS.PHASECHK.TRANS64 P2, [R5+URZ+0x28cc0], R6 ;  /* 0x028cc0060500a5a7 */ /* 0x000ea4000804007f */
[----:B--2---:R-:W-:Y:S05]  /*1b5e0*/  @!P2 BRA `(.L_x_819) ;  /* 0xfffffffc00f0a947 */ /* 0x004fea000383ffff */
[----:B------:R-:W-:Y:S05]  /*1b5f0*/  BRA `(.L_x_984) ;  /* 0xffffff8c00547947 */ /* 0x000fea000383ffff */
.L_x_841:
        /* <DEDUP_REMOVED lines=11> */
.L_x_986:
[----:B------:R-:W-:Y:S05]  /*1b6b0*/  BSYNC B0 ;  /* 0x0000000000007941 */ /* 0x000fea0003800000 */
.L_x_985:
[----:B------:R-:W-:Y:S05]  /*1b6c0*/  BRA `(.L_x_987) ;  /* 0xffffff9c00c47947 */ /* 0x000fea000383ffff */
.L_x_843:
[----:B------:R-:W-:Y:S01]  /*1b6d0*/  BSSY B0, `(.L_x_988) ;  /* 0x0000006000007945 */ /* 0x000fe20003800000 */
[----:B------:R-:W-:-:S07]  /*1b6e0*/  IMAD.MOV.U32 R15, RZ, RZ, -0x1 ;  /* 0xffffffffff0f7424 */ /* 0x000fce00078e00ff */
[----:B0-----:R-:W-:Y:S05]  /*1b6f0*/  WARPSYNC.COLLECTIVE R15, `(.L_x_989) ;  /* 0x000000000f0c7348 */ /* 0x001fea0003c00000 */
[----:B------:R-:W-:Y:S02]  /*1b700*/  ELECT P6, UR62, PT ;  /* 0x00000000003e782f */ /* 0x000fe400038c0000 */
[----:B------:R-:W-:Y:S01]  /*1b710*/  MOV R14, UR62 ;  /* 0x0000003e000e7c02 */ /* 0x000fe20008000f00 */
[----:B0-----:R-:W-:Y:S10]  /*1b720*/  ENDCOLLECTIVE ;  /* 0x000000000000791b */ /* 0x001ff40003800000 */
.L_x_989:
[----:B------:R-:W-:Y:S05]  /*1b730*/  BSYNC B0 ;  /* 0x0000000000007941 */ /* 0x000fea0003800000 */
.L_x_988:
[----:B------:R-:W-:Y:S05]  /*1b740*/  BRA `(.L_x_990) ;  /* 0xffffff9c00d07947 */ /* 0x000fea000383ffff */
.L_x_845:
[----:B0-----:R0:W1:Y:S02]  /*1b750*/  SYNCS.PHASECHK.TRANS64.TRYWAIT P0, [R0+URZ+0x28c40], R2 ;  /* 0x028c4002000075a7 */ /* 0x001064000800017f */
[----:B-1----:R-:W-:Y:S05]  /*1b760*/  @!P0 NANOSLEEP.SYNCS 0x989680 ;  /* 0x009896800000895d */ /* 0x002fea0003900000 */
[----:B------:R-:W1:Y:S02]  /*1b770*/  @!P0 SYNCS.PHASECHK.TRANS64 P0, [R0+URZ+0x28c40], R2 ;  /* 0x028c4002000085a7 */ /* 0x000e64000800007f */
[----:B-1----:R-:W-:Y:S05]  /*1b780*/  @!P0 BRA `(.L_x_845) ;  /* 0xfffffffc00f08947 */ /* 0x002fea000383ffff */
[----:B------:R-:W-:Y:S05]  /*1b790*/  BRA `(.L_x_991) ;  /* 0xffffffa000307947 */ /* 0x000fea000383ffff */
.L_x_849:
        /* <DEDUP_REMOVED lines=15> */
.L_x_992:
[----:B------:R-:W-:Y:S02]  /*1b890*/  IMAD.MOV.U32 R13, RZ, RZ, R4 ;  /* 0x000000ffff0d7224 */ /* 0x000fe400078e0004 */
[----:B------:R-:W-:-:S07]  /*1b8a0*/  IMAD.MOV.U32 R6, RZ, RZ, R14 ;  /* 0x000000ffff067224 */ /* 0x000fce00078e000e */
[----:B------:R-:W-:Y:S05]  /*1b8b0*/  WARPSYNC.COLLECTIVE R15, `(.L_x_993) ;  /* 0x000000000f087348 */ /* 0x000fea0003c00000 */
[----:B------:R0:W1:Y:S02]  /*1b8c0*/  SHFL.IDX P6, R14, R13, R12, R11 ;  /* 0x0000000c0d0e7389 */ /* 0x00006400000c000b */
[----:B01----:R-:W-:Y:S01]  /*1b8d0*/  ENDCOLLECTIVE ;  /* 0x000000000000791b */ /* 0x003fe20003800000 */
.L_x_993:
[----:B------:R-:W-:Y:S02]  /*1b8e0*/  IMAD.MOV.U32 R13, RZ, RZ, R3 ;  /* 0x000000ffff0d7224 */ /* 0x000fe400078e0003 */
[----:B------:R-:W-:Y:S02]  /*1b8f0*/  IMAD.MOV.U32 R12, RZ, RZ, 0x1 ;  /* 0x00000001ff0c7424 */ /* 0x000fe400078e00ff */
[----:B------:R-:W-:-:S07]  /*1b900*/  IMAD.MOV.U32 R7, RZ, RZ, R14 ;  /* 0x000000ffff077224 */ /* 0x000fce00078e000e */
[----:B------:R-:W-:Y:S05]  /*1b910*/  WARPSYNC.COLLECTIVE R15, `(.L_x_994) ;  /* 0x000000000f087348 */ /* 0x000fea0003c00000 */
[----:B------:R0:W1:Y:S02]  /*1b920*/  SHFL.IDX P6, R14, R13, R12, R11 ;  /* 0x0000000c0d0e7389 */ /* 0x00006400000c000b */
[----:B01----:R-:W-:Y:S01]  /*1b930*/  ENDCOLLECTIVE ;  /* 0x000000000000791b */ /* 0x003fe20003800000 */
.L_x_994:
        /* <DEDUP_REMOVED lines=15> */
.L_x_995:
[----:B------:R-:W-:Y:S02]  /*1ba30*/  IMAD.MOV.U32 R13, RZ, RZ, R3 ;  /* 0x000000ffff0d7224 */ /* 0x000fe400078e0003 */
[----:B------:R-:W-:Y:S02]  /*1ba40*/  IMAD.MOV.U32 R12, RZ, RZ, 0x2 ;  /* 0x00000002ff0c7424 */ /* 0x000fe400078e00ff */
[----:B------:R-:W-:-:S07]  /*1ba50*/  IMAD.MOV.U32 R5, RZ, RZ, R14 ;  /* 0x000000ffff057224 */ /* 0x000fce00078e000e */
[----:B------:R-:W-:Y:S05]  /*1ba60*/  WARPSYNC.COLLECTIVE R15, `(.L_x_996) ;  /* 0x000000000f087348 */ /* 0x000fea0003c00000 */
[----:B------:R0:W1:Y:S02]  /*1ba70*/  SHFL.IDX P6, R14, R13, R12, R11 ;  /* 0x0000000c0d0e7389 */ /* 0x00006400000c000b */
[----:B01----:R-:W-:Y:S01]  /*1ba80*/  ENDCOLLECTIVE ;  /* 0x000000000000791b */ /* 0x003fe20003800000 */
.L_x_996:
        /* <DEDUP_REMOVED lines=15> */
.L_x_997:
[----:B------:R-:W-:Y:S02]  /*1bb80*/  IMAD.MOV.U32 R13, RZ, RZ, R3 ;  /* 0x000000ffff0d7224 */ /* 0x000fe400078e0003 */
[----:B------:R-:W-:Y:S02]  /*1bb90*/  IMAD.MOV.U32 R12, RZ, RZ, 0x3 ;  /* 0x00000003ff0c7424 */ /* 0x000fe400078e00ff */
[----:B------:R-:W-:-:S07]  /*1bba0*/  IMAD.MOV.U32 R5, RZ, RZ, R14 ;  /* 0x000000ffff057224 */ /* 0x000fce00078e000e */
[----:B------:R-:W-:Y:S05]  /*1bbb0*/  WARPSYNC.COLLECTIVE R15, `(.L_x_998) ;  /* 0x000000000f087348 */ /* 0x000fea0003c00000 */
[----:B------:R0:W1:Y:S02]  /*1bbc0*/  SHFL.IDX P6, R14, R13, R12, R11 ;  /* 0x0000000c0d0e7389 */ /* 0x00006400000c000b */
[----:B01----:R-:W-:Y:S01]  /*1bbd0*/  ENDCOLLECTIVE ;  /* 0x000000000000791b */ /* 0x003fe20003800000 */
.L_x_998:
        /* <DEDUP_REMOVED lines=13> */
.L_x_999:
[----:B------:R-:W-:Y:S01]  /*1bcb0*/  IMAD.MOV.U32 R3, RZ, RZ, R14 ;  /* 0x000000ffff037224 */ /* 0x000fe200078e000e */
[----:B------:R-:W-:Y:S06]  /*1bcc0*/  BRA `(.L_x_1000) ;  /* 0xffffffa400787947 */ /* 0x000fec000383ffff */
.L_x_852:
[----:B0-----:R0:W1:Y:S02]  /*1bcd0*/  SYNCS.PHASECHK.TRANS64.TRYWAIT P0, [R18+URZ+0x28c20], R0 ;  /* 0x028c2000120075a7 */ /* 0x001064000800017f */
[----:B-1----:R-:W-:Y:S05]  /*1bce0*/  @!P0 NANOSLEEP.SYNCS 0x989680 ;  /* 0x009896800000895d */ /* 0x002fea0003900000 */
[----:B------:R-:W1:Y:S02]  /*1bcf0*/  @!P0 SYNCS.PHASECHK.TRANS64 P0, [R18+URZ+0x28c20], R0 ;  /* 0x028c2000120085a7 */ /* 0x000e64000800007f */
[----:B-1----:R-:W-:Y:S05]  /*1bd00*/  @!P0 BRA `(.L_x_852) ;  /* 0xfffffffc00f08947 */ /* 0x002fea000383ffff */
[----:B------:R-:W-:Y:S05]  /*1bd10*/  BRA `(.L_x_1001) ;  /* 0xffffffa400d47947 */ /* 0x000fea000383ffff */
.L_x_856:
[----:B0-----:R0:W1:Y:S02]  /*1bd20*/  SYNCS.PHASECHK.TRANS64.TRYWAIT P0, [R0+URZ+0x28c60], R2 ;  /* 0x028c6002000075a7 */ /* 0x001064000800017f */
[----:B-1----:R-:W-:Y:S05]  /*1bd30*/  @!P0 NANOSLEEP.SYNCS 0x989680 ;  /* 0x009896800000895d */ /* 0x002fea0003900000 */
[----:B------:R-:W1:Y:S02]  /*1bd40*/  @!P0 SYNCS.PHASECHK.TRANS64 P0, [R0+URZ+0x28c60], R2 ;  /* 0x028c6002000085a7 */ /* 0x000e64000800007f */
[----:B-1----:R-:W-:Y:S05]  /*1bd50*/  @!P0 BRA `(.L_x_856) ;  /* 0xfffffffc00f08947 */ /* 0x002fea000383ffff */
[----:B------:R-:W-:Y:S05]  /*1bd60*/  BRA `(.L_x_1002) ;  /* 0xffffffa400f87947 */ /* 0x000fea000383ffff */
.L_x_875:
[----:B-1----:R1:W2:Y:S02]  /*1bd70*/  SYNCS.PHASECHK.TRANS64.TRYWAIT P0, [R2+URZ+0x28c40], R6 ;  /* 0x028c4006020075a7 */ /* 0x0022a4000800017f */
[----:B--2---:R-:W-:Y:S05]  /*1bd80*/  @!P0 NANOSLEEP.SYNCS 0x989680 ;  /* 0x009896800000895d */ /* 0x004fea0003900000 */
[----:B------:R-:W2:Y:S02]  /*1bd90*/  @!P0 SYNCS.PHASECHK.TRANS64 P0, [R2+URZ+0x28c40], R6 ;  /* 0x028c4006020085a7 */ /* 0x000ea4000800007f */
[----:B--2---:R-:W-:Y:S05]  /*1bda0*/  @!P0 BRA `(.L_x_875) ;  /* 0xfffffffc00f08947 */ /* 0x004fea000383ffff */
[----:B------:R-:W-:Y:S05]  /*1bdb0*/  BRA `(.L_x_1003) ;  /* 0xffffffb400087947 */ /* 0x000fea000383ffff */
.L_x_880:
[----:B0-----:R0:W2:Y:S02]  /*1bdc0*/  SYNCS.PHASECHK.TRANS64.TRYWAIT P0, [R2+URZ+0x28c60], R6 ;  /* 0x028c6006020075a7 */ /* 0x0010a4000800017f */
[----:B--2---:R-:W-:Y:S05]  /*1bdd0*/  @!P0 NANOSLEEP.SYNCS 0x989680 ;  /* 0x009896800000895d */ /* 0x004fea0003900000 */
[----:B------:R-:W2:Y:S02]  /*1bde0*/  @!P0 SYNCS.PHASECHK.TRANS64 P0, [R2+URZ+0x28c60], R6 ;  /* 0x028c6006020085a7 */ /* 0x000ea4000800007f */
[----:B--2---:R-:W-:Y:S05]  /*1bdf0*/  @!P0 BRA `(.L_x_880) ;  /* 0xfffffffc00f08947 */ /* 0x004fea000383ffff */
[----:B------:R-:W-:Y:S05]  /*1be00*/  BRA `(.L_x_1004) ;  /* 0xffffffb400847947 */ /* 0x000fea000383ffff */
.L_x_895:
[----:B-1----:R1:W2:Y:S02]  /*1be10*/  SYNCS.PHASECHK.TRANS64.TRYWAIT P0, [R2+URZ+0x28c40], R3 ;  /* 0x028c4003020075a7 */ /* 0x0022a4000800017f */
[----:B--2---:R-:W-:Y:S05]  /*1be20*/  @!P0 NANOSLEEP.SYNCS 0x989680 ;  /* 0x009896800000895d */ /* 0x004fea0003900000 */
[----:B------:R-:W2:Y:S02]  /*1be30*/  @!P0 SYNCS.PHASECHK.TRANS64 P0, [R2+URZ+0x28c40], R3 ;  /* 0x028c4003020085a7 */ /* 0x000ea4000800007f */
[----:B--2---:R-:W-:Y:S05]  /*1be40*/  @!P0 BRA `(.L_x_895) ;  /* 0xfffffffc00f08947 */ /* 0x004fea000383ffff */
[----:B------:R-:W-:Y:S05]  /*1be50*/  BRA `(.L_x_1005) ;  /* 0xffffffc000607947 */ /* 0x000fea000383ffff */
.L_x_900:
[----:B--2---:R2:W3:Y:S02]  /*1be60*/  SYNCS.PHASECHK.TRANS64.TRYWAIT P0, [R2+URZ+0x28c60], R3 ;  /* 0x028c6003020075a7 */ /* 0x0044e4000800017f */
[----:B---3--:R-:W-:Y:S05]  /*1be70*/  @!P0 NANOSLEEP.SYNCS 0x989680 ;  /* 0x009896800000895d */ /* 0x008fea0003900000 */
[----:B------:R-:W3:Y:S02]  /*1be80*/  @!P0 SYNCS.PHASECHK.TRANS64 P0, [R2+URZ+0x28c60], R3 ;  /* 0x028c6003020085a7 */ /* 0x000ee4000800007f */
[----:B---3--:R-:W-:Y:S05]  /*1be90*/  @!P0 BRA `(.L_x_900) ;  /* 0xfffffffc00f08947 */ /* 0x008fea000383ffff */
[----:B------:R-:W-:Y:S05]  /*1bea0*/  BRA `(.L_x_1006) ;  /* 0xffffffc000dc7947 */ /* 0x000fea000383ffff */
.L_x_915:
[----:B-1----:R1:W2:Y:S02]  /*1beb0*/  SYNCS.PHASECHK.TRANS64.TRYWAIT P0, [R3+URZ+0x28c40], R2 ;  /* 0x028c4002030075a7 */ /* 0x0022a4000800017f */
[----:B--2---:R-:W-:Y:S05]  /*1bec0*/  @!P0 NANOSLEEP.SYNCS 0x989680 ;  /* 0x009896800000895d */ /* 0x004fea0003900000 */
[----:B------:R-:W2:Y:S02]  /*1bed0*/  @!P0 SYNCS.PHASECHK.TRANS64 P0, [R3+URZ+0x28c40], R2 ;  /* 0x028c4002030085a7 */ /* 0x000ea4000800007f */
[----:B--2---:R-:W-:Y:S05]  /*1bee0*/  @!P0 BRA `(.L_x_915) ;  /* 0xfffffffc00f08947 */ /* 0x004fea000383ffff */
[----:B------:R-:W-:Y:S05]  /*1bef0*/  BRA `(.L_x_1007) ;  /* 0xffffffcc009c7947 */ /* 0x000fea000383ffff */
.L_x_920:
[----:B--2---:R2:W3:Y:S02]  /*1bf00*/  SYNCS.PHASECHK.TRANS64.TRYWAIT P0, [R3+URZ+0x28c60], R2 ;  /* 0x028c6002030075a7 */ /* 0x0044e4000800017f */
[----:B---3--:R-:W-:Y:S05]  /*1bf10*/  @!P0 NANOSLEEP.SYNCS 0x989680 ;  /* 0x009896800000895d */ /* 0x008fea0003900000 */
[----:B------:R-:W3:Y:S02]  /*1bf20*/  @!P0 SYNCS.PHASECHK.TRANS64 P0, [R3+URZ+0x28c60], R2 ;  /* 0x028c6002030085a7 */ /* 0x000ee4000800007f */
[----:B---3--:R-:W-:Y:S05]  /*1bf30*/  @!P0 BRA `(.L_x_920) ;  /* 0xfffffffc00f08947 */ /* 0x008fea000383ffff */
[----:B------:R-:W-:Y:S05]  /*1bf40*/  BRA `(.L_x_1008) ;  /* 0xffffffd000187947 */ /* 0x000fea000383ffff */
.L_x_936:
[----:B------:R-:W2:Y:S01]  /*1bf50*/  LDL R3, [R1] ;  /* 0x0000000001037983 */ /* 0x000ea20000100800 */
[----:B------:R-:W-:Y:S01]  /*1bf60*/  BSSY B0, `(.L_x_1009) ;  /* 0x0000008000007945 */ /* 0x000fe20003800000 */
[----:B0-----:R-:W-:Y:S02]  /*1bf70*/  IMAD.MOV.U32 R12, RZ, RZ, RZ ;  /* 0x000000ffff0c7224 */ /* 0x001fe400078e00ff */
[----:B------:R-:W-:Y:S02]  /*1bf80*/  IMAD.MOV.U32 R11, RZ, RZ, 0x1f ;  /* 0x0000001fff0b7424 */ /* 0x000fe400078e00ff */
[----:B------:R-:W-:Y:S02]  /*1bf90*/  IMAD.MOV.U32 R15, RZ, RZ, -0x1 ;  /* 0xffffffffff0f7424 */ /* 0x000fe400078e00ff */
[----:B--2---:R-:W-:-:S07]  /*1bfa0*/  IMAD.MOV.U32 R13, RZ, RZ, R3 ;  /* 0x000000ffff0d7224 */ /* 0x004fce00078e0003 */
[----:B------:R-:W-:Y:S05]  /*1bfb0*/  WARPSYNC.COLLECTIVE R15, `(.L_x_1010) ;  /* 0x000000000f087348 */ /* 0x000fea0003c00000 */
[----:B------:R0:W1:Y:S02]  /*1bfc0*/  SHFL.IDX P6, R14, R13, R12, R11 ;  /* 0x0000000c0d0e7389 */ /* 0x00006400000c000b */
[----:B01----:R-:W-:Y:S01]  /*1bfd0*/  ENDCOLLECTIVE ;  /* 0x000000000000791b */ /* 0x003fe20003800000 */
.L_x_1010:
[----:B------:R-:W-:Y:S05]  /*1bfe0*/  BSYNC B0 ;  /* 0x0000000000007941 */ /* 0x000fea0003800000 */
.L_x_1009:
        /* <DEDUP_REMOVED lines=9> */
.L_x_1011:
        /* <DEDUP_REMOVED lines=9> */
[----:B-1----:R-:W-:-:S06]  /*1c110*/  @!P1 IMAD.WIDE R2, R8, 0x4, R4 ;  /* 0x0000000408029825 */ /* 0x002fcc00078e0204 */
[----:B------:R-:W3:Y:S01]  /*1c120*/  @!P1 LDG.E R2, desc[UR40][R2.64] ;  /* 0x0000002802029981 */ /* 0x000ee2000c1e1900 */
[----:B------:R-:W-:Y:S01]  /*1c130*/  IMAD.MOV.U32 R5, RZ, RZ, RZ ;  /* 0x000000ffff057224 */ /* 0x000fe200078e00ff */
[C---:B------:R-:W-:Y:S01]  /*1c140*/  ISETP.GE.U32.AND P2, PT, R16.reuse, 0x2, PT ;  /* 0x000000021000780c */ /* 0x040fe20003f46070 */
[----:B------:R-:W-:Y:S01]  /*1c150*/  IMAD.MOV.U32 R8, RZ, RZ, RZ ;  /* 0x000000ffff087224 */ /* 0x000fe200078e00ff */
[C---:B------:R-:W-:Y:S02]  /*1c160*/  ISETP.GE.U32.AND P3, PT, R16.reuse, 0x4, PT ;  /* 0x000000041000780c */ /* 0x040fe40003f66070 */
[C---:B------:R-:W-:Y:S02]  /*1c170*/  ISETP.GE.U32.AND P4, PT, R16.reuse, 0x8, PT ;  /* 0x000000081000780c */ /* 0x040fe40003f86070 */
[----:B------:R-:W-:Y:S01]  /*1c180*/  ISETP.GE.U32.AND P5, PT, R16, 0x10, PT ;  /* 0x000000101000780c */ /* 0x000fe20003fa6070 */
[----:B--2---:R-:W-:Y:S02]  /*1c190*/  @!P1 IMAD.MOV.U32 R5, RZ, RZ, R6 ;  /* 0x000000ffff059224 */ /* 0x004fe400078e0006 */
[----:B------:R-:W-:-:S02]  /*1c1a0*/  IMAD.MOV.U32 R6, RZ, RZ, RZ ;  /* 0x000000ffff067224 */ /* 0x000fc400078e00ff */
[----:B---3--:R-:W-:Y:S01]  /*1c1b0*/  @!P1 IMAD.MOV.U32 R6, RZ, RZ, R2 ;  /* 0x000000ffff069224 */ /* 0x008fe200078e0002 */
[----:B------:R-:W-:-:S03]  /*1c1c0*/  ISETP.NE.AND P1, PT, R16, RZ, PT ;  /* 0x000000ff1000720c */ /* 0x000fc60003f25270 */
[----:B------:R-:W-:-:S04]  /*1c1d0*/  IMAD R2, R6, R5, RZ ;  /* 0x0000000506027224 */ /* 0x000fc800078e02ff */
[----:B------:R-:W-:-:S07]  /*1c1e0*/  IMAD.MOV.U32 R13, RZ, RZ, R2 ;  /* 0x000000ffff0d7224 */ /* 0x000fce00078e0002 */
[----:B------:R-:W-:Y:S05]  /*1c1f0*/  WARPSYNC.COLLECTIVE R15, `(.L_x_1012) ;  /* 0x000000000f087348 */ /* 0x000fea0003c00000 */
[----:B------:R0:W1:Y:S02]  /*1c200*/  SHFL.UP P6, R14, R13, R12, R11 ;  /* 0x0400000c0d0e7389 */ /* 0x00006400000c000b */
[----:B01----:R-:W-:Y:S01]  /*1c210*/  ENDCOLLECTIVE ;  /* 0x000000000000791b */ /* 0x003fe20003800000 */
.L_x_1012:
[----:B------:R-:W-:Y:S02]  /*1c220*/  IMAD.MOV.U32 R12, RZ, RZ, 0x2 ;  /* 0x00000002ff0c7424 */ /* 0x000fe400078e00ff */
[----:B------:R-:W-:-:S05]  /*1c230*/  IMAD.MOV.U32 R3, RZ, RZ, R14 ;  /* 0x000000ffff037224 */ /* 0x000fca00078e000e */
[----:B------:R-:W-:-:S05]  /*1c240*/  SEL R3, R3, RZ, P1 ;  /* 0x000000ff03037207 */ /* 0x000fca0000800000 */
[----:B------:R-:W-:-:S04]  /*1c250*/  IMAD.IADD R2, R2, 0x1, R3 ;  /* 0x0000000102027824 */ /* 0x000fc800078e0203 */
[----:B------:R-:W-:-:S07]  /*1c260*/  IMAD.MOV.U32 R13, RZ, RZ, R2 ;  /* 0x000000ffff0d7224 */ /* 0x000fce00078e0002 */
[----:B------:R-:W-:Y:S05]  /*1c270*/  WARPSYNC.COLLECTIVE R15, `(.L_x_1013) ;  /* 0x000000000f087348 */ /* 0x000fea0003c00000 */
[----:B------:R0:W1:Y:S02]  /*1c280*/  SHFL.UP P6, R14, R13, R12, R11 ;  /* 0x0400000c0d0e7389 */ /* 0x00006400000c000b */
[----:B01----:R-:W-:Y:S01]  /*1c290*/  ENDCOLLECTIVE ;  /* 0x000000000000791b */ /* 0x003fe20003800000 */
.L_x_1013:
        /* <DEDUP_REMOVED lines=8> */
.L_x_1014:
        /* <DEDUP_REMOVED lines=8> */
.L_x_1015:
        /* <DEDUP_REMOVED lines=8> */
.L_x_1016:
[----:B------:R-:W-:Y:S02]  /*1c420*/  IMAD.MOV.U32 R12, RZ, RZ, 0x1f ;  /* 0x0000001fff0c7424 */ /* 0x000fe400078e00ff */
[----:B------:R-:W-:Y:S02]  /*1c430*/  IMAD.MOV.U32 R11, RZ, RZ, 0x1f ;  /* 0x0000001fff0b7424 */ /* 0x000fe400078e00ff */
[----:B------:R-:W-:-:S05]  /*1c440*/  IMAD.MOV.U32 R3, RZ, RZ, R14 ;  /* 0x000000ffff037224 */ /* 0x000fca00078e000e */
[----:B------:R-:W-:-:S05]  /*1c450*/  SEL R3, R3, RZ, P5 ;  /* 0x000000ff03037207 */ /* 0x000fca0002800000 */
[----:B------:R-:W-:-:S04]  /*1c460*/  IMAD.IADD R3, R2, 0x1, R3 ;  /* 0x0000000102037824 */ /* 0x000fc800078e0203 */
[----:B------:R-:W-:-:S07]  /*1c470*/  IMAD.MOV.U32 R13, RZ, RZ, R3 ;  /* 0x000000ffff0d7224 */ /* 0x000fce00078e0003 */
[----:B------:R-:W-:Y:S05]  /*1c480*/  WARPSYNC.COLLECTIVE R15, `(.L_x_1017) ;  /* 0x000000000f087348 */ /* 0x000fea0003c00000 */
[----:B------:R0:W1:Y:S02]  /*1c490*/  SHFL.IDX P6, R14, R13, R12, R11 ;  /* 0x0000000c0d0e7389 */ /* 0x00006400000c000b */
[----:B01----:R-:W-:Y:S01]  /*1c4a0*/  ENDCOLLECTIVE ;  /* 0x000000000000791b */ /* 0x003fe20003800000 */
.L_x_1017:
[----:B------:R-:W-:Y:S01]  /*1c4b0*/  IMAD.MOV.U32 R9, RZ, RZ, R14 ;  /* 0x000000ffff097224 */ /* 0x000fe200078e000e */
[----:B------:R-:W-:Y:S06]  /*1c4c0*/  BRA `(.L_x_1018) ;  /* 0xffffffd800507947 */ /* 0x000fec000383ffff */
.L_x_939:
        /* <DEDUP_REMOVED lines=8> */
.L_x_1020:
[----:B------:R-:W-:Y:S05]  /*1c550*/  BSYNC B0 ;  /* 0x0000000000007941 */ /* 0x000fea0003800000 */
.L_x_1019:
[----:B------:R-:W-:Y:S02]  /*1c560*/  IMAD.MOV.U32 R3, RZ, RZ, R14 ;  /* 0x000000ffff037224 */ /* 0x000fe400078e000e */
[----:B------:R-:W-:Y:S02]  /*1c570*/  IMAD.MOV.U32 R12, RZ, RZ, 0x2 ;  /* 0x00000002ff0c7424 */ /* 0x000fe400078e00ff */
[----:B------:R-:W-:Y:S01]  /*1c580*/  IMAD.MOV.U32 R11, RZ, RZ, RZ ;  /* 0x000000ffff0b7224 */ /* 0x000fe200078e00ff */
[----:B------:R-:W-:Y:S01]  /*1c590*/  SEL R3, R3, RZ, P1 ;  /* 0x000000ff03037207 */ /* 0x000fe20000800000 */
[----:B------:R-:W-:-:S04]  /*1c5a0*/  IMAD.MOV.U32 R15, RZ, RZ, -0x1 ;  /* 0xffffffffff0f7424 */ /* 0x000fc800078e00ff */
[----:B------:R-:W-:-:S04]  /*1c5b0*/  IMAD.IADD R2, R2, 0x1, R3 ;  /* 0x0000000102027824 */ /* 0x000fc800078e0203 */
[----:B------:R-:W-:-:S07]  /*1c5c0*/  IMAD.MOV.U32 R13, RZ, RZ, R2 ;  /* 0x000000ffff0d7224 */ /* 0x000fce00078e0002 */
[----:B------:R-:W-:Y:S05]  /*1c5d0*/  WARPSYNC.COLLECTIVE R15, `(.L_x_1021) ;  /* 0x000000000f087348 */ /* 0x000fea0003c00000 */
[----:B------:R0:W1:Y:S02]  /*1c5e0*/  SHFL.UP P6, R14, R13, R12, R11 ;  /* 0x0400000c0d0e7389 */ /* 0x00006400000c000b */
[----:B01----:R-:W-:Y:S01]  /*1c5f0*/  ENDCOLLECTIVE ;  /* 0x000000000000791b */ /* 0x003fe20003800000 */
.L_x_1021:
        /* <DEDUP_REMOVED lines=8> */
.L_x_1022:
        /* <DEDUP_REMOVED lines=8> */
.L_x_1023:
        /* <DEDUP_REMOVED lines=8> */
.L_x_1024:
        /* <DEDUP_REMOVED lines=9> */
.L_x_1025:
[----:B------:R-:W-:Y:S01]  /*1c810*/  IMAD.MOV.U32 R9, RZ, RZ, R14 ;  /* 0x000000ffff097224 */ /* 0x000fe200078e000e */
[----:B------:R-:W-:Y:S06]  /*1c820*/  BRA `(.L_x_1026) ;  /* 0xffffffd800287947 */ /* 0x000fec000383ffff */
.L_x_941:
[----:B------:R-:W-:Y:S01]  /*1c830*/  BSSY B0, `(.L_x_1027) ;  /* 0x0000006000007945 */ /* 0x000fe20003800000 */
[----:B------:R-:W-:Y:S01]  /*1c840*/  PLOP3.LUT P6, PT, P6, PT, PT, 0x8, 0x0 ;  /* 0x000000000000781c */ /* 0x000fe200037ce170 */
[----:B------:R-:W-:-:S12]  /*1c850*/  IMAD.MOV.U32 R15, RZ, RZ, -0x1 ;  /* 0xffffffffff0f7424 */ /* 0x000fd800078e00ff */
[----:B------:R-:W-:Y:S05]  /*1c860*/  WARPSYNC.COLLECTIVE R15, `(.L_x_1028) ;  /* 0x000000000f087348 */ /* 0x000fea0003c00000 */
[----:B------:R-:W-:Y:S01]  /*1c870*/  VOTE.ANY R14, PT, P6 ;  /* 0x00000000000e7806 */ /* 0x000fe200030e0100 */
[----:B------:R-:W-:Y:S06]  /*1c880*/  ENDCOLLECTIVE ;  /* 0x000000000000791b */ /* 0x000fec0003800000 */
.L_x_1028:
[----:B------:R-:W-:Y:S05]  /*1c890*/  BSYNC B0 ;  /* 0x0000000000007941 */ /* 0x000fea0003800000 */
.L_x_1027:
        /* <DEDUP_REMOVED lines=9> */
.L_x_1029:
[----:B------:R-:W-:Y:S02]  /*1c930*/  IMAD.MOV.U32 R13, RZ, RZ, R6 ;  /* 0x000000ffff0d7224 */ /* 0x000fe400078e0006 */
[----:B------:R-:W-:-:S07]  /*1c940*/  IMAD.MOV.U32 R5, RZ, RZ, R14 ;  /* 0x000000ffff057224 */ /* 0x000fce00078e000e */
[----:B------:R-:W-:Y:S05]  /*1c950*/  WARPSYNC.COLLECTIVE R15, `(.L_x_1030) ;  /* 0x000000000f087348 */ /* 0x000fea0003c00000 */
[----:B------:R0:W1:Y:S02]  /*1c960*/  SHFL.IDX P6, R14, R13, R12, R11 ;  /* 0x0000000c0d0e7389 */ /* 0x00006400000c000b */
[----:B01----:R-:W-:Y:S01]  /*1c970*/  ENDCOLLECTIVE ;  /* 0x000000000000791b */ /* 0x003fe20003800000 */
.L_x_1030:
[----:B------:R-:W-:Y:S01]  /*1c980*/  IMAD.MOV.U32 R6, RZ, RZ, R14 ;  /* 0x000000ffff067224 */ /* 0x000fe200078e000e */
[----:B------:R-:W-:Y:S06]  /*1c990*/  BRA `(.L_x_1031) ;  /* 0xffffffd800087947 */ /* 0x000fec000383ffff */
.L_x_943:
[----:B------:R-:W-:Y:S01]  /*1c9a0*/  BSSY B0, `(.L_x_1032) ;  /* 0x0000007000007945 */ /* 0x000fe20003800000 */
[----:B------:R-:W-:Y:S02]  /*1c9b0*/  IMAD.MOV.U32 R13, RZ, RZ, R7 ;  /* 0x000000ffff0d7224 */ /* 0x000fe400078e0007 */
[----:B------:R-:W-:Y:S02]  /*1c9c0*/  IMAD.MOV.U32 R11, RZ, RZ, 0x1f ;  /* 0x0000001fff0b7424 */ /* 0x000fe400078e00ff */
[----:B------:R-:W-:-:S07]  /*1c9d0*/  IMAD.MOV.U32 R15, RZ, RZ, -0x1 ;  /* 0xffffffffff0f7424 */ /* 0x000fce00078e00ff */
[----:B012---:R-:W-:Y:S05]  /*1c9e0*/  WARPSYNC.COLLECTIVE R15, `(.L_x_1033) ;  /* 0x000000000f087348 */ /* 0x007fea0003c00000 */
[----:B------:R3:W4:Y:S02]  /*1c9f0*/  SHFL.IDX P6, R14, R13, R12, R11 ;  /* 0x0000000c0d0e7389 */ /* 0x00072400000c000b */
[----:B01234-:R-:W-:Y:S01]  /*1ca00*/  ENDCOLLECTIVE ;  /* 0x000000000000791b */ /* 0x01ffe20003800000 */
.L_x_1033:
[----:B------:R-:W-:Y:S05]  /*1ca10*/  BSYNC B0 ;  /* 0x0000000000007941 */ /* 0x000fea0003800000 */
.L_x_1032:
[----:B------:R-:W-:Y:S01]  /*1ca20*/  IMAD.MOV.U32 R7, RZ, RZ, R14 ;  /* 0x000000ffff077224 */ /* 0x000fe200078e000e */
[----:B------:R-:W-:Y:S06]  /*1ca30*/  BRA `(.L_x_1034) ;  /* 0xffffffd400f87947 */ /* 0x000fec000383ffff */
.L_x_947:
[----:B0-----:R0:W1:Y:S02]  /*1ca40*/  SYNCS.PHASECHK.TRANS64.TRYWAIT P0, [R0+URZ+0x28c20], R3 ;  /* 0x028c2003000075a7 */ /* 0x001064000800017f */
[----:B-1----:R-:W-:Y:S05]  /*1ca50*/  @!P0 NANOSLEEP.SYNCS 0x989680 ;  /* 0x009896800000895d */ /* 0x002fea0003900000 */
[----:B------:R-:W1:Y:S02]  /*1ca60*/  @!P0 SYNCS.PHASECHK.TRANS64 P0, [R0+URZ+0x28c20], R3 ;  /* 0x028c2003000085a7 */ /* 0x000e64000800007f */
[----:B-1----:R-:W-:Y:S05]  /*1ca70*/  @!P0 BRA `(.L_x_947) ;  /* 0xfffffffc00f08947 */ /* 0x002fea000383ffff */
[----:B------:R-:W-:Y:S05]  /*1ca80*/  BRA `(.L_x_1035) ;  /* 0xffffffdc00907947 */ /* 0x000fea000383ffff */
.L_x_948:
[----:B------:R-:W1:Y:S01]  /*1ca90*/  S2R R2, SR_TID.X ;  /* 0x0000000000027919 */ /* 0x000e620000002100 */
[----:B------:R-:W-:Y:S01]  /*1caa0*/  BSSY B0, `(.L_x_1036) ;  /* 0x000000a000007945 */ /* 0x000fe20003800000 */
[----:B---3--:R-:W-:Y:S02]  /*1cab0*/  IMAD.MOV.U32 R12, RZ, RZ, RZ ;  /* 0x000000ffff0c7224 */ /* 0x008fe400078e00ff */
[----:B------:R-:W-:Y:S02]  /*1cac0*/  IMAD.MOV.U32 R11, RZ, RZ, 0x1f ;  /* 0x0000001fff0b7424 */ /* 0x000fe400078e00ff */
[----:B------:R-:W-:Y:S01]  /*1cad0*/  IMAD.MOV.U32 R15, RZ, RZ, -0x1 ;  /* 0xffffffffff0f7424 */ /* 0x000fe200078e00ff */
[----:B-1----:R-:W-:-:S04]  /*1cae0*/  SHF.R.U32.HI R2, RZ, 0x5, R2 ;  /* 0x00000005ff027819 */ /* 0x002fc80000011602 */
[----:B------:R-:W-:-:S05]  /*1caf0*/  LOP3.LUT R2, R2, 0x3, RZ, 0xc0, !PT ;  /* 0x0000000302027812 */ /* 0x000fca00078ec0ff */
[----:B------:R-:W-:-:S07]  /*1cb00*/  IMAD.MOV.U32 R13, RZ, RZ, R2 ;  /* 0x000000ffff0d7224 */ /* 0x000fce00078e0002 */
[----:B0-----:R-:W-:Y:S05]  /*1cb10*/  WARPSYNC.COLLECTIVE R15, `(.L_x_1037) ;  /* 0x000000000f087348 */ /* 0x001fea0003c00000 */
[----:B------:R1:W2:Y:S02]  /*1cb20*/  SHFL.IDX P6, R14, R13, R12, R11 ;  /* 0x0000000c0d0e7389 */ /* 0x0002a400000c000b */
[----:B012---:R-:W-:Y:S01]  /*1cb30*/  ENDCOLLECTIVE ;  /* 0x000000000000791b */ /* 0x007fe20003800000 */
.L_x_1037:
[----:B------:R-:W-:Y:S05]  /*1cb40*/  BSYNC B0 ;  /* 0x0000000000007941 */ /* 0x000fea0003800000 */
.L_x_1036:
[----:B------:R-:W-:Y:S05]  /*1cb50*/  BRA `(.L_x_1038) ;  /* 0xffffffdc00787947 */ /* 0x000fea000383ffff */
.L_x_949:
[----:B------:R-:W-:Y:S01]  /*1cb60*/  BSSY B0, `(.L_x_1039) ;  /* 0x0000006000007945 */ /* 0x000fe20003800000 */
[----:B------:R-:W-:-:S07]  /*1cb70*/  IMAD.MOV.U32 R15, RZ, RZ, -0x1 ;  /* 0xffffffffff0f7424 */ /* 0x000fce00078e00ff */
[----:B01-3--:R-:W-:Y:S05]  /*1cb80*/  WARPSYNC.COLLECTIVE R15, `(.L_x_1040) ;  /* 0x000000000f0c7348 */ /* 0x00bfea0003c00000 */
[----:B------:R-:W-:Y:S02]  /*1cb90*/  ELECT P6, UR62, PT ;  /* 0x00000000003e782f */ /* 0x000fe400038c0000 */
[----:B------:R-:W-:Y:S01]  /*1cba0*/  MOV R14, UR62 ;  /* 0x0000003e000e7c02 */ /* 0x000fe20008000f00 */
[----:B01-3--:R-:W-:Y:S10]  /*1cbb0*/  ENDCOLLECTIVE ;  /* 0x000000000000791b */ /* 0x00bff40003800000 */
.L_x_1040:
[----:B------:R-:W-:Y:S05]  /*1cbc0*/  BSYNC B0 ;  /* 0x0000000000007941 */ /* 0x000fea0003800000 */
.L_x_1039:
[----:B------:R-:W-:Y:S05]  /*1cbd0*/  BRA `(.L_x_1041) ;  /* 0xffffffdc006c7947 */ /* 0x000fea000383ffff */
.L_x_951:
[----:B0-----:R0:W1:Y:S02]  /*1cbe0*/  SYNCS.PHASECHK.TRANS64.TRYWAIT P0, [R6+URZ], R5 ;  /* 0x00000005060075a7 */ /* 0x001064000800017f */
[----:B-1----:R-:W-:Y:S05]  /*1cbf0*/  @!P0 NANOSLEEP.SYNCS 0x989680 ;  /* 0x009896800000895d */ /* 0x002fea0003900000 */
[----:B------:R-:W1:Y:S02]  /*1cc00*/  @!P0 SYNCS.PHASECHK.TRANS64 P0, [R6+URZ], R5 ;  /* 0x00000005060085a7 */ /* 0x000e64000800007f */
[----:B-1----:R-:W-:Y:S05]  /*1cc10*/  @!P0 BRA `(.L_x_951) ;  /* 0xfffffffc00f08947 */ /* 0x002fea000383ffff */
[----:B------:R-:W-:Y:S05]  /*1cc20*/  BRA `(.L_x_1042) ;  /* 0xffffffdc00a47947 */ /* 0x000fea000383ffff */
.L_x_952:
[----:B-1----:R1:W2:Y:S02]  /*1cc30*/  SYNCS.PHASECHK.TRANS64.TRYWAIT P0, [R7+URZ], R2 ;  /* 0x00000002070075a7 */ /* 0x0022a4000800017f */
[----:B--2---:R-:W-:Y:S05]  /*1cc40*/  @!P0 NANOSLEEP.SYNCS 0x989680 ;  /* 0x009896800000895d */ /* 0x004fea0003900000 */
[----:B------:R-:W2:Y:S02]  /*1cc50*/  @!P0 SYNCS.PHASECHK.TRANS64 P0, [R7+URZ], R2 ;  /* 0x00000002070085a7 */ /* 0x000ea4000800007f */
[----:B--2---:R-:W-:Y:S05]  /*1cc60*/  @!P0 BRA `(.L_x_952) ;  /* 0xfffffffc00f08947 */ /* 0x004fea000383ffff */
[----:B------:R-:W-:Y:S05]  /*1cc70*/  BRA `(.L_x_1043) ;  /* 0xffffffdc00987947 */ /* 0x000fea000383ffff */
.L_x_954:
[----:B--2---:R2:W4:Y:S02]  /*1cc80*/  SYNCS.PHASECHK.TRANS64.TRYWAIT P0, [R4+URZ], R5 ;  /* 0x00000005040075a7 */ /* 0x004524000800017f */
[----:B----4-:R-:W-:Y:S05]  /*1cc90*/  @!P0 NANOSLEEP.SYNCS 0x989680 ;  /* 0x009896800000895d */ /* 0x010fea0003900000 */
[----:B------:R-:W4:Y:S02]  /*1cca0*/  @!P0 SYNCS.PHASECHK.TRANS64 P0, [R4+URZ], R5 ;  /* 0x00000005040085a7 */ /* 0x000f24000800007f */
[----:B----4-:R-:W-:Y:S05]  /*1ccb0*/  @!P0 BRA `(.L_x_954) ;  /* 0xfffffffc00f08947 */ /* 0x010fea000383ffff */
[----:B------:R-:W-:Y:S05]  /*1ccc0*/  BRA `(.L_x_1044) ;  /* 0xffffffdc009c7947 */ /* 0x000fea000383ffff */
.L_x_1045:
        /* <DEDUP_REMOVED lines=11> */
.L_x_5869:


//--------------------- .text._ZN7cutlass13device_kernelIN5flash11enable_sm90INS1_16FlashAttnFwdSm90INS1_25CollectiveMainloopFwdSm90ILi2EN4cute5tupleIJNS5_1CILi1EEES8_S8_EEENS6_IJNS7_ILi64EEESA_SA_EEELi512ENS_10bfloat16_tEfNS_4arch4Sm90ELb0ELb0ELb0ELb1ELb0ELb0ELb1ELb0ELb0ELb1ELb1ELb0EEENS1_21CollectiveEpilogueFwdINS6_IJSA_NS7_ILi512EEESA_EEES9_SC_SE_Li256ELb1ELb1ELb1ELb0EEENS1_36VarlenDynamicPersistentTileSchedulerILi64ELi64ELi256ELi128ELb1ELb1ELb1ELb0ELb1ELb1EEEEEEEEEvNT_6ParamsE --------------------------
	.section	.text._ZN7cutlass13device_kernelIN5flash11enable_sm90INS1_16FlashAttnFwdSm90INS1_25CollectiveMainloopFwdSm90ILi2EN4cute5tupleIJNS5_1CILi1EEES8_S8_EEENS6_IJNS7_ILi64EEESA_SA_EEELi512ENS_10bfloat16_tEfNS_4arch4Sm90ELb0ELb0ELb0ELb1ELb0ELb0ELb1ELb0ELb0ELb1ELb1ELb0EEENS1_21CollectiveEpilogueFwdINS6_IJSA_NS7_ILi512EEESA_EEES9_SC_SE_Li256ELb1ELb1ELb1ELb0EEENS1_36VarlenDynamicPersistentTileSchedulerILi64ELi64ELi256ELi128ELb1ELb1ELb1ELb0ELb1ELb1EEEEEEEEEvNT_6ParamsE,"ax",@progbits
	.align	128
.text._ZN7cutlass13device_kernelIN5flash11enable_sm90INS1_16FlashAttnFwdSm90INS1_25CollectiveMainloopFwdSm90ILi2EN4cute5tupleIJNS5_1CILi1EEES8_S8_EEENS6_IJNS7_ILi64EEESA_SA_EEELi512ENS_10bfloat16_tEfNS_4arch4Sm90ELb0ELb0ELb0ELb1ELb0ELb0ELb1ELb0ELb0ELb1ELb1ELb0EEENS1_21CollectiveEpilogueFwdINS6_IJSA_NS7_ILi512EEESA_EEES9_SC_SE_Li256ELb1ELb1ELb1ELb0EEENS1_36VarlenDynamicPersistentTileSchedulerILi64ELi64ELi256ELi128ELb1ELb1ELb1ELb0ELb1ELb1EEEEEEEEEvNT_6ParamsE:
        .type           _ZN7cutlass13device_kernelIN5flash11enable_sm90INS1_16FlashAttnFwdSm90INS1_25CollectiveMainloopFwdSm90ILi2EN4cute5tupleIJNS5_1CILi1EEES8_S8_EEENS6_IJNS7_ILi64EEESA_SA_EEELi512ENS_10bfloat16_tEfNS_4arch4Sm90ELb0ELb0ELb0ELb1ELb0ELb0ELb1ELb0ELb0ELb1ELb1ELb0EEENS1_21CollectiveEpilogueFwdINS6_IJSA_NS7_ILi512EEESA_EEES9_SC_SE_Li256ELb1ELb1ELb1ELb0EEENS1_36VarlenDynamicPersistentTileSchedulerILi64ELi64ELi256ELi128ELb1ELb1ELb1ELb0ELb1ELb1EEEEEEEEEvNT_6ParamsE,@function
        .size           _ZN7cutlass13device_kernelIN5flash11enable_sm90INS1_16FlashAttnFwdSm90INS1_25CollectiveMainloopFwdSm90ILi2EN4cute5tupleIJNS5_1CILi1EEES8_S8_EEENS6_IJNS7_ILi64EEESA_SA_EEELi512ENS_10bfloat16_tEfNS_4arch4Sm90ELb0ELb0ELb0ELb1ELb0ELb0ELb1ELb0ELb0ELb1ELb1ELb0EEENS1_21CollectiveEpilogueFwdINS6_IJSA_NS7_ILi512EEESA_EEES9_SC_SE_Li256ELb1ELb1ELb1ELb0EEENS1_36VarlenDynamicPersistentTileSchedulerILi64ELi64ELi256ELi128ELb1ELb1ELb1ELb0ELb1ELb1EEEEEEEEEvNT_6ParamsE,(.L_x_5870 - _ZN7cutlass13device_kernelIN5flash11enable_sm90INS1_16FlashAttnFwdSm90INS1_25CollectiveMainloopFwdSm90ILi2EN4cute5tupleIJNS5_1CILi1EEES8_S8_EEENS6_IJNS7_ILi64EEESA_SA_EEELi512ENS_10bfloat16_tEfNS_4arch4Sm90ELb0ELb0ELb0ELb1ELb0ELb0ELb1ELb0ELb0ELb1ELb1ELb0EEENS1_21CollectiveEpilogueFwdINS6_IJSA_NS7_ILi512EEESA_EEES9_SC_SE_Li256ELb1ELb1ELb1ELb0EEENS1_36VarlenDynamicPersistentTileSchedulerILi64ELi64ELi256ELi128ELb1ELb1ELb1ELb0ELb1ELb1EEEEEEEEEvNT_6ParamsE)
        .other          _ZN7cutlass13device_kernelIN5flash11enable_sm90INS1_16FlashAttnFwdSm90INS1_25CollectiveMainloopFwdSm90ILi2EN4cute5tupleIJNS5_1CILi1EEES8_S8_EEENS6_IJNS7_ILi64EEESA_SA_EEELi512ENS_10bfloat16_tEfNS_4arch4Sm90ELb0ELb0ELb0ELb1ELb0ELb0ELb1ELb0ELb0ELb1ELb1ELb0EEENS1_21CollectiveEpilogueFwdINS6_IJSA_NS7_ILi512EEESA_EEES9_SC_SE_Li256ELb1ELb1ELb1ELb0EEENS1_36VarlenDynamicPersistentTileSchedulerILi64ELi64ELi256ELi128ELb1ELb1ELb1ELb0ELb1ELb1EEEEEEEEEvNT_6ParamsE,@"STO_CUDA_ENTRY STV_DEFAULT"
_ZN7cutlass13device_kernelIN5flash11enable_sm90INS1_16FlashAttnFwdSm90INS1_25CollectiveMainloopFwdSm90ILi2EN4cute5tupleIJNS5_1CILi1EEES8_S8_EEENS6_IJNS7_ILi64EEESA_SA_EEELi512ENS_10bfloat16_tEfNS_4arch4Sm90ELb0ELb0ELb0ELb1ELb0ELb0ELb1ELb0ELb0ELb1ELb1ELb0EEENS1_21CollectiveEpilogueFwdINS6_IJSA_NS7_ILi512EEESA_EEES9_SC_SE_Li256ELb1ELb1ELb1ELb0EEENS1_36VarlenDynamicPersistentTileSchedulerILi64ELi64ELi256ELi128ELb1ELb1ELb1ELb0ELb1ELb1EEEEEEEEEvNT_6ParamsE:
        /* <DEDUP_REMOVED lines=17> */
.L_x_1047:
[----:B------:R-:W-:Y:S05]  /*0110*/  BSYNC B0 ;  /* 0x0000000000007941 */ /* 0x000fea0003800000 */
.L_x_1046:
[----:B------:R-:W-:Y:S01]  /*0120*/  SHF.R.U32.HI R3, RZ, 0x7, R6 ;  /* 0x00000007ff037819 */ /* 0x000fe20000011606 */
[----:B------:R-:W-:Y:S01]  /*0130*/  VOTEU.ANY UP0, P0 ;  /* 0x00000000003f7886 */ /* 0x000fe20000000100 */
[----:B------:R-:W0:Y:S01]  /*0140*/  SHFL.IDX PT, R2, R0, RZ, 0x1f ;  /* 0x00001fff00027589 */ /* 0x000e2200000e0000 */
[----:B------:R-:W-:Y:S01]  /*0150*/  UMOV UR4, 0x80 ;  /* 0x0000008000047882 */ /* 0x000fe20000000000 */
[----:B------:R-:W-:Y:S01]  /*0160*/  UMOV UR7, 0x100 ;  /* 0x0000010000077882 */ /* 0x000fe20000000000 */
[----:B------:R-:W-:Y:S01]  /*0170*/  VOTEU.ANY UP1, P0 ;  /* 0x00000000003f7886 */ /* 0x000fe20000020100 */
[----:B------:R-:W1:Y:S01]  /*0180*/  SHFL.IDX PT, R3, R3, RZ, 0x1f ;  /* 0x00001fff03037589 */ /* 0x000e6200000e0000 */
[----:B------:R-:W2:Y:S01]  /*0190*/  @UP0 S2UR UR8, SR_CgaCtaId ;  /* 0x00000000000809c3 */ /* 0x000ea20000008800 */
[----:B------:R-:W-:Y:S01]  /*01a0*/  @UP0 UMOV UR6, 0x400 ;  /* 0x0000040000060882 */ /* 0x000fe20000000000 */
[----:B------:R-:W-:-:S04]  /*01b0*/  @UP0 UIADD3 UR4, -UR4, 0x100000, URZ ;  /* 0x0010000004040890 */ /* 0x000fc8000fffe13f */
[----:B------:R-:W-:Y:S02]  /*01c0*/  @UP0 USHF.L.U32 UR5, UR4, 0xb, URZ ;  /* 0x0000000b04050899 */ /* 0x000fe4000800063f */
[----:B------:R-:W-:Y:S01]  /*01d0*/  @UP0 USHF.L.U32 UR4, UR4, 0x1, URZ ;  /* 0x0000000104040899 */ /* 0x000fe2000800063f */
[----:B------:R-:W-:Y:S01]  /*01e0*/  VOTEU.ANY UP2, P0 ;  /* 0x00000000003f7886 */ /* 0x000fe20000040100 */
[----:B0-----:R-:W-:Y:S01]  /*01f0*/  ISETP.NE.AND P1, PT, R2, RZ, PT ;  /* 0x000000ff0200720c */ /* 0x001fe20003f25270 */
[----:B-1----:R0:W-:Y:S01]  /*0200*/  STL [R1], R3 ;  /* 0x0000000301007387 */ /* 0x0021e20000100800 */
[----:B--2---:R-:W-:Y:S02]  /*0210*/  @UP0 ULEA UR8, UR8, UR6, 0x18 ;  /* 0x0000000608080291 */ /* 0x004fe4000f8ec03f */
[----:B------:R-:W-:-:S04]  /*0220*/  @UP0 UIADD3 UR6, -UR7, 0x100000, URZ ;  /* 0x0010000007060890 */ /* 0x000fc8000fffe13f */
[----:B------:R-:W-:Y:S02]  /*0230*/  @UP0 USHF.L.U32 UR7, UR6, 0xb, URZ ;  /* 0x0000000b06070899 */ /* 0x000fe4000800063f */
[----:B------:R-:W-:Y:S01]  /*0240*/  @UP0 USHF.L.U32 UR6, UR6, 0x1, URZ ;  /* 0x0000000106060899 */ /* 0x000fe2000800063f */
[----:B------:R-:W-:Y:S01]  /*0250*/  VOTEU.ANY UP0, P0 ;  /* 0x00000000003f7886 */ /* 0x000fe20000000100 */
[----:B------:R-:W1:Y:S04]  /*0260*/  FENCE.VIEW.ASYNC.S ;  /* 0x00000000000073c6 */ /* 0x000e680000000000 */
[----:B-1----:R0:W1:Y:S01]  /*0270*/  @UP0 SYNCS.EXCH.64 URZ, [UR8+0x38800], UR4 ;  /* 0x03880004083f05b2 */ /* 0x0020620008000100 */
[----:B------:R0:W2:Y:S05]  /*0280*/  @UP1 SYNCS.EXCH.64 URZ, [UR8+0x38810], UR4 ;  /* 0x03881004083f15b2 */ /* 0x0000aa0008000100 */
        /* <DEDUP_REMOVED lines=16> */
.L_x_1048:
        /* <DEDUP_REMOVED lines=22> */
.L_x_1049:
        /* <DEDUP_REMOVED lines=18> */
.L_x_1050:
        /* <DEDUP_REMOVED lines=22> */
.L_x_1051:
        /* <DEDUP_REMOVED lines=22> */
.L_x_1052:
[----:B------:R-:W-:Y:S01]  /*08d0*/  ISETP.NE.AND P0, PT, R3, RZ, PT ;  /* 0x000000ff0300720c */ /* 0x000fe20003f05270 */
[----:B------:R-:W-:Y:S01]  /*08e0*/  NOP ;  /* 0x0000000000007918 */ /* 0x000fe20000000000 */
[----:B------:R-:W-:Y:S01]  /*08f0*/  ULDC.64 UR38, c[0x0][0x208] ;  /* 0x0000820000267ab9 */ /* 0x000fe20000000a00 */
[----:B01234-:R-:W-:Y:S10]  /*0900*/  BAR.SYNC.DEFER_BLOCKING 0x0 ;  /* 0x0000000000007b1d */ /* 0x01fff40000010000 */
[----:B------:R-:W-:Y:S05]  /*0910*/  @!P0 BRA `(.L_x_1053) ;  /* 0x000000d400d88947 */ /* 0x000fea0003800000 */
.L_x_1054:
        /* <DEDUP_REMOVED lines=22> */
[----:B------:R-:W-:Y:S01]  /*0a80*/  UMOV UR36, URZ ;  /* 0x0000003f00247c82 */ /* 0x000fe20008000000 */
[----:B------:R-:W-:Y:S01]  /*0a90*/  SHF.R.S32.HI R3, RZ, 0x1f, R6 ;  /* 0x0000001fff037819 */ /* 0x000fe20000011406 */
[----:B------:R-:W-:Y:S01]  /*0aa0*/  UMOV UR37, URZ ;  /* 0x0000003f00257c82 */ /* 0x000fe20008000000 */
[----:B------:R-:W-:Y:S02]  /*0ab0*/  UMOV UR40, URZ ;  /* 0x0000003f00287c82 */ /* 0x000fe40008000000 */
[CC--:B------:R-:W-:Y:S02]  /*0ac0*/  LEA.HI R2, R3.reuse, R6.reuse, RZ, 0x4 ;  /* 0x0000000603027211 */ /* 0x0c0fe400078f20ff */
[----:B------:R-:W-:-:S02]  /*0ad0*/  LEA.HI R5, R3, R6, RZ, 0x3 ;  /* 0x0000000603057211 */ /* 0x000fc400078f18ff */
[CC--:B------:R-:W-:Y:S02]  /*0ae0*/  LEA.HI R4, R3.reuse, R6.reuse, RZ, 0x5 ;  /* 0x0000000603047211 */ /* 0x0c0fe400078f28ff */
[CC--:B------:R-:W-:Y:S02]  /*0af0*/  LEA.HI R0, R3.reuse, R6.reuse, RZ, 0x7 ;  /* 0x0000000603007211 */ /* 0x0c0fe400078f38ff */
[----:B------:R-:W-:Y:S02]  /*0b00*/  LEA.HI R3, R3, R6, RZ, 0x2 ;  /* 0x0000000603037211 */ /* 0x000fe400078f10ff */
[----:B------:R-:W-:Y:S02]  /*0b10*/  SHF.R.S32.HI R7, RZ, 0x4, R2 ;  /* 0x00000004ff077819 */ /* 0x000fe40000011402 */
[----:B------:R-:W-:Y:S02]  /*0b20*/  LOP3.LUT R11, R5, 0xfffffff8, RZ, 0xc0, !PT ;  /* 0xfffffff8050b7812 */ /* 0x000fe400078ec0ff */
[----:B------:R-:W-:-:S02]  /*0b30*/  LOP3.LUT R5, R2, 0xfffffff0, RZ, 0xc0, !PT ;  /* 0xfffffff002057812 */ /* 0x000fc400078ec0ff */
[--C-:B------:R-:W-:Y:S01]  /*0b40*/  SHF.R.S32.HI R9, RZ, 0x5, R4.reuse ;  /* 0x00000005ff097819 */ /* 0x100fe20000011404 */
[C---:B------:R-:W-:Y:S01]  /*0b50*/  IMAD.IADD R11, R6.reuse, 0x1, -R11 ;  /* 0x00000001060b7824 */ /* 0x040fe200078e0a0b */
[----:B------:R-:W-:Y:S01]  /*0b60*/  LOP3.LUT R13, R3, 0xfffffffc, RZ, 0xc0, !PT ;  /* 0xfffffffc030d7812 */ /* 0x000fe200078ec0ff */
[----:B------:R-:W-:Y:S01]  /*0b70*/  IMAD.IADD R8, R6, 0x1, -R5 ;  /* 0x0000000106087824 */ /* 0x000fe200078e0a05 */
[----:B------:R-:W-:Y:S02]  /*0b80*/  SHF.R.S32.HI R4, RZ, 0x1f, R4 ;  /* 0x0000001fff047819 */ /* 0x000fe40000011404 */
[----:B------:R-:W-:Y:S01]  /*0b90*/  LOP3.LUT R3, R0, 0xffffff80, RZ, 0xc0, !PT ;  /* 0xffffff8000037812 */ /* 0x000fe200078ec0ff */
[----:B------:R-:W-:Y:S01]  /*0ba0*/  IMAD.IADD R13, R6, 0x1, -R13 ;  /* 0x00000001060d7824 */ /* 0x000fe200078e0a0d */
[----:B------:R-:W-:Y:S02]  /*0bb0*/  LEA.HI R2, R2, R7, RZ, 0x1 ;  /* 0x0000000702027211 */ /* 0x000fe400078f08ff */
[----:B------:R-:W-:Y:S01]  /*0bc0*/  LEA.HI R4, R4, R9, RZ, 0x2 ;  /* 0x0000000904047211 */ /* 0x000fe200078f10ff */
[----:B------:R-:W-:Y:S01]  /*0bd0*/  IMAD.IADD R3, R6, 0x1, -R3 ;  /* 0x0000000106037824 */ /* 0x000fe200078e0a03 */
[----:B------:R-:W-:-:S02]  /*0be0*/  LOP3.LUT R2, R2, 0x1ffffffe, RZ, 0xc0, !PT ;  /* 0x1ffffffe02027812 */ /* 0x000fc400078ec0ff */
[----:B------:R-:W-:Y:S02]  /*0bf0*/  SHF.R.S32.HI R227, RZ, 0x7, R0 ;  /* 0x00000007ffe37819 */ /* 0x000fe40000011400 */
[----:B------:R-:W-:Y:S01]  /*0c00*/  LOP3.LUT R4, R4, 0x3ffffc, RZ, 0xc0, !PT ;  /* 0x003ffffc04047812 */ /* 0x000fe200078ec0ff */
[----:B------:R-:W-:Y:S01]  /*0c10*/  IMAD.IADD R7, R7, 0x1, -R2 ;  /* 0x0000000107077824 */ /* 0x000fe200078e0a02 */
[--C-:B------:R-:W-:Y:S01]  /*0c20*/  SHF.R.S32.HI R5, RZ, 0x1f, R8.reuse ;  /* 0x0000001fff057819 */ /* 0x100fe20000011408 */
[----:B------:R-:W-:Y:S01]  /*0c30*/  IMAD R15, R227, 0x100, R8 ;  /* 0x00000100e30f7824 */ /* 0x000fe200078e0208 */
[----:B------:R-:W-:Y:S01]  /*0c40*/  SHF.R.S32.HI R2, RZ, 0x1f, R3 ;  /* 0x0000001fff027819 */ /* 0x000fe20000011403 */
[----:B------:R-:W-:Y:S01]  /*0c50*/  IMAD.IADD R10, R9, 0x1, -R4 ;  /* 0x00000001090a7824 */ /* 0x000fe200078e0a04 */
        /* <DEDUP_REMOVED lines=29> */
[----:B------:R-:W-:Y:S02]  /*0e30*/  LOP3.LUT R7, R7, R4, RZ, 0x3c, !PT ;  /* 0x0000000407077212 */ /* 0x000fe400078e3cff */
[----:B------:R-:W-:Y:S01]  /*0e40*/  SHF.R.S32.HI R5, RZ, 0x5, R5 ;  /* 0x00000005ff057819 */ /* 0x000fe20000011405 */
[----:B------:R-:W-:Y:S01]  /*0e50*/  IMAD.IADD R16, R2, 0x1, -R3 ;  /* 0x0000000102107824 */ /* 0x000fe200078e0a03 */
[----:B------:R-:W-:Y:S01]  /*0e60*/  R2P PR, R8, 0x6 ;  /* 0x0000000608007804 */ /* 0x000fe20000000000 */
[----:B0-----:R-:W-:Y:S02]  /*0e70*/  IMAD.SHL.U32 R12, R0, 0x100, RZ ;  /* 0x00000100000c7824 */ /* 0x001fe400078e00ff */
[----:B------:R-:W-:Y:S02]  /*0e80*/  IMAD.IADD R7, R6, 0x1, R7 ;  /* 0x0000000106077824 */ /* 0x000fe400078e0207 */
[----:B------:R-:W-:Y:S01]  /*0e90*/  IMAD.SHL.U32 R2, R11, 0x8, RZ ;  /* 0x000000080b027824 */ /* 0x000fe200078e00ff */
[----:B------:R-:W-:Y:S01]  /*0ea0*/  STL [R1+0x6c], R12 ;  /* 0x00006c0c01007387 */ /* 0x000fe20000100800 */
[----:B------:R-:W-:Y:S01]  /*0eb0*/  IMAD.IADD R17, R230, 0x1, R12 ;  /* 0x00000001e6117824 */ /* 0x000fe200078e020c */
[----:B------:R-:W-:Y:S01]  /*0ec0*/  LEA R19, R7, UR41, 0x1 ;  /* 0x0000002907137c11 */ /* 0x000fe2000f8e08ff */
[----:B------:R-:W-:Y:S01]  /*0ed0*/  IMAD R16, R5, 0x10, R16 ;  /* 0x0000001005107824 */ /* 0x000fe200078e0210 */
[----:B------:R-:W-:Y:S01]  /*0ee0*/  SEL R185, R185, 0xffffffc0, !P2 ;  /* 0xffffffc0b9b97807 */ /* 0x000fe20005000000 */
[----:B------:R-:W-:Y:S01]  /*0ef0*/  VIADD R193, R2, 0x40 ;  /* 0x0000004002c17836 */ /* 0x000fe20000000000 */
[----:B------:R-:W-:Y:S01]  /*0f00*/  SHF.R.S32.HI R0, RZ, 0x1f, R17 ;  /* 0x0000001fff007819 */ /* 0x000fe20000011411 */
[----:B------:R-:W-:-:S02]  /*0f10*/  VIADD R226, R17, 0x8 ;  /* 0x0000000811e27836 */ /* 0x000fc40000000000 */
        /* <DEDUP_REMOVED lines=8> */
[C---:B------:R-:W-:Y:S01]  /*0fa0*/  VIADD R222, R17.reuse, 0x28 ;  /* 0x0000002811de7836 */ /* 0x040fe20000000000 */
[----:B------:R0:W-:Y:S01]  /*0fb0*/  STL [R1+0x68], R4 ;  /* 0x0000680401007387 */ /* 0x0001e20000100800 */
[----:B------:R-:W-:-:S02]  /*0fc0*/  VIADD R219, R17, 0x38 ;  /* 0x0000003811db7836 */ /* 0x000fc40000000000 */
[C---:B------:R-:W-:Y:S01]  /*0fd0*/  VIADD R221, R17.reuse, 0x30 ;  /* 0x0000003011dd7836 */ /* 0x040fe20000000000 */
[----:B------:R-:W-:Y:S01]  /*0fe0*/  SHF.R.S32.HI R3, RZ, 0x1f, R222 ;  /* 0x0000001fff037819 */ /* 0x000fe200000114de */
[C---:B------:R-:W-:Y:S01]  /*0ff0*/  VIADD R218, R17.reuse, 0x40 ;  /* 0x0000004011da7836 */ /* 0x040fe20000000000 */
[----:B------:R-:W-:Y:S01]  /*1000*/  SHF.R.S32.HI R0, RZ, 0x1f, R219 ;  /* 0x0000001fff007819 */ /* 0x000fe200000114db */
[C---:B------:R-:W-:Y:S02]  /*1010*/  VIADD R216, R17.reuse, 0x50 ;  /* 0x0000005011d87836 */ /* 0x040fe40000000000 */
        /* <DEDUP_REMOVED lines=50> */
[----:B------:R-:W-:Y:S01]  /*1340*/  IMAD.IADD R186, R186, 0x1, R185 ;  /* 0x00000001baba7824 */ /* 0x000fe200078e02b9 */
[----:B------:R-:W-:Y:S01]  /*1350*/  SHF.R.S32.HI R231, RZ, 0x1f, R195 ;  /* 0x0000001fffe77819 */ /* 0x000fe200000114c3 */
[----:B------:R-:W-:-:S02]  /*1360*/  IMAD.MOV.U32 R6, RZ, RZ, R14 ;  /* 0x000000ffff067224 */ /* 0x000fc400078e000e */
[C---:B------:R-:W-:Y:S02]  /*1370*/  VIADD R192, R2.reuse, 0x80 ;  /* 0x0000008002c07836 */ /* 0x040fe40000000000 */
[C---:B------:R-:W-:Y:S02]  /*1380*/  VIADD R191, R2.reuse, 0xc0 ;  /* 0x000000c002bf7836 */ /* 0x040fe40000000000 */
[C---:B------:R-:W-:Y:S02]  /*1390*/  VIADD R190, R2.reuse, 0x100 ;  /* 0x0000010002be7836 */ /* 0x040fe40000000000 */
[C---:B------:R-:W-:Y:S02]  /*13a0*/  VIADD R189, R2.reuse, 0x140 ;  /* 0x0000014002bd7836 */ /* 0x040fe40000000000 */
[C---:B------:R-:W-:Y:S02]  /*13b0*/  VIADD R229, R2.reuse, 0x180 ;  /* 0x0000018002e57836 */ /* 0x040fe40000000000 */
[----:B------:R-:W-:-:S02]  /*13c0*/  VIADD R228, R2, 0x1c0 ;  /* 0x000001c002e47836 */ /* 0x000fc40000000000 */
[----:B------:R-:W-:-:S07]  /*13d0*/  IMAD.IADD R185, R185, 0x1, R184 ;  /* 0x00000001b9b97824 */ /* 0x000fce00078e02b8 */
.L_x_1098:
[----:B------:R-:W-:Y:S01]  /*13e0*/  ULDC.64 UR6, c[0x0][0xd88] ;  /* 0x0003620000067ab9 */ /* 0x000fe20000000a00 */
[----:B0123-5:R-:W0:Y:S01]  /*13f0*/  LDC.64 R12, c[0x0][0x418] ;  /* 0x00010600ff0c7b82 */ /* 0x02fe220000000a00 */
[----:B------:R-:W-:-:S06]  /*1400*/  UIMAD.WIDE UR6, UR5, 0x4, UR6 ;  /* 0x00000004050678a5 */ /* 0x000fcc000f8e0206 */
[----:B------:R-:W-:Y:S01]  /*1410*/  IMAD.U32 R8, RZ, RZ, UR6 ;  /* 0x00000006ff087e24 */ /* 0x000fe2000f8e00ff */
[----:B------:R-:W1:Y:S01]  /*1420*/  LDC R0, c[0x0][0x424] ;  /* 0x00010900ff007b82 */ /* 0x000e620000000800 */
[----:B------:R-:W-:Y:S01]  /*1430*/  IMAD.U32 R9, RZ, RZ, UR7 ;  /* 0x00000007ff097e24 */ /* 0x000fe2000f8e00ff */
[----:B------:R-:W-:-:S04]  /*1440*/  ULDC.64 UR6, c[0x0][0xb20] ;  /* 0x0002c80000067ab9 */ /* 0x000fc80000000a00 */
[----:B------:R-:W2:Y:S01]  /*1450*/  LDG.E R187, desc[UR38][R8.64] ;  /* 0x0000002608bb7981 */ /* 0x000ea2000c1e1900 */
[----:B------:R-:W-:Y:S01]  /*1460*/  ISETP.NE.U32.AND P0, PT, RZ, UR6, PT ;  /* 0x00000006ff007c0c */ /* 0x000fe2000bf05070 */
[----:B------:R-:W3:Y:S01]  /*1470*/  LDC R153, c[0x0][0x2f0] ;  /* 0x0000bc00ff997b82 */ /* 0x000ee20000000800 */
[----:B------:R-:W-:Y:S02]  /*1480*/  IMAD.MOV.U32 R10, RZ, RZ, RZ ;  /* 0x000000ffff0a7224 */ /* 0x000fe400078e00ff */
[----:B------:R-:W-:-:S05]  /*1490*/  ISETP.NE.AND.EX P0, PT, RZ, UR7, PT, P0 ;  /* 0x00000007ff007c0c */ /* 0x000fca000bf05300 */
[----:B----4-:R-:W4:Y:S01]  /*14a0*/  LDC R7, c[0x0][0xae8] ;  /* 0x0002ba00ff077b82 */ /* 0x010f220000000800 */
[----:B--2---:R-:W-:-:S07]  /*14b0*/  SHF.R.S32.HI R220, RZ, 0x1f, R187 ;  /* 0x0000001fffdc7819 */ /* 0x004fce00000114bb */
[----:B------:R-:W-:-:S04]  /*14c0*/  @P0 LEA R4, P1, R187, UR6, 0x2 ;  /* 0x00000006bb040c11 */ /* 0x000fc8000f8210ff */
[----:B------:R-:W-:Y:S01]  /*14d0*/  @P0 LEA.HI.X R5, R187, UR7, R220, 0x2, P1 ;  /* 0x00000007bb050c11 */ /* 0x000fe200088f14dc */
[----:B------:R-:W-:Y:S02]  /*14e0*/  ULDC.64 UR6, c[0x0][0xb18] ;  /* 0x0002c60000067ab9 */ /* 0x000fe40000000a00 */
[----:B------:R-:W-:Y:S02]  /*14f0*/  ISETP.NE.U32.AND P1, PT, RZ, UR6, PT ;  /* 0x00000006ff007c0c */ /* 0x000fe4000bf25070 */
[----:B------:R2:W5:Y:S01]  /*1500*/  @P0 LDG.E R10, desc[UR38][R4.64] ;  /* 0x00000026040a0981 */ /* 0x000562000c1e1900 */
[----:B0-----:R-:W-:Y:S02]  /*1510*/  ISETP.NE.U32.AND P0, PT, R12, RZ, PT ;  /* 0x000000ff0c00720c */ /* 0x001fe40003f05070 */
[----:B------:R-:W-:Y:S02]  /*1520*/  ISETP.NE.AND.EX P1, PT, RZ, UR7, PT, P1 ;  /* 0x00000007ff007c0c */ /* 0x000fe4000bf25310 */
[----:B------:R-:W-:-:S04]  /*1530*/  ISETP.NE.AND.EX P0, PT, R13, RZ, PT, P0 ;  /* 0x000000ff0d00720c */ /* 0x000fc80003f05300 */
[----:B-1----:R-:W-:-:S05]  /*1540*/  SEL R0, R0, 0x1, P0 ;  /* 0x0000000100007807 */ /* 0x002fca0000000000 */
[----:B---3--:R-:W-:Y:S02]  /*1550*/  IMAD R153, R0, R153, RZ ;  /* 0x0000009900997224 */ /* 0x008fe400078e02ff */
[----:B------:R-:W-:-:S04]  /*1560*/  @P1 LEA R8, P0, R187, UR6, 0x2 ;  /* 0x00000006bb081c11 */ /* 0x000fc8000f8010ff */
[----:B------:R-:W-:-:S05]  /*1570*/  @P1 LEA.HI.X R9, R187, UR7, R220, 0x2, P0 ;  /* 0x00000007bb091c11 */ /* 0x000fca00080f14dc */
[----:B------:R2:W5:Y:S01]  /*1580*/  @P1 LDG.E R153, desc[UR38][R8.64] ;  /* 0x0000002608991981 */ /* 0x000562000c1e1900 */
[C---:B------:R-:W-:Y:S01]  /*1590*/  LOP3.LUT R3, R6.reuse, 0xff000000, RZ, 0xc0, !PT ;  /* 0xff00000006037812 */ /* 0x040fe200078ec0ff */
[----:B------:R-:W-:Y:S01]  /*15a0*/  UMOV UR42, UR4 ;  /* 0x00000004002a7c82 */ /* 0x000fe20008000000 */
[----:B------:R-:W-:Y:S02]  /*15b0*/  LOP3.LUT R0, R6, 0xff0000, RZ, 0xc0, !PT ;  /* 0x00ff000006007812 */ /* 0x000fe400078ec0ff */
[----:B------:R-:W-:Y:S01]  /*15c0*/  SHF.R.U32.HI R3, RZ, 0x8, R3 ;  /* 0x00000008ff037819 */ /* 0x000fe20000011603 */
[----:B----4-:R-:W-:Y:S06]  /*15d0*/  @P1 BRA `(.L_x_1055) ;  /* 0x0000000000241947 */ /* 0x010fec0003800000 */
[----:B------:R-:W-:Y:S02]  /*15e0*/  ULDC.64 UR4, c[0x0][0xb00] ;  /* 0x0002c00000047ab9 */ /* 0x000fe40000000a00 */
[----:B------:R-:W-:-:S04]  /*15f0*/  ISETP.NE.U32.AND P0, PT, RZ, UR4, PT ;  /* 0x00000004ff007c0c */ /* 0x000fc8000bf05070 */
[----:B------:R-:W-:-:S13]  /*1600*/  ISETP.NE.AND.EX P0, PT, RZ, UR5, PT, P0 ;  /* 0x00000005ff007c0c */ /* 0x000fda000bf05300 */
[----:B------:R-:W-:Y:S05]  /*1610*/  @!P0 BRA `(.L_x_1055) ;  /* 0x0000000000148947 */ /* 0x000fea0003800000 */
[----:B--2---:R-:W0:Y:S02]  /*1620*/  LDC.64 R4, c[0x0][0xb00] ;  /* 0x0002c000ff047b82 */ /* 0x004e240000000a00 */
[----:B0-----:R-:W-:-:S05]  /*1630*/  IMAD.WIDE R4, R187, 0x4, R4 ;  /* 0x00000004bb047825 */ /* 0x001fca00078e0204 */
[----:B-----5:R-:W2:Y:S04]  /*1640*/  LDG.E R153, desc[UR38][R4.64] ;  /* 0x0000002604997981 */ /* 0x020ea8000c1e1900 */
[----:B------:R-:W2:Y:S02]  /*1650*/  LDG.E R8, desc[UR38][R4.64+0x4] ;  /* 0x0000042604087981 */ /* 0x000ea4000c1e1900 */
[----:B--2---:R-:W-:-:S07]  /*1660*/  IMAD.IADD R153, R8, 0x1, -R153 ;  /* 0x0000000108997824 */ /* 0x004fce00078e0a99 */
.L_x_1055:
[----:B--2---:R-:W2:Y:S01]  /*1670*/  LDL R4, [R1] ;  /* 0x0000000001047983 */ /* 0x004ea20000100800 */
[----:B-----5:R-:W-:Y:S01]  /*1680*/  IMAD.IADD R153, R153, 0x1, -R10 ;  /* 0x0000000199997824 */ /* 0x020fe200078e0a0a */
[----:B------:R-:W-:Y:S02]  /*1690*/  LEA.HI R194, R0, R3, RZ, 0x10 ;  /* 0x0000000300c27211 */ /* 0x000fe400078f80ff */
[----:B------:R-:W-:Y:S01]  /*16a0*/  LOP3.LUT R188, R6, 0xffff, RZ, 0xc0, !PT ;  /* 0x0000ffff06bc7812 */ /* 0x000fe200078ec0ff */
[----:B------:R-:W-:Y:S01]  /*16b0*/  VIADD R0, R153, 0x3f ;  /* 0x0000003f99007836 */ /* 0x000fe20000000000 */
[----:B------:R-:W-:Y:S02]  /*16c0*/  SHF.R.U32.HI R22, RZ, 0x10, R194 ;  /* 0x00000010ff167819 */ /* 0x000fe400000116c2 */
[----:B------:R-:W-:Y:S02]  /*16d0*/  LOP3.LUT R194, R194, 0xff, RZ, 0xc0, !PT ;  /* 0x000000ffc2c27812 */ /* 0x000fe400078ec0ff */
[----:B------:R-:W-:-:S02]  /*16e0*/  SHF.R.S32.HI R3, RZ, 0x1f, R0 ;  /* 0x0000001fff037819 */ /* 0x000fc40000011400 */
[C---:B------:R-:W-:Y:S02]  /*16f0*/  ISETP.NE.AND P0, PT, R22.reuse, RZ, PT ;  /* 0x000000ff1600720c */ /* 0x040fe40003f05270 */
[----:B------:R-:W-:Y:S02]  /*1700*/  LEA.HI R3, R3, R0, RZ, 0x6 ;  /* 0x0000000003037211 */ /* 0x000fe400078f30ff */
[----:B------:R-:W-:Y:S02]  /*1710*/  SEL R10, R22, R7, P0 ;  /* 0x00000007160a7207 */ /* 0x000fe40000000000 */
[----:B------:R-:W-:Y:S02]  /*1720*/  SHF.R.S32.HI R9, RZ, 0x6, R3 ;  /* 0x00000006ff097819 */ /* 0x000fe40000011403 */
[----:B--2---:R-:W-:-:S13]  /*1730*/  ISETP.NE.AND P1, PT, R4, 0x1, PT ;  /* 0x000000010400780c */ /* 0x004fda0003f25270 */
[----:B------:R-:W-:Y:S05]  /*1740*/  @!P1 BRA `(.L_x_1056) ;  /* 0x0000001c006c9947 */ /* 0x000fea0003800000 */
[----:B------:R-:W-:Y:S01]  /*1750*/  ISETP.GE.AND P0, PT, R153, 0x1, PT ;  /* 0x000000019900780c */ /* 0x000fe20003f06270 */
[----:B------:R-:W-:-:S12]  /*1760*/  IMAD.MOV.U32 R3, RZ, RZ, RZ ;  /* 0x000000ffff037224 */ /* 0x000fd800078e00ff */
[----:B------:R-:W-:Y:S05]  /*1770*/  @!P0 BRA `(.L_x_1057) ;  /* 0x0000000000688947 */ /* 0x000fea0003800000 */
[-C--:B------:R-:W-:Y:S02]  /*1780*/  IABS R6, R10.reuse ;  /* 0x0000000a00067213 */ /* 0x080fe40000000000 */
[----:B------:R-:W-:Y:S02]  /*1790*/  IADD3 R0, R9, -0x1, R10 ;  /* 0xffffffff09007810 */ /* 0x000fe40007ffe00a */
[----:B------:R-:W0:Y:S01]  /*17a0*/  I2F.RP R3, R6 ;  /* 0x0000000600037306 */ /* 0x000e220000209400 */
[----:B------:R-:W-:Y:S02]  /*17b0*/  IABS R11, R10 ;  /* 0x0000000a000b7213 */ /* 0x000fe40000000000 */
        /* <DEDUP_REMOVED lines=22> */
.L_x_1057:
[-C--:B------:R-:W-:Y:S01]  /*1920*/  IMAD R0, R194, R3.reuse, RZ ;  /* 0x00000003c2007224 */ /* 0x080fe200078e02ff */
[----:B------:R-:W-:Y:S01]  /*1930*/  PLOP3.LUT P0, PT, PT, PT, PT, 0x80, 0x0 ;  /* 0x000000000000781c */ /* 0x000fe20003f0f070 */
[----:B------:R-:W-:Y:S01]  /*1940*/  IMAD.MOV.U32 R152, RZ, RZ, RZ ;  /* 0x000000ffff987224 */ /* 0x000fe200078e00ff */
[----:B------:R-:W-:Y:S02]  /*1950*/  CS2R R150, SRZ ;  /* 0x0000000000967805 */ /* 0x000fe4000001ff00 */
[----:B------:R-:W-:Y:S02]  /*1960*/  CS2R R148, SRZ ;  /* 0x0000000000947805 */ /* 0x000fe4000001ff00 */
[----:B------:R-:W-:Y:S02]  /*1970*/  VIADDMNMX R3, R0, R3, R9, PT ;  /* 0x0000000300037246 */ /* 0x000fe40003800109 */
[----:B------:R-:W-:Y:S02]  /*1980*/  CS2R R146, SRZ ;  /* 0x0000000000927805 */ /* 0x000fe4000001ff00 */
[----:B------:R-:W-:-:S02]  /*1990*/  CS2R R144, SRZ ;  /* 0x0000000000907805 */ /* 0x000fc4000001ff00 */
[----:B------:R-:W-:Y:S02]  /*19a0*/  CS2R R142, SRZ ;  /* 0x00000000008e7805 */ /* 0x000fe4000001ff00 */
[----:B------:R-:W-:Y:S01]  /*19b0*/  R2UR UR16, R3 ;  /* 0x00000000031072ca */ /* 0x000fe200000e0000 */
[----:B------:R-:W-:Y:S01]  /*19c0*/  IMAD.MOV.U32 R3, RZ, RZ, RZ ;  /* 0x000000ffff037224 */ /* 0x000fe200078e00ff */
        /* <DEDUP_REMOVED lines=11> */
[----:B------:R-:W-:Y:S02]  /*1a80*/  ISETP.LT.AND P1, PT, R0, UR16, PT ;  /* 0x0000001000007c0c */ /* 0x000fe4000bf21270 */
        /* <DEDUP_REMOVED lines=49> */
[----:B------:R-:W0:Y:S01]  /*1da0*/  SHFL.IDX PT, R3, R227, RZ, 0x1f ;  /* 0x00001fffe3037589 */ /* 0x000e2200000e0000 */
[----:B------:R-:W-:Y:S01]  /*1db0*/  UMOV UR7, 0x40000040 ;  /* 0x4000004000077882 */ /* 0x000fe20000000000 */
[----:B------:R-:W-:Y:S01]  /*1dc0*/  UMOV UR9, 0x40000040 ;  /* 0x4000004000097882 */ /* 0x000fe20000000000 */
[----:B------:R-:W-:Y:S01]  /*1dd0*/  UMOV UR11, 0x40000040 ;  /* 0x40000040000b7882 */ /* 0x000fe20000000000 */
[----:B------:R-:W-:Y:S06]  /*1de0*/  BAR.SYNC.DEFER_BLOCKING 0xe, 0x100 ;  /* 0x0384000000007b1d */ /* 0x000fec0000010000 */
[----:B------:R-:W-:Y:S01]  /*1df0*/  UMOV UR13, 0x40000040 ;  /* 0x40000040000d7882 */ /* 0x000fe20000000000 */
[----:B------:R-:W-:Y:S01]  /*1e00*/  UMOV UR15, 0x40000040 ;  /* 0x40000040000f7882 */ /* 0x000fe20000000000 */
[----:B------:R-:W-:Y:S01]  /*1e10*/  UMOV UR17, 0x40000040 ;  /* 0x4000004000117882 */ /* 0x000fe20000000000 */
[----:B------:R-:W-:Y:S01]  /*1e20*/  UMOV UR19, 0x40000040 ;  /* 0x4000004000137882 */ /* 0x000fe20000000000 */
[----:B------:R-:W1:Y:S01]  /*1e30*/  S2R R4, SR_TID.X ;  /* 0x0000000000047919 */ /* 0x000e620000002100 */
[----:B0-----:R-:W-:Y:S01]  /*1e40*/  R2UR UR4, R3 ;  /* 0x00000000030472ca */ /* 0x001fe200000e0000 */
[----:B------:R-:W-:Y:S01]  /*1e50*/  IMAD.U32 R3, RZ, RZ, UR37 ;  /* 0x00000025ff037e24 */ /* 0x000fe2000f8e00ff */
[----:B------:R-:W-:-:S11]  /*1e60*/  WARPGROUP.ARRIVE ;  /* 0x00000000000079c5 */ /* 0x000fd60000000000 */
[----:B------:R-:W-:-:S04]  /*1e70*/  ULEA.HI UR5, UR4, UR4, URZ, 0x1 ;  /* 0x0000000404057291 */ /* 0x000fc8000f8f083f */
[----:B------:R-:W-:-:S04]  /*1e80*/  ULOP3.LUT UR5, UR5, 0x1fffe, URZ, 0xc0, !UPT ;  /* 0x0001fffe05057892 */ /* 0x000fc8000f8ec03f */
[----:B------:R-:W-:Y:S01]  /*1e90*/  UIADD3 UR5, UR4, -UR5, URZ ;  /* 0x8000000504057290 */ /* 0x000fe2000fffe03f */
[----:B-1----:R-:W-:Y:S01]  /*1ea0*/  LOP3.LUT R4, R4, 0x7f, RZ, 0xc0, !PT ;  /* 0x0000007f04047812 */ /* 0x002fe200078ec0ff */
[----:B------:R-:W-:Y:S02]  /*1eb0*/  UIADD3 UR4, UR41, 0x36400, URZ ;  /* 0x0003640029047890 */ /* 0x000fe4000fffe03f */
[----:B------:R-:W-:Y:S01]  /*1ec0*/  ULEA UR5, UR5, UR41, 0xf ;  /* 0x0000002905057291 */ /* 0x000fe2000f8e783f */
[----:B------:R-:W-:Y:S01]  /*1ed0*/  ISETP.NE.AND P1, PT, R4, RZ, PT ;  /* 0x000000ff0400720c */ /* 0x000fe20003f25270 */
[----:B------:R-:W-:Y:S02]  /*1ee0*/  USHF.R.U32.HI UR4, URZ, 0x4, UR4 ;  /* 0x000000043f047899 */ /* 0x000fe40008011604 */
[----:B------:R-:W-:Y:S02]  /*1ef0*/  UIADD3 UR5, UR5, 0x400, URZ ;  /* 0x0000040005057890 */ /* 0x000fe4000fffe03f */
[----:B------:R-:W-:-:S02]  /*1f00*/  ULOP3.LUT UR4, UR4, 0x3fff, URZ, 0xc0, !UPT ;  /* 0x00003fff04047892 */ /* 0x000fc4000f8ec03f */
[----:B------:R-:W-:Y:S02]  /*1f10*/  USHF.R.U32.HI UR5, URZ, 0x4, UR5 ;  /* 0x000000043f057899 */ /* 0x000fe40008011605 */
[----:B------:R-:W-:Y:S02]  /*1f20*/  ULOP3.LUT UR4, UR4, 0x10000, URZ, 0xfc, !UPT ;  /* 0x0001000004047892 */ /* 0x000fe4000f8efc3f */
[----:B------:R-:W-:Y:S02]  /*1f30*/  ULOP3.LUT UR5, UR5, 0x3fff, URZ, 0xc0, !UPT ;  /* 0x00003fff05057892 */ /* 0x000fe4000f8ec03f */
[----:B------:R-:W-:Y:S01]  /*1f40*/  UIADD3 UR8, UR4, 0x2, URZ ;  /* 0x0000000204087890 */ /* 0x000fe2000fffe03f */
[----:B------:R-:W-:Y:S01]  /*1f50*/  @!P1 LEA R3, R3, UR41, 0x3 ;  /* 0x0000002903039c11 */ /* 0x000fe2000f8e18ff */
[----:B------:R-:W-:Y:S02]  /*1f60*/  ULOP3.LUT UR20, UR5, 0x2000000, URZ, 0xfc, !UPT ;  /* 0x0200000005147892 */ /* 0x000fe4000f8efc3f */
[----:B------:R-:W-:-:S02]  /*1f70*/  UIADD3 UR12, UR4, 0x4, URZ ;  /* 0x00000004040c7890 */ /* 0x000fc4000fffe03f */
[----:B------:R-:W-:Y:S01]  /*1f80*/  ULEA UR6, UR37, UR20, 0xc ;  /* 0x0000001425067291 */ /* 0x000fe2000f8e603f */
[----:B------:R-:W-:Y:S01]  /*1f90*/  @!P1 VIADD R3, R3, 0x38860 ;  /* 0x0003886003039836 */ /* 0x000fe20000000000 */
[----:B------:R-:W-:Y:S02]  /*1fa0*/  UMOV UR5, 0x40000040 ;  /* 0x4000004000057882 */ /* 0x000fe40000000000 */
[----:B------:R-:W-:Y:S02]  /*1fb0*/  UIADD3 UR10, UR6, 0x80, URZ ;  /* 0x00000080060a7890 */ /* 0x000fe4000fffe03f */
[----:B------:R-:W-:Y:S01]  /*1fc0*/  UIADD3 UR14, UR6, 0x100, URZ ;  /* 0x00000100060e7890 */ /* 0x000fe2000fffe03f */
[----:B------:R-:W-:Y:S01]  /*1fd0*/  @!P1 PRMT R3, RZ, 0x654, R3 ;  /* 0x00000654ff039816 */ /* 0x000fe20000000003 */
[----:B------:R-:W-:Y:S02]  /*1fe0*/  UIADD3 UR18, UR6, 0x180, URZ ;  /* 0x0000018006127890 */ /* 0x000fe4000fffe03f */
[----:B------:R-:W-:Y:S01]  /*1ff0*/  HGMMA.64x256x16.F32.BF16 R24, gdesc[UR4].tnspB, RZ, !UPT, gsb0 ;  /* 0x43e00000041879f0 */ /* 0x000fe2000c0018ff */
[----:B------:R-:W-:-:S02]  /*2000*/  UIADD3 UR7, UR16, -0x2, URZ ;  /* 0xfffffffe10077890 */ /* 0x000fc4000fffe03f */
[----:B------:R-:W-:-:S04]  /*2010*/  UIADD3 UR16, UR4, 0x6, URZ ;  /* 0x0000000604107890 */ /* 0x000fc8000fffe03f */
[----:B------:R-:W-:Y:S01]  /*2020*/  ISETP.LE.AND P0, PT, R0, UR7, PT ;  /* 0x0000000700007c0c */ /* 0x000fe2000bf03270 */
        /* <DEDUP_REMOVED lines=16> */
[----:B------:R-:W-:-:S05]  /*2130*/  UMOV UR21, UR7 ;  /* 0x0000000700157c82 */ /* 0x000fca0008000000 */
.L_x_1060:
[----:B------:R-:W-:Y:S01]  /*2140*/  BAR.SYNC.DEFER_BLOCKING 0xe, 0x100 ;  /* 0x0384000000007b1d */ /* 0x000fe20000010000 */
[----:B01----:R-:W-:Y:S01]  /*2150*/  IMAD.U32 R3, RZ, RZ, UR37 ;  /* 0x00000025ff037e24 */ /* 0x003fe2000f8e00ff */
[----:B------:R-:W-:-:S03]  /*2160*/  UIADD3 UR37, UR37, 0x1, URZ ;  /* 0x0000000125257890 */ /* 0x000fc6000fffe03f */
[----:B------:R-:W-:Y:S01]  /*2170*/  IMAD R3, R3, 0x40, R16 ;  /* 0x0000004003037824 */ /* 0x000fe200078e0210 */
[----:B------:R-:W-:Y:S01]  /*2180*/  UISETP.NE.AND UP0, UPT, UR37, 0x2, UPT ;  /* 0x000000022500788c */ /* 0x000fe2000bf05270 */
[----:B------:R-:W-:Y:S01]  /*2190*/  UMOV UR7, 0x40000040 ;  /* 0x4000004000077882 */ /* 0x000fe20000000000 */
[----:B------:R-:W-:Y:S02]  /*21a0*/  UMOV UR11, 0x40000040 ;  /* 0x40000040000b7882 */ /* 0x000fe40000000000 */
[----:B------:R-:W-:Y:S01]  /*21b0*/  LEA R3, R3, UR41, 0x2 ;  /* 0x0000002903037c11 */ /* 0x000fe2000f8e10ff */
[----:B------:R-:W-:Y:S01]  /*21c0*/  USEL UR37, UR37, URZ, UP0 ;  /* 0x0000003f25257287 */ /* 0x000fe20008000000 */
[----:B------:R-:W-:Y:S01]  /*21d0*/  UMOV UR15, 0x40000040 ;  /* 0x40000040000f7882 */ /* 0x000fe20000000000 */
[----:B------:R-:W-:Y:S02]  /*21e0*/  UMOV UR19, 0x40000040 ;  /* 0x4000004000137882 */ /* 0x000fe40000000000 */
[----:B------:R-:W-:-:S04]  /*21f0*/  ULEA UR6, UR37, UR20, 0xc ;  /* 0x0000001425067291 */ /* 0x000fc8000f8e603f */
[----:B------:R-:W-:Y:S02]  /*2200*/  UIADD3 UR10, UR6, 0x80, URZ ;  /* 0x00000080060a7890 */ /* 0x000fe4000fffe03f */
[----:B------:R-:W-:Y:S02]  /*2210*/  UIADD3 UR14, UR6, 0x100, URZ ;  /* 0x00000100060e7890 */ /* 0x000fe4000fffe03f */
[----:B------:R-:W-:Y:S01]  /*2220*/  UIADD3 UR18, UR6, 0x180, URZ ;  /* 0x0000018006127890 */ /* 0x000fe2000fffe03f */
[----:B------:R-:W0:Y:S04]  /*2230*/  LDS R4, [R3+0x38400] ;  /* 0x0384000003047984 */ /* 0x000e280000000800 */
[----:B------:R1:W2:Y:S02]  /*2240*/  LDS R5, [R3+0x38420] ;  /* 0x0384200003057984 */ /* 0x0002a40000000800 */
[----:B-1----:R-:W-:-:S05]  /*2250*/  IMAD.U32 R3, RZ, RZ, UR37 ;  /* 0x00000025ff037e24 */ /* 0x002fca000f8e00ff */
[----:B------:R-:W-:-:S05]  /*2260*/  @!P1 LEA R3, R3, UR41, 0x3 ;  /* 0x0000002903039c11 */ /* 0x000fca000f8e18ff */
[----:B------:R-:W-:-:S05]  /*2270*/  @!P1 VIADD R3, R3, 0x38860 ;  /* 0x0003886003039836 */ /* 0x000fca0000000000 */
[----:B------:R-:W-:Y:S01]  /*2280*/  @!P1 PRMT R3, RZ, 0x654, R3 ;  /* 0x00000654ff039816 */ /* 0x000fe20000000003 */
        /* <DEDUP_REMOVED lines=129> */
[----:B------:R-:W-:Y:S01]  /*2aa0*/  HGMMA.64x256x16.F32.BF16 R24, gdesc[UR4].tnspB, R24, gsb0 ;  /* 0x43e00000041879f0 */ /* 0x000fe20008001818 */
[----:B------:R-:W-:Y:S01]  /*2ab0*/  UMOV UR6, UR21 ;  /* 0x0000001500067c82 */ /* 0x000fe20008000000 */
[----:B------:R-:W-:Y:S01]  /*2ac0*/  USEL UR7, URZ, 0x1, UP0 ;  /* 0x000000013f077887 */ /* 0x000fe20008000000 */
[----:B------:R-:W-:Y:S01]  /*2ad0*/  ISETP.LT.AND P0, PT, R0, UR6, PT ;  /* 0x0000000600007c0c */ /* 0x000fe2000bf01270 */
[----:B------:R-:W-:Y:S02]  /*2ae0*/  UIADD3 UR21, UR21, -0x1, URZ ;  /* 0xffffffff15157890 */ /* 0x000fe4000fffe03f */
[----:B------:R-:W-:Y:S01]  /*2af0*/  ULOP3.LUT UR36, UR36, UR7, URZ, 0x3c, !UPT ;  /* 0x0000000724247292 */ /* 0x000fe2000f8e3c3f */
[----:B------:R-:W-:Y:S02]  /*2b00*/  WARPGROUP.DEPBAR.LE gsb0, 0x0 ;  /* 0x00008000000079c5 */ /* 0x000fe40000010000 */
[----:B------:R-:W-:-:S15]  /*2b10*/  WARPGROUP.ARRIVE ;  /* 0x00000000000079c5 */ /* 0x000fde0000000000 */
[----:B------:R-:W-:-:S04]  /*2b20*/  NOP ;  /* 0x0000000000007918 */ /* 0x000fc80000000000 */
        /* <DEDUP_REMOVED lines=13> */
.L_x_1059:
[----:B------:R-:W-:Y:S01]  /*2c00*/  BAR.SYNC.DEFER_BLOCKING 0xe, 0x100 ;  /* 0x0384000000007b1d */ /* 0x000fe20000010000 */
[----:B01----:R-:W-:Y:S01]  /*2c10*/  IMAD.U32 R3, RZ, RZ, UR37 ;  /* 0x00000025ff037e24 */ /* 0x003fe2000f8e00ff */
[----:B------:R-:W-:Y:S01]  /*2c20*/  UIADD3 UR37, UR37, 0x1, URZ ;  /* 0x0000000125257890 */ /* 0x000fe2000fffe03f */
[----:B------:R-:W-:Y:S01]  /*2c30*/  PLOP3.LUT P0, PT, PT, PT, PT, 0x8, 0x0 ;  /* 0x000000000000781c */ /* 0x000fe20003f0e170 */
[----:B------:R-:W-:Y:S02]  /*2c40*/  IMAD.MOV.U32 R152, RZ, RZ, RZ ;  /* 0x000000ffff987224 */ /* 0x000fe400078e00ff */
        /* <DEDUP_REMOVED lines=136> */
[----:B------:R-:W-:Y:S01]  /*34d0*/  IMAD.MOV.U32 R3, RZ, RZ, RZ ;  /* 0x000000ffff037224 */ /* 0x000fe200078e00ff */
[----:B------:R-:W-:Y:S06]  /*34e0*/  BAR.ARV 0xf, 0x100 ;  /* 0x03c4000000007b1d */ /* 0x000fec0000002000 */
[----:B------:R-:W-:Y:S05]  /*34f0*/  BRA `(.L_x_1058) ;  /* 0x0000006000bc7947 */ /* 0x000fea0003800000 */
.L_x_1056:
[----:B------:R-:W-:Y:S01]  /*3500*/  ISETP.GE.AND P0, PT, R153, 0x1, PT ;  /* 0x000000019900780c */ /* 0x000fe20003f06270 */
[----:B------:R-:W-:-:S12]  /*3510*/  IMAD.MOV.U32 R23, RZ, RZ, RZ ;  /* 0x000000ffff177224 */ /* 0x000fd800078e00ff */
        /* <DEDUP_REMOVED lines=27> */
.L_x_1061:
[-C--:B------:R-:W-:Y:S01]  /*36d0*/  IMAD R18, R194, R23.reuse, RZ ;  /* 0x00000017c2127224 */ /* 0x080fe200078e02ff */
[----:B------:R-:W-:Y:S01]  /*36e0*/  PLOP3.LUT P0, PT, PT, PT, PT, 0x80, 0x0 ;  /* 0x000000000000781c */ /* 0x000fe20003f0f070 */
[----:B------:R-:W-:Y:S01]  /*36f0*/  IMAD.MOV.U32 R152, RZ, RZ, RZ ;  /* 0x000000ffff987224 */ /* 0x000fe200078e00ff */
[----:B------:R-:W-:Y:S01]  /*3700*/  CS2R R150, SRZ ;  /* 0x0000000000967805 */ /* 0x000fe2000001ff00 */
[----:B------:R-:W-:Y:S01]  /*3710*/  IMAD.MOV.U32 R3, RZ, RZ, RZ ;  /* 0x000000ffff037224 */ /* 0x000fe200078e00ff */
[----:B------:R-:W-:Y:S02]  /*3720*/  VIADDMNMX R23, R18, R23, R9, PT ;  /* 0x0000001712177246 */ /* 0x000fe40003800109 */
[----:B------:R-:W-:Y:S02]  /*3730*/  CS2R R148, SRZ ;  /* 0x0000000000947805 */ /* 0x000fe4000001ff00 */
        /* <DEDUP_REMOVED lines=93> */
.L_x_1062:
[----:B------:R-:W2:Y:S01]  /*3d10*/  LDL R20, [R1] ;  /* 0x0000000001147983 */ /* 0x000ea20000100800 */
[----:B------:R-:W-:-:S04]  /*3d20*/  ULEA.HI UR4, UR40, UR40, URZ, 0x1 ;  /* 0x0000002828047291 */ /* 0x000fc8000f8f083f */
[----:B------:R-:W-:-:S04]  /*3d30*/  ULOP3.LUT UR4, UR4, 0xfffffffe, URZ, 0xc0, !UPT ;  /* 0xfffffffe04047892 */ /* 0x000fc8000f8ec03f */
[----:B------:R-:W-:-:S06]  /*3d40*/  UIADD3 UR4, UR40, -UR4, URZ ;  /* 0x8000000428047290 */ /* 0x000fcc000fffe03f */
[----:B------:R-:W-:-:S05]  /*3d50*/  IMAD.U32 R3, RZ, RZ, UR4 ;  /* 0x00000004ff037e24 */ /* 0x000fca000f8e00ff */
[----:B------:R-:W-:-:S04]  /*3d60*/  SHF.L.U32 R3, R3, 0x1f, RZ ;  /* 0x0000001f03037819 */ /* 0x000fc800000006ff */
[----:B------:R-:W0:Y:S01]  /*3d70*/  SYNCS.PHASECHK.TRANS64.TRYWAIT P1, [UR41+0x38800], R3 ;  /* 0x03880003ff0075a7 */ /* 0x000e220008020169 */
[----:B--2---:R-:W-:Y:S01]  /*3d80*/  ISETP.NE.AND P0, PT, R20, RZ, PT ;  /* 0x000000ff1400720c */ /* 0x004fe20003f05270 */
[----:B0-----:R-:W-:-:S12]  /*3d90*/  @!P1 BRA `(.L_x_1063) ;  /* 0x0000012400589947 */ /* 0x001fd80003800000 */
.L_x_1241:
[----:B------:R-:W-:Y:S05]  /*3da0*/  @P0 BRA `(.L_x_1064) ;  /* 0x0000000000040947 */ /* 0x000fea0003800000 */
[----:B------:R-:W-:Y:S01]  /*3db0*/  BPT.TRAP 0x1 ;  /* 0x000000040000795c */ /* 0x000fe20000300000 */
.L_x_1064:
[----:B------:R-:W-:Y:S02]  /*3dc0*/  IMAD.U32 R6, RZ, RZ, UR37 ;  /* 0x00000025ff067e24 */ /* 0x000fe4000f8e00ff */
[----:B------:R-:W-:-:S03]  /*3dd0*/  IMAD.U32 R5, RZ, RZ, UR36 ;  /* 0x00000024ff057e24 */ /* 0x000fc6000f8e00ff */
[----:B------:R-:W-:Y:S02]  /*3de0*/  LEA R6, R6, UR41, 0x3 ;  /* 0x0000002906067c11 */ /* 0x000fe4000f8e18ff */
[----:B------:R-:W-:-:S04]  /*3df0*/  SHF.L.U32 R5, R5, 0x1f, RZ ;  /* 0x0000001f05057819 */ /* 0x000fc800000006ff */
[----:B------:R1:W2:Y:S01]  /*3e00*/  SYNCS.PHASECHK.TRANS64.TRYWAIT P1, [R6+URZ+0x38830], R5 ;  /* 0x03883005060075a7 */ /* 0x0002a2000802017f */
[----:B------:R-:W-:Y:S05]  /*3e10*/  @P0 BRA `(.L_x_1065) ;  /* 0x0000000000040947 */ /* 0x000fea0003800000 */
[----:B------:R-:W-:Y:S01]  /*3e20*/  BPT.TRAP 0x1 ;  /* 0x000000040000795c */ /* 0x000fe20000300000 */
.L_x_1065:
[----:B--2---:R-:W-:Y:S05]  /*3e30*/  @P1 BRA `(.L_x_1066) ;  /* 0x0000000000081947 */ /* 0x004fea0003800000 */
[----:B------:R-:W2:Y:S02]  /*3e40*/  SYNCS.PHASECHK.TRANS64.TRYWAIT P1, [R6+URZ+0x38830], R5 ;  /* 0x03883005060075a7 */ /* 0x000ea4000802017f */
[----:B--2---:R-:W-:Y:S05]  /*3e50*/  @!P1 BRA `(.L_x_1067) ;  /* 0x0000012400409947 */ /* 0x004fea0003800000 */
.L_x_1066:
[----:B------:R-:W-:-:S04]  /*3e60*/  UIADD3 UR4, UR41, 0x22400, URZ ;  /* 0x0002240029047890 */ /* 0x000fc8000fffe03f */
[----:B------:R-:W-:-:S04]  /*3e70*/  USHF.R.U32.HI UR4, URZ, 0x4, UR4 ;  /* 0x000000043f047899 */ /* 0x000fc80008011604 */
[----:B------:R-:W-:-:S06]  /*3e80*/  ULOP3.LUT UR4, UR4, 0x3fff, URZ, 0xc0, !UPT ;  /* 0x00003fff04047892 */ /* 0x000fcc000f8ec03f */
[----:B0-----:R-:W-:Y:S01]  /*3e90*/  IMAD.U32 R0, RZ, RZ, UR4 ;  /* 0x00000004ff007e24 */ /* 0x001fe2000f8e00ff */
[----:B------:R-:W-:Y:S05]  /*3ea0*/  WARPSYNC.ALL ;  /* 0x0000000000007948 */ /* 0x000fea0003800000 */
[----:B------:R-:W-:-:S04]  /*3eb0*/  LOP3.LUT R0, R0, 0x10000, RZ, 0xfc, !PT ;  /* 0x0001000000007812 */ /* 0x000fc800078efcff */
        /* <DEDUP_REMOVED lines=10> */
[----:B------:R-:W-:-:S02]  /*3f60*/  UMOV UR13, 0x40000040 ;  /* 0x40000040000d7882 */ /* 0x000fc40000000000 */
[----:B------:R-:W-:Y:S02]  /*3f70*/  ULEA UR6, UR37, UR6, 0x9 ;  /* 0x0000000625067291 */ /* 0x000fe4000f8e483f */
[----:B------:R-:W-:Y:S02]  /*3f80*/  ULOP3.LUT UR4, UR4, 0x10000, URZ, 0xfc, !UPT ;  /* 0x0001000004047892 */ /* 0x000fe4000f8efc3f */
[----:B------:R-:W-:Y:S02]  /*3f90*/  UIADD3 UR10, UR6, 0x2, URZ ;  /* 0x00000002060a7890 */ /* 0x000fe4000fffe03f */
[----:B------:R-:W-:Y:S02]  /*3fa0*/  UIADD3 UR8, UR4, 0x2, URZ ;  /* 0x0000000204087890 */ /* 0x000fe4000fffe03f */
[----:B------:R-:W-:Y:S02]  /*3fb0*/  UIADD3 UR14, UR6, 0x4, URZ ;  /* 0x00000004060e7890 */ /* 0x000fe4000fffe03f */
[----:B------:R-:W-:-:S02]  /*3fc0*/  UIADD3 UR12, UR4, 0x4, URZ ;  /* 0x00000004040c7890 */ /* 0x000fc4000fffe03f */
[----:B------:R-:W-:Y:S01]  /*3fd0*/  HGMMA.64x64x16.F32.BF16 R24, gdesc[UR4], RZ, !UPT, gsb0 ;  /* 0x00e00000041879f0 */ /* 0x000fe2000c0018ff */
[----:B------:R-:W-:Y:S02]  /*3fe0*/  UIADD3 UR18, UR6, 0x6, URZ ;  /* 0x0000000606127890 */ /* 0x000fe4000fffe03f */
[----:B------:R-:W-:Y:S01]  /*3ff0*/  UIADD3 UR16, UR4, 0x6, URZ ;  /* 0x0000000604107890 */ /* 0x000fe2000fffe03f */
[----:B------:R-:W-:Y:S01]  /*4000*/  UMOV UR19, 0x40000040 ;  /* 0x4000004000137882 */ /* 0x000fe20000000000 */
        /* <DEDUP_REMOVED lines=11> */
[----:B------:R-:W0:Y:S02]  /*40c0*/  SYNCS.PHASECHK.TRANS64.TRYWAIT P1, [UR41+0x38810], R3 ;  /* 0x03881003ff0075a7 */ /* 0x000e240008020169 */
[----:B0-----:R-:W-:Y:S05]  /*40d0*/  @!P1 BRA `(.L_x_1068) ;  /* 0x0000012000b49947 */ /* 0x001fea0003800000 */
.L_x_1242:
[----:B------:R-:W-:Y:S05]  /*40e0*/  @P0 BRA `(.L_x_1069) ;  /* 0x0000000000040947 */ /* 0x000fea0003800000 */
[----:B------:R-:W-:Y:S01]  /*40f0*/  BPT.TRAP 0x1 ;  /* 0x000000040000795c */ /* 0x000fe20000300000 */
.L_x_1069:
[----:B------:R3:W4:Y:S01]  /*4100*/  SYNCS.PHASECHK.TRANS64.TRYWAIT P1, [R6+URZ+0x38850], R5 ;  /* 0x03885005060075a7 */ /* 0x000722000802017f */
[----:B------:R-:W-:Y:S05]  /*4110*/  @P0 BRA `(.L_x_1070) ;  /* 0x0000000000040947 */ /* 0x000fea0003800000 */
[----:B------:R-:W-:Y:S01]  /*4120*/  BPT.TRAP 0x1 ;  /* 0x000000040000795c */ /* 0x000fe20000300000 */
.L_x_1070:
[----:B----4-:R-:W-:Y:S05]  /*4130*/  @P1 BRA `(.L_x_1071) ;  /* 0x0000000000081947 */ /* 0x010fea0003800000 */
[----:B------:R-:W4:Y:S02]  /*4140*/  SYNCS.PHASECHK.TRANS64.TRYWAIT P1, [R6+URZ+0x38850], R5 ;  /* 0x03885005060075a7 */ /* 0x000f24000802017f */
[----:B----4-:R-:W-:Y:S05]  /*4150*/  @!P1 BRA `(.L_x_1072) ;  /* 0x0000012000ac9947 */ /* 0x010fea0003800000 */
.L_x_1071:
[----:B------:R-:W-:Y:S01]  /*4160*/  UIADD3 UR4, UR41, 0x400, URZ ;  /* 0x0000040029047890 */ /* 0x000fe2000fffe03f */
[----:B------:R-:W-:Y:S01]  /*4170*/  WARPGROUP.ARRIVE ;  /* 0x00000000000079c5 */ /* 0x000fe20000000000 */
[----:B------:R-:W-:-:S05]  /*4180*/  UIADD3 UR5, UR41, 0x26400, URZ ;  /* 0x0002640029057890 */ /* 0x000fca000fffe03f */
[----:B0-----:R-:W0:Y:S01]  /*4190*/  S2R R3, SR_TID.X ;  /* 0x0000000000037919 */ /* 0x001e220000002100 */
[----:B------:R-:W-:Y:S01]  /*41a0*/  USHF.R.U32.HI UR4, URZ, 0x4, UR4 ;  /* 0x000000043f047899 */ /* 0x000fe20008011604 */
[C---:B------:R-:W-:Y:S01]  /*41b0*/  IMAD R153, R23.reuse, -0x40, R153 ;  /* 0xffffffc017997824 */ /* 0x040fe200078e0299 */
[----:B------:R-:W-:Y:S01]  /*41c0*/  USHF.R.U32.HI UR5, URZ, 0x4, UR5 ;  /* 0x000000043f057899 */ /* 0x000fe20008011605 */
[----:B------:R-:W5:Y:S01]  /*41d0*/  S2R R9, SR_TID.X ;  /* 0x0000000000097919 */ /* 0x000f620000002100 */
[----:B------:R-:W-:Y:S01]  /*41e0*/  ULOP3.LUT UR4, UR4, 0x3fff, URZ, 0xc0, !UPT ;  /* 0x00003fff04047892 */ /* 0x000fe2000f8ec03f */
[----:B------:R-:W-:Y:S01]  /*41f0*/  VIADD R23, R23, 0xfffffffe ;  /* 0xfffffffe17177836 */ /* 0x000fe20000000000 */
[----:B------:R-:W-:Y:S01]  /*4200*/  ULOP3.LUT UR5, UR5, 0x3fff, URZ, 0xc0, !UPT ;  /* 0x00003fff05057892 */ /* 0x000fe2000f8ec03f */
[----:B------:R-:W-:Y:S01]  /*4210*/  IADD3 R153, -R230, 0x40, R153 ;  /* 0x00000040e6997810 */ /* 0x000fe20007ffe199 */
[----:B------:R-:W-:Y:S02]  /*4220*/  ULOP3.LUT UR4, UR4, 0x10000, URZ, 0xfc, !UPT ;  /* 0x0001000004047892 */ /* 0x000fe4000f8efc3f */
[----:B------:R-:W-:Y:S01]  /*4230*/  ULOP3.LUT UR6, UR5, 0x10000, URZ, 0xfc, !UPT ;  /* 0x0001000005067892 */ /* 0x000fe2000f8efc3f */
[C---:B------:R-:W-:Y:S01]  /*4240*/  ISETP.GT.AND P5, PT, R153.reuse, RZ, PT ;  /* 0x000000ff9900720c */ /* 0x040fe20003fa4270 */
[----:B------:R-:W-:Y:S01]  /*4250*/  ULEA UR10, UR37, UR4, 0xc ;  /* 0x00000004250a7291 */ /* 0x000fe2000f8e603f */
[C---:B------:R-:W-:Y:S01]  /*4260*/  ISETP.GT.AND P4, PT, R153.reuse, 0x1, PT ;  /* 0x000000019900780c */ /* 0x040fe20003f84270 */
[----:B------:R-:W-:Y:S01]  /*4270*/  UMOV UR21, 0x40000040 ;  /* 0x4000004000157882 */ /* 0x000fe20000000000 */
[----:B------:R-:W-:Y:S01]  /*4280*/  UMOV UR23, 0x40000040 ;  /* 0x4000004000177882 */ /* 0x000fe20000000000 */
[----:B------:R-:W-:Y:S01]  /*4290*/  UIADD3 UR14, UR6, 0x800, URZ ;  /* 0x00000800060e7890 */ /* 0x000fe2000fffe03f */
[C---:B------:R-:W-:Y:S01]  /*42a0*/  ISETP.GT.AND P3, PT, R153.reuse, 0x8, PT ;  /* 0x000000089900780c */ /* 0x040fe20003f64270 */
[----:B------:R-:W-:Y:S01]  /*42b0*/  UMOV UR20, UR6 ;  /* 0x0000000600147c82 */ /* 0x000fe20008000000 */
[----:B------:R-:W-:Y:S01]  /*42c0*/  UMOV UR22, UR10 ;  /* 0x0000000a00167c82 */ /* 0x000fe20008000000 */
[----:B------:R-:W-:Y:S01]  /*42d0*/  UIADD3 UR15, UR10, 0x800, URZ ;  /* 0x000008000a0f7890 */ /* 0x000fe2000fffe03f */
[----:B------:R-:W-:Y:S01]  /*42e0*/  HGMMA.64x64x16.F32.BF16 R24, gdesc[UR20], R24, gsb0 ;  /* 0x00e00000141879f0 */ /* 0x000fe20008001818 */
[----:B------:R-:W-:Y:S01]  /*42f0*/  UIADD3 UR20, UR6, 0x2, URZ ;  /* 0x0000000206147890 */ /* 0x000fe2000fffe03f */
[C---:B------:R-:W-:Y:S01]  /*4300*/  ISETP.GT.AND P2, PT, R153.reuse, 0x9, PT ;  /* 0x000000099900780c */ /* 0x040fe20003f44270 */
[----:B------:R-:W-:Y:S01]  /*4310*/  UIADD3 UR22, UR10, 0x2, URZ ;  /* 0x000000020a167890 */ /* 0x000fe2000fffe03f */
[C---:B------:R-:W-:Y:S01]  /*4320*/  ISETP.GT.AND P1, PT, R153.reuse, 0x10, PT ;  /* 0x000000109900780c */ /* 0x040fe20003f24270 */
[----:B------:R-:W-:Y:S01]  /*4330*/  UMOV UR21, 0x40000040 ;  /* 0x4000004000157882 */ /* 0x000fe20000000000 */
[----:B------:R-:W-:Y:S01]  /*4340*/  UMOV UR23, 0x40000040 ;  /* 0x4000004000177882 */ /* 0x000fe20000000000 */
[----:B------:R-:W-:Y:S01]  /*4350*/  ISETP.GT.AND P6, PT, R153, 0x11, PT ;  /* 0x000000119900780c */ /* 0x000fe20003fc4270 */
[----:B------:R-:W-:Y:S01]  /*4360*/  UMOV UR19, 0x40000040 ;  /* 0x4000004000137882 */ /* 0x000fe20000000000 */
[----:B0-----:R-:W-:-:S02]  /*4370*/  SHF.R.U32.HI R3, RZ, 0x7, R3 ;  /* 0x00000007ff037819 */ /* 0x001fc40000011603 */
[----:B-----5:R-:W-:-:S04]  /*4380*/  LOP3.LUT R9, R9, 0x7f, RZ, 0xc0, !PT ;  /* 0x0000007f09097812 */ /* 0x020fc800078ec0ff */
[----:B------:R-:W0:Y:S02]  /*4390*/  SHFL.IDX PT, R3, R3, RZ, 0x1f ;  /* 0x00001fff03037589 */ /* 0x000e2400000e0000 */
[----:B0-----:R-:W-:-:S13]  /*43a0*/  R2UR UR5, R3 ;  /* 0x00000000030572ca */ /* 0x001fda00000e0000 */
[----:B------:R-:W-:-:S03]  /*43b0*/  UISETP.GT.AND UP0, UPT, UR5, 0x7f, UPT ;  /* 0x0000007f0500788c */ /* 0x000fc6000bf04270 */
[----:B------:R-:W-:Y:S01]  /*43c0*/  UMOV UR5, 0x4 ;  /* 0x0000000400057882 */ /* 0x000fe20000000000 */
[----:B------:R-:W-:Y:S02]  /*43d0*/  USEL UR11, URZ, 0x2, !UP0 ;  /* 0x000000023f0b7887 */ /* 0x000fe4000c000000 */
[----:B------:R-:W-:Y:S02]  /*43e0*/  USEL UR7, UR5, 0x2, UP0 ;  /* 0x0000000205077887 */ /* 0x000fe40008000000 */
[----:B------:R-:W-:Y:S01]  /*43f0*/  USEL UR5, UR5, 0x6, !UP0 ;  /* 0x0000000605057887 */ /* 0x000fe2000c000000 */
[----:B------:R-:W-:Y:S02]  /*4400*/  WARPGROUP.DEPBAR.LE gsb0, 0x0 ;  /* 0x00008000000079c5 */ /* 0x000fe40000010000 */
[----:B------:R-:W-:-:S06]  /*4410*/  WARPGROUP.ARRIVE ;  /* 0x00000000000079c5 */ /* 0x000fcc0000000000 */
[----:B------:R-:W-:Y:S01]  /*4420*/  HGMMA.64x64x16.F32.BF16 R24, gdesc[UR20], R24, gsb0 ;  /* 0x00e00000141879f0 */ /* 0x000fe20008001818 */
[----:B------:R-:W-:Y:S02]  /*4430*/  UIADD3 UR20, UR6, 0x4, URZ ;  /* 0x0000000406147890 */ /* 0x000fe4000fffe03f */
[----:B------:R-:W-:Y:S01]  /*4440*/  UIADD3 UR22, UR10, 0x4, URZ ;  /* 0x000000040a167890 */ /* 0x000fe2000fffe03f */
[----:B------:R-:W-:Y:S01]  /*4450*/  UMOV UR21, 0x40000040 ;  /* 0x4000004000157882 */ /* 0x000fe20000000000 */
[----:B------:R-:W-:Y:S01]  /*4460*/  UMOV UR23, 0x40000040 ;  /* 0x4000004000177882 */ /* 0x000fe20000000000 */
        /* <DEDUP_REMOVED lines=94> */
[----:B------:R-:W-:Y:S02]  /*4a50*/  UIADD3 UR20, UR11, UR14, URZ ;  /* 0x0000000e0b147290 */ /* 0x000fe4000fffe03f */
[----:B------:R-:W-:Y:S01]  /*4a60*/  UIADD3 UR22, UR11, UR15, URZ ;  /* 0x0000000f0b167290 */ /* 0x000fe2000fffe03f */
        /* <DEDUP_REMOVED lines=16> */
[----:B------:R-:W-:Y:S01]  /*4b70*/  UMOV UR14, 0x28 ;  /* 0x00000028000e7882 */ /* 0x000fe20000000000 */
[----:B------:R-:W-:Y:S01]  /*4b80*/  UMOV UR15, 0xa00 ;  /* 0x00000a00000f7882 */ /* 0x000fe20000000000 */
[----:B------:R-:W-:Y:S02]  /*4b90*/  USEL UR14, UR14, 0x26, UP0 ;  /* 0x000000260e0e7887 */ /* 0x000fe40008000000 */
[----:B------:R-:W-:-:S02]  /*4ba0*/  USEL UR15, UR15, 0x980, UP0 ;  /* 0x000009800f0f7887 */ /* 0x000fc40008000000 */
[----:B------:R-:W-:Y:S02]  /*4bb0*/  ULOP3.LUT UR14, UR14, 0x6, URZ, 0xc0, !UPT ;  /* 0x000000060e0e7892 */ /* 0x000fe4000f8ec03f */
[----:B------:R-:W-:Y:S01]  /*4bc0*/  ULOP3.LUT UR15, UR15, 0xa00, URZ, 0xc0, !UPT ;  /* 0x00000a000f0f7892 */ /* 0x000fe2000f8ec03f */
[----:B------:R-:W-:Y:S02]  /*4bd0*/  WARPGROUP.DEPBAR.LE gsb0, 0x0 ;  /* 0x00008000000079c5 */ /* 0x000fe40000010000 */
[----:B------:R-:W-:-:S06]  /*4be0*/  WARPGROUP.ARRIVE ;  /* 0x00000000000079c5 */ /* 0x000fcc0000000000 */
[----:B------:R-:W-:Y:S01]  /*4bf0*/  HGMMA.64x64x16.F32.BF16 R24, gdesc[UR20], R24, gsb0 ;  /* 0x00e00000141879f0 */ /* 0x000fe20008001818 */
[----:B------:R-:W-:Y:S02]  /*4c00*/  UIADD3 UR20, UR14, UR15, UR6 ;  /* 0x0000000f0e147290 */ /* 0x000fe4000fffe006 */
[----:B------:R-:W-:Y:S01]  /*4c10*/  UIADD3 UR22, UR14, UR15, UR10 ;  /* 0x0000000f0e167290 */ /* 0x000fe2000fffe00a */
[----:B------:R-:W-:Y:S01]  /*4c20*/  UMOV UR21, 0x40000040 ;  /* 0x4000004000157882 */ /* 0x000fe20000000000 */
[----:B------:R-:W-:Y:S01]  /*4c30*/  UMOV UR23, 0x40000040 ;  /* 0x4000004000177882 */ /* 0x000fe20000000000 */
[----:B------:R-:W-:Y:S02]  /*4c40*/  UIADD3 UR14, UR6, 0xa00, URZ ;  /* 0x00000a00060e7890 */ /* 0x000fe4000fffe03f */
[----:B------:R-:W-:Y:S01]  /*4c50*/  UIADD3 UR15, UR10, 0xa00, URZ ;  /* 0x00000a000a0f7890 */ /* 0x000fe2000fffe03f */
        /* <DEDUP_REMOVED lines=87> */
[----:B------:R-:W-:Y:S02]  /*51d0*/  UMOV UR7, 0x1000 ;  /* 0x0000100000077882 */ /* 0x000fe40000000000 */
[----:B------:R-:W-:-:S04]  /*51e0*/  USEL UR7, UR7, 0xf80, UP0 ;  /* 0x00000f8007077887 */ /* 0x000fc80008000000 */
[----:B------:R-:W-:Y:S01]  /*51f0*/  ULOP3.LUT UR7, UR7, 0x1e00, URZ, 0xc0, !UPT ;  /* 0x00001e0007077892 */ /* 0x000fe2000f8ec03f */
        /* <DEDUP_REMOVED lines=8> */
[----:B------:R-:W-:Y:S01]  /*5280*/  ULDC UR15, c[0x0][0xa80] ;  /* 0x0002a000000f7ab9 */ /* 0x000fe20000000800 */
[----:B------:R-:W-:-:S04]  /*5290*/  USEL UR5, UR5, 0x3e, UP0 ;  /* 0x0000003e05057887 */ /* 0x000fc80008000000 */
        /* <DEDUP_REMOVED lines=8> */
[----:B------:R-:W-:-:S04]  /*5320*/  ULOP3.LUT UR7, UR43, 0x2000000, URZ, 0xfc, !UPT ;  /* 0x020000002b077892 */ /* 0x000fc8000f8efc3f */
[----:B------:R-:W-:-:S04]  /*5330*/  ULEA UR10, UR37, UR7, 0xc ;  /* 0x00000007250a7291 */ /* 0x000fc8000f8e603f */
[----:B------:R-:W-:-:S07]  /*5340*/  UIADD3 UR14, UR10, 0x80, URZ ;  /* 0x000000800a0e7890 */ /* 0x000fce000fffe03f */
[----:B------:R-:W-:Y:S01]  /*5350*/  UMOV UR18, UR14 ;  /* 0x0000000e00127c82 */ /* 0x000fe20008000000 */
[----:B------:R-:W-:Y:S01]  /*5360*/  UIADD3 UR14, UR10, 0x100, URZ ;  /* 0x000001000a0e7890 */ /* 0x000fe2000fffe03f */
        /* <DEDUP_REMOVED lines=54> */
[----:B------:R-:W-:Y:S02]  /*56d0*/  FMNMX.FTZ R3, R26, R27, !PT ;  /* 0x0000001b1a037209 */ /* 0x000fe40007810000 */
[----:B-1234-:R-:W-:-:S02]  /*56e0*/  FMNMX.FTZ R5, R53, R4, !PT ;  /* 0x0000000435057209 */ /* 0x01efc40007810000 */
[----:B------:R-:W-:Y:S02]  /*56f0*/  FSEL R46, R46, -INF , P1 ;  /* 0xff8000002e2e7808 */ /* 0x000fe40000800000 */
[----:B------:R-:W-:Y:S01]  /*5700*/  FSEL R47, R47, -INF , P6 ;  /* 0xff8000002f2f7808 */ /* 0x000fe20003000000 */
[----:B------:R-:W0:Y:S01]  /*5710*/  SHFL.BFLY PT, R4, R5, 0x2, 0x1f ;  /* 0x0c401f0005047f89 */ /* 0x000e2200000e0000 */
[----:B------:R-:W-:Y:S02]  /*5720*/  FSEL R50, R50, -INF , P5 ;  /* 0xff80000032327808 */ /* 0x000fe40002800000 */
[----:B------:R-:W-:Y:S02]  /*5730*/  FSEL R51, R51, -INF , P4 ;  /* 0xff80000033337808 */ /* 0x000fe40002000000 */
[----:B------:R-:W-:Y:S02]  /*5740*/  FSEL R54, R54, -INF , P3 ;  /* 0xff80000036367808 */ /* 0x000fe40001800000 */
[----:B------:R-:W-:-:S02]  /*5750*/  FSEL R55, R55, -INF , P2 ;  /* 0xff80000037377808 */ /* 0x000fc40001000000 */
[----:B------:R-:W-:Y:S02]  /*5760*/  ISETP.GE.AND P2, PT, R23, R18, PT ;  /* 0x000000121700720c */ /* 0x000fe40003f46270 */
        /* <DEDUP_REMOVED lines=32> */
[----:B------:R-:W1:Y:S01]  /*5970*/  MUFU.EX2 R25, R25 ;  /* 0x0000001900197308 */ /* 0x000e620000000800 */
[--C-:B------:R-:W-:Y:S01]  /*5980*/  FFMA.FTZ R44, R44, UR15, -R7.reuse ;  /* 0x0000000f2c2c7c23 */ /* 0x100fe20008010807 */
[--C-:B------:R-:W-:Y:S01]  /*5990*/  FFMA.FTZ R45, R45, UR15, -R7.reuse ;  /* 0x0000000f2d2d7c23 */ /* 0x100fe20008010807 */
[--C-:B------:R-:W-:Y:S01]  /*59a0*/  FFMA.FTZ R48, R48, UR15, -R7.reuse ;  /* 0x0000000f30307c23 */ /* 0x100fe20008010807 */
[--C-:B------:R-:W-:Y:S01]  /*59b0*/  FFMA.FTZ R49, R49, UR15, -R7.reuse ;  /* 0x0000000f31317c23 */ /* 0x100fe20008010807 */
[--C-:B------:R-:W-:Y:S01]  /*59c0*/  FFMA.FTZ R52, R52, UR15, -R7.reuse ;  /* 0x0000000f34347c23 */ /* 0x100fe20008010807 */
[----:B------:R-:W-:-:S02]  /*59d0*/  FFMA.FTZ R7, R53, UR15, -R7 ;  /* 0x0000000f35077c23 */ /* 0x000fc40008010807 */
[----:B------:R-:W-:Y:S08]  /*59e0*/  MUFU.EX2 R28, R28 ;  /* 0x0000001c001c7308 */ /* 0x000ff00000000800 */
[----:B------:R-:W2:Y:S01]  /*59f0*/  MUFU.EX2 R29, R29 ;  /* 0x0000001d001d7308 */ /* 0x000ea20000000800 */
[----:B-1----:R-:W-:Y:S02]  /*5a00*/  F2FP.BF16.F32.PACK_AB R152, R25, R24 ;  /* 0x000000181998723e */ /* 0x002fe400000010ff */
[----:B0-----:R-:W-:-:S05]  /*5a10*/  FMNMX.FTZ R3, R8, R3, !PT ;  /* 0x0000000308037209 */ /* 0x001fca0007810000 */
[----:B------:R-:W-:Y:S01]  /*5a20*/  MUFU.EX2 R32, R32 ;  /* 0x0000002000207308 */ /* 0x000fe20000000800 */
[----:B------:R-:W0:Y:S07]  /*5a30*/  SHFL.BFLY PT, R8, R3, 0x1, 0x1f ;  /* 0x0c201f0003087f89 */ /* 0x000e2e00000e0000 */
[----:B------:R-:W1:Y:S01]  /*5a40*/  MUFU.EX2 R33, R33 ;  /* 0x0000002100217308 */ /* 0x000e620000000800 */
[----:B--2---:R-:W-:-:S07]  /*5a50*/  F2FP.BF16.F32.PACK_AB R154, R29, R28 ;  /* 0x0000001c1d9a723e */ /* 0x004fce00000010ff */
[----:B------:R-:W-:Y:S08]  /*5a60*/  MUFU.EX2 R36, R36 ;  /* 0x0000002400247308 */ /* 0x000ff00000000800 */
[----:B------:R-:W2:Y:S01]  /*5a70*/  MUFU.EX2 R37, R37 ;  /* 0x0000002500257308 */ /* 0x000ea20000000800 */
[----:B-1----:R-:W-:Y:S02]  /*5a80*/  F2FP.BF16.F32.PACK_AB R156, R33, R32 ;  /* 0x00000020219c723e */ /* 0x002fe400000010ff */
[----:B0-----:R-:W-:-:S04]  /*5a90*/  FMNMX.FTZ R5, R3, R8, !PT ;  /* 0x0000000803057209 */ /* 0x001fc80007810000 */
[C---:B------:R-:W-:Y:S01]  /*5aa0*/  FSETP.NEU.FTZ.AND P1, PT, R5.reuse, -INF , PT ;  /* 0xff8000000500780b */ /* 0x040fe20003f3d000 */
[----:B------:R-:W-:Y:S01]  /*5ab0*/  FMUL.FTZ R3, R5, UR15 ;  /* 0x0000000f05037c20 */ /* 0x000fe20008410000 */
[----:B------:R-:W-:Y:S04]  /*5ac0*/  MUFU.EX2 R40, R40 ;  /* 0x0000002800287308 */ /* 0x000fe80000000800 */
[----:B------:R-:W-:Y:S02]  /*5ad0*/  FSEL R8, R3, RZ, P1 ;  /* 0x000000ff03087208 */ /* 0x000fe40000800000 */
[----:B------:R-:W-:Y:S01]  /*5ae0*/  ISETP.NE.AND P1, PT, R9, RZ, PT ;  /* 0x000000ff0900720c */ /* 0x000fe20003f25270 */
[----:B------:R-:W-:Y:S01]  /*5af0*/  FADD.FTZ R9, R24, R25 ;  /* 0x0000001918097221 */ /* 0x000fe20000010000 */
[----:B------:R-:W0:Y:S01]  /*5b00*/  MUFU.EX2 R41, R41 ;  /* 0x0000002900297308 */ /* 0x000e220000000800 */
[--C-:B------:R-:W-:Y:S01]  /*5b10*/  FFMA.FTZ R26, R26, UR15, -R8.reuse ;  /* 0x0000000f1a1a7c23 */ /* 0x100fe20008010808 */
[--C-:B------:R-:W-:Y:S01]  /*5b20*/  FFMA.FTZ R27, R27, UR15, -R8.reuse ;  /* 0x0000000f1b1b7c23 */ /* 0x100fe20008010808 */
[--C-:B------:R-:W-:Y:S01]  /*5b30*/  FFMA.FTZ R30, R30, UR15, -R8.reuse ;  /* 0x0000000f1e1e7c23 */ /* 0x100fe20008010808 */
[--C-:B------:R-:W-:Y:S01]  /*5b40*/  FFMA.FTZ R31, R31, UR15, -R8.reuse ;  /* 0x0000000f1f1f7c23 */ /* 0x100fe20008010808 */
[--C-:B------:R-:W-:Y:S01]  /*5b50*/  FFMA.FTZ R34, R34, UR15, -R8.reuse ;  /* 0x0000000f22227c23 */ /* 0x100fe20008010808 */
[--C-:B------:R-:W-:Y:S01]  /*5b60*/  FFMA.FTZ R35, R35, UR15, -R8.reuse ;  /* 0x0000000f23237c23 */ /* 0x100fe20008010808 */
[--C-:B------:R-:W-:Y:S01]  /*5b70*/  FFMA.FTZ R38, R38, UR15, -R8.reuse ;  /* 0x0000000f26267c23 */ /* 0x100fe20008010808 */
[----:B------:R-:W-:Y:S01]  /*5b80*/  MUFU.EX2 R26, R26 ;  /* 0x0000001a001a7308 */ /* 0x000fe20000000800 */
[----:B------:R-:W-:Y:S01]  /*5b90*/  FFMA.FTZ R39, R39, UR15, -R8 ;  /* 0x0000000f27277c23 */ /* 0x000fe20008010808 */
[----:B------:R-:W-:Y:S01]  /*5ba0*/  FADD.FTZ R10, R28, R9 ;  /* 0x000000091c0a7221 */ /* 0x000fe20000010000 */
[----:B------:R-:W-:-:S02]  /*5bb0*/  @!P1 VIADD R3, R6, 0x38840 ;  /* 0x0003884006039836 */ /* 0x000fc40000000000 */
[--C-:B------:R-:W-:Y:S01]  /*5bc0*/  FFMA.FTZ R42, R42, UR15, -R8.reuse ;  /* 0x0000000f2a2a7c23 */ /* 0x100fe20008010808 */
[--C-:B------:R-:W-:Y:S01]  /*5bd0*/  FFMA.FTZ R43, R43, UR15, -R8.reuse ;  /* 0x0000000f2b2b7c23 */ /* 0x100fe20008010808 */
[--C-:B------:R-:W-:Y:S01]  /*5be0*/  FFMA.FTZ R46, R46, UR15, -R8.reuse ;  /* 0x0000000f2e2e7c23 */ /* 0x100fe20008010808 */
[--C-:B------:R-:W-:Y:S01]  /*5bf0*/  FFMA.FTZ R47, R47, UR15, -R8.reuse ;  /* 0x0000000f2f2f7c23 */ /* 0x100fe20008010808 */
[----:B------:R-:W1:Y:S01]  /*5c00*/  MUFU.EX2 R27, R27 ;  /* 0x0000001b001b7308 */ /* 0x000e620000000800 */
[----:B------:R-:W-:Y:S01]  /*5c10*/  @!P1 PRMT R3, RZ, 0x654, R3 ;  /* 0x00000654ff039816 */ /* 0x000fe20000000003 */
[--C-:B------:R-:W-:Y:S01]  /*5c20*/  FFMA.FTZ R50, R50, UR15, -R8.reuse ;  /* 0x0000000f32327c23 */ /* 0x100fe20008010808 */
[--C-:B------:R-:W-:Y:S01]  /*5c30*/  FFMA.FTZ R51, R51, UR15, -R8.reuse ;  /* 0x0000000f33337c23 */ /* 0x100fe20008010808 */
[--C-:B------:R-:W-:Y:S01]  /*5c40*/  FFMA.FTZ R54, R54, UR15, -R8.reuse ;  /* 0x0000000f36367c23 */ /* 0x100fe20008010808 */
[----:B------:R3:W-:Y:S01]  /*5c50*/  @!P1 SYNCS.ARRIVE.TRANS64.RED.A1T0 RZ, [R3+URZ], RZ ;  /* 0x000000ff03ff99a7 */ /* 0x0007e2000810043f */
[----:B------:R-:W-:Y:S01]  /*5c60*/  FFMA.FTZ R8, R55, UR15, -R8 ;  /* 0x0000000f37087c23 */ /* 0x000fe20008010808 */
[----:B--2---:R-:W-:Y:S01]  /*5c70*/  F2FP.BF16.F32.PACK_AB R158, R37, R36 ;  /* 0x00000024259e723e */ /* 0x004fe200000010ff */
[----:B------:R-:W2:Y:S01]  /*5c80*/  MUFU.EX2 R30, R30 ;  /* 0x0000001e001e7308 */ /* 0x000ea20000000800 */
[----:B0-----:R-:W-:Y:S01]  /*5c90*/  F2FP.BF16.F32.PACK_AB R160, R41, R40 ;  /* 0x0000002829a0723e */ /* 0x001fe200000010ff */
[----:B------:R-:W-:-:S02]  /*5ca0*/  @!P1 VIADD R6, R6, 0x38860 ;  /* 0x0003886006069836 */ /* 0x000fc40000000000 */
[----:B---3--:R-:W-:-:S03]  /*5cb0*/  FADD.FTZ R3, R29, R10 ;  /* 0x0000000a1d037221 */ /* 0x008fc60000010000 */
[----:B------:R-:W-:Y:S01]  /*5cc0*/  @!P1 PRMT R6, RZ, 0x654, R6 ;  /* 0x00000654ff069816 */ /* 0x000fe20000000006 */
[----:B------:R-:W0:Y:S01]  /*5cd0*/  MUFU.EX2 R31, R31 ;  /* 0x0000001f001f7308 */ /* 0x000e220000000800 */
[----:B-1----:R-:W-:Y:S01]  /*5ce0*/  FADD.FTZ R11, R26, R27 ;  /* 0x0000001b1a0b7221 */ /* 0x002fe20000010000 */
[----:B------:R-:W-:Y:S01]  /*5cf0*/  FADD.FTZ R10, R32, R3 ;  /* 0x00000003200a7221 */ /* 0x000fe20000010000 */
[----:B------:R-:W-:-:S03]  /*5d00*/  F2FP.BF16.F32.PACK_AB R153, R27, R26 ;  /* 0x0000001a1b99723e */ /* 0x000fc600000010ff */
[----:B------:R-:W-:Y:S02]  /*5d10*/  FADD.FTZ R3, R33, R10 ;  /* 0x0000000a21037221 */ /* 0x000fe40000010000 */
[----:B------:R-:W1:Y:S01]  /*5d20*/  MUFU.EX2 R34, R34 ;  /* 0x0000002200227308 */ /* 0x000e620000000800 */
[----:B--2---:R-:W-:Y:S01]  /*5d30*/  FADD.FTZ R12, R30, R11 ;  /* 0x0000000b1e0c7221 */ /* 0x004fe20000010000 */
[----:B------:R-:W-:-:S04]  /*5d40*/  FADD.FTZ R10, R36, R3 ;  /* 0x00000003240a7221 */ /* 0x000fc80000010000 */
[----:B------:R-:W-:Y:S02]  /*5d50*/  FADD.FTZ R3, R37, R10 ;  /* 0x0000000a25037221 */ /* 0x000fe40000010000 */
[----:B------:R-:W2:Y:S01]  /*5d60*/  MUFU.EX2 R35, R35 ;  /* 0x0000002300237308 */ /* 0x000ea20000000800 */
[C---:B0-----:R-:W-:Y:S01]  /*5d70*/  FADD.FTZ R9, R31.reuse, R12 ;  /* 0x0000000c1f097221 */ /* 0x041fe20000010000 */
[----:B------:R-:W-:Y:S01]  /*5d80*/  FADD.FTZ R10, R40, R3 ;  /* 0x00000003280a7221 */ /* 0x000fe20000010000 */
[----:B------:R-:W-:Y:S01]  /*5d90*/  F2FP.BF16.F32.PACK_AB R155, R31, R30 ;  /* 0x0000001e1f9b723e */ /* 0x000fe200000010ff */
[----:B------:R-:W-:Y:S02]  /*5da0*/  BAR.SYNC.DEFER_BLOCKING 0xf, 0x100 ;  /* 0x03c4000000007b1d */ /* 0x000fe40000010000 */
[----:B------:R-:W-:Y:S01]  /*5db0*/  FADD.FTZ R3, R41, R10 ;  /* 0x0000000a29037221 */ /* 0x000fe20000010000 */
[----:B-1----:R-:W-:-:S03]  /*5dc0*/  FADD.FTZ R12, R34, R9 ;  /* 0x00000009220c7221 */ /* 0x002fc60000010000 */
[----:B------:R-:W0:Y:S01]  /*5dd0*/  MUFU.EX2 R38, R38 ;  /* 0x0000002600267308 */ /* 0x000e220000000800 */
[----:B--2---:R-:W-:-:S07]  /*5de0*/  FADD.FTZ R9, R35, R12 ;  /* 0x0000000c23097221 */ /* 0x004fce0000010000 */
[----:B------:R-:W1:Y:S01]  /*5df0*/  MUFU.EX2 R39, R39 ;  /* 0x0000002700277308 */ /* 0x000e620000000800 */
[----:B------:R-:W-:-:S07]  /*5e00*/  F2FP.BF16.F32.PACK_AB R157, R35, R34 ;  /* 0x00000022239d723e */ /* 0x000fce00000010ff */
[----:B------:R-:W2:Y:S01]  /*5e10*/  MUFU.EX2 R42, R42 ;  /* 0x0000002a002a7308 */ /* 0x000ea20000000800 */
[----:B0-----:R-:W-:Y:S01]  /*5e20*/  FADD.FTZ R12, R38, R9 ;  /* 0x00000009260c7221 */ /* 0x001fe20000010000 */
[----:B------:R0:W-:Y:S06]  /*5e30*/  STSM.16.M88.4 [R19+0x36400], R152 ;  /* 0x0364009813007844 */ /* 0x0001ec0000000200 */
[----:B------:R-:W3:Y:S01]  /*5e40*/  MUFU.EX2 R43, R43 ;  /* 0x0000002b002b7308 */ /* 0x000ee20000000800 */
[C---:B-1----:R-:W-:Y:S01]  /*5e50*/  FADD.FTZ R9, R39.reuse, R12 ;  /* 0x0000000c27097221 */ /* 0x042fe20000010000 */
[----:B------:R-:W-:-:S05]  /*5e60*/  F2FP.BF16.F32.PACK_AB R159, R39, R38 ;  /* 0x00000026279f723e */ /* 0x000fca00000010ff */
[----:B------:R0:W-:Y:S01]  /*5e70*/  STSM.16.M88.4 [R184], R156 ;  /* 0x0000009cb8007844 */ /* 0x0001e20000000200 */
[----:B------:R-:W1:Y:S01]  /*5e80*/  MUFU.EX2 R44, R44 ;  /* 0x0000002c002c7308 */ /* 0x000e620000000800 */
[----:B--2---:R-:W-:-:S07]  /*5e90*/  FADD.FTZ R12, R42, R9 ;  /* 0x000000092a0c7221 */ /* 0x004fce0000010000 */
[----:B------:R-:W2:Y:S01]  /*5ea0*/  MUFU.EX2 R46, R46 ;  /* 0x0000002e002e7308 */ /* 0x000ea20000000800 */
[C---:B---3--:R-:W-:Y:S01]  /*5eb0*/  FADD.FTZ R9, R43.reuse, R12 ;  /* 0x0000000c2b097221 */ /* 0x048fe20000010000 */
[----:B------:R-:W-:-:S06]  /*5ec0*/  F2FP.BF16.F32.PACK_AB R161, R43, R42 ;  /* 0x0000002a2ba1723e */ /* 0x000fcc00000010ff */
[----:B------:R-:W3:Y:S01]  /*5ed0*/  MUFU.EX2 R45, R45 ;  /* 0x0000002d002d7308 */ /* 0x000ee20000000800 */
[----:B-1----:R-:W-:-:S07]  /*5ee0*/  FADD.FTZ R10, R44, R3 ;  /* 0x000000032c0a7221 */ /* 0x002fce0000010000 */
[----:B------:R-:W1:Y:S01]  /*5ef0*/  MUFU.EX2 R47, R47 ;  /* 0x0000002f002f7308 */ /* 0x000e620000000800 */
[----:B--2---:R-:W-:-:S07]  /*5f00*/  FADD.FTZ R12, R46, R9 ;  /* 0x000000092e0c7221 */ /* 0x004fce0000010000 */
[----:B------:R-:W2:Y:S01]  /*5f10*/  MUFU.EX2 R48, R48 ;  /* 0x0000003000307308 */ /* 0x000ea20000000800 */
[C---:B---3--:R-:W-:Y:S01]  /*5f20*/  FADD.FTZ R3, R45.reuse, R10 ;  /* 0x0000000a2d037221 */ /* 0x048fe20000010000 */
[----:B------:R-:W-:-:S06]  /*5f30*/  F2FP.BF16.F32.PACK_AB R162, R45, R44 ;  /* 0x0000002c2da2723e */ /* 0x000fcc00000010ff */
[----:B------:R-:W3:Y:S01]  /*5f40*/  MUFU.EX2 R50, R50 ;  /* 0x0000003200327308 */ /* 0x000ee20000000800 */
[C---:B-1----:R-:W-:Y:S01]  /*5f50*/  FADD.FTZ R9, R47.reuse, R12 ;  /* 0x0000000c2f097221 */ /* 0x042fe20000010000 */
[----:B------:R-:W-:-:S05]  /*5f60*/  F2FP.BF16.F32.PACK_AB R163, R47, R46 ;  /* 0x0000002e2fa3723e */ /* 0x000fca00000010ff */
[----:B------:R0:W-:Y:S01]  /*5f70*/  STSM.16.M88.4 [R186], R160 ;  /* 0x000000a0ba007844 */ /* 0x0001e20000000200 */
[----:B------:R-:W1:Y:S01]  /*5f80*/  MUFU.EX2 R49, R49 ;  /* 0x0000003100317308 */ /* 0x000e620000000800 */
[----:B--2---:R-:W-:-:S07]  /*5f90*/  FADD.FTZ R10, R48, R3 ;  /* 0x00000003300a7221 */ /* 0x004fce0000010000 */
[----:B------:R-:W2:Y:S01]  /*5fa0*/  MUFU.EX2 R51, R51 ;  /* 0x0000003300337308 */ /* 0x000ea20000000800 */
[----:B---3--:R-:W-:-:S07]  /*5fb0*/  FADD.FTZ R12, R50, R9 ;  /* 0x00000009320c7221 */ /* 0x008fce0000010000 */
[----:B------:R-:W-:Y:S01]  /*5fc0*/  MUFU.EX2 R52, R52 ;  /* 0x0000003400347308 */ /* 0x000fe20000000800 */
[C---:B-1----:R-:W-:Y:S01]  /*5fd0*/  FADD.FTZ R3, R49.reuse, R10 ;  /* 0x0000000a31037221 */ /* 0x042fe20000010000 */
[----:B------:R-:W-:-:S06]  /*5fe0*/  F2FP.BF16.F32.PACK_AB R164, R49, R48 ;  /* 0x0000003031a4723e */ /* 0x000fcc00000010ff */
[----:B------:R-:W1:Y:S01]  /*5ff0*/  MUFU.EX2 R54, R54 ;  /* 0x0000003600367308 */ /* 0x000e620000000800 */
[C---:B--2---:R-:W-:Y:S01]  /*6000*/  FADD.FTZ R9, R51.reuse, R12 ;  /* 0x0000000c33097221 */ /* 0x044fe20000010000 */
[----:B------:R-:W-:-:S06]  /*6010*/  F2FP.BF16.F32.PACK_AB R165, R51, R50 ;  /* 0x0000003233a5723e */ /* 0x000fcc00000010ff */
[----:B------:R-:W2:Y:S08]  /*6020*/  MUFU.EX2 R7, R7 ;  /* 0x0000000700077308 */ /* 0x000eb00000000800 */
[----:B------:R3:W4:Y:S01]  /*6030*/  MUFU.EX2 R167, R8 ;  /* 0x0000000800a77308 */ /* 0x0007220000000800 */
[----:B-1----:R-:W-:Y:S01]  /*6040*/  FADD.FTZ R10, R54, R9 ;  /* 0x00000009360a7221 */ /* 0x002fe20000010000 */
[----:B---3--:R-:W-:Y:S01]  /*6050*/  FADD.FTZ R8, R52, R3 ;  /* 0x0000000334087221 */ /* 0x008fe20000010000 */
[----:B--2---:R-:W-:-:S03]  /*6060*/  F2FP.BF16.F32.PACK_AB R166, R7, R52 ;  /* 0x0000003407a6723e */ /* 0x004fc600000010ff */
[----:B------:R-:W-:Y:S01]  /*6070*/  FADD.FTZ R3, R7, R8 ;  /* 0x0000000807037221 */ /* 0x000fe20000010000 */
[C---:B----4-:R-:W-:Y:S01]  /*6080*/  FADD.FTZ R7, R167.reuse, R10 ;  /* 0x0000000aa7077221 */ /* 0x050fe20000010000 */
[----:B------:R-:W-:-:S05]  /*6090*/  F2FP.BF16.F32.PACK_AB R167, R167, R54 ;  /* 0x00000036a7a7723e */ /* 0x000fca00000010ff */
[----:B------:R0:W-:Y:S01]  /*60a0*/  STSM.16.M88.4 [R185], R164 ;  /* 0x000000a4b9007844 */ /* 0x0001e20000000200 */
[----:B------:R-:W-:-:S06]  /*60b0*/  WARPGROUP.ARRIVE ;  /* 0x00000000000079c5 */ /* 0x000fcc0000000000 */
[----:B------:R-:W-:Y:S01]  /*60c0*/  HGMMA.64x256x16.F32.BF16 R24, R152, gdesc[UR8].tnspB, RZ, !UPT, gsb0 ;  /* 0x43e0000898187df0 */ /* 0x000fe2000c0018ff */
[----:B------:R-:W-:Y:S01]  /*60d0*/  UIADD3 UR10, UR10, 0x180, URZ ;  /* 0x000001800a0a7890 */ /* 0x000fe2000fffe03f */
[----:B------:R-:W-:Y:S01]  /*60e0*/  UMOV UR11, 0x40000040 ;  /* 0x40000040000b7882 */ /* 0x000fe20000000000 */
[----:B------:R-:W-:Y:S02]  /*60f0*/  WARPGROUP.DEPBAR.LE gsb0, 0x0 ;  /* 0x00008000000079c5 */ /* 0x000fe40000010000 */
[----:B------:R-:W-:-:S15]  /*6100*/  WARPGROUP.ARRIVE ;  /* 0x00000000000079c5 */ /* 0x000fde0000000000 */
[----:B------:R-:W-:-:S08]  /*6110*/  NOP ;  /* 0x0000000000007918 */ /* 0x000fd00000000000 */
[----:B------:R-:W-:Y:S01]  /*6120*/  HGMMA.64x256x16.F32.BF16 R24, R156, gdesc[UR16].tnspB, R24, gsb0 ;  /* 0x43e000109c187df0 */ /* 0x000fe20008001818 */
[----:B------:R-:W-:Y:S01]  /*6130*/  UMOV UR18, UR14 ;  /* 0x0000000e00127c82 */ /* 0x000fe20008000000 */
[----:B------:R-:W-:Y:S01]  /*6140*/  UMOV UR19, 0x40000040 ;  /* 0x4000004000137882 */ /* 0x000fe20000000000 */
        /* <DEDUP_REMOVED lines=19> */
[----:B------:R-:W-:Y:S01]  /*6280*/  R2UR UR11, R23 ;  /* 0x00000000170b72ca */ /* 0x000fe200000e0000 */
[----:B0-----:R-:W-:Y:S01]  /*6290*/  IMAD.MOV.U32 R6, RZ, RZ, R5 ;  /* 0x000000ffff067224 */ /* 0x001fe200078e0005 */
[----:B------:R-:W-:Y:S01]  /*62a0*/  UMOV UR10, UR37 ;  /* 0x00000025000a7c82 */ /* 0x000fe20008000000 */
[----:B------:R-:W-:-:S12]  /*62b0*/  IMAD.MOV.U32 R8, RZ, RZ, R4 ;  /* 0x000000ffff087224 */ /* 0x000fd800078e0004 */
.L_x_1082:
[----:B------:R-:W-:Y:S01]  /*62c0*/  UIADD3 UR37, UR10, 0x1, URZ ;  /* 0x000000010a257890 */ /* 0x000fe2000fffe03f */
[----:B------:R-:W-:Y:S01]  /*62d0*/  UMOV UR5, UR11 ;  /* 0x0000000b00057c82 */ /* 0x000fe20008000000 */
[----:B------:R-:W-:Y:S01]  /*62e0*/  UIADD3 UR11, UR11, -0x1, URZ ;  /* 0xffffffff0b0b7890 */ /* 0x000fe2000fffe03f */
[----:B------:R-:W-:Y:S01]  /*62f0*/  ISETP.LT.AND P2, PT, R18, UR5, PT ;  /* 0x0000000512007c0c */ /* 0x000fe2000bf41270 */
[----:B------:R-:W-:-:S04]  /*6300*/  UISETP.NE.AND UP0, UPT, UR37, 0x2, UPT ;  /* 0x000000022500788c */ /* 0x000fc8000bf05270 */
[----:B------:R-:W-:Y:S02]  /*6310*/  USEL UR14, URZ, 0x1, UP0 ;  /* 0x000000013f0e7887 */ /* 0x000fe40008000000 */
[----:B------:R-:W-:Y:S02]  /*6320*/  USEL UR37, UR37, URZ, UP0 ;  /* 0x0000003f25257287 */ /* 0x000fe40008000000 */
[----:B------:R-:W-:Y:S01]  /*6330*/  ULOP3.LUT UR36, UR36, UR14, URZ, 0x3c, !UPT ;  /* 0x0000000e24247292 */ /* 0x000fe2000f8e3c3f */
[----:B-1----:R-:W-:Y:S11]  /*6340*/  @P0 BRA `(.L_x_1074) ;  /* 0x0000000000040947 */ /* 0x002ff60003800000 */
[----:B------:R-:W-:Y:S01]  /*6350*/  BPT.TRAP 0x1 ;  /* 0x000000040000795c */ /* 0x000fe20000300000 */
.L_x_1074:
[----:B------:R-:W-:Y:S01]  /*6360*/  ULEA UR5, UR37, UR41, 0x3 ;  /* 0x0000002925057291 */ /* 0x000fe2000f8e183f */
[----:B------:R-:W-:-:S05]  /*6370*/  IMAD.U32 R4, RZ, RZ, UR36 ;  /* 0x00000024ff047e24 */ /* 0x000fca000f8e00ff */
[----:B------:R-:W-:-:S04]  /*6380*/  SHF.L.U32 R4, R4, 0x1f, RZ ;  /* 0x0000001f04047819 */ /* 0x000fc800000006ff */
[----:B------:R0:W1:Y:S01]  /*6390*/  SYNCS.PHASECHK.TRANS64.TRYWAIT P3, [UR5+0x38830], R4 ;  /* 0x03883004ff0075a7 */ /* 0x0000620008060145 */
[----:B------:R-:W-:Y:S05]  /*63a0*/  @P0 BRA `(.L_x_1075) ;  /* 0x0000000000040947 */ /* 0x000fea0003800000 */
[----:B------:R-:W-:Y:S01]  /*63b0*/  BPT.TRAP 0x1 ;  /* 0x000000040000795c */ /* 0x000fe20000300000 */
.L_x_1075:
[----:B-1----:R-:W-:Y:S05]  /*63c0*/  @P3 BRA `(.L_x_1076) ;  /* 0x0000000000083947 */ /* 0x002fea0003800000 */
[----:B------:R-:W1:Y:S02]  /*63d0*/  SYNCS.PHASECHK.TRANS64.TRYWAIT P3, [UR5+0x38830], R4 ;  /* 0x03883004ff0075a7 */ /* 0x000e640008060145 */
[----:B-1----:R-:W-:Y:S05]  /*63e0*/  @!P3 BRA `(.L_x_1077) ;  /* 0x00000100001cb947 */ /* 0x002fea0003800000 */
.L_x_1076:
        /* <DEDUP_REMOVED lines=8> */
[----:B------:R-:W-:-:S04]  /*6470*/  ULOP3.LUT UR14, UR14, 0x3fff, URZ, 0xc0, !UPT ;  /* 0x00003fff0e0e7892 */ /* 0x000fc8000f8ec03f */
[----:B------:R-:W-:Y:S02]  /*6480*/  ULEA UR18, UR37, UR18, 0x9 ;  /* 0x0000001225127291 */ /* 0x000fe4000f8e483f */
[----:B------:R-:W-:Y:S02]  /*6490*/  ULOP3.LUT UR20, UR14, 0x10000, URZ, 0xfc, !UPT ;  /* 0x000100000e147892 */ /* 0x000fe4000f8efc3f */
[----:B------:R-:W-:-:S03]  /*64a0*/  UIADD3 UR14, UR18, 0x4, URZ ;  /* 0x00000004120e7890 */ /* 0x000fc6000fffe03f */
[----:B------:R-:W-:-:S04]  /*64b0*/  UMOV UR22, UR18 ;  /* 0x0000001200167c82 */ /* 0x000fc80008000000 */
[----:B------:R-:W-:Y:S01]  /*64c0*/  HGMMA.64x64x16.F32.BF16 R152, gdesc[UR20], RZ, !UPT, gsb0 ;  /* 0x00e00000149879f0 */ /* 0x000fe2000c0018ff */
[----:B------:R-:W-:Y:S01]  /*64d0*/  UIADD3 UR22, UR18, 0x2, URZ ;  /* 0x0000000212167890 */ /* 0x000fe2000fffe03f */
[----:B------:R-:W-:Y:S01]  /*64e0*/  UMOV UR20, UR8 ;  /* 0x0000000800147c82 */ /* 0x000fe20008000000 */
[----:B------:R-:W-:Y:S01]  /*64f0*/  UMOV UR21, UR9 ;  /* 0x0000000900157c82 */ /* 0x000fe20008000000 */
[----:B------:R-:W-:Y:S01]  /*6500*/  UMOV UR23, 0x40000040 ;  /* 0x4000004000177882 */ /* 0x000fe20000000000 */
[----:B------:R-:W-:Y:S01]  /*6510*/  UIADD3 UR18, UR18, 0x6, URZ ;  /* 0x0000000612127890 */ /* 0x000fe2000fffe03f */
        /* <DEDUP_REMOVED lines=10> */
[----:B------:R-:W-:Y:S05]  /*65c0*/  @P0 BRA `(.L_x_1078) ;  /* 0x0000000000040947 */ /* 0x000fea0003800000 */
[----:B------:R-:W-:Y:S01]  /*65d0*/  BPT.TRAP 0x1 ;  /* 0x000000040000795c */ /* 0x000fe20000300000 */
.L_x_1078:
[----:B------:R2:W3:Y:S01]  /*65e0*/  SYNCS.PHASECHK.TRANS64.TRYWAIT P3, [UR5+0x38850], R4 ;  /* 0x03885004ff0075a7 */ /* 0x0004e20008060145 */
[----:B------:R-:W-:Y:S05]  /*65f0*/  @P0 BRA `(.L_x_1079) ;  /* 0x0000000000040947 */ /* 0x000fea0003800000 */
[----:B------:R-:W-:Y:S01]  /*6600*/  BPT.TRAP 0x1 ;  /* 0x000000040000795c */ /* 0x000fe20000300000 */
.L_x_1079:
[----:B---3--:R-:W-:Y:S05]  /*6610*/  @P3 BRA `(.L_x_1080) ;  /* 0x0000000000083947 */ /* 0x008fea0003800000 */
[----:B------:R-:W3:Y:S02]  /*6620*/  SYNCS.PHASECHK.TRANS64.TRYWAIT P3, [UR5+0x38850], R4 ;  /* 0x03885004ff0075a7 */ /* 0x000ee40008060145 */
[----:B---3--:R-:W-:Y:S05]  /*6630*/  @!P3 BRA `(.L_x_1081) ;  /* 0x000000fc00a0b947 */ /* 0x008fea0003800000 */
.L_x_1080:
[----:B------:R-:W-:Y:S01]  /*6640*/  UIADD3 UR14, UR41, 0x26400, URZ ;  /* 0x00026400290e7890 */ /* 0x000fe2000fffe03f */
[----:B------:R-:W-:Y:S01]  /*6650*/  WARPGROUP.ARRIVE ;  /* 0x00000000000079c5 */ /* 0x000fe20000000000 */
[----:B------:R-:W-:-:S05]  /*6660*/  UIADD3 UR19, UR6, 0x2, URZ ;  /* 0x0000000206137890 */ /* 0x000fca000fffe03f */
[----:B-1----:R-:W1:Y:S01]  /*6670*/  S2R R5, SR_TID.X ;  /* 0x0000000000057919 */ /* 0x002e620000002100 */
[----:B------:R-:W-:Y:S01]  /*6680*/  USHF.R.U32.HI UR14, URZ, 0x4, UR14 ;  /* 0x000000043f0e7899 */ /* 0x000fe2000801160e */
[----:B------:R-:W-:Y:S01]  /*6690*/  IMAD.U32 R9, RZ, RZ, UR5 ;  /* 0x00000005ff097e24 */ /* 0x000fe2000f8e00ff */
[----:B------:R-:W-:Y:S01]  /*66a0*/  UIADD3 UR15, UR6, 0x6, URZ ;  /* 0x00000006060f7890 */ /* 0x000fe2000fffe03f */
[----:B------:R-:W-:Y:S01]  /*66b0*/  ISETP.NE.AND P3, PT, R17, RZ, PT ;  /* 0x000000ff1100720c */ /* 0x000fe20003f65270 */
[----:B------:R-:W-:Y:S02]  /*66c0*/  ULOP3.LUT UR20, UR14, 0x3fff, URZ, 0xc0, !UPT ;  /* 0x00003fff0e147892 */ /* 0x000fe4000f8ec03f */
[----:B------:R-:W-:Y:S02]  /*66d0*/  UIADD3 UR18, UR6, 0x4, URZ ;  /* 0x0000000406127890 */ /* 0x000fe4000fffe03f */
[----:B------:R-:W-:Y:S02]  /*66e0*/  ULEA UR14, UR37, UR4, 0xc ;  /* 0x00000004250e7291 */ /* 0x000fe4000f8e603f */
[----:B------:R-:W-:Y:S01]  /*66f0*/  ULOP3.LUT UR6, UR20, 0x10000, URZ, 0xfc, !UPT ;  /* 0x0001000014067892 */ /* 0x000fe2000f8efc3f */
[----:B------:R-:W-:Y:S01]  /*6700*/  UMOV UR23, 0x40000040 ;  /* 0x4000004000177882 */ /* 0x000fe20000000000 */
[----:B------:R-:W-:Y:S01]  /*6710*/  UMOV UR21, 0x40000040 ;  /* 0x4000004000157882 */ /* 0x000fe20000000000 */
[----:B------:R-:W-:-:S02]  /*6720*/  UIADD3 UR24, UR14, 0x800, URZ ;  /* 0x000008000e187890 */ /* 0x000fc4000fffe03f */
[----:B------:R-:W-:Y:S02]  /*6730*/  UMOV UR22, UR14 ;  /* 0x0000000e00167c82 */ /* 0x000fe40008000000 */
[----:B------:R-:W-:Y:S01]  /*6740*/  UMOV UR20, UR6 ;  /* 0x0000000600147c82 */ /* 0x000fe20008000000 */
[----:B------:R-:W-:Y:S01]  /*6750*/  UIADD3 UR25, UR6, 0x800, URZ ;  /* 0x0000080006197890 */ /* 0x000fe2000fffe03f */
[----:B------:R-:W-:Y:S01]  /*6760*/  HGMMA.64x64x16.F32.BF16 R152, gdesc[UR20], R152, gsb0 ;  /* 0x00e00000149879f0 */ /* 0x000fe20008001898 */
[----:B------:R-:W-:Y:S01]  /*6770*/  UIADD3 UR22, UR14, 0x2, URZ ;  /* 0x000000020e167890 */ /* 0x000fe2000fffe03f */
[----:B------:R-:W-:Y:S01]  /*6780*/  UMOV UR20, UR19 ;  /* 0x0000001300147c82 */ /* 0x000fe20008000000 */
[----:B------:R-:W-:Y:S01]  /*6790*/  UMOV UR21, 0x40000040 ;  /* 0x4000004000157882 */ /* 0x000fe20000000000 */
[----:B------:R-:W-:Y:S01]  /*67a0*/  UMOV UR23, 0x40000040 ;  /* 0x4000004000177882 */ /* 0x000fe20000000000 */
[----:B-1----:R-:W-:-:S05]  /*67b0*/  SHF.R.U32.HI R5, RZ, 0x7, R5 ;  /* 0x00000007ff057819 */ /* 0x002fca0000011605 */
[----:B0-2---:R-:W0:Y:S01]  /*67c0*/  SHFL.IDX PT, R4, R5, RZ, 0x1f ;  /* 0x00001fff05047589 */ /* 0x005e2200000e0000 */
[----:B------:R-:W-:Y:S02]  /*67d0*/  WARPGROUP.DEPBAR.LE gsb0, 0x0 ;  /* 0x00008000000079c5 */ /* 0x000fe40000010000 */
[----:B------:R-:W-:-:S06]  /*67e0*/  WARPGROUP.ARRIVE ;  /* 0x00000000000079c5 */ /* 0x000fcc0000000000 */
[----:B------:R-:W-:Y:S01]  /*67f0*/  HGMMA.64x64x16.F32.BF16 R152, gdesc[UR20], R152, gsb0 ;  /* 0x00e00000149879f0 */ /* 0x000fe20008001898 */
[----:B------:R-:W-:Y:S01]  /*6800*/  UIADD3 UR22, UR14, 0x4, URZ ;  /* 0x000000040e167890 */ /* 0x000fe2000fffe03f */
[----:B------:R-:W-:Y:S01]  /*6810*/  UMOV UR20, UR18 ;  /* 0x0000001200147c82 */ /* 0x000fe20008000000 */
[----:B------:R-:W-:Y:S01]  /*6820*/  UMOV UR21, 0x40000040 ;  /* 0x4000004000157882 */ /* 0x000fe20000000000 */
[----:B------:R-:W-:Y:S01]  /*6830*/  UMOV UR23, 0x40000040 ;  /* 0x4000004000177882 */ /* 0x000fe20000000000 */
[----:B------:R-:W-:Y:S02]  /*6840*/  WARPGROUP.DEPBAR.LE gsb0, 0x0 ;  /* 0x00008000000079c5 */ /* 0x000fe40000010000 */
[----:B------:R-:W-:-:S06]  /*6850*/  WARPGROUP.ARRIVE ;  /* 0x00000000000079c5 */ /* 0x000fcc0000000000 */
[----:B------:R-:W-:Y:S01]  /*6860*/  HGMMA.64x64x16.F32.BF16 R152, gdesc[UR20], R152, gsb0 ;  /* 0x00e00000149879f0 */ /* 0x000fe20008001898 */
[----:B------:R-:W-:Y:S01]  /*6870*/  UIADD3 UR22, UR14, 0x6, URZ ;  /* 0x000000060e167890 */ /* 0x000fe2000fffe03f */
[----:B------:R-:W-:Y:S01]  /*6880*/  UMOV UR20, UR15 ;  /* 0x0000000f00147c82 */ /* 0x000fe20008000000 */
[----:B------:R-:W-:Y:S01]  /*6890*/  UMOV UR21, 0x40000040 ;  /* 0x4000004000157882 */ /* 0x000fe20000000000 */
[----:B------:R-:W-:Y:S01]  /*68a0*/  UMOV UR23, 0x40000040 ;  /* 0x4000004000177882 */ /* 0x000fe20000000000 */
        /* <DEDUP_REMOVED lines=111> */
[----:B------:R-:W-:Y:S01]  /*6fa0*/  UIADD3 UR25, UR6, 0xa00, URZ ;  /* 0x00000a0006197890 */ /* 0x000fe2000fffe03f */
[----:B------:R-:W-:Y:S02]  /*6fb0*/  WARPGROUP.DEPBAR.LE gsb0, 0x0 ;  /* 0x00008000000079c5 */ /* 0x000fe40000010000 */
[----:B------:R-:W-:-:S06]  /*6fc0*/  WARPGROUP.ARRIVE ;  /* 0x00000000000079c5 */ /* 0x000fcc0000000000 */
[----:B------:R-:W-:Y:S01]  /*6fd0*/  HGMMA.64x64x16.F32.BF16 R152, gdesc[UR20], R152, gsb0 ;  /* 0x00e00000149879f0 */ /* 0x000fe20008001898 */
[----:B------:R-:W-:Y:S01]  /*6fe0*/  UMOV UR20, 0x28 ;  /* 0x0000002800147882 */ /* 0x000fe20000000000 */
[----:B------:R-:W-:Y:S01]  /*6ff0*/  UMOV UR21, 0xa00 ;  /* 0x00000a0000157882 */ /* 0x000fe20000000000 */
[----:B------:R-:W-:Y:S02]  /*7000*/  USEL UR20, UR20, 0x26, UP0 ;  /* 0x0000002614147887 */ /* 0x000fe40008000000 */
[----:B------:R-:W-:Y:S02]  /*7010*/  USEL UR21, UR21, 0x980, UP0 ;  /* 0x0000098015157887 */ /* 0x000fe40008000000 */
[----:B------:R-:W-:Y:S02]  /*7020*/  ULOP3.LUT UR20, UR20, 0x6, URZ, 0xc0, !UPT ;  /* 0x0000000614147892 */ /* 0x000fe4000f8ec03f */
[----:B------:R-:W-:Y:S01]  /*7030*/  ULOP3.LUT UR21, UR21, 0xa00, URZ, 0xc0, !UPT ;  /* 0x00000a0015157892 */ /* 0x000fe2000f8ec03f */
[----:B------:R-:W-:-:S03]  /*7040*/  UMOV UR23, 0x40000040 ;  /* 0x4000004000177882 */ /* 0x000fc60000000000 */
[----:B------:R-:W-:Y:S02]  /*7050*/  UIADD3 UR22, UR20, UR21, UR6 ;  /* 0x0000001514167290 */ /* 0x000fe4000fffe006 */
[----:B------:R-:W-:-:S03]  /*7060*/  UIADD3 UR24, UR20, UR21, UR14 ;  /* 0x0000001514187290 */ /* 0x000fc6000fffe00e */
[----:B------:R-:W-:Y:S02]  /*7070*/  UMOV UR21, 0x40000040 ;  /* 0x4000004000157882 */ /* 0x000fe40000000000 */
[----:B------:R-:W-:Y:S02]  /*7080*/  UMOV UR20, UR22 ;  /* 0x0000001600147c82 */ /* 0x000fe40008000000 */
[----:B------:R-:W-:Y:S01]  /*7090*/  UMOV UR22, UR24 ;  /* 0x0000001800167c82 */ /* 0x000fe20008000000 */
        /* <DEDUP_REMOVED lines=112> */
[----:B------:R-:W-:Y:S01]  /*77a0*/  ULDC UR15, c[0x0][0xa80] ;  /* 0x0002a000000f7ab9 */ /* 0x000fe20000000800 */
        /* <DEDUP_REMOVED lines=42> */
[----:B------:R-:W-:-:S02]  /*7a50*/  @!P1 VIADD R5, R9, 0x38840 ;  /* 0x0003884009059836 */ /* 0x000fc40000000000 */
[----:B------:R-:W-:Y:S01]  /*7a60*/  FMUL.FTZ R8, R8, UR15 ;  /* 0x0000000f08087c20 */ /* 0x000fe20008410000 */
[----:B------:R-:W-:Y:S01]  /*7a70*/  MUFU.EX2 R152, R152 ;  /* 0x0000009800987308 */ /* 0x000fe20000000800 */
[----:B------:R-:W-:Y:S01]  /*7a80*/  @!P1 VIADD R9, R9, 0x38860 ;  /* 0x0003886009099836 */ /* 0x000fe20000000000 */
[----:B------:R-:W-:-:S04]  /*7a90*/  @!P1 PRMT R5, RZ, 0x654, R5 ;  /* 0x00000654ff059816 */ /* 0x000fc80000000005 */
[----:B------:R-:W-:Y:S01]  /*7aa0*/  @!P1 PRMT R9, RZ, 0x654, R9 ;  /* 0x00000654ff099816 */ /* 0x000fe20000000009 */
[----:B------:R0:W-:Y:S01]  /*7ab0*/  @!P1 SYNCS.ARRIVE.TRANS64.RED.A1T0 RZ, [R5+URZ], RZ ;  /* 0x000000ff05ff99a7 */ /* 0x0001e2000810043f */
[----:B------:R-:W1:Y:S01]  /*7ac0*/  MUFU.EX2 R8, R8 ;  /* 0x0000000800087308 */ /* 0x000e620000000800 */
[----:B0-----:R-:W-:-:S07]  /*7ad0*/  FMNMX.FTZ R5, R154, R6, !PT ;  /* 0x000000069a057209 */ /* 0x001fce0007810000 */
[----:B------:R-:W0:Y:S01]  /*7ae0*/  MUFU.EX2 R153, R153 ;  /* 0x0000009900997308 */ /* 0x000e220000000800 */
[----:B------:R-:W-:-:S04]  /*7af0*/  FMNMX.FTZ R5, R155, R5, !PT ;  /* 0x000000059b057209 */ /* 0x000fc80007810000 */
[----:B------:R-:W-:-:S03]  /*7b00*/  FMNMX.FTZ R5, R158, R5, !PT ;  /* 0x000000059e057209 */ /* 0x000fc60007810000 */
[----:B------:R-:W2:Y:S01]  /*7b10*/  MUFU.EX2 R156, R156 ;  /* 0x0000009c009c7308 */ /* 0x000ea20000000800 */
[----:B-1----:R-:W-:Y:S01]  /*7b20*/  FFMA.FTZ R3, R8, R3, R152 ;  /* 0x0000000308037223 */ /* 0x002fe20000010098 */
[-C--:B------:R-:W-:Y:S01]  /*7b30*/  FMUL.FTZ R24, R24, R8.reuse ;  /* 0x0000000818187220 */ /* 0x080fe20000410000 */
[----:B------:R-:W-:Y:S01]  /*7b40*/  FMNMX.FTZ R5, R159, R5, !PT ;  /* 0x000000059f057209 */ /* 0x000fe20007810000 */
[-C--:B------:R-:W-:Y:S01]  /*7b50*/  FMUL.FTZ R25, R25, R8.reuse ;  /* 0x0000000819197220 */ /* 0x080fe20000410000 */
[-C--:B------:R-:W-:Y:S01]  /*7b60*/  FMUL.FTZ R28, R28, R8.reuse ;  /* 0x000000081c1c7220 */ /* 0x080fe20000410000 */
[----:B------:R-:W-:Y:S01]  /*7b70*/  FMUL.FTZ R29, R29, R8 ;  /* 0x000000081d1d7220 */ /* 0x000fe20000410000 */
[----:B------:R-:W-:Y:S01]  /*7b80*/  FMNMX.FTZ R5, R162, R5, !PT ;  /* 0x00000005a2057209 */ /* 0x000fe20007810000 */
[----:B------:R-:W1:Y:S01]  /*7b90*/  MUFU.EX2 R157, R157 ;  /* 0x0000009d009d7308 */ /* 0x000e620000000800 */
[C---:B0-----:R-:W-:Y:S01]  /*7ba0*/  FADD.FTZ R3, R153.reuse, R3 ;  /* 0x0000000399037221 */ /* 0x041fe20000010000 */
[----:B------:R-:W-:Y:S01]  /*7bb0*/  F2FP.BF16.F32.PACK_AB R152, R153, R152 ;  /* 0x000000989998723e */ /* 0x000fe200000010ff */
[-C--:B------:R-:W-:Y:S01]  /*7bc0*/  FMUL.FTZ R32, R32, R8.reuse ;  /* 0x0000000820207220 */ /* 0x080fe20000410000 */
[----:B------:R-:W-:Y:S01]  /*7bd0*/  FMNMX.FTZ R5, R163, R5, !PT ;  /* 0x00000005a3057209 */ /* 0x000fe20007810000 */
[-C--:B------:R-:W-:Y:S01]  /*7be0*/  FMUL.FTZ R33, R33, R8.reuse ;  /* 0x0000000821217220 */ /* 0x080fe20000410000 */
[-C--:B------:R-:W-:Y:S01]  /*7bf0*/  FMUL.FTZ R36, R36, R8.reuse ;  /* 0x0000000824247220 */ /* 0x080fe20000410000 */
[-C--:B------:R-:W-:Y:S01]  /*7c00*/  FMUL.FTZ R37, R37, R8.reuse ;  /* 0x0000000825257220 */ /* 0x080fe20000410000 */
[----:B------:R-:W-:Y:S01]  /*7c10*/  FMNMX.FTZ R5, R166, R5, !PT ;  /* 0x00000005a6057209 */ /* 0x000fe20007810000 */
[----:B------:R-:W0:Y:S01]  /*7c20*/  MUFU.EX2 R160, R160 ;  /* 0x000000a000a07308 */ /* 0x000e220000000800 */
[----:B--2---:R-:W-:Y:S01]  /*7c30*/  FADD.FTZ R3, R156, R3 ;  /* 0x000000039c037221 */ /* 0x004fe20000010000 */
[-C--:B------:R-:W-:Y:S01]  /*7c40*/  FMUL.FTZ R40, R40, R8.reuse ;  /* 0x0000000828287220 */ /* 0x080fe20000410000 */
[----:B------:R-:W-:Y:S01]  /*7c50*/  FMNMX.FTZ R5, R167, R5, !PT ;  /* 0x00000005a7057209 */ /* 0x000fe20007810000 */
[-C--:B------:R-:W-:Y:S01]  /*7c60*/  FMUL.FTZ R41, R41, R8.reuse ;  /* 0x0000000829297220 */ /* 0x080fe20000410000 */
[-C--:B------:R-:W-:Y:S01]  /*7c70*/  FMUL.FTZ R44, R44, R8.reuse ;  /* 0x000000082c2c7220 */ /* 0x080fe20000410000 */
[-C--:B------:R-:W-:Y:S01]  /*7c80*/  FMUL.FTZ R45, R45, R8.reuse ;  /* 0x000000082d2d7220 */ /* 0x080fe20000410000 */
[----:B------:R-:W-:Y:S01]  /*7c90*/  FMNMX.FTZ R5, R170, R5, !PT ;  /* 0x00000005aa057209 */ /* 0x000fe20007810000 */
[----:B------:R-:W2:Y:S01]  /*7ca0*/  MUFU.EX2 R161, R161 ;  /* 0x000000a100a17308 */ /* 0x000ea20000000800 */
[----:B-1----:R-:W-:Y:S01]  /*7cb0*/  FADD.FTZ R3, R157, R3 ;  /* 0x000000039d037221 */ /* 0x002fe20000010000 */
[-C--:B------:R-:W-:Y:S01]  /*7cc0*/  FMUL.FTZ R48, R48, R8.reuse ;  /* 0x0000000830307220 */ /* 0x080fe20000410000 */
[----:B------:R-:W-:Y:S01]  /*7cd0*/  FMNMX.FTZ R5, R171, R5, !PT ;  /* 0x00000005ab057209 */ /* 0x000fe20007810000 */
[-C--:B------:R-:W-:Y:S01]  /*7ce0*/  FMUL.FTZ R49, R49, R8.reuse ;  /* 0x0000000831317220 */ /* 0x080fe20000410000 */
[-C--:B------:R-:W-:Y:S01]  /*7cf0*/  FMUL.FTZ R52, R52, R8.reuse ;  /* 0x0000000834347220 */ /* 0x080fe20000410000 */
[-C--:B------:R-:W-:Y:S01]  /*7d00*/  FMUL.FTZ R53, R53, R8.reuse ;  /* 0x0000000835357220 */ /* 0x080fe20000410000 */
[----:B------:R-:W-:Y:S01]  /*7d10*/  FMNMX.FTZ R5, R174, R5, !PT ;  /* 0x00000005ae057209 */ /* 0x000fe20007810000 */
[----:B------:R-:W1:Y:S01]  /*7d20*/  MUFU.EX2 R164, R164 ;  /* 0x000000a400a47308 */ /* 0x000e620000000800 */
[----:B0-----:R-:W-:Y:S01]  /*7d30*/  FADD.FTZ R3, R160, R3 ;  /* 0x00000003a0037221 */ /* 0x001fe20000010000 */
        /* <DEDUP_REMOVED lines=21> */
[-C--:B------:R-:W-:Y:S01]  /*7e90*/  FMUL.FTZ R80, R80, R8.reuse ;  /* 0x0000000850507220 */ /* 0x080fe20000410000 */
[----:B------:R-:W1:Y:S01]  /*7ea0*/  SHFL.BFLY PT, R10, R5, 0x2, 0x1f ;  /* 0x0c401f00050a7f89 */ /* 0x000e6200000e0000 */
        /* <DEDUP_REMOVED lines=22> */
[----:B------:R-:W-:Y:S01]  /*8010*/  FMUL.FTZ R113, R113, R8 ;  /* 0x0000000871717220 */ /* 0x000fe20000410000 */
[----:B-1----:R-:W-:Y:S01]  /*8020*/  FMNMX.FTZ R5, R5, R10, !PT ;  /* 0x0000000a05057209 */ /* 0x002fe20007810000 */
[----:B------:R-:W1:Y:S01]  /*8030*/  MUFU.EX2 R176, R176 ;  /* 0x000000b000b07308 */ /* 0x000e620000000800 */
[----:B0-----:R-:W-:Y:S01]  /*8040*/  FADD.FTZ R3, R172, R3 ;  /* 0x00000003ac037221 */ /* 0x001fe20000010000 */
[-C--:B------:R-:W-:Y:S01]  /*8050*/  FMUL.FTZ R116, R116, R8.reuse ;  /* 0x0000000874747220 */ /* 0x080fe20000410000 */
[-C--:B------:R-:W-:Y:S01]  /*8060*/  FMUL.FTZ R117, R117, R8.reuse ;  /* 0x0000000875757220 */ /* 0x080fe20000410000 */
[----:B------:R-:W0:Y:S01]  /*8070*/  SHFL.BFLY PT, R10, R5, 0x1, 0x1f ;  /* 0x0c201f00050a7f89 */ /* 0x000e2200000e0000 */
[-C--:B------:R-:W-:Y:S01]  /*8080*/  FMUL.FTZ R120, R120, R8.reuse ;  /* 0x0000000878787220 */ /* 0x080fe20000410000 */
[-C--:B------:R-:W-:Y:S01]  /*8090*/  FMUL.FTZ R121, R121, R8.reuse ;  /* 0x0000000879797220 */ /* 0x080fe20000410000 */
[-C--:B------:R-:W-:Y:S01]  /*80a0*/  FMUL.FTZ R124, R124, R8.reuse ;  /* 0x000000087c7c7220 */ /* 0x080fe20000410000 */
[----:B------:R-:W3:Y:S01]  /*80b0*/  MUFU.EX2 R177, R177 ;  /* 0x000000b100b17308 */ /* 0x000ee20000000800 */
        /* <DEDUP_REMOVED lines=8> */
[----:B-1----:R-:W-:Y:S01]  /*8140*/  FADD.FTZ R3, R176, R3 ;  /* 0x00000003b0037221 */ /* 0x002fe20000010000 */
[-C--:B------:R-:W-:Y:S01]  /*8150*/  FMUL.FTZ R137, R137, R8.reuse ;  /* 0x0000000889897220 */ /* 0x080fe20000410000 */
[-C--:B------:R-:W-:Y:S01]  /*8160*/  FMUL.FTZ R140, R140, R8.reuse ;  /* 0x000000088c8c7220 */ /* 0x080fe20000410000 */
[-C--:B------:R-:W-:Y:S01]  /*8170*/  FMUL.FTZ R141, R141, R8.reuse ;  /* 0x000000088d8d7220 */ /* 0x080fe20000410000 */
[-C--:B------:R-:W-:Y:S01]  /*8180*/  FMUL.FTZ R144, R144, R8.reuse ;  /* 0x0000000890907220 */ /* 0x080fe20000410000 */
[-C--:B------:R-:W-:Y:S01]  /*8190*/  FMUL.FTZ R145, R145, R8.reuse ;  /* 0x0000000891917220 */ /* 0x080fe20000410000 */
[-C--:B------:R-:W-:Y:S01]  /*81a0*/  FMUL.FTZ R148, R148, R8.reuse ;  /* 0x0000000894947220 */ /* 0x080fe20000410000 */
[----:B------:R-:W-:Y:S01]  /*81b0*/  FMUL.FTZ R149, R149, R8 ;  /* 0x0000000895957220 */ /* 0x000fe20000410000 */
[----:B---3--:R-:W-:Y:S01]  /*81c0*/  FADD.FTZ R3, R177, R3 ;  /* 0x00000003b1037221 */ /* 0x008fe20000010000 */
[----:B0-----:R-:W-:Y:S01]  /*81d0*/  FMNMX.FTZ R5, R5, R10, !PT ;  /* 0x0000000a05057209 */ /* 0x001fe20007810000 */
[----:B------:R-:W-:Y:S01]  /*81e0*/  IMAD.U32 R10, RZ, RZ, UR10 ;  /* 0x0000000aff0a7e24 */ /* 0x000fe2000f8e00ff */
[----:B------:R-:W-:-:S03]  /*81f0*/  ULEA UR10, UR37, UR7, 0xc ;  /* 0x00000007250a7291 */ /* 0x000fc6000f8e603f */
[----:B------:R-:W-:Y:S01]  /*8200*/  FADD.FTZ R6, -R5, R6 ;  /* 0x0000000605067221 */ /* 0x000fe20000010100 */
[----:B------:R-:W-:Y:S02]  /*8210*/  @!P3 IMAD R10, R10, 0x40, R16 ;  /* 0x000000400a0ab824 */ /* 0x000fe400078e0210 */
[----:B--2---:R-:W-:Y:S01]  /*8220*/  FADD.FTZ R3, R180, R3 ;  /* 0x00000003b4037221 */ /* 0x004fe20000010000 */
[----:B------:R-:W-:Y:S01]  /*8230*/  UIADD3 UR14, UR10, 0x80, URZ ;  /* 0x000000800a0e7890 */ /* 0x000fe2000fffe03f */
[----:B------:R-:W-:Y:S01]  /*8240*/  FMUL.FTZ R6, R6, UR15 ;  /* 0x0000000f06067c20 */ /* 0x000fe20008410000 */
[----:B------:R-:W-:Y:S01]  /*8250*/  UMOV UR18, UR10 ;  /* 0x0000000a00127c82 */ /* 0x000fe20008000000 */
[----:B------:R-:W-:-:S04]  /*8260*/  @!P3 LEA R10, R10, UR41, 0x2 ;  /* 0x000000290a0abc11 */ /* 0x000fc8000f8e10ff */
[----:B------:R-:W0:Y:S01]  /*8270*/  MUFU.EX2 R6, R6 ;  /* 0x0000000600067308 */ /* 0x000e220000000800 */
[----:B------:R1:W-:Y:S02]  /*8280*/  @!P3 STS [R10+0x38400], R8 ;  /* 0x038400080a00b388 */ /* 0x0003e40000000800 */
[----:B-1----:R-:W-:Y:S02]  /*8290*/  IMAD.MOV.U32 R8, RZ, RZ, R4 ;  /* 0x000000ffff087224 */ /* 0x002fe400078e0004 */
        /* <DEDUP_REMOVED lines=10> */
[----:B0-----:R-:W-:Y:S01]  /*8340*/  FMUL.FTZ R10, R5, UR15 ;  /* 0x0000000f050a7c20 */ /* 0x001fe20008410000 */
[-C--:B------:R-:W-:Y:S01]  /*8350*/  FMUL.FTZ R43, R43, R6.reuse ;  /* 0x000000062b2b7220 */ /* 0x080fe20000410000 */
[-C--:B------:R-:W-:Y:S01]  /*8360*/  FMUL.FTZ R46, R46, R6.reuse ;  /* 0x000000062e2e7220 */ /* 0x080fe20000410000 */
[----:B------:R-:W-:Y:S01]  /*8370*/  FMUL.FTZ R47, R47, R6 ;  /* 0x000000062f2f7220 */ /* 0x000fe20000410000 */
[--C-:B------:R-:W-:Y:S01]  /*8380*/  FFMA.FTZ R154, R154, UR15, -R10.reuse ;  /* 0x0000000f9a9a7c23 */ /* 0x100fe2000801080a */
[--C-:B------:R-:W-:Y:S01]  /*8390*/  FFMA.FTZ R155, R155, UR15, -R10.reuse ;  /* 0x0000000f9b9b7c23 */ /* 0x100fe2000801080a */
[--C-:B------:R-:W-:Y:S01]  /*83a0*/  FFMA.FTZ R12, R166, UR15, -R10.reuse ;  /* 0x0000000fa60c7c23 */ /* 0x100fe2000801080a */
[--C-:B------:R-:W-:Y:S01]  /*83b0*/  FFMA.FTZ R158, R158, UR15, -R10.reuse ;  /* 0x0000000f9e9e7c23 */ /* 0x100fe2000801080a */
[----:B------:R0:W1:Y:S01]  /*83c0*/  MUFU.EX2 R153, R154 ;  /* 0x0000009a00997308 */ /* 0x0000620000000800 */
        /* <DEDUP_REMOVED lines=12> */
[----:B------:R-:W2:Y:S01]  /*8490*/  MUFU.EX2 R155, R155 ;  /* 0x0000009b009b7308 */ /* 0x000ea20000000800 */
[----:B0-----:R-:W-:Y:S01]  /*84a0*/  F2FP.BF16.F32.PACK_AB R154, R157, R156 ;  /* 0x0000009c9d9a723e */ /* 0x001fe200000010ff */
[----:B------:R-:W-:Y:S01]  /*84b0*/  FMUL.FTZ R50, R50, R6 ;  /* 0x0000000632327220 */ /* 0x000fe20000410000 */
[----:B------:R-:W-:Y:S01]  /*84c0*/  F2FP.BF16.F32.PACK_AB R156, R161, R160 ;  /* 0x000000a0a19c723e */ /* 0x000fe200000010ff */
[----:B-1----:R-:W-:Y:S01]  /*84d0*/  FFMA.FTZ R15, R6, R7, R153 ;  /* 0x00000007060f7223 */ /* 0x002fe20000010099 */
[----:B------:R-:W-:Y:S01]  /*84e0*/  F2FP.BF16.F32.PACK_AB R160, R169, R168 ;  /* 0x000000a8a9a0723e */ /* 0x000fe200000010ff */
[-C--:B------:R-:W-:Y:S01]  /*84f0*/  FMUL.FTZ R51, R51, R6.reuse ;  /* 0x0000000633337220 */ /* 0x080fe20000410000 */
[-C--:B------:R-:W-:Y:S01]  /*8500*/  FMUL.FTZ R54, R54, R6.reuse ;  /* 0x0000000636367220 */ /* 0x080fe20000410000 */
[----:B------:R0:W-:Y:S01]  /*8510*/  MUFU.EX2 R10, R158 ;  /* 0x0000009e000a7308 */ /* 0x0001e20000000800 */
        /* <DEDUP_REMOVED lines=8> */
[C---:B--2---:R-:W-:Y:S01]  /*85a0*/  FADD.FTZ R15, R155.reuse, R15 ;  /* 0x0000000f9b0f7221 */ /* 0x044fe20000010000 */
[----:B------:R-:W-:Y:S01]  /*85b0*/  F2FP.BF16.F32.PACK_AB R153, R155, R153 ;  /* 0x000000999b99723e */ /* 0x000fe200000010ff */
[----:B------:R-:W-:Y:S01]  /*85c0*/  FMUL.FTZ R70, R70, R6 ;  /* 0x0000000646467220 */ /* 0x000fe20000410000 */
[----:B0-----:R-:W-:Y:S01]  /*85d0*/  F2FP.BF16.F32.PACK_AB R158, R165, R164 ;  /* 0x000000a4a59e723e */ /* 0x001fe200000010ff */
[----:B------:R-:W-:Y:S01]  /*85e0*/  FMUL.FTZ R71, R71, R6 ;  /* 0x0000000647477220 */ /* 0x000fe20000410000 */
[----:B------:R-:W-:Y:S01]  /*85f0*/  F2FP.BF16.F32.PACK_AB R164, R177, R176 ;  /* 0x000000b0b1a4723e */ /* 0x000fe200000010ff */
        /* <DEDUP_REMOVED lines=8> */
[----:B------:R-:W-:Y:S01]  /*8680*/  FMUL.FTZ R87, R87, R6 ;  /* 0x0000000657577220 */ /* 0x000fe20000410000 */
[----:B------:R-:W2:Y:S01]  /*8690*/  MUFU.EX2 R14, R163 ;  /* 0x000000a3000e7308 */ /* 0x000ea20000000800 */
[----:B-1----:R-:W-:Y:S01]  /*86a0*/  F2FP.BF16.F32.PACK_AB R155, R11, R10 ;  /* 0x0000000a0b9b723e */ /* 0x002fe200000010ff */
[----:B------:R-:W-:Y:S01]  /*86b0*/  BAR.SYNC.DEFER_BLOCKING 0xf, 0x100 ;  /* 0x03c4000000007b1d */ /* 0x000fe20000010000 */
[----:B0-----:R-:W-:Y:S01]  /*86c0*/  F2FP.BF16.F32.PACK_AB R162, R173, R172 ;  /* 0x000000acada2723e */ /* 0x001fe200000010ff */
        /* <DEDUP_REMOVED lines=12> */
[----:B------:R-:W0:Y:S01]  /*8790*/  MUFU.EX2 R7, R167 ;  /* 0x000000a700077308 */ /* 0x000e220000000800 */
[----:B--2---:R-:W-:Y:S01]  /*87a0*/  F2FP.BF16.F32.PACK_AB R157, R14, R13 ;  /* 0x0000000d0e9d723e */ /* 0x004fe200000010ff */
[-C--:B------:R-:W-:Y:S01]  /*87b0*/  FMUL.FTZ R111, R111, R6.reuse ;  /* 0x000000066f6f7220 */ /* 0x080fe20000410000 */
[-C--:B------:R-:W-:Y:S01]  /*87c0*/  FMUL.FTZ R114, R114, R6.reuse ;  /* 0x0000000672727220 */ /* 0x080fe20000410000 */
[-C--:B------:R-:W-:Y:S01]  /*87d0*/  FMUL.FTZ R115, R115, R6.reuse ;  /* 0x0000000673737220 */ /* 0x080fe20000410000 */
[-C--:B------:R-:W-:Y:S01]  /*87e0*/  FMUL.FTZ R118, R118, R6.reuse ;  /* 0x0000000676767220 */ /* 0x080fe20000410000 */
[-C--:B------:R-:W-:Y:S01]  /*87f0*/  FMUL.FTZ R119, R119, R6.reuse ;  /* 0x0000000677777220 */ /* 0x080fe20000410000 */
[-C--:B------:R-:W-:Y:S01]  /*8800*/  FMUL.FTZ R122, R122, R6.reuse ;  /* 0x000000067a7a7220 */ /* 0x080fe20000410000 */
[----:B------:R-:W1:Y:S01]  /*8810*/  MUFU.EX2 R166, R181 ;  /* 0x000000b500a67308 */ /* 0x000e620000000800 */
        /* <DEDUP_REMOVED lines=14> */
[----:B------:R-:W-:Y:S01]  /*8900*/  FMUL.FTZ R147, R147, R6 ;  /* 0x0000000693937220 */ /* 0x000fe20000410000 */
[----:B------:R-:W0:Y:S01]  /*8910*/  MUFU.EX2 R171, R171 ;  /* 0x000000ab00ab7308 */ /* 0x000e220000000800 */
[C---:B-1----:R-:W-:Y:S01]  /*8920*/  FADD.FTZ R3, R166.reuse, R3 ;  /* 0x00000003a6037221 */ /* 0x042fe20000010000 */
[----:B------:R-:W-:Y:S01]  /*8930*/  F2FP.BF16.F32.PACK_AB R166, R166, R180 ;  /* 0x000000b4a6a6723e */ /* 0x000fe200000010ff */
[-C--:B------:R-:W-:Y:S01]  /*8940*/  FMUL.FTZ R150, R150, R6.reuse ;  /* 0x0000000696967220 */ /* 0x080fe20000410000 */
[----:B------:R-:W-:Y:S01]  /*8950*/  FMUL.FTZ R151, R151, R6 ;  /* 0x0000000697977220 */ /* 0x000fe20000410000 */
[----:B------:R1:W-:Y:S01]  /*8960*/  STSM.16.M88.4 [R19+0x36400], R152 ;  /* 0x0364009813007844 */ /* 0x0003e20000000200 */
[----:B------:R-:W-:Y:S01]  /*8970*/  FADD.FTZ R15, R10, R15 ;  /* 0x0000000f0a0f7221 */ /* 0x000fe20000010000 */
[----:B------:R-:W-:Y:S01]  /*8980*/  IMAD.MOV.U32 R6, RZ, RZ, R5 ;  /* 0x000000ffff067224 */ /* 0x000fe200078e0005 */
[----:B------:R-:W-:Y:S01]  /*8990*/  MUFU.EX2 R174, R174 ;  /* 0x000000ae00ae7308 */ /* 0x000fe20000000800 */
[----:B------:R1:W-:Y:S01]  /*89a0*/  STSM.16.M88.4 [R184], R156 ;  /* 0x0000009cb8007844 */ /* 0x0003e20000000200 */
[----:B------:R-:W-:-:S04]  /*89b0*/  FADD.FTZ R15, R11, R15 ;  /* 0x0000000f0b0f7221 */ /* 0x000fc80000010000 */
[----:B------:R-:W-:Y:S02]  /*89c0*/  FADD.FTZ R15, R13, R15 ;  /* 0x0000000f0d0f7221 */ /* 0x000fe40000010000 */
[----:B------:R-:W2:Y:S01]  /*89d0*/  MUFU.EX2 R175, R175 ;  /* 0x000000af00af7308 */ /* 0x000ea20000000800 */
[----:B0-----:R-:W-:Y:S01]  /*89e0*/  F2FP.BF16.F32.PACK_AB R161, R171, R170 ;  /* 0x000000aaaba1723e */ /* 0x001fe200000010ff */
[----:B------:R-:W-:-:S04]  /*89f0*/  FADD.FTZ R15, R14, R15 ;  /* 0x0000000f0e0f7221 */ /* 0x000fc80000010000 */
[----:B------:R-:W-:Y:S02]  /*8a00*/  FADD.FTZ R12, R12, R15 ;  /* 0x0000000f0c0c7221 */ /* 0x000fe40000010000 */
[----:B------:R-:W-:Y:S02]  /*8a10*/  MUFU.EX2 R178, R178 ;  /* 0x000000b200b27308 */ /* 0x000fe40000000800 */
[----:B------:R-:W-:-:S04]  /*8a20*/  FADD.FTZ R7, R7, R12 ;  /* 0x0000000c07077221 */ /* 0x000fc80000010000 */
[----:B------:R-:W-:Y:S02]  /*8a30*/  FADD.FTZ R170, R170, R7 ;  /* 0x00000007aaaa7221 */ /* 0x000fe40000010000 */
[----:B------:R-:W0:Y:S01]  /*8a40*/  MUFU.EX2 R179, R179 ;  /* 0x000000b300b37308 */ /* 0x000e220000000800 */
[----:B--2---:R-:W-:Y:S01]  /*8a50*/  F2FP.BF16.F32.PACK_AB R163, R175, R174 ;  /* 0x000000aeafa3723e */ /* 0x004fe200000010ff */
[----:B------:R-:W-:-:S04]  /*8a60*/  FADD.FTZ R171, R171, R170 ;  /* 0x000000aaabab7221 */ /* 0x000fc80000010000 */
[----:B------:R1:W-:Y:S01]  /*8a70*/  STSM.16.M88.4 [R186], R160 ;  /* 0x000000a0ba007844 */ /* 0x0003e20000000200 */
[----:B------:R-:W-:Y:S01]  /*8a80*/  FADD.FTZ R174, R174, R171 ;  /* 0x000000abaeae7221 */ /* 0x000fe20000010000 */
[----:B------:R-:W-:Y:S03]  /*8a90*/  MUFU.EX2 R182, R182 ;  /* 0x000000b600b67308 */ /* 0x000fe60000000800 */
[----:B------:R-:W-:-:S05]  /*8aa0*/  FADD.FTZ R175, R175, R174 ;  /* 0x000000aeafaf7221 */ /* 0x000fca0000010000 */
[----:B------:R-:W2:Y:S01]  /*8ab0*/  MUFU.EX2 R183, R183 ;  /* 0x000000b700b77308 */ /* 0x000ea20000000800 */
[----:B0-----:R-:W-:Y:S01]  /*8ac0*/  F2FP.BF16.F32.PACK_AB R165, R179, R178 ;  /* 0x000000b2b3a5723e */ /* 0x001fe200000010ff */
        /* <DEDUP_REMOVED lines=8> */
[----:B------:R-:W-:Y:S01]  /*8b50*/  UMOV UR18, UR14 ;  /* 0x0000000e00127c82 */ /* 0x000fe20008000000 */
[----:B------:R-:W-:Y:S01]  /*8b60*/  UMOV UR19, 0x40000040 ;  /* 0x4000004000137882 */ /* 0x000fe20000000000 */
[----:B------:R-:W-:Y:S02]  /*8b70*/  UIADD3 UR14, UR10, 0x100, URZ ;  /* 0x000001000a0e7890 */ /* 0x000fe4000fffe03f */
[----:B------:R-:W-:Y:S01]  /*8b80*/  UIADD3 UR10, UR10, 0x180, URZ ;  /* 0x000001800a0a7890 */ /* 0x000fe2000fffe03f */
[----:B------:R-:W-:Y:S02]  /*8b90*/  WARPGROUP.DEPBAR.LE gsb0, 0x0 ;  /* 0x00008000000079c5 */ /* 0x000fe40000010000 */
[----:B------:R-:W-:-:S15]  /*8ba0*/  WARPGROUP.ARRIVE ;  /* 0x00000000000079c5 */ /* 0x000fde0000000000 */
[----:B------:R-:W-:-:S05]  /*8bb0*/  NOP ;  /* 0x0000000000007918 */ /* 0x000fca0000000000 */
[----:B------:R-:W-:Y:S01]  /*8bc0*/  HGMMA.64x256x16.F32.BF16 R24, R156, gdesc[UR16].tnspB, R24, gsb0 ;  /* 0x43e000109c187df0 */ /* 0x000fe20008001818 */
[----:B------:R-:W-:Y:S01]  /*8bd0*/  UMOV UR18, UR14 ;  /* 0x0000000e00127c82 */ /* 0x000fe20008000000 */
[----:B------:R-:W-:Y:S01]  /*8be0*/  UMOV UR19, 0x40000040 ;  /* 0x4000004000137882 */ /* 0x000fe20000000000 */
[----:B------:R-:W-:Y:S02]  /*8bf0*/  WARPGROUP.DEPBAR.LE gsb0, 0x0 ;  /* 0x00008000000079c5 */ /* 0x000fe40000010000 */
[----:B------:R-:W-:-:S15]  /*8c00*/  WARPGROUP.ARRIVE ;  /* 0x00000000000079c5 */ /* 0x000fde0000000000 */
[----:B------:R-:W-:-:S08]  /*8c10*/  NOP ;  /* 0x0000000000007918 */ /* 0x000fd00000000000 */
        /* <DEDUP_REMOVED lines=19> */
.L_x_1073:
[----:B------:R-:W2:Y:S01]  /*8d50*/  SHFL.BFLY PT, R0, R3, 0x2, 0x1f ;  /* 0x0c401f0003007f89 */ /* 0x000ea200000e0000 */
[----:B01----:R-:W-:Y:S01]  /*8d60*/  IMAD.MOV.U32 R152, RZ, RZ, -0x800000 ;  /* 0xff800000ff987424 */ /* 0x003fe200078e00ff */
[----:B------:R-:W-:Y:S02]  /*8d70*/  UIADD3 UR40, UR40, 0x1, URZ ;  /* 0x0000000128287890 */ /* 0x000fe4000fffe03f */
[----:B------:R-:W0:Y:S01]  /*8d80*/  SHFL.BFLY PT, R6, R7, 0x2, 0x1f ;  /* 0x0c401f0007067f89 */ /* 0x000e2200000e0000 */
[----:B------:R-:W-:Y:S08]  /*8d90*/  BAR.ARV 0x8, 0x100 ;  /* 0x0204000000007b1d */ /* 0x000ff00000002000 */
[----:B------:R-:W-:Y:S01]  /*8da0*/  BAR.SYNC.DEFER_BLOCKING 0xf, 0x100 ;  /* 0x03c4000000007b1d */ /* 0x000fe20000010000 */
[----:B--2---:R-:W-:Y:S01]  /*8db0*/  FADD.FTZ R0, R0, R3 ;  /* 0x0000000300007221 */ /* 0x004fe20000010000 */
[----:B------:R-:W-:-:S02]  /*8dc0*/  IMAD.U32 R3, RZ, RZ, UR15 ;  /* 0x0000000fff037e24 */ /* 0x000fc4000f8e00ff */
[----:B0-----:R-:W-:Y:S02]  /*8dd0*/  FADD.FTZ R6, R6, R7 ;  /* 0x0000000706067221 */ /* 0x001fe40000010000 */
[----:B------:R-:W0:Y:S04]  /*8de0*/  SHFL.BFLY PT, R9, R0, 0x1, 0x1f ;  /* 0x0c201f0000097f89 */ /* 0x000e2800000e0000 */
[----:B------:R-:W1:Y:S01]  /*8df0*/  SHFL.BFLY PT, R11, R6, 0x1, 0x1f ;  /* 0x0c201f00060b7f89 */ /* 0x000e6200000e0000 */
[----:B0-----:R-:W-:Y:S01]  /*8e00*/  FADD.FTZ R10, R0, R9 ;  /* 0x00000009000a7221 */ /* 0x001fe20000010000 */
[----:B-1----:R-:W-:-:S04]  /*8e10*/  FADD.FTZ R11, R6, R11 ;  /* 0x0000000b060b7221 */ /* 0x002fc80000010000 */
[----:B------:R-:W-:Y:S02]  /*8e20*/  FSETP.NE.FTZ.AND P0, PT, R10, RZ, PT ;  /* 0x000000ff0a00720b */ /* 0x000fe40003f15000 */
[----:B------:R-:W-:-:S11]  /*8e30*/  FSETP.NE.FTZ.AND P1, PT, R11, RZ, PT ;  /* 0x000000ff0b00720b */ /* 0x000fd60003f35000 */
[----:B------:R-:W0:Y:S01]  /*8e40*/  @P0 MUFU.LG2 R8, R10 ;  /* 0x0000000a00080308 */ /* 0x000e220000000c00 */
[----:B------:R-:W-:Y:S01]  /*8e50*/  @P0 FMUL.FTZ R7, R3, 0.69314718246459960938 ;  /* 0x3f31721803070820 */ /* 0x000fe20000410000 */
[----:B------:R-:W-:-:S06]  /*8e60*/  IMAD.MOV.U32 R3, RZ, RZ, -0x800000 ;  /* 0xff800000ff037424 */ /* 0x000fcc00078e00ff */
[----:B------:R-:W1:Y:S01]  /*8e70*/  @P1 MUFU.LG2 R9, R11 ;  /* 0x0000000b00091308 */ /* 0x000e620000000c00 */
[----:B0-----:R-:W-:-:S04]  /*8e80*/  @P0 FMUL.FTZ R8, R8, 0.69314718246459960938 ;  /* 0x3f31721808080820 */ /* 0x001fc80000410000 */
[----:B------:R-:W-:Y:S01]  /*8e90*/  @P0 FFMA.FTZ R3, R7, R4, R8 ;  /* 0x0000000407030223 */ /* 0x000fe20000010008 */
[----:B------:R-:W-:Y:S02]  /*8ea0*/  IMAD.U32 R7, RZ, RZ, UR15 ;  /* 0x0000000fff077e24 */ /* 0x000fe4000f8e00ff */
[----:B------:R-:W-:Y:S02]  /*8eb0*/  IMAD.MOV.U32 R4, RZ, RZ, RZ ;  /* 0x000000ffff047224 */ /* 0x000fe400078e00ff */
[----:B-1----:R-:W-:Y:S01]  /*8ec0*/  @P1 FMUL.FTZ R0, R9, 0.69314718246459960938 ;  /* 0x3f31721809001820 */ /* 0x002fe20000410000 */
[----:B------:R-:W-:-:S04]  /*8ed0*/  @P1 FMUL.FTZ R7, R7, 0.69314718246459960938 ;  /* 0x3f31721807071820 */ /* 0x000fc80000410000 */
[----:B------:R-:W-:Y:S01]  /*8ee0*/  @P1 FFMA.FTZ R152, R7, R5, R0 ;  /* 0x0000000507981223 */ /* 0x000fe20000010000 */
[----:B------:R-:W0:Y:S01]  /*8ef0*/  @P0 MUFU.RCP R4, R10 ;  /* 0x0000000a00040308 */ /* 0x000e220000001000 */
[----:B------:R-:W-:Y:S01]  /*8f00*/  ISETP.NE.AND P0, PT, R17, RZ, PT ;  /* 0x000000ff1100720c */ /* 0x000fe20003f05270 */
[----:B------:R-:W-:Y:S02]  /*8f10*/  IMAD.MOV.U32 R0, RZ, RZ, RZ ;  /* 0x000000ffff007224 */ /* 0x000fe400078e00ff */
[----:B------:R-:W-:Y:S01]  /*8f20*/  IMAD.U32 R5, RZ, RZ, UR37 ;  /* 0x00000025ff057e24 */ /* 0x000fe2000f8e00ff */
[----:B------:R-:W-:-:S03]  /*8f30*/  UIADD3 UR37, UR37, 0x1, URZ ;  /* 0x0000000125257890 */ /* 0x000fc6000fffe03f */
[----:B------:R-:W1:Y:S01]  /*8f40*/  @P1 MUFU.RCP R0, R11 ;  /* 0x0000000b00001308 */ /* 0x000e620000001000 */
[----:B------:R-:W-:-:S04]  /*8f50*/  UISETP.NE.AND UP0, UPT, UR37, 0x2, UPT ;  /* 0x000000022500788c */ /* 0x000fc8000bf05270 */
[----:B------:R-:W-:Y:S01]  /*8f60*/  USEL UR4, URZ, 0x1, UP0 ;  /* 0x000000013f047887 */ /* 0x000fe20008000000 */
[----:B------:R-:W-:Y:S01]  /*8f70*/  @!P0 IMAD R5, R5, 0x40, R16 ;  /* 0x0000004005058824 */ /* 0x000fe200078e0210 */
[----:B------:R-:W-:Y:S01]  /*8f80*/  USEL UR37, UR37, URZ, UP0 ;  /* 0x0000003f25257287 */ /* 0x000fe20008000000 */
[-C--:B0-----:R-:W-:Y:S01]  /*8f90*/  FMUL.FTZ R24, R24, R4.reuse ;  /* 0x0000000418187220 */ /* 0x081fe20000410000 */
[-C--:B------:R-:W-:Y:S02]  /*8fa0*/  FMUL.FTZ R25, R25, R4.reuse ;  /* 0x0000000419197220 */ /* 0x080fe40000410000 */
[----:B------:R-:W-:Y:S01]  /*8fb0*/  @!P0 LEA R5, R5, UR41, 0x2 ;  /* 0x0000002905058c11 */ /* 0x000fe2000f8e10ff */
[-C--:B------:R-:W-:Y:S01]  /*8fc0*/  FMUL.FTZ R28, R28, R4.reuse ;  /* 0x000000041c1c7220 */ /* 0x080fe20000410000 */
[-C--:B------:R-:W-:Y:S01]  /*8fd0*/  FMUL.FTZ R29, R29, R4.reuse ;  /* 0x000000041d1d7220 */ /* 0x080fe20000410000 */
[-C--:B------:R-:W-:Y:S01]  /*8fe0*/  FMUL.FTZ R32, R32, R4.reuse ;  /* 0x0000000420207220 */ /* 0x080fe20000410000 */
[-C--:B------:R-:W-:Y:S01]  /*8ff0*/  FMUL.FTZ R33, R33, R4.reuse ;  /* 0x0000000421217220 */ /* 0x080fe20000410000 */
[----:B------:R0:W-:Y:S01]  /*9000*/  @!P0 STS [R5+0x38400], R4 ;  /* 0x0384000405008388 */ /* 0x0001e20000000800 */
        /* <DEDUP_REMOVED lines=124> */
[----:B------:R-:W-:Y:S01]  /*97d0*/  ULOP3.LUT UR36, UR36, UR4, URZ, 0x3c, !UPT ;  /* 0x0000000424247292 */ /* 0x000fe2000f8e3c3f */
[----:B0-----:R-:W-:Y:S11]  /*97e0*/  BAR.ARV 0xe, 0x100 ;  /* 0x0384000000007b1d */ /* 0x001ff60000002000 */
.L_x_1058:
[----:B------:R-:W0:Y:S08]  /*97f0*/  S2UR UR4, SR_CgaCtaId ;  /* 0x00000000000479c3 */ /* 0x000e300000008800 */
[----:B------:R-:W-:Y:S06]  /*9800*/  BAR.SYNC.DEFER_BLOCKING 0x5, 0x180 ;  /* 0x0146000000007b1d */ /* 0x000fec0000010000 */
[----:B------:R-:W-:Y:S01]  /*9810*/  UMOV UR41, 0x400 ;  /* 0x0000040000297882 */ /* 0x000fe20000000000 */
[----:B------:R-:W-:Y:S01]  /*9820*/  BSSY B0, `(.L_x_1083) ;  /* 0x0000480000007945 */ /* 0x000fe20003800000 */
[----:B0-----:R-:W-:-:S09]  /*9830*/  ULEA UR41, UR4, UR41, 0x18 ;  /* 0x0000002904297291 */ /* 0x001fd2000f8ec03f */
[----:B------:R-:W0:Y:S02]  /*9840*/  LDS.128 R4, [UR41+0x388d0] ;  /* 0x0388d029ff047984 */ /* 0x000e240008000c00 */
[----:B0-----:R-:W-:Y:S02]  /*9850*/  R2UR UR4, R5 ;  /* 0x00000000050472ca */ /* 0x001fe400000e0000 */
[----:B------:R-:W-:Y:S01]  /*9860*/  R2UR UR5, R7 ;  /* 0x00000000070572ca */ /* 0x000fe200000e0000 */
[----:B------:R-:W-:Y:S06]  /*9870*/  BAR.ARV 0x4, 0x180 ;  /* 0x0106000000007b1d */ /* 0x000fec0000002000 */
[----:B------:R-:W-:Y:S08]  /*9880*/  @P0 BRA `(.L_x_1084) ;  /* 0x0000003800200947 */ /* 0x000ff00003800000 */
[----:B------:R-:W2:Y:S01]  /*9890*/  LDL R0, [R1+0x70] ;  /* 0x0000700001007983 */ /* 0x000ea20000100800 */
[----:B------:R-:W0:Y:S01]  /*98a0*/  S2UR UR8, SR_SWINHI ;  /* 0x00000000000879c3 */ /* 0x000e220000002f00 */
[----:B------:R-:W-:Y:S01]  /*98b0*/  F2FP.BF16.F32.PACK_AB R23, R71, R70 ;  /* 0x000000464717723e */ /* 0x000fe200000010ff */
[----:B------:R-:W-:Y:S01]  /*98c0*/  UMOV UR6, UR41 ;  /* 0x0000002900067c82 */ /* 0x000fe20008000000 */
[----:B0-----:R-:W-:Y:S01]  /*98d0*/  UMOV UR7, UR8 ;  /* 0x0000000800077c82 */ /* 0x001fe20008000000 */
[----:B------:R-:W-:Y:S02]  /*98e0*/  IMAD.U32 R4, RZ, RZ, UR6 ;  /* 0x00000006ff047e24 */ /* 0x000fe4000f8e00ff */
[----:B------:R-:W-:Y:S01]  /*98f0*/  IMAD.U32 R5, RZ, RZ, UR7 ;  /* 0x00000007ff057e24 */ /* 0x000fe2000f8e00ff */
[----:B------:R-:W-:Y:S01]  /*9900*/  ULDC.64 UR6, c[0x0][0xd08] ;  /* 0x0003420000067ab9 */ /* 0x000fe20000000a00 */
[----:B------:R-:W-:Y:S01]  /*9910*/  BAR.SYNC.DEFER_BLOCKING 0x1, 0x100 ;  /* 0x0044000000007b1d */ /* 0x000fe20000010000 */
[----:B--2---:R-:W-:-:S03]  /*9920*/  IMAD.WIDE R20, R0, 0x2, R4 ;  /* 0x0000000200147825 */ /* 0x004fc600078e0204 */
[C---:B------:R-:W-:Y:S02]  /*9930*/  IADD3 R9, P6, R20.reuse, 0x6060, RZ ;  /* 0x0000606014097810 */ /* 0x040fe40007fde0ff */
[C---:B------:R-:W-:Y:S02]  /*9940*/  IADD3 R13, P1, R20.reuse, 0x6020, RZ ;  /* 0x00006020140d7810 */ /* 0x040fe40007f3e0ff */
[----:B------:R-:W-:Y:S02]  /*9950*/  LOP3.LUT R8, R9, 0x380, RZ, 0xc0, !PT ;  /* 0x0000038009087812 */ /* 0x000fe400078ec0ff */
[----:B------:R-:W-:Y:S02]  /*9960*/  IADD3 R11, P0, R20, 0x6040, RZ ;  /* 0x00006040140b7810 */ /* 0x000fe40007f1e0ff */
[----:B------:R-:W-:Y:S02]  /*9970*/  SHF.R.U64 R8, R8, 0x3, RZ ;  /* 0x0000000308087819 */ /* 0x000fe400000012ff */
[----:B------:R-:W-:-:S02]  /*9980*/  LOP3.LUT R12, R13, 0x380, RZ, 0xc0, !PT ;  /* 0x000003800d0c7812 */ /* 0x000fc400078ec0ff */
[----:B------:R-:W-:Y:S01]  /*9990*/  LOP3.LUT R8, R8, R9, RZ, 0x3c, !PT ;  /* 0x0000000908087212 */ /* 0x000fe200078e3cff */
[----:B------:R-:W-:Y:S01]  /*99a0*/  IMAD.X R9, RZ, RZ, R21, P6 ;  /* 0x000000ffff097224 */ /* 0x000fe200030e0615 */
[----:B------:R-:W-:Y:S02]  /*99b0*/  LOP3.LUT R10, R11, 0x380, RZ, 0xc0, !PT ;  /* 0x000003800b0a7812 */ /* 0x000fe400078ec0ff */
[----:B------:R-:W-:Y:S02]  /*99c0*/  LOP3.LUT R0, R20, 0x380, RZ, 0xc0, !PT ;  /* 0x0000038014007812 */ /* 0x000fe400078ec0ff */
[----:B------:R-:W-:Y:S02]  /*99d0*/  SHF.R.U64 R12, R12, 0x3, RZ ;  /* 0x000000030c0c7819 */ /* 0x000fe400000012ff */
[----:B------:R-:W-:Y:S02]  /*99e0*/  SHF.R.U64 R10, R10, 0x3, RZ ;  /* 0x000000030a0a7819 */ /* 0x000fe400000012ff */
[----:B------:R-:W-:-:S02]  /*99f0*/  SHF.R.U64 R0, R0, 0x3, RZ ;  /* 0x0000000300007819 */ /* 0x000fc400000012ff */
[----:B------:R-:W-:Y:S01]  /*9a00*/  LOP3.LUT R12, R12, R13, RZ, 0x3c, !PT ;  /* 0x0000000d0c0c7212 */ /* 0x000fe200078e3cff */
[--C-:B------:R-:W-:Y:S01]  /*9a10*/  IMAD.X R13, RZ, RZ, R21.reuse, P1 ;  /* 0x000000ffff0d7224 */ /* 0x100fe200008e0615 */
[----:B------:R-:W-:Y:S01]  /*9a20*/  MOV R164, R8 ;  /* 0x0000000800a47202 */ /* 0x000fe20000000f00 */
[--C-:B------:R-:W-:Y:S01]  /*9a30*/  IMAD.MOV.U32 R9, RZ, RZ, R21.reuse ;  /* 0x000000ffff097224 */ /* 0x100fe200078e0015 */
[----:B------:R-:W-:Y:S01]  /*9a40*/  LOP3.LUT R10, R10, R11, RZ, 0x3c, !PT ;  /* 0x0000000b0a0a7212 */ /* 0x000fe200078e3cff */
[----:B------:R-:W-:Y:S01]  /*9a50*/  IMAD.X R11, RZ, RZ, R21, P0 ;  /* 0x000000ffff0b7224 */ /* 0x000fe200000e0615 */
[----:B------:R-:W-:Y:S02]  /*9a60*/  LOP3.LUT R8, R0, R20, RZ, 0x3c, !PT ;  /* 0x0000001400087212 */ /* 0x000fe400078e3cff */
[----:B------:R-:W-:Y:S02]  /*9a70*/  IADD3 R162, P0, R20, 0x2060, RZ ;  /* 0x0000206014a27810 */ /* 0x000fe40007f1e0ff */
[----:B------:R-:W-:-:S02]  /*9a80*/  MOV R18, R12 ;  /* 0x0000000c00127202 */ /* 0x000fc40000000f00 */
[----:B------:R-:W-:Y:S02]  /*9a90*/  MOV R12, R8 ;  /* 0x00000008000c7202 */ /* 0x000fe40000000f00 */
[----:B------:R-:W0:Y:S01]  /*9aa0*/  LDC R9, c[0x0][0xbd4] ;  /* 0x0002f500ff097b82 */ /* 0x000e220000000800 */
[----:B------:R-:W-:Y:S02]  /*9ab0*/  LOP3.LUT R163, R162, 0x380, RZ, 0xc0, !PT ;  /* 0x00000380a2a37812 */ /* 0x000fe400078ec0ff */
[----:B------:R-:W-:Y:S02]  /*9ac0*/  IADD3 R154, P3, R20, 0x4060, RZ ;  /* 0x00004060149a7810 */ /* 0x000fe40007f7e0ff */
[----:B------:R-:W-:Y:S02]  /*9ad0*/  SHF.R.U64 R163, R163, 0x3, RZ ;  /* 0x00000003a3a37819 */ /* 0x000fe400000012ff */
[----:B------:R-:W-:Y:S02]  /*9ae0*/  LOP3.LUT R155, R154, 0x380, RZ, 0xc0, !PT ;  /* 0x000003809a9b7812 */ /* 0x000fe400078ec0ff */
[----:B------:R-:W-:Y:S01]  /*9af0*/  LOP3.LUT R162, R163, R162, RZ, 0x3c, !PT ;  /* 0x000000a2a3a27212 */ /* 0x000fe200078e3cff */
[----:B------:R-:W-:Y:S01]  /*9b00*/  IMAD.X R163, RZ, RZ, R21, P0 ;  /* 0x000000ffffa37224 */ /* 0x000fe200000e0615 */
[----:B------:R-:W-:-:S02]  /*9b10*/  IADD3 R8, P0, R20, 0x2040, RZ ;  /* 0x0000204014087810 */ /* 0x000fc40007f1e0ff */
[----:B------:R-:W-:Y:S02]  /*9b20*/  SHF.R.U64 R155, R155, 0x3, RZ ;  /* 0x000000039b9b7819 */ /* 0x000fe400000012ff */
[----:B------:R-:W-:Y:S02]  /*9b30*/  LOP3.LUT R0, R8, 0x380, RZ, 0xc0, !PT ;  /* 0x0000038008007812 */ /* 0x000fe400078ec0ff */
[----:B------:R-:W-:Y:S02]  /*9b40*/  ISETP.NE.AND P1, PT, R22, RZ, PT ;  /* 0x000000ff1600720c */ /* 0x000fe40003f25270 */
[----:B------:R-:W-:Y:S02]  /*9b50*/  SHF.R.U64 R0, R0, 0x3, RZ ;  /* 0x0000000300007819 */ /* 0x000fe400000012ff */
[----:B------:R-:W-:Y:S01]  /*9b60*/  LOP3.LUT R154, R155, R154, RZ, 0x3c, !PT ;  /* 0x0000009a9b9a7212 */ /* 0x000fe200078e3cff */
[----:B------:R-:W-:Y:S01]  /*9b70*/  IMAD.X R155, RZ, RZ, R21, P3 ;  /* 0x000000ffff9b7224 */ /* 0x000fe200018e0615 */
[----:B------:R-:W-:-:S02]  /*9b80*/  LOP3.LUT R8, R0, R8, RZ, 0x3c, !PT ;  /* 0x0000000800087212 */ /* 0x000fc400078e3cff */
[----:B0-----:R-:W-:Y:S01]  /*9b90*/  SEL R0, R22, R9, P1 ;  /* 0x0000000916007207 */ /* 0x001fe20000800000 */
[----:B------:R-:W-:Y:S01]  /*9ba0*/  IMAD.X R9, RZ, RZ, R21, P0 ;  /* 0x000000ffff097224 */ /* 0x000fe200000e0615 */
[----:B------:R-:W-:Y:S02]  /*9bb0*/  MOV R154, R154 ;  /* 0x0000009a009a7202 */ /* 0x000fe40000000f00 */
[C---:B------:R-:W-:Y:S02]  /*9bc0*/  IADD3 R156, P4, R20.reuse, 0x4040, RZ ;  /* 0x00004040149c7810 */ /* 0x040fe40007f9e0ff */
[----:B------:R-:W-:Y:S02]  /*9bd0*/  MOV R155, R8 ;  /* 0x00000008009b7202 */ /* 0x000fe40000000f00 */
[----:B------:R-:W-:Y:S02]  /*9be0*/  IADD3 R8, P0, R20, 0x2020, RZ ;  /* 0x0000202014087810 */ /* 0x000fe40007f1e0ff */
[----:B------:R-:W-:-:S02]  /*9bf0*/  LOP3.LUT R157, R156, 0x380, RZ, 0xc0, !PT ;  /* 0x000003809c9d7812 */ /* 0x000fc400078ec0ff */
[----:B------:R-:W-:Y:S02]  /*9c00*/  LOP3.LUT R9, R8, 0x380, RZ, 0xc0, !PT ;  /* 0x0000038008097812 */ /* 0x000fe400078ec0ff */
[----:B------:R-:W-:Y:S02]  /*9c10*/  SHF.R.U64 R157, R157, 0x3, RZ ;  /* 0x000000039d9d7819 */ /* 0x000fe400000012ff */
[----:B------:R-:W-:Y:S02]  /*9c20*/  SHF.R.U64 R9, R9, 0x3, RZ ;  /* 0x0000000309097819 */ /* 0x000fe400000012ff */
[----:B------:R-:W-:Y:S01]  /*9c30*/  LOP3.LUT R156, R157, R156, RZ, 0x3c, !PT ;  /* 0x0000009c9d9c7212 */ /* 0x000fe200078e3cff */
[--C-:B------:R-:W-:Y:S01]  /*9c40*/  IMAD.X R157, RZ, RZ, R21.reuse, P4 ;  /* 0x000000ffff9d7224 */ /* 0x100fe200020e0615 */
[----:B------:R-:W-:Y:S01]  /*9c50*/  LOP3.LUT R8, R9, R8, RZ, 0x3c, !PT ;  /* 0x0000000809087212 */ /* 0x000fe200078e3cff */
[----:B------:R-:W-:Y:S01]  /*9c60*/  IMAD.X R9, RZ, RZ, R21, P0 ;  /* 0x000000ffff097224 */ /* 0x000fe200000e0615 */
[----:B------:R-:W-:-:S02]  /*9c70*/  MOV R153, R10 ;  /* 0x0000000a00997202 */ /* 0x000fc40000000f00 */
[----:B------:R-:W-:Y:S02]  /*9c80*/  MOV R156, R156 ;  /* 0x0000009c009c7202 */ /* 0x000fe40000000f00 */
[----:B------:R-:W-:Y:S02]  /*9c90*/  MOV R157, R8 ;  /* 0x00000008009d7202 */ /* 0x000fe40000000f00 */
[----:B------:R-:W-:Y:S02]  /*9ca0*/  F2FP.BF16.F32.PACK_AB R8, R25, R24 ;  /* 0x000000181908723e */ /* 0x000fe400000010ff */
[----:B------:R-:W-:Y:S02]  /*9cb0*/  F2FP.BF16.F32.PACK_AB R9, R27, R26 ;  /* 0x0000001a1b09723e */ /* 0x000fe400000010ff */
[----:B------:R-:W-:Y:S02]  /*9cc0*/  F2FP.BF16.F32.PACK_AB R10, R29, R28 ;  /* 0x0000001c1d0a723e */ /* 0x000fe400000010ff */
[----:B------:R-:W-:-:S02]  /*9cd0*/  F2FP.BF16.F32.PACK_AB R11, R31, R30 ;  /* 0x0000001e1f0b723e */ /* 0x000fc400000010ff */
[----:B------:R-:W-:Y:S02]  /*9ce0*/  IADD3 R14, P2, R20, 0x6000, RZ ;  /* 0x00006000140e7810 */ /* 0x000fe40007f5e0ff */
[----:B------:R-:W-:Y:S01]  /*9cf0*/  F2FP.BF16.F32.PACK_AB R13, R35, R34 ;  /* 0x00000022230d723e */ /* 0x000fe200000010ff */
[----:B------:R0:W-:Y:S01]  /*9d00*/  STSM.16.M88.4 [R12], R8 ;  /* 0x000000080c007844 */ /* 0x0001e20000000200 */
[----:B------:R-:W-:Y:S02]  /*9d10*/  LOP3.LUT R15, R14, 0x380, RZ, 0xc0, !PT ;  /* 0x000003800e0f7812 */ /* 0x000fe400078ec0ff */
[C---:B------:R-:W-:Y:S02]  /*9d20*/  IADD3 R158, P5, R20.reuse, 0x4020, RZ ;  /* 0x00004020149e7810 */ /* 0x040fe40007fbe0ff */
[----:B------:R-:W-:Y:S02]  /*9d30*/  SHF.R.U64 R15, R15, 0x3, RZ ;  /* 0x000000030f0f7819 */ /* 0x000fe400000012ff */
[----:B------:R-:W-:-:S02]  /*9d40*/  IADD3 R160, P6, R20, 0x4000, RZ ;  /* 0x0000400014a07810 */ /* 0x000fc40007fde0ff */
[----:B------:R-:W-:Y:S01]  /*9d50*/  LOP3.LUT R14, R15, R14, RZ, 0x3c, !PT ;  /* 0x0000000e0f0e7212 */ /* 0x000fe200078e3cff */
[----:B------:R-:W-:Y:S01]  /*9d60*/  IMAD.X R15, RZ, RZ, R21, P2 ;  /* 0x000000ffff0f7224 */ /* 0x000fe200010e0615 */
[----:B------:R-:W-:Y:S02]  /*9d70*/  LOP3.LUT R159, R158, 0x380, RZ, 0xc0, !PT ;  /* 0x000003809e9f7812 */ /* 0x000fe400078ec0ff */
[----:B------:R-:W-:Y:S02]  /*9d80*/  LOP3.LUT R161, R160, 0x380, RZ, 0xc0, !PT ;  /* 0x00000380a0a17812 */ /* 0x000fe400078ec0ff */
[----:B------:R-:W-:Y:S02]  /*9d90*/  MOV R7, R14 ;  /* 0x0000000e00077202 */ /* 0x000fe40000000f00 */
[----:B0-----:R-:W-:Y:S02]  /*9da0*/  IADD3 R8, P0, R20, 0x20, RZ ;  /* 0x0000002014087810 */ /* 0x001fe40007f1e0ff */
[----:B------:R-:W-:-:S02]  /*9db0*/  F2FP.BF16.F32.PACK_AB R12, R33, R32 ;  /* 0x00000020210c723e */ /* 0x000fc400000010ff */
[----:B------:R-:W-:Y:S02]  /*9dc0*/  LOP3.LUT R9, R8, 0x380, RZ, 0xc0, !PT ;  /* 0x0000038008097812 */ /* 0x000fe400078ec0ff */
[----:B------:R-:W-:Y:S02]  /*9dd0*/  F2FP.BF16.F32.PACK_AB R14, R37, R36 ;  /* 0x00000024250e723e */ /* 0x000fe400000010ff */
[----:B------:R-:W-:Y:S02]  /*9de0*/  SHF.R.U64 R9, R9, 0x3, RZ ;  /* 0x0000000309097819 */ /* 0x000fe400000012ff */
[----:B------:R-:W-:Y:S02]  /*9df0*/  F2FP.BF16.F32.PACK_AB R15, R39, R38 ;  /* 0x00000026270f723e */ /* 0x000fe400000010ff */
[----:B------:R-:W-:Y:S01]  /*9e00*/  LOP3.LUT R8, R9, R8, RZ, 0x3c, !PT ;  /* 0x0000000809087212 */ /* 0x000fe200078e3cff */
[----:B------:R-:W-:Y:S01]  /*9e10*/  IMAD.X R9, RZ, RZ, R21, P0 ;  /* 0x000000ffff097224 */ /* 0x000fe200000e0615 */
[----:B------:R-:W-:-:S02]  /*9e20*/  F2FP.BF16.F32.PACK_AB R10, R45, R44 ;  /* 0x0000002c2d0a723e */ /* 0x000fc400000010ff */
[----:B------:R-:W-:Y:S02]  /*9e30*/  F2FP.BF16.F32.PACK_AB R11, R47, R46 ;  /* 0x0000002e2f0b723e */ /* 0x000fe400000010ff */
[----:B------:R-:W-:Y:S02]  /*9e40*/  MOV R8, R8 ;  /* 0x0000000800087202 */ /* 0x000fe40000000f00 */
[----:B------:R-:W-:Y:S02]  /*9e50*/  SHF.R.U64 R159, R159, 0x3, RZ ;  /* 0x000000039f9f7819 */ /* 0x000fe400000012ff */
[----:B------:R-:W-:Y:S01]  /*9e60*/  SHF.R.U64 R161, R161, 0x3, RZ ;  /* 0x00000003a1a17819 */ /* 0x000fe200000012ff */
[----:B------:R0:W-:Y:S01]  /*9e70*/  STSM.16.M88.4 [R8], R12 ;  /* 0x0000000c08007844 */ /* 0x0001e20000000200 */
[----:B------:R-:W-:Y:S01]  /*9e80*/  LOP3.LUT R158, R159, R158, RZ, 0x3c, !PT ;  /* 0x0000009e9f9e7212 */ /* 0x000fe200078e3cff */
[--C-:B------:R-:W-:Y:S01]  /*9e90*/  IMAD.X R159, RZ, RZ, R21.reuse, P5 ;  /* 0x000000ffff9f7224 */ /* 0x100fe200028e0615 */
[----:B------:R-:W-:Y:S01]  /*9ea0*/  LOP3.LUT R160, R161, R160, RZ, 0x3c, !PT ;  /* 0x000000a0a1a07212 */ /* 0x000fe200078e3cff */
[----:B------:R-:W-:Y:S01]  /*9eb0*/  IMAD.X R161, RZ, RZ, R21, P6 ;  /* 0x000000ffffa17224 */ /* 0x000fe200030e0615 */
[----:B------:R-:W-:-:S02]  /*9ec0*/  MOV R162, R162 ;  /* 0x000000a200a27202 */ /* 0x000fc40000000f00 */
[----:B------:R-:W-:Y:S02]  /*9ed0*/  MOV R158, R158 ;  /* 0x0000009e009e7202 */ /* 0x000fe40000000f00 */
[----:B------:R-:W-:Y:S02]  /*9ee0*/  MOV R160, R160 ;  /* 0x000000a000a07202 */ /* 0x000fe40000000f00 */
[----:B0-----:R-:W-:Y:S02]  /*9ef0*/  IADD3 R8, P0, R20, 0x40, RZ ;  /* 0x0000004014087810 */ /* 0x001fe40007f1e0ff */
[----:B------:R-:W-:Y:S02]  /*9f00*/  F2FP.BF16.F32.PACK_AB R13, R59, R58 ;  /* 0x0000003a3b0d723e */ /* 0x000fe400000010ff */
[----:B------:R-:W-:Y:S02]  /*9f10*/  LOP3.LUT R9, R8, 0x380, RZ, 0xc0, !PT ;  /* 0x0000038008097812 */ /* 0x000fe400078ec0ff */
[----:B------:R-:W-:-:S02]  /*9f20*/  F2FP.BF16.F32.PACK_AB R14, R61, R60 ;  /* 0x0000003c3d0e723e */ /* 0x000fc400000010ff */
[----:B------:R-:W-:Y:S02]  /*9f30*/  SHF.R.U64 R9, R9, 0x3, RZ ;  /* 0x0000000309097819 */ /* 0x000fe400000012ff */
[----:B------:R-:W-:Y:S02]  /*9f40*/  F2FP.BF16.F32.PACK_AB R15, R63, R62 ;  /* 0x0000003e3f0f723e */ /* 0x000fe400000010ff */
[----:B------:R-:W-:Y:S01]  /*9f50*/  LOP3.LUT R8, R9, R8, RZ, 0x3c, !PT ;  /* 0x0000000809087212 */ /* 0x000fe200078e3cff */
[----:B------:R-:W-:-:S05]  /*9f60*/  IMAD.X R9, RZ, RZ, R21, P0 ;  /* 0x000000ffff097224 */ /* 0x000fca00000e0615 */
[----:B------:R-:W-:Y:S02]  /*9f70*/  MOV R12, R8 ;  /* 0x00000008000c7202 */ /* 0x000fe40000000f00 */
[----:B------:R-:W-:Y:S02]  /*9f80*/  F2FP.BF16.F32.PACK_AB R8, R41, R40 ;  /* 0x000000282908723e */ /* 0x000fe400000010ff */
[----:B------:R-:W-:-:S05]  /*9f90*/  F2FP.BF16.F32.PACK_AB R9, R43, R42 ;  /* 0x0000002a2b09723e */ /* 0x000fca00000010ff */
[----:B------:R0:W-:Y:S02]  /*9fa0*/  STSM.16.M88.4 [R12], R8 ;  /* 0x000000080c007844 */ /* 0x0001e40000000200 */
[C---:B0-----:R-:W-:Y:S02]  /*9fb0*/  IADD3 R8, P0, R20.reuse, 0x2000, RZ ;  /* 0x0000200014087810 */ /* 0x041fe40007f1e0ff */
[----:B------:R-:W-:Y:S02]  /*9fc0*/  IADD3 R10, P1, R20, 0x60, RZ ;  /* 0x00000060140a7810 */ /* 0x000fe40007f3e0ff */
[----:B------:R-:W-:Y:S02]  /*9fd0*/  LOP3.LUT R9, R8, 0x380, RZ, 0xc0, !PT ;  /* 0x0000038008097812 */ /* 0x000fe400078ec0ff */
[----:B------:R-:W-:Y:S02]  /*9fe0*/  F2FP.BF16.F32.PACK_AB R11, R55, R54 ;  /* 0x00000036370b723e */ /* 0x000fe400000010ff */
[----:B------:R-:W-:-:S02]  /*9ff0*/  SHF.R.U64 R9, R9, 0x3, RZ ;  /* 0x0000000309097819 */ /* 0x000fc400000012ff */
[----:B------:R-:W-:Y:S02]  /*a000*/  F2FP.BF16.F32.PACK_AB R12, R57, R56 ;  /* 0x00000038390c723e */ /* 0x000fe400000010ff */
[----:B------:R-:W-:Y:S01]  /*a010*/  LOP3.LUT R8, R9, R8, RZ, 0x3c, !PT ;  /* 0x0000000809087212 */ /* 0x000fe200078e3cff */
[--C-:B------:R-:W-:Y:S01]  /*a020*/  IMAD.X R9, RZ, RZ, R21.reuse, P0 ;  /* 0x000000ffff097224 */ /* 0x100fe200000e0615 */
[----:B------:R-:W-:Y:S01]  /*a030*/  ISETP.NE.U32.AND P0, PT, RZ, UR6, PT ;  /* 0x00000006ff007c0c */ /* 0x000fe2000bf05070 */
[----:B------:R-:W-:-:S03]  /*a040*/  IMAD.X R21, RZ, RZ, R21, P1 ;  /* 0x000000ffff157224 */ /* 0x000fc600008e0615 */
[----:B------:R-:W-:Y:S02]  /*a050*/  MOV R22, R8 ;  /* 0x0000000800167202 */ /* 0x000fe40000000f00 */
[----:B------:R-:W-:Y:S02]  /*a060*/  LOP3.LUT R8, R10, 0x380, RZ, 0xc0, !PT ;  /* 0x000003800a087812 */ /* 0x000fe400078ec0ff */
[----:B------:R-:W-:Y:S02]  /*a070*/  F2FP.BF16.F32.PACK_AB R9, R51, R50 ;  /* 0x000000323309723e */ /* 0x000fe400000010ff */
[----:B------:R-:W-:Y:S02]  /*a080*/  SHF.R.U64 R8, R8, 0x3, RZ ;  /* 0x0000000308087819 */ /* 0x000fe400000012ff */
[----:B------:R-:W-:Y:S02]  /*a090*/  ISETP.NE.AND.EX P0, PT, RZ, UR7, PT, P0 ;  /* 0x00000007ff007c0c */ /* 0x000fe4000bf05300 */
[----:B------:R-:W-:-:S02]  /*a0a0*/  LOP3.LUT R20, R8, R10, RZ, 0x3c, !PT ;  /* 0x0000000a08147212 */ /* 0x000fc400078e3cff */
[----:B------:R-:W-:Y:S02]  /*a0b0*/  F2FP.BF16.F32.PACK_AB R8, R49, R48 ;  /* 0x000000303108723e */ /* 0x000fe400000010ff */
[----:B------:R-:W-:Y:S02]  /*a0c0*/  MOV R20, R20 ;  /* 0x0000001400147202 */ /* 0x000fe40000000f00 */
[----:B------:R-:W-:Y:S02]  /*a0d0*/  F2FP.BF16.F32.PACK_AB R10, R53, R52 ;  /* 0x00000034350a723e */ /* 0x000fe400000010ff */
[----:B------:R-:W-:-:S03]  /*a0e0*/  F2FP.BF16.F32.PACK_AB R21, R67, R66 ;  /* 0x000000424315723e */ /* 0x000fc600000010ff */
[----:B------:R0:W-:Y:S04]  /*a0f0*/  STSM.16.M88.4 [R20], R8 ;  /* 0x0000000814007844 */ /* 0x0001e80000000200 */
[----:B------:R1:W-:Y:S01]  /*a100*/  STSM.16.M88.4 [R22], R12 ;  /* 0x0000000c16007844 */ /* 0x0003e20000000200 */
[----:B0-----:R-:W-:Y:S02]  /*a110*/  F2FP.BF16.F32.PACK_AB R20, R65, R64 ;  /* 0x000000404114723e */ /* 0x001fe400000010ff */
[----:B------:R-:W-:Y:S02]  /*a120*/  F2FP.BF16.F32.PACK_AB R8, R73, R72 ;  /* 0x000000484908723e */ /* 0x000fe400000010ff */
[----:B-1----:R-:W-:Y:S02]  /*a130*/  F2FP.BF16.F32.PACK_AB R22, R69, R68 ;  /* 0x000000444516723e */ /* 0x002fe400000010ff */
[----:B------:R-:W-:-:S02]  /*a140*/  F2FP.BF16.F32.PACK_AB R9, R75, R74 ;  /* 0x0000004a4b09723e */ /* 0x000fc400000010ff */
[----:B------:R-:W-:Y:S01]  /*a150*/  F2FP.BF16.F32.PACK_AB R10, R77, R76 ;  /* 0x0000004c4d0a723e */ /* 0x000fe200000010ff */
[----:B------:R0:W-:Y:S01]  /*a160*/  STSM.16.M88.4 [R157], R20 ;  /* 0x000000149d007844 */ /* 0x0001e20000000200 */
[----:B------:R-:W-:Y:S02]  /*a170*/  F2FP.BF16.F32.PACK_AB R11, R79, R78 ;  /* 0x0000004e4f0b723e */ /* 0x000fe400000010ff */
[----:B------:R-:W-:Y:S02]  /*a180*/  F2FP.BF16.F32.PACK_AB R12, R81, R80 ;  /* 0x00000050510c723e */ /* 0x000fe400000010ff */
[----:B------:R-:W-:Y:S01]  /*a190*/  F2FP.BF16.F32.PACK_AB R13, R83, R82 ;  /* 0x00000052530d723e */ /* 0x000fe200000010ff */
[----:B------:R1:W-:Y:S01]  /*a1a0*/  STSM.16.M88.4 [R155], R8 ;  /* 0x000000089b007844 */ /* 0x0003e20000000200 */
[----:B------:R-:W-:Y:S02]  /*a1b0*/  F2FP.BF16.F32.PACK_AB R14, R85, R84 ;  /* 0x00000054550e723e */ /* 0x000fe400000010ff */
[----:B------:R-:W-:-:S05]  /*a1c0*/  F2FP.BF16.F32.PACK_AB R15, R87, R86 ;  /* 0x00000056570f723e */ /* 0x000fca00000010ff */
[----:B------:R2:W-:Y:S01]  /*a1d0*/  STSM.16.M88.4 [R162], R12 ;  /* 0x0000000ca2007844 */ /* 0x0005e20000000200 */
[----:B0-----:R-:W-:Y:S02]  /*a1e0*/  F2FP.BF16.F32.PACK_AB R20, R89, R88 ;  /* 0x000000585914723e */ /* 0x001fe400000010ff */
[----:B------:R-:W-:Y:S02]  /*a1f0*/  F2FP.BF16.F32.PACK_AB R21, R91, R90 ;  /* 0x0000005a5b15723e */ /* 0x000fe400000010ff */
[----:B------:R-:W-:Y:S02]  /*a200*/  F2FP.BF16.F32.PACK_AB R22, R93, R92 ;  /* 0x0000005c5d16723e */ /* 0x000fe400000010ff */
[----:B------:R-:W-:Y:S02]  /*a210*/  F2FP.BF16.F32.PACK_AB R23, R95, R94 ;  /* 0x0000005e5f17723e */ /* 0x000fe400000010ff */
[----:B-1----:R-:W-:Y:S02]  /*a220*/  F2FP.BF16.F32.PACK_AB R8, R97, R96 ;  /* 0x000000606108723e */ /* 0x002fe400000010ff */
[----:B------:R-:W-:Y:S01]  /*a230*/  F2FP.BF16.F32.PACK_AB R9, R99, R98 ;  /* 0x000000626309723e */ /* 0x000fe200000010ff */
[----:B------:R0:W-:Y:S01]  /*a240*/  STSM.16.M88.4 [R160], R20 ;  /* 0x00000014a0007844 */ /* 0x0001e20000000200 */
[----:B------:R-:W-:-:S02]  /*a250*/  F2FP.BF16.F32.PACK_AB R10, R101, R100 ;  /* 0x00000064650a723e */ /* 0x000fc400000010ff */
[----:B------:R-:W-:Y:S02]  /*a260*/  F2FP.BF16.F32.PACK_AB R11, R103, R102 ;  /* 0x00000066670b723e */ /* 0x000fe400000010ff */
[----:B--2---:R-:W-:Y:S02]  /*a270*/  F2FP.BF16.F32.PACK_AB R12, R105, R104 ;  /* 0x00000068690c723e */ /* 0x004fe400000010ff */
[----:B------:R-:W-:Y:S01]  /*a280*/  F2FP.BF16.F32.PACK_AB R13, R107, R106 ;  /* 0x0000006a6b0d723e */ /* 0x000fe200000010ff */
[----:B------:R1:W-:Y:S01]  /*a290*/  STSM.16.M88.4 [R158], R8 ;  /* 0x000000089e007844 */ /* 0x0003e20000000200 */
[----:B------:R-:W-:Y:S02]  /*a2a0*/  F2FP.BF16.F32.PACK_AB R14, R109, R108 ;  /* 0x0000006c6d0e723e */ /* 0x000fe400000010ff */
[----:B------:R-:W-:Y:S02]  /*a2b0*/  F2FP.BF16.F32.PACK_AB R15, R111, R110 ;  /* 0x0000006e6f0f723e */ /* 0x000fe400000010ff */
[----:B0-----:R-:W-:-:S03]  /*a2c0*/  F2FP.BF16.F32.PACK_AB R20, R113, R112 ;  /* 0x000000707114723e */ /* 0x001fc600000010ff */
[----:B------:R0:W-:Y:S01]  /*a2d0*/  STSM.16.M88.4 [R156], R12 ;  /* 0x0000000c9c007844 */ /* 0x0001e20000000200 */
        /* <DEDUP_REMOVED lines=8> */
[----:B0-----:R-:W-:Y:S02]  /*a360*/  F2FP.BF16.F32.PACK_AB R12, R129, R128 ;  /* 0x00000080810c723e */ /* 0x001fe400000010ff */
[----:B------:R-:W-:Y:S01]  /*a370*/  F2FP.BF16.F32.PACK_AB R13, R131, R130 ;  /* 0x00000082830d723e */ /* 0x000fe200000010ff */
[----:B------:R0:W-:Y:S01]  /*a380*/  STSM.16.M88.4 [R7], R8 ;  /* 0x0000000807007844 */ /* 0x0001e20000000200 */
[----:B------:R-:W-:Y:S02]  /*a390*/  F2FP.BF16.F32.PACK_AB R14, R133, R132 ;  /* 0x00000084850e723e */ /* 0x000fe400000010ff */
[----:B------:R-:W-:Y:S02]  /*a3a0*/  F2FP.BF16.F32.PACK_AB R15, R135, R134 ;  /* 0x00000086870f723e */ /* 0x000fe400000010ff */
[----:B-1----:R-:W-:-:S03]  /*a3b0*/  F2FP.BF16.F32.PACK_AB R20, R137, R136 ;  /* 0x000000888914723e */ /* 0x002fc600000010ff */
[----:B------:R1:W-:Y:S01]  /*a3c0*/  STSM.16.M88.4 [R18], R12 ;  /* 0x0000000c12007844 */ /* 0x0003e20000000200 */
[----:B------:R-:W-:Y:S02]  /*a3d0*/  F2FP.BF16.F32.PACK_AB R21, R139, R138 ;  /* 0x0000008a8b15723e */ /* 0x000fe400000010ff */
[----:B------:R-:W-:Y:S02]  /*a3e0*/  F2FP.BF16.F32.PACK_AB R22, R141, R140 ;  /* 0x0000008c8d16723e */ /* 0x000fe400000010ff */
[----:B------:R-:W-:Y:S02]  /*a3f0*/  F2FP.BF16.F32.PACK_AB R23, R143, R142 ;  /* 0x0000008e8f17723e */ /* 0x000fe400000010ff */
[----:B0-----:R-:W-:Y:S02]  /*a400*/  F2FP.BF16.F32.PACK_AB R8, R145, R144 ;  /* 0x000000909108723e */ /* 0x001fe400000010ff */
[----:B------:R-:W-:Y:S01]  /*a410*/  F2FP.BF16.F32.PACK_AB R9, R147, R146 ;  /* 0x000000929309723e */ /* 0x000fe200000010ff */
[----:B------:R-:W-:Y:S01]  /*a420*/  STSM.16.M88.4 [R153], R20 ;  /* 0x0000001499007844 */ /* 0x000fe20000000200 */
[----:B------:R-:W-:-:S02]  /*a430*/  F2FP.BF16.F32.PACK_AB R10, R149, R148 ;  /* 0x00000094950a723e */ /* 0x000fc400000010ff */
[----:B------:R-:W-:Y:S01]  /*a440*/  F2FP.BF16.F32.PACK_AB R11, R151, R150 ;  /* 0x00000096970b723e */ /* 0x000fe200000010ff */
[C---:B-1----:R-:W-:Y:S01]  /*a450*/  IMAD.SHL.U32 R13, R187.reuse, 0x4, RZ ;  /* 0x00000004bb0d7824 */ /* 0x042fe200078e00ff */
[----:B------:R-:W-:-:S03]  /*a460*/  SHF.L.U64.HI R14, R187, 0x2, R220 ;  /* 0x00000002bb0e7819 */ /* 0x000fc600000102dc */
[----:B------:R0:W-:Y:S02]  /*a470*/  STSM.16.M88.4 [R164], R8 ;  /* 0x00000008a4007844 */ /* 0x0001e40000000200 */
[----:B0-----:R-:W0:Y:S08]  /*a480*/  LDC.64 R10, c[0x0][0xd00] ;  /* 0x00034000ff0a7b82 */ /* 0x001e300000000a00 */
[----:B------:R-:W-:Y:S01]  /*a490*/  BAR.SYNC.DEFER_BLOCKING 0x1, 0x100 ;  /* 0x0044000000007b1d */ /* 0x000fe20000010000 */
[----:B------:R-:W-:-:S04]  /*a4a0*/  @P0 IADD3 R8, P2, R13, UR6, RZ ;  /* 0x000000060d080c10 */ /* 0x000fc8000ff5e0ff */
[----:B------:R-:W-:Y:S02]  /*a4b0*/  @P0 IADD3.X R9, R14, UR7, RZ, P2, !PT ;  /* 0x000000070e090c10 */ /* 0x000fe400097fe4ff */
[----:B0-----:R-:W-:-:S04]  /*a4c0*/  ISETP.NE.U32.AND P1, PT, R10, RZ, PT ;  /* 0x000000ff0a00720c */ /* 0x001fc80003f25070 */
[----:B------:R0:W2:Y:S01]  /*a4d0*/  @P0 LDG.E R9, desc[UR38][R8.64] ;  /* 0x0000002608090981 */ /* 0x0000a2000c1e1900 */
[----:B------:R-:W-:Y:S02]  /*a4e0*/  IADD3 R12, P2, R13, R10, RZ ;  /* 0x0000000a0d0c7210 */ /* 0x000fe40007f5e0ff */
[----:B------:R-:W-:-:S03]  /*a4f0*/  ISETP.NE.AND.EX P1, PT, R11, RZ, PT, P1 ;  /* 0x000000ff0b00720c */ /* 0x000fc60003f25310 */
[----:B------:R-:W-:Y:S02]  /*a500*/  IMAD.X R13, R14, 0x1, R11, P2 ;  /* 0x000000010e0d7824 */ /* 0x000fe400010e060b */
[----:B0-----:R-:W-:-:S08]  /*a510*/  IMAD.MOV.U32 R8, RZ, RZ, RZ ;  /* 0x000000ffff087224 */ /* 0x001fd000078e00ff */
[----:B------:R0:W5:Y:S01]  /*a520*/  @P1 LDG.E R8, desc[UR38][R12.64] ;  /* 0x000000260c081981 */ /* 0x000162000c1e1900 */
[----:B------:R-:W-:Y:S01]  /*a530*/  ULDC UR6, c[0x0][0xb88] ;  /* 0x0002e20000067ab9 */ /* 0x000fe20000000800 */
        /* <DEDUP_REMOVED lines=8> */
.L_x_1085:
[----:B------:R-:W0:Y:S02]  /*a5c0*/  SHFL.IDX PT, R7, R227, RZ, 0x1f ;  /* 0x00001fffe3077589 */ /* 0x000e2400000e0000 */
[----:B0-----:R-:W-:Y:S02]  /*a5d0*/  ISETP.NE.AND P0, PT, R7, RZ, PT ;  /* 0x000000ff0700720c */ /* 0x001fe40003f05270 */
[----:B-----5:R-:W-:-:S11]  /*a5e0*/  SHF.R.S32.HI R7, RZ, 0x1f, R8 ;  /* 0x0000001fff077819 */ /* 0x020fd60000011408 */
[----:B------:R-:W-:Y:S05]  /*a5f0*/  @P0 BRA `(.L_x_1086) ;  /* 0x0000000400000947 */ /* 0x000fea0003800000 */
[----:B------:R-:W2:Y:S04]  /*a600*/  LDL R153, [R1+0x68] ;  /* 0x0000680001997983 */ /* 0x000ea80000100800 */
[----:B------:R-:W3:Y:S01]  /*a610*/  LDL R154, [R1+0x6c] ;  /* 0x00006c00019a7983 */ /* 0x000ee20000100800 */
[----:B------:R-:W-:Y:S01]  /*a620*/  IMAD.MOV.U32 R9, RZ, RZ, 0xab8 ;  /* 0x00000ab8ff097424 */ /* 0x000fe200078e00ff */
[----:B------:R-:W-:Y:S01]  /*a630*/  ISETP.GT.AND P1, PT, R0, 0x1, PT ;  /* 0x000000010000780c */ /* 0x000fe20003f24270 */
[----:B------:R-:W0:Y:S01]  /*a640*/  LDC R23, c[0x0][0xce8] ;  /* 0x00033a00ff177b82 */ /* 0x000e220000000800 */
[----:B------:R-:W-:Y:S01]  /*a650*/  ISETP.NE.U32.AND P0, PT, R10, RZ, PT ;  /* 0x000000ff0a00720c */ /* 0x000fe20003f05070 */
[----:B------:R-:W-:Y:S01]  /*a660*/  IMAD.U32 R22, RZ, RZ, UR42 ;  /* 0x0000002aff167e24 */ /* 0x000fe2000f8e00ff */
[----:B------:R-:W-:-:S02]  /*a670*/  SEL R9, R9, 0xa78, P1 ;  /* 0x00000a7809097807 */ /* 0x000fc40000800000 */
[----:B------:R-:W-:-:S03]  /*a680*/  ISETP.NE.AND.EX P0, PT, R11, RZ, PT, P0 ;  /* 0x000000ff0b00720c */ /* 0x000fc60003f05300 */
[----:B------:R-:W1:Y:S01]  /*a690*/  LDC.64 R12, c[0x0][R9+0x220] ;  /* 0x00008800090c7b82 */ /* 0x000e620000000a00 */
[----:B------:R-:W-:Y:S02]  /*a6a0*/  SEL R21, R187, RZ, !P0 ;  /* 0x000000ffbb157207 */ /* 0x000fe40004000000 */
[----:B------:R-:W-:Y:S02]  /*a6b0*/  SEL R15, R220, RZ, !P0 ;  /* 0x000000ffdc0f7207 */ /* 0x000fe40004000000 */
[----:B0-----:R-:W-:Y:S01]  /*a6c0*/  ISETP.NE.AND P0, PT, R23, 0x1, PT ;  /* 0x000000011700780c */ /* 0x001fe20003f05270 */
[----:B-1----:R-:W-:-:S04]  /*a6d0*/  IMAD R18, R13, R21, RZ ;  /* 0x000000150d127224 */ /* 0x002fc800078e02ff */
[C---:B------:R-:W-:Y:S02]  /*a6e0*/  IMAD R18, R12.reuse, R15, R18 ;  /* 0x0000000f0c127224 */ /* 0x040fe400078e0212 */
[----:B------:R-:W0:Y:S01]  /*a6f0*/  LDC.64 R14, c[0x0][R9+0x218] ;  /* 0x00008600090e7b82 */ /* 0x000e220000000a00 */
[----:B------:R-:W-:-:S04]  /*a700*/  IMAD.WIDE.U32 R12, R12, R21, RZ ;  /* 0x000000150c0c7225 */ /* 0x000fc800078e00ff */
[----:B------:R-:W-:-:S03]  /*a710*/  IMAD.IADD R18, R13, 0x1, R18 ;  /* 0x000000010d127824 */ /* 0x000fc600078e0212 */
[----:B------:R-:W1:Y:S01]  /*a720*/  @P0 LDC R13, c[0x0][0xcec] ;  /* 0x00033b00ff0d0b82 */ /* 0x000e620000000800 */
[-C--:B0-----:R-:W-:Y:S02]  /*a730*/  IMAD R20, R15, R188.reuse, RZ ;  /* 0x000000bc0f147224 */ /* 0x081fe400078e02ff */
[----:B------:R-:W-:-:S04]  /*a740*/  IMAD.WIDE.U32 R14, R14, R188, RZ ;  /* 0x000000bc0e0e7225 */ /* 0x000fc800078e00ff */
[----:B------:R-:W-:Y:S01]  /*a750*/  IMAD.IADD R20, R15, 0x1, R20 ;  /* 0x000000010f147824 */ /* 0x000fe200078e0214 */
[----:B------:R-:W-:Y:S02]  /*a760*/  IADD3 R21, P2, P3, R12, R14, R8 ;  /* 0x0000000e0c157210 */ /* 0x000fe40007b5e008 */
[----:B------:R-:W0:Y:S02]  /*a770*/  @P0 LDC R12, c[0x0][0xcf0] ;  /* 0x00033c00ff0c0b82 */ /* 0x000e240000000800 */
[----:B------:R-:W-:Y:S01]  /*a780*/  IADD3.X R18, R18, R20, R7, P2, P3 ;  /* 0x0000001412127210 */ /* 0x000fe200017e6407 */
[----:B--2---:R-:W-:Y:S01]  /*a790*/  IMAD R22, R22, 0x40, R153 ;  /* 0x0000004016167824 */ /* 0x004fe200078e0299 */
[----:B------:R-:W-:-:S03]  /*a7a0*/  SEL R153, R194, RZ, P1 ;  /* 0x000000ffc2997207 */ /* 0x000fc60000800000 */
[----:B-1----:R-:W-:-:S04]  /*a7b0*/  @P0 IMAD.HI.U32 R13, R22, R13, RZ ;  /* 0x0000000d160d0227 */ /* 0x002fc800078e00ff */
[----:B------:R-:W-:Y:S01]  /*a7c0*/  IMAD.MOV.U32 R20, RZ, RZ, R22 ;  /* 0x000000ffff147224 */ /* 0x000fe200078e0016 */
[----:B0-----:R-:W-:Y:S02]  /*a7d0*/  @P0 SHF.R.U32.HI R20, RZ, R12, R13 ;  /* 0x0000000cff140219 */ /* 0x001fe4000001160d */
[----:B------:R-:W0:Y:S02]  /*a7e0*/  LDC.64 R12, c[0x0][R9+0x228] ;  /* 0x00008a00090c7b82 */ /* 0x000e240000000a00 */
[-C--:B0-----:R-:W-:Y:S02]  /*a7f0*/  IMAD R13, R13, R153.reuse, RZ ;  /* 0x000000990d0d7224 */ /* 0x081fe400078e02ff */
[----:B------:R-:W-:-:S04]  /*a800*/  IMAD.WIDE.U32 R14, R12, R153, RZ ;  /* 0x000000990c0e7225 */ /* 0x000fc800078e00ff */
[----:B------:R-:W-:Y:S01]  /*a810*/  IMAD.IADD R15, R15, 0x1, R13 ;  /* 0x000000010f0f7824 */ /* 0x000fe200078e020d */
[----:B------:R-:W-:Y:S01]  /*a820*/  IADD3 R14, P0, P2, R20, R21, R14 ;  /* 0x00000015140e7210 */ /* 0x000fe20007a1e00e */
[----:B------:R-:W0:Y:S01]  /*a830*/  LDC.64 R12, c[0x0][R9+0x210] ;  /* 0x00008400090c7b82 */ /* 0x000e220000000a00 */
[--C-:B------:R-:W-:Y:S01]  /*a840*/  IMAD.MOV R21, RZ, RZ, -R20.reuse ;  /* 0x000000ffff157224 */ /* 0x100fe200078e0a14 */
[----:B------:R-:W-:-:S03]  /*a850*/  SHF.R.S32.HI R20, RZ, 0x1f, R20 ;  /* 0x0000001fff147819 */ /* 0x000fc60000011414 */
[C---:B------:R-:W-:Y:S01]  /*a860*/  IMAD R21, R23.reuse, R21, R22 ;  /* 0x0000001517157224 */ /* 0x040fe200078e0216 */
[----:B------:R-:W-:Y:S01]  /*a870*/  IADD3.X R15, R20, R18, R15, P0, P2 ;  /* 0x00000012140f7210 */ /* 0x000fe200007e440f */
[----:B------:R-:W-:-:S03]  /*a880*/  IMAD R22, R23, UR6, RZ ;  /* 0x0000000617167c24 */ /* 0x000fc6000f8e02ff */
[----:B------:R-:W-:Y:S01]  /*a890*/  SHF.R.S32.HI R153, RZ, 0x1f, R21 ;  /* 0x0000001fff997819 */ /* 0x000fe20000011415 */
[-C--:B0-----:R-:W-:Y:S02]  /*a8a0*/  IMAD R13, R13, R21.reuse, RZ ;  /* 0x000000150d0d7224 */ /* 0x081fe400078e02ff */
[----:B------:R-:W-:-:S04]  /*a8b0*/  IMAD.WIDE.U32 R14, R12, R21, R14 ;  /* 0x000000150c0e7225 */ /* 0x000fc800078e000e */
[----:B------:R-:W-:Y:S02]  /*a8c0*/  IMAD R9, R12, R153, R13 ;  /* 0x000000990c097224 */ /* 0x000fe400078e020d */
[----:B------:R-:W0:Y:S02]  /*a8d0*/  LDC.64 R12, c[0x0][0xca8] ;  /* 0x00032a00ff0c7b82 */ /* 0x000e240000000a00 */
[----:B------:R-:W-:Y:S02]  /*a8e0*/  IMAD.IADD R15, R15, 0x1, R9 ;  /* 0x000000010f0f7824 */ /* 0x000fe400078e0209 */
[----:B---3--:R-:W-:-:S04]  /*a8f0*/  IMAD.MOV R9, RZ, RZ, -R154 ;  /* 0x000000ffff097224 */ /* 0x008fc800078e0a9a */
[----:B0-----:R-:W0:Y:S08]  /*a900*/  @!P1 LDC R12, c[0x0][0xc50] ;  /* 0x00031400ff0c9b82 */ /* 0x001e300000000800 */
[----:B------:R-:W1:Y:S01]  /*a910*/  @!P1 LDC R13, c[0x0][0xc54] ;  /* 0x00031500ff0d9b82 */ /* 0x000e620000000800 */
[----:B0-----:R-:W-:-:S05]  /*a920*/  LEA R18, P0, R14, R12, 0x2 ;  /* 0x0000000c0e127211 */ /* 0x001fca00078010ff */
[----:B------:R-:W-:Y:S01]  /*a930*/  SHFL.IDX PT, R12, R18, RZ, 0x1c1f ;  /* 0x001c1fff120c7589 */ /* 0x000fe200000e0000 */
[----:B-1----:R-:W-:Y:S02]  /*a940*/  LEA.HI.X R20, R14, R13, R15, 0x2, P0 ;  /* 0x0000000d0e147211 */ /* 0x002fe400000f140f */
[----:B------:R-:W-:Y:S01]  /*a950*/  ISETP.NE.AND P0, PT, R230, R9, PT ;  /* 0x00000009e600720c */ /* 0x000fe20003f05270 */
[----:B------:R-:W-:Y:S01]  /*a960*/  IMAD.U32 R9, RZ, RZ, UR42 ;  /* 0x0000002aff097e24 */ /* 0x000fe2000f8e00ff */
[----:B------:R-:W-:Y:S03]  /*a970*/  SHFL.IDX PT, R14, R18, 0x1, 0x1c1f ;  /* 0x003c1f00120e7f89 */ /* 0x000fe600000e0000 */
[----:B------:R-:W-:Y:S01]  /*a980*/  IMAD R9, R9, 0x40, R16 ;  /* 0x0000004009097824 */ /* 0x000fe200078e0210 */
[----:B------:R-:W0:Y:S04]  /*a990*/  SHFL.IDX PT, R13, R20, RZ, 0x1c1f ;  /* 0x001c1fff140d7589 */ /* 0x000e2800000e0000 */
[----:B------:R-:W1:Y:S01]  /*a9a0*/  SHFL.IDX PT, R15, R20, 0x1, 0x1c1f ;  /* 0x003c1f00140f7f89 */ /* 0x000e6200000e0000 */
[C---:B------:R-:W-:Y:S01]  /*a9b0*/  ISETP.GE.OR P1, PT, R9.reuse, R22, P0 ;  /* 0x000000160900720c */ /* 0x040fe20000726670 */
[----:B------:R-:W-:-:S05]  /*a9c0*/  VIADD R9, R9, 0x8 ;  /* 0x0000000809097836 */ /* 0x000fca0000000000 */
[----:B------:R-:W-:-:S07]  /*a9d0*/  ISETP.GE.OR P0, PT, R9, R22, P0 ;  /* 0x000000160900720c */ /* 0x000fce0000706670 */
[----:B0-----:R0:W-:Y:S06]  /*a9e0*/  @!P1 ST.E desc[UR38][R12.64], R3 ;  /* 0x000000030c009985 */ /* 0x0011ec000c101926 */
[----:B-1----:R0:W-:Y:S02]  /*a9f0*/  @!P0 ST.E desc[UR38][R14.64], R152 ;  /* 0x000000980e008985 */ /* 0x0021e4000c101926 */
.L_x_1086:
[----:B------:R-:W-:Y:S02]  /*aa00*/  ISETP.GT.AND P1, PT, R0, 0x1, PT ;  /* 0x000000010000780c */ /* 0x000fe40003f24270 */
[----:B------:R-:W-:-:S04]  /*aa10*/  ISETP.NE.U32.AND P0, PT, R10, RZ, PT ;  /* 0x000000ff0a00720c */ /* 0x000fc80003f05070 */
[----:B------:R-:W-:-:S04]  /*aa20*/  ISETP.NE.AND.EX P0, PT, R11, RZ, PT, P0 ;  /* 0x000000ff0b00720c */ /* 0x000fc80003f05300 */
[----:B------:R-:W-:-:S03]  /*aa30*/  SEL R187, R187, RZ, !P0 ;  /* 0x000000ffbbbb7207 */ /* 0x000fc60004000000 */
[----:B------:R-:W-:Y:S06]  /*aa40*/  @P1 BRA `(.L_x_1087) ;  /* 0x0000001000441947 */ /* 0x000fec0003800000 */
[----:B------:R-:W1:Y:S01]  /*aa50*/  S2R R0, SR_TID.X ;  /* 0x0000000000007919 */ /* 0x000e620000002100 */
[----:B------:R-:W2:Y:S01]  /*aa60*/  LDC R18, c[0x0][0xce8] ;  /* 0x00033a00ff127b82 */ /* 0x000ea20000000800 */
[----:B------:R-:W-:Y:S01]  /*aa70*/  ULDC.64 UR8, c[0x0][0xba0] ;  /* 0x0002e80000087ab9 */ /* 0x000fe20000000a00 */
[----:B------:R-:W-:Y:S01]  /*aa80*/  ULDC UR10, c[0x0][0xbc8] ;  /* 0x0002f200000a7ab9 */ /* 0x000fe20000000800 */
[----:B-1----:R-:W-:-:S05]  /*aa90*/  VIADD R0, R0, 0xffffff80 ;  /* 0xffffff8000007836 */ /* 0x002fca0000000000 */
[----:B0-----:R-:W-:-:S04]  /*aaa0*/  SHF.R.S32.HI R3, RZ, 0x1f, R0 ;  /* 0x0000001fff037819 */ /* 0x001fc80000011400 */
[----:B------:R-:W-:-:S04]  /*aab0*/  LEA.HI R10, R3, R0, RZ, 0x3 ;  /* 0x00000000030a7211 */ /* 0x000fc800078f18ff */
[----:B------:R-:W-:-:S05]  /*aac0*/  SHF.R.S32.HI R3, RZ, 0x3, R10 ;  /* 0x00000003ff037819 */ /* 0x000fca000001140a */
[----:B------:R-:W-:-:S04]  /*aad0*/  IMAD R9, R3, 0x40, R2 ;  /* 0x0000004003097824 */ /* 0x000fc800078e0202 */
[----:B------:R-:W-:-:S03]  /*aae0*/  IMAD.WIDE R4, R9, 0x2, R4 ;  /* 0x0000000209047825 */ /* 0x000fc600078e0204 */
[C---:B------:R-:W-:Y:S02]  /*aaf0*/  IADD3 R21, P3, R4.reuse, 0x1000, RZ ;  /* 0x0000100004157810 */ /* 0x040fe40007f7e0ff */
[----:B------:R-:W-:Y:S02]  /*ab00*/  IADD3 R45, P2, R4, 0x7000, RZ ;  /* 0x00007000042d7810 */ /* 0x000fe40007f5e0ff */
[----:B------:R-:W-:Y:S02]  /*ab10*/  LOP3.LUT R20, R21, 0x380, RZ, 0xc0, !PT ;  /* 0x0000038015147812 */ /* 0x000fe400078ec0ff */
[----:B------:R-:W-:Y:S02]  /*ab20*/  LOP3.LUT R44, R45, 0x380, RZ, 0xc0, !PT ;  /* 0x000003802d2c7812 */ /* 0x000fe400078ec0ff */
[----:B------:R-:W-:Y:S02]  /*ab30*/  SHF.R.U64 R20, R20, 0x3, RZ ;  /* 0x0000000314147819 */ /* 0x000fe400000012ff */
[----:B------:R-:W-:-:S02]  /*ab40*/  IADD3 R37, P0, R4, 0x5000, RZ ;  /* 0x0000500004257810 */ /* 0x000fc40007f1e0ff */
[----:B------:R-:W-:Y:S01]  /*ab50*/  LOP3.LUT R20, R20, R21, RZ, 0x3c, !PT ;  /* 0x0000001514147212 */ /* 0x000fe200078e3cff */
[----:B------:R-:W-:Y:S01]  /*ab60*/  IMAD.X R21, RZ, RZ, R5, P3 ;  /* 0x000000ffff157224 */ /* 0x000fe200018e0605 */
[----:B------:R-:W-:Y:S02]  /*ab70*/  SHF.R.U64 R44, R44, 0x3, RZ ;  /* 0x000000032c2c7819 */ /* 0x000fe400000012ff */
[C---:B------:R-:W-:Y:S02]  /*ab80*/  IADD3 R25, P4, R4.reuse, 0x2000, RZ ;  /* 0x0000200004197810 */ /* 0x040fe40007f9e0ff */
[C---:B------:R-:W-:Y:S01]  /*ab90*/  IADD3 R29, P5, R4.reuse, 0x3000, RZ ;  /* 0x00003000041d7810 */ /* 0x040fe20007fbe0ff */
[----:B------:R-:W-:Y:S01]  /*aba0*/  IMAD R7, R7, UR8, RZ ;  /* 0x0000000807077c24 */ /* 0x000fe2000f8e02ff */
[C---:B------:R-:W-:Y:S01]  /*abb0*/  IADD3 R33, P6, R4.reuse, 0x4000, RZ ;  /* 0x0000400004217810 */ /* 0x040fe20007fde0ff */
[----:B------:R-:W5:Y:S01]  /*abc0*/  LD.E.128 R20, desc[UR38][R20.64] ;  /* 0x0000002614147980 */ /* 0x000f62000c101d00 */
[----:B------:R-:W-:-:S02]  /*abd0*/  IADD3 R41, P1, R4, 0x6000, RZ ;  /* 0x0000600004297810 */ /* 0x000fc40007f3e0ff */
[----:B------:R-:W-:Y:S02]  /*abe0*/  LOP3.LUT R36, R37, 0x380, RZ, 0xc0, !PT ;  /* 0x0000038025247812 */ /* 0x000fe400078ec0ff */
[----:B------:R-:W-:Y:S02]  /*abf0*/  IADD3 R49, P3, R4, 0x8000, RZ ;  /* 0x0000800004317810 */ /* 0x000fe40007f7e0ff */
[----:B------:R-:W-:Y:S01]  /*ac00*/  LOP3.LUT R44, R44, R45, RZ, 0x3c, !PT ;  /* 0x0000002d2c2c7212 */ /* 0x000fe200078e3cff */
[----:B------:R-:W-:Y:S01]  /*ac10*/  IMAD.X R45, RZ, RZ, R5, P2 ;  /* 0x000000ffff2d7224 */ /* 0x000fe200010e0605 */
[----:B------:R-:W-:Y:S02]  /*ac20*/  LOP3.LUT R24, R25, 0x380, RZ, 0xc0, !PT ;  /* 0x0000038019187812 */ /* 0x000fe400078ec0ff */
[----:B------:R-:W-:Y:S02]  /*ac30*/  LOP3.LUT R28, R29, 0x380, RZ, 0xc0, !PT ;  /* 0x000003801d1c7812 */ /* 0x000fe400078ec0ff */
[----:B------:R-:W-:-:S02]  /*ac40*/  LOP3.LUT R32, R33, 0x380, RZ, 0xc0, !PT ;  /* 0x0000038021207812 */ /* 0x000fc400078ec0ff */
[----:B------:R-:W-:Y:S01]  /*ac50*/  LOP3.LUT R11, R4, 0x380, RZ, 0xc0, !PT ;  /* 0x00000380040b7812 */ /* 0x000fe200078ec0ff */
[----:B------:R-:W-:Y:S01]  /*ac60*/  IMAD R7, R8, UR9, R7 ;  /* 0x0000000908077c24 */ /* 0x000fe2000f8e0207 */
[----:B------:R-:W-:Y:S01]  /*ac70*/  LOP3.LUT R40, R41, 0x380, RZ, 0xc0, !PT ;  /* 0x0000038029287812 */ /* 0x000fe200078ec0ff */
[----:B------:R-:W5:Y:S01]  /*ac80*/  LD.E.128 R44, desc[UR38][R44.64] ;  /* 0x000000262c2c7980 */ /* 0x000f62000c101d00 */
[----:B------:R-:W-:Y:S02]  /*ac90*/  SHF.R.U64 R36, R36, 0x3, RZ ;  /* 0x0000000324247819 */ /* 0x000fe400000012ff */
[----:B------:R-:W-:Y:S02]  /*aca0*/  LOP3.LUT R48, R49, 0x380, RZ, 0xc0, !PT ;  /* 0x0000038031307812 */ /* 0x000fe400078ec0ff */
[----:B------:R-:W-:Y:S02]  /*acb0*/  IADD3 R73, P2, R4, 0xe000, RZ ;  /* 0x0000e00004497810 */ /* 0x000fe40007f5e0ff */
[----:B------:R-:W-:-:S02]  /*acc0*/  SHF.R.U64 R24, R24, 0x3, RZ ;  /* 0x0000000318187819 */ /* 0x000fc400000012ff */
[----:B------:R-:W-:Y:S02]  /*acd0*/  SHF.R.U64 R28, R28, 0x3, RZ ;  /* 0x000000031c1c7819 */ /* 0x000fe400000012ff */
[----:B------:R-:W-:Y:S02]  /*ace0*/  SHF.R.U64 R32, R32, 0x3, RZ ;  /* 0x0000000320207819 */ /* 0x000fe400000012ff */
[----:B------:R-:W-:Y:S02]  /*acf0*/  SHF.R.U64 R40, R40, 0x3, RZ ;  /* 0x0000000328287819 */ /* 0x000fe400000012ff */
[----:B------:R-:W-:Y:S01]  /*ad00*/  LOP3.LUT R36, R36, R37, RZ, 0x3c, !PT ;  /* 0x0000002524247212 */ /* 0x000fe200078e3cff */
[----:B------:R-:W-:Y:S01]  /*ad10*/  IMAD.X R37, RZ, RZ, R5, P0 ;  /* 0x000000ffff257224 */ /* 0x000fe200000e0605 */
[----:B------:R-:W-:Y:S02]  /*ad20*/  SHF.R.U64 R48, R48, 0x3, RZ ;  /* 0x0000000330307819 */ /* 0x000fe400000012ff */
[----:B------:R-:W-:-:S02]  /*ad30*/  LOP3.LUT R72, R73, 0x380, RZ, 0xc0, !PT ;  /* 0x0000038049487812 */ /* 0x000fc400078ec0ff */
[----:B------:R-:W-:Y:S01]  /*ad40*/  IADD3 R65, P0, R4, 0xc000, RZ ;  /* 0x0000c00004417810 */ /* 0x000fe20007f1e0ff */
[----:B------:R-:W5:Y:S01]  /*ad50*/  LD.E.128 R36, desc[UR38][R36.64] ;  /* 0x0000002624247980 */ /* 0x000f62000c101d00 */
        /* <DEDUP_REMOVED lines=10> */
[----:B------:R-:W-:Y:S01]  /*ae00*/  SHF.R.U64 R72, R72, 0x3, RZ ;  /* 0x0000000348487819 */ /* 0x000fe200000012ff */
[----:B------:R-:W5:Y:S01]  /*ae10*/  LD.E.128 R24, desc[UR38][R24.64] ;  /* 0x0000002618187980 */ /* 0x000f62000c101d00 */
[----:B------:R-:W-:-:S02]  /*ae20*/  IADD3 R53, P4, R4, 0x9000, RZ ;  /* 0x0000900004357810 */ /* 0x000fc40007f9e0ff */
[C---:B------:R-:W-:Y:S01]  /*ae30*/  IADD3 R57, P5, R4.reuse, 0xa000, RZ ;  /* 0x0000a00004397810 */ /* 0x040fe20007fbe0ff */
[----:B------:R-:W5:Y:S01]  /*ae40*/  LD.E.128 R28, desc[UR38][R28.64] ;  /* 0x000000261c1c7980 */ /* 0x000f62000c101d00 */
[C---:B------:R-:W-:Y:S02]  /*ae50*/  IADD3 R61, P6, R4.reuse, 0xb000, RZ ;  /* 0x0000b000043d7810 */ /* 0x040fe40007fde0ff */
[C---:B------:R-:W-:Y:S01]  /*ae60*/  IADD3 R69, P1, R4.reuse, 0xd000, RZ ;  /* 0x0000d00004457810 */ /* 0x040fe20007f3e0ff */
[----:B------:R-:W5:Y:S01]  /*ae70*/  LD.E.128 R32, desc[UR38][R32.64] ;  /* 0x0000002620207980 */ /* 0x000f62000c101d00 */
[----:B------:R-:W-:Y:S02]  /*ae80*/  LOP3.LUT R64, R65, 0x380, RZ, 0xc0, !PT ;  /* 0x0000038041407812 */ /* 0x000fe400078ec0ff */
[----:B------:R-:W-:Y:S01]  /*ae90*/  IADD3 R12, P3, R4, 0xf000, RZ ;  /* 0x0000f000040c7810 */ /* 0x000fe20007f7e0ff */
[----:B------:R-:W5:Y:S01]  /*aea0*/  LD.E.128 R40, desc[UR38][R40.64] ;  /* 0x0000002628287980 */ /* 0x000f62000c101d00 */
[----:B------:R-:W-:Y:S01]  /*aeb0*/  LOP3.LUT R72, R72, R73, RZ, 0x3c, !PT ;  /* 0x0000004948487212 */ /* 0x000fe200078e3cff */
[--C-:B------:R-:W-:Y:S01]  /*aec0*/  IMAD.X R73, RZ, RZ, R5.reuse, P2 ;  /* 0x000000ffff497224 */ /* 0x100fe200010e0605 */
[----:B------:R-:W-:Y:S01]  /*aed0*/  LOP3.LUT R52, R53, 0x380, RZ, 0xc0, !PT ;  /* 0x0000038035347812 */ /* 0x000fe200078ec0ff */
[----:B------:R-:W-:Y:S01]  /*aee0*/  IMAD.X R77, RZ, RZ, R5, P3 ;  /* 0x000000ffff4d7224 */ /* 0x000fe200018e0605 */
[----:B------:R-:W-:Y:S01]  /*aef0*/  LOP3.LUT R56, R57, 0x380, RZ, 0xc0, !PT ;  /* 0x0000038039387812 */ /* 0x000fe200078ec0ff */
[----:B------:R-:W5:Y:S01]  /*af00*/  LD.E.128 R48, desc[UR38][R48.64] ;  /* 0x0000002630307980 */ /* 0x000f62000c101d00 */
[----:B------:R-:W-:-:S02]  /*af10*/  LOP3.LUT R60, R61, 0x380, RZ, 0xc0, !PT ;  /* 0x000003803d3c7812 */ /* 0x000fc400078ec0ff */
[----:B------:R-:W-:Y:S01]  /*af20*/  LOP3.LUT R68, R69, 0x380, RZ, 0xc0, !PT ;  /* 0x0000038045447812 */ /* 0x000fe200078ec0ff */
[----:B------:R-:W5:Y:S01]  /*af30*/  LD.E.128 R72, desc[UR38][R72.64] ;  /* 0x0000002648487980 */ /* 0x000f62000c101d00 */
[----:B------:R-:W-:Y:S02]  /*af40*/  SHF.R.U64 R64, R64, 0x3, RZ ;  /* 0x0000000340407819 */ /* 0x000fe400000012ff */
[----:B------:R-:W-:Y:S02]  /*af50*/  SHF.R.U64 R11, R11, 0x3, RZ ;  /* 0x000000030b0b7819 */ /* 0x000fe400000012ff */
[----:B------:R-:W-:Y:S02]  /*af60*/  LOP3.LUT R9, R12, 0x380, RZ, 0xc0, !PT ;  /* 0x000003800c097812 */ /* 0x000fe400078ec0ff */
[----:B--2---:R-:W-:Y:S02]  /*af70*/  ISETP.NE.AND P2, PT, R18, 0x1, PT ;  /* 0x000000011200780c */ /* 0x004fe40003f45270 */
[----:B------:R-:W-:-:S02]  /*af80*/  SHF.R.U64 R52, R52, 0x3, RZ ;  /* 0x0000000334347819 */ /* 0x000fc400000012ff */
[----:B------:R-:W-:Y:S02]  /*af90*/  SHF.R.U64 R56, R56, 0x3, RZ ;  /* 0x0000000338387819 */ /* 0x000fe400000012ff */
[----:B------:R-:W-:Y:S02]  /*afa0*/  SHF.R.U64 R60, R60, 0x3, RZ ;  /* 0x000000033c3c7819 */ /* 0x000fe400000012ff */
[----:B------:R-:W-:Y:S02]  /*afb0*/  SHF.R.U64 R68, R68, 0x3, RZ ;  /* 0x0000000344447819 */ /* 0x000fe400000012ff */
[----:B------:R-:W-:Y:S01]  /*afc0*/  LOP3.LUT R64, R64, R65, RZ, 0x3c, !PT ;  /* 0x0000004140407212 */ /* 0x000fe200078e3cff */
[----:B------:R-:W-:Y:S01]  /*afd0*/  IMAD.X R65, RZ, RZ, R5, P0 ;  /* 0x000000ffff417224 */ /* 0x000fe200000e0605 */
[----:B------:R-:W-:Y:S01]  /*afe0*/  LOP3.LUT R4, R11, R4, RZ, 0x3c, !PT ;  /* 0x000000040b047212 */ /* 0x000fe200078e3cff */
[----:B------:R-:W0:Y:S01]  /*aff0*/  @P2 LDC R81, c[0x0][0xcec] ;  /* 0x00033b00ff512b82 */ /* 0x000e220000000800 */
[----:B------:R-:W-:-:S02]  /*b000*/  SHF.R.U64 R9, R9, 0x3, RZ ;  /* 0x0000000309097819 */ /* 0x000fc400000012ff */
[----:B------:R-:W-:Y:S01]  /*b010*/  ISETP.GE.AND P0, PT, R193, UR10, PT ;  /* 0x0000000ac1007c0c */ /* 0x000fe2000bf06270 */
        /* <DEDUP_REMOVED lines=10> */
[----:B------:R-:W-:Y:S01]  /*b0c0*/  IMAD.WIDE.U32 R8, R8, UR8, RZ ;  /* 0x0000000808087c25 */ /* 0x000fe2000f8e00ff */
[----:B------:R1:W5:Y:S01]  /*b0d0*/  LD.E.128 R12, desc[UR38][R4.64] ;  /* 0x00000026040c7980 */ /* 0x000362000c101d00 */
[----:B------:R-:W-:Y:S01]  /*b0e0*/  ISETP.GE.AND P1, PT, R2, UR10, PT ;  /* 0x0000000a02007c0c */ /* 0x000fe2000bf26270 */
[----:B------:R-:W2:Y:S01]  /*b0f0*/  @P2 LDC R83, c[0x0][0xcf0] ;  /* 0x00033c00ff532b82 */ /* 0x000ea20000000800 */
[----:B------:R-:W-:Y:S01]  /*b100*/  IMAD.IADD R9, R9, 0x1, R7 ;  /* 0x0000000109097824 */ /* 0x000fe200078e0207 */
[----:B------:R-:W-:Y:S01]  /*b110*/  LOP3.LUT R7, R10, 0xfffffff8, RZ, 0xc0, !PT ;  /* 0xfffffff80a077812 */ /* 0x000fe200078ec0ff */
[----:B------:R-:W-:Y:S01]  /*b120*/  ULDC.64 UR8, c[0x0][0xbe8] ;  /* 0x0002fa0000087ab9 */ /* 0x000fe20000000a00 */
[----:B------:R-:W5:Y:S01]  /*b130*/  LD.E.128 R52, desc[UR38][R52.64] ;  /* 0x0000002634347980 */ /* 0x000f62000c101d00 */
[----:B-1----:R-:W-:-:S03]  /*b140*/  SEL R5, RZ, 0xffffffff, P0 ;  /* 0xffffffffff057807 */ /* 0x002fc60000000000 */
[----:B------:R-:W5:Y:S01]  /*b150*/  LD.E.128 R56, desc[UR38][R56.64] ;  /* 0x0000002638387980 */ /* 0x000f62000c101d00 */
[----:B------:R-:W-:Y:S01]  /*b160*/  ISETP.GE.AND P0, PT, R192, UR10, PT ;  /* 0x0000000ac0007c0c */ /* 0x000fe2000bf06270 */
[----:B------:R-:W-:-:S03]  /*b170*/  IMAD.SHL.U32 R11, R5, 0x2, RZ ;  /* 0x00000002050b7824 */ /* 0x000fc600078e00ff */
[----:B------:R-:W-:Y:S01]  /*b180*/  SEL R5, RZ, 0xffffffff, P0 ;  /* 0xffffffffff057807 */ /* 0x000fe20000000000 */
[----:B------:R-:W5:Y:S01]  /*b190*/  LD.E.128 R60, desc[UR38][R60.64] ;  /* 0x000000263c3c7980 */ /* 0x000f62000c101d00 */
[----:B------:R-:W-:Y:S02]  /*b1a0*/  ISETP.GE.AND P0, PT, R191, UR10, PT ;  /* 0x0000000abf007c0c */ /* 0x000fe4000bf06270 */
[----:B------:R-:W-:Y:S01]  /*b1b0*/  SEL R4, RZ, 0x1, P1 ;  /* 0x00000001ff047807 */ /* 0x000fe20000800000 */
[----:B------:R-:W-:Y:S01]  /*b1c0*/  IMAD.IADD R10, R0, 0x1, -R7 ;  /* 0x00000001000a7824 */ /* 0x000fe200078e0a07 */
[----:B------:R-:W-:Y:S01]  /*b1d0*/  SEL R0, RZ, 0xffffffff, P0 ;  /* 0xffffffffff007807 */ /* 0x000fe20000000000 */
[----:B------:R-:W-:Y:S01]  /*b1e0*/  IMAD.SHL.U32 R5, R5, 0x4, RZ ;  /* 0x0000000405057824 */ /* 0x000fe200078e00ff */
[----:B------:R-:W-:Y:S01]  /*b1f0*/  LOP3.LUT R4, R11, 0x2, R4, 0xe2, !PT ;  /* 0x000000020b047812 */ /* 0x000fe200078ee204 */
[----:B------:R-:W-:Y:S01]  /*b200*/  IMAD.WIDE.U32 R8, R188, UR8, R8 ;  /* 0x00000008bc087c25 */ /* 0x000fe2000f8e0008 */
[----:B------:R-:W5:Y:S02]  /*b210*/  LD.E.128 R68, desc[UR38][R68.64] ;  /* 0x0000002644447980 */ /* 0x000f64000c101d00 */
[----:B------:R-:W-:Y:S01]  /*b220*/  LOP3.LUT R4, R5, 0x4, R4, 0xe2, !PT ;  /* 0x0000000405047812 */ /* 0x000fe200078ee204 */
[----:B------:R-:W-:Y:S01]  /*b230*/  IMAD.SHL.U32 R7, R0, 0x8, RZ ;  /* 0x0000000800077824 */ /* 0x000fe200078e00ff */
[----:B------:R-:W-:Y:S01]  /*b240*/  SHF.R.S32.HI R5, RZ, 0x1f, R187 ;  /* 0x0000001fff057819 */ /* 0x000fe200000114bb */
[----:B------:R-:W-:Y:S01]  /*b250*/  IMAD.U32 R11, RZ, RZ, UR42 ;  /* 0x0000002aff0b7e24 */ /* 0x000fe2000f8e00ff */
[----:B------:R-:W5:Y:S01]  /*b260*/  LD.E.128 R76, desc[UR38][R76.64] ;  /* 0x000000264c4c7980 */ /* 0x000f62000c101d00 */
[----:B------:R-:W-:-:S02]  /*b270*/  IMAD R0, R10, 0x20, R3 ;  /* 0x000000200a007824 */ /* 0x000fc400078e0203 */
[----:B------:R-:W-:Y:S01]  /*b280*/  IMAD R9, R188, UR9, R9 ;  /* 0x00000009bc097c24 */ /* 0x000fe2000f8e0209 */
[----:B------:R-:W-:Y:S01]  /*b290*/  ULDC.64 UR8, c[0x0][0xbf0] ;  /* 0x0002fc0000087ab9 */ /* 0x000fe20000000a00 */
[----:B------:R-:W-:Y:S01]  /*b2a0*/  IMAD R10, R11, 0x40, R0 ;  /* 0x000000400b0a7824 */ /* 0x000fe200078e0200 */
[----:B------:R-:W-:Y:S01]  /*b2b0*/  ISETP.GE.AND P1, PT, R190, UR10, PT ;  /* 0x0000000abe007c0c */ /* 0x000fe2000bf26270 */
[----:B------:R-:W-:Y:S01]  /*b2c0*/  IMAD R0, R5, UR8, RZ ;  /* 0x0000000805007c24 */ /* 0x000fe2000f8e02ff */
[----:B------:R-:W-:Y:S01]  /*b2d0*/  LOP3.LUT R4, R7, 0x8, R4, 0xe2, !PT ;  /* 0x0000000807047812 */ /* 0x000fe200078ee204 */
[----:B------:R-:W-:Y:S01]  /*b2e0*/  @!PT LDS RZ, [RZ] ;  /* 0x00000000fffff984 */ /* 0x000fe20000000800 */
[----:B------:R-:W-:Y:S01]  /*b2f0*/  @!PT LDS RZ, [RZ] ;  /* 0x00000000fffff984 */ /* 0x000fe20000000800 */
[----:B------:R-:W-:Y:S01]  /*b300*/  @!PT LDS RZ, [RZ] ;  /* 0x00000000fffff984 */ /* 0x000fe20000000800 */
[----:B------:R-:W-:Y:S01]  /*b310*/  @!PT LDS RZ, [RZ] ;  /* 0x00000000fffff984 */ /* 0x000fe20000000800 */
[----:B------:R1:W-:Y:S06]  /*b320*/  MEMBAR.ALL.CTA ;  /* 0x0000000000007992 */ /* 0x0003ec0000008000 */
[----:B-1----:R-:W1:Y:S01]  /*b330*/  FENCE.VIEW.ASYNC.S ;  /* 0x00000000000073c6 */ /* 0x002e620000000000 */
[----:B------:R-:W-:Y:S01]  /*b340*/  SEL R7, RZ, 0xffffffff, P1 ;  /* 0xffffffffff077807 */ /* 0x000fe20000800000 */
[----:B------:R-:W-:Y:S01]  /*b350*/  IMAD R11, R187, UR9, R0 ;  /* 0x00000009bb0b7c24 */ /* 0x000fe2000f8e0200 */
[----:B------:R-:W-:Y:S01]  /*b360*/  ISETP.GE.AND P0, PT, R189, UR10, PT ;  /* 0x0000000abd007c0c */ /* 0x000fe2000bf06270 */
[----:B0-----:R-:W-:-:S04]  /*b370*/  @P2 IMAD.HI.U32 R0, R10, R81, RZ ;  /* 0x000000510a002227 */ /* 0x001fc800078e00ff */
[----:B------:R-:W-:Y:S01]  /*b380*/  IMAD.SHL.U32 R81, R7, 0x10, RZ ;  /* 0x0000001007517824 */ /* 0x000fe200078e00ff */
[----:B------:R-:W-:Y:S01]  /*b390*/  SEL R7, RZ, 0xffffffff, P0 ;  /* 0xffffffffff077807 */ /* 0x000fe20000000000 */
[----:B------:R-:W-:Y:S01]  /*b3a0*/  IMAD.MOV.U32 R5, RZ, RZ, R10 ;  /* 0x000000ffff057224 */ /* 0x000fe200078e000a */
[----:B--2---:R-:W-:Y:S02]  /*b3b0*/  @P2 SHF.R.U32.HI R5, RZ, R83, R0 ;  /* 0x00000053ff052219 */ /* 0x004fe40000011600 */
[----:B------:R-:W-:Y:S01]  /*b3c0*/  LOP3.LUT R4, R81, 0x10, R4, 0xe2, !PT ;  /* 0x0000001051047812 */ /* 0x000fe200078ee204 */
[----:B------:R-:W-:Y:S01]  /*b3d0*/  IMAD.SHL.U32 R81, R7, 0x20, RZ ;  /* 0x0000002007517824 */ /* 0x000fe200078e00ff */
[--C-:B------:R-:W-:Y:S01]  /*b3e0*/  SHF.R.S32.HI R0, RZ, 0x1f, R5.reuse ;  /* 0x0000001fff007819 */ /* 0x100fe20000011405 */
[----:B------:R-:W-:Y:S02]  /*b3f0*/  IMAD.MOV R7, RZ, RZ, -R5 ;  /* 0x000000ffff077224 */ /* 0x000fe400078e0a05 */
[----:B------:R-:W-:Y:S01]  /*b400*/  IMAD.WIDE.U32 R8, R187, UR8, R8 ;  /* 0x00000008bb087c25 */ /* 0x000fe2000f8e0008 */
[----:B------:R-:W-:-:S03]  /*b410*/  ULDC.64 UR8, c[0x0][0xbe0] ;  /* 0x0002f80000087ab9 */ /* 0x000fc60000000a00 */
[----:B------:R-:W-:Y:S02]  /*b420*/  IMAD R0, R0, UR8, RZ ;  /* 0x0000000800007c24 */ /* 0x000fe4000f8e02ff */
[----:B------:R-:W-:Y:S02]  /*b430*/  IMAD R7, R18, R7, R10 ;  /* 0x0000000712077224 */ /* 0x000fe400078e020a */
[----:B------:R-:W-:Y:S01]  /*b440*/  IMAD.IADD R9, R9, 0x1, R11 ;  /* 0x0000000109097824 */ /* 0x000fe200078e020b */
[----:B------:R-:W-:Y:S01]  /*b450*/  ISETP.GE.AND P0, PT, R229, UR10, PT ;  /* 0x0000000ae5007c0c */ /* 0x000fe2000bf06270 */
[C---:B------:R-:W-:Y:S01]  /*b460*/  IMAD R11, R5.reuse, UR9, R0 ;  /* 0x00000009050b7c24 */ /* 0x040fe2000f8e0200 */
[----:B------:R-:W-:Y:S01]  /*b470*/  SHF.R.S32.HI R0, RZ, 0x1f, R7 ;  /* 0x0000001fff007819 */ /* 0x000fe20000011407 */
[----:B------:R-:W-:Y:S01]  /*b480*/  IMAD.WIDE.U32 R8, R5, UR8, R8 ;  /* 0x0000000805087c25 */ /* 0x000fe2000f8e0008 */
[----:B------:R-:W-:Y:S01]  /*b490*/  ULDC.64 UR8, c[0x0][0xbd8] ;  /* 0x0002f60000087ab9 */ /* 0x000fe20000000a00 */
[----:B------:R-:W-:-:S02]  /*b4a0*/  LOP3.LUT R4, R81, 0x20, R4, 0xe2, !PT ;  /* 0x0000002051047812 */ /* 0x000fc400078ee204 */
[----:B------:R-:W-:Y:S01]  /*b4b0*/  IMAD.U32 R80, RZ, RZ, UR42 ;  /* 0x0000002aff507e24 */ /* 0x000fe2000f8e00ff */
[----:B------:R-:W-:Y:S01]  /*b4c0*/  SEL R5, RZ, 0x40, P0 ;  /* 0x00000040ff057807 */ /* 0x000fe20000000000 */
[----:B------:R-:W-:Y:S01]  /*b4d0*/  IMAD.IADD R9, R9, 0x1, R11 ;  /* 0x0000000109097824 */ /* 0x000fe200078e020b */
[----:B------:R-:W-:Y:S01]  /*b4e0*/  ISETP.GE.AND P0, PT, R228, UR10, PT ;  /* 0x0000000ae4007c0c */ /* 0x000fe2000bf06270 */
[----:B------:R-:W-:Y:S02]  /*b4f0*/  IMAD R10, R0, UR8, RZ ;  /* 0x00000008000a7c24 */ /* 0x000fe4000f8e02ff */
        /* <DEDUP_REMOVED lines=13> */
[----:B-1----:R0:W1:Y:S01]  /*b5d0*/  SHFL.IDX PT, R4, R18, RZ, 0x181f ;  /* 0x00181fff12047589 */ /* 0x00206200000e0000 */
[----:B------:R-:W-:Y:S02]  /*b5e0*/  BSSY B1, `(.L_x_1088) ;  /* 0x000002b000017945 */ /* 0x000fe40003800000 */
[----:B------:R-:W-:Y:S01]  /*b5f0*/  SYNCS.ARRIVE.TRANS64.RED.A1T0 RZ, [UR7], RZ ;  /* 0x000000ffffff79a7 */ /* 0x000fe20008100407 */
        /* <DEDUP_REMOVED lines=11> */
[----:B-1----:R-:W-:Y:S01]  /*b6b0*/  @!P1 LEA R8, P2, R193, R4, 0x1 ;  /* 0x00000004c1089211 */ /* 0x002fe200078408ff */
[----:B--2---:R-:W-:-:S03]  /*b6c0*/  @!P0 IMAD.WIDE R10, R2, 0x2, R4 ;  /* 0x00000002020a8825 */ /* 0x004fc600078e0204 */
[----:B------:R-:W-:Y:S02]  /*b6d0*/  @!P1 LEA.HI.X R9, R193, R5, R152, 0x1, P2 ;  /* 0x00000005c1099211 */ /* 0x000fe400010f0c98 */
[----:B------:R-:W-:Y:S01]  /*b6e0*/  ISETP.GE.AND P2, PT, R190, UR10, PT ;  /* 0x0000000abe007c0c */ /* 0x000fe2000bf46270 */
[----:B-----5:R1:W-:Y:S01]  /*b6f0*/  @!P0 ST.E.128 desc[UR38][R10.64], R12 ;  /* 0x0000000c0a008985 */ /* 0x0203e2000c101d26 */
[----:B------:R-:W-:-:S03]  /*b700*/  LOP3.LUT P0, RZ, R0, 0x40, RZ, 0xc0, !PT ;  /* 0x0000004000ff7812 */ /* 0x000fc6000780c0ff */
[----:B------:R2:W-:Y:S01]  /*b710*/  @!P1 ST.E.128 desc[UR38][R8.64], R24 ;  /* 0x0000001808009985 */ /* 0x0005e2000c101d26 */
[----:B------:R-:W-:Y:S02]  /*b720*/  ISETP.GE.AND P1, PT, R189, UR10, PT ;  /* 0x0000000abd007c0c */ /* 0x000fe4000bf26270 */
[CC--:B-1----:R-:W-:Y:S02]  /*b730*/  @!P3 LEA R14, P6, R191.reuse, R4.reuse, 0x1 ;  /* 0x00000004bf0eb211 */ /* 0x0c2fe400078c08ff */
[CC--:B--2---:R-:W-:Y:S02]  /*b740*/  @!P4 LEA R24, P5, R192.reuse, R4.reuse, 0x1 ;  /* 0x00000004c018c211 */ /* 0x0c4fe400078a08ff */
[-C--:B------:R-:W-:Y:S02]  /*b750*/  @!P3 LEA.HI.X R15, R191, R5.reuse, R84, 0x1, P6 ;  /* 0x00000005bf0fb211 */ /* 0x080fe400030f0c54 */
[----:B------:R-:W-:Y:S02]  /*b760*/  @!P4 LEA.HI.X R25, R192, R5, R7, 0x1, P5 ;  /* 0x00000005c019c211 */ /* 0x000fe400028f0c07 */
[----:B------:R-:W-:-:S02]  /*b770*/  @!P2 LEA R12, P5, R190, R4, 0x1 ;  /* 0x00000004be0ca211 */ /* 0x000fc400078a08ff */
[----:B------:R-:W-:Y:S01]  /*b780*/  LOP3.LUT P6, RZ, R3, 0x80, RZ, 0xc0, !PT ;  /* 0x0000008003ff7812 */ /* 0x000fe200078cc0ff */
[----:B------:R3:W-:Y:S01]  /*b790*/  @!P4 ST.E.128 desc[UR38][R24.64], R32 ;  /* 0x000000201800c985 */ /* 0x0007e2000c101d26 */
[-C--:B------:R-:W-:Y:S02]  /*b7a0*/  @!P2 LEA.HI.X R13, R190, R5.reuse, R83, 0x1, P5 ;  /* 0x00000005be0da211 */ /* 0x080fe400028f0c53 */
[----:B------:R-:W-:Y:S01]  /*b7b0*/  SHF.R.S32.HI R7, RZ, 0x1f, R189 ;  /* 0x0000001fff077819 */ /* 0x000fe200000114bd */
[----:B------:R3:W-:Y:S01]  /*b7c0*/  @!P3 ST.E.128 desc[UR38][R14.64], R40 ;  /* 0x000000280e00b985 */ /* 0x0007e2000c101d26 */
[C---:B------:R-:W-:Y:S02]  /*b7d0*/  @!P1 LEA R10, P5, R189.reuse, R4, 0x1 ;  /* 0x00000004bd0a9211 */ /* 0x040fe400078a08ff */
[----:B------:R-:W-:Y:S01]  /*b7e0*/  SHF.R.S32.HI R9, RZ, 0x1f, R229 ;  /* 0x0000001fff097819 */ /* 0x000fe200000114e5 */
[----:B------:R3:W-:Y:S01]  /*b7f0*/  @!P2 ST.E.128 desc[UR38][R12.64], R48 ;  /* 0x000000300c00a985 */ /* 0x0007e2000c101d26 */
[----:B------:R-:W-:-:S02]  /*b800*/  @!P1 LEA.HI.X R11, R189, R5, R7, 0x1, P5 ;  /* 0x00000005bd0b9211 */ /* 0x000fc400028f0c07 */
[CC--:B------:R-:W-:Y:S02]  /*b810*/  @P0 LEA R8, P5, R229.reuse, R4.reuse, 0x1 ;  /* 0x00000004e5080211 */ /* 0x0c0fe400078a08ff */
[----:B------:R-:W-:Y:S01]  /*b820*/  SHF.R.S32.HI R7, RZ, 0x1f, R228 ;  /* 0x0000001fff077819 */ /* 0x000fe200000114e4 */
[----:B------:R3:W-:Y:S01]  /*b830*/  @!P1 ST.E.128 desc[UR38][R10.64], R56 ;  /* 0x000000380a009985 */ /* 0x0007e2000c101d26 */
[----:B------:R-:W-:Y:S02]  /*b840*/  @P0 LEA.HI.X R9, R229, R5, R9, 0x1, P5 ;  /* 0x00000005e5090211 */ /* 0x000fe400028f0c09 */
[----:B------:R-:W-:-:S03]  /*b850*/  @P6 LEA R4, P5, R228, R4, 0x1 ;  /* 0x00000004e4046211 */ /* 0x000fc600078a08ff */
[----:B------:R3:W-:Y:S01]  /*b860*/  @P0 ST.E.128 desc[UR38][R8.64], R64 ;  /* 0x0000004008000985 */ /* 0x0007e2000c101d26 */
[----:B------:R-:W-:-:S05]  /*b870*/  @P6 LEA.HI.X R5, R228, R5, R7, 0x1, P5 ;  /* 0x00000005e4056211 */ /* 0x000fca00028f0c07 */
[----:B------:R3:W-:Y:S04]  /*b880*/  @P6 ST.E.128 desc[UR38][R4.64], R72 ;  /* 0x0000004804006985 */ /* 0x0007e8000c101d26 */
.L_x_1089:
[----:B------:R-:W-:Y:S05]  /*b890*/  BSYNC B1 ;  /* 0x0000000000017941 */ /* 0x000fea0003800000 */
.L_x_1088:
[----:B------:R-:W-:Y:S01]  /*b8a0*/  VIADD R7, R81, 0x20 ;  /* 0x0000002051077836 */ /* 0x000fe20000000000 */
[----:B--23--:R2:W3:Y:S04]  /*b8b0*/  SHFL.IDX PT, R5, R80, 0x1, 0x181f ;  /* 0x00381f0050057f89 */ /* 0x00c4e800000e0000 */
[----:B------:R-:W-:Y:S01]  /*b8c0*/  ISETP.GE.AND P0, PT, R7, R82, PT ;  /* 0x000000520700720c */ /* 0x000fe20003f06270 */
[----:B-1----:R2:W1:-:S12]  /*b8d0*/  SHFL.IDX PT, R4, R18, 0x1, 0x181f ;  /* 0x00381f0012047f89 */ /* 0x00245800000e0000 */
[----:B--2---:R-:W-:Y:S05]  /*b8e0*/  @P0 BRA `(.L_x_1090) ;  /* 0x0000002400cc0947 */ /* 0x004fea0003800000 */
[----:B------:R-:W-:Y:S02]  /*b8f0*/  ISETP.GE.AND P0, PT, R193, UR10, PT ;  /* 0x0000000ac1007c0c */ /* 0x000fe4000bf06270 */
[----:B------:R-:W-:Y:S02]  /*b900*/  ISETP.GE.AND P5, PT, R2, UR10, PT ;  /* 0x0000000a02007c0c */ /* 0x000fe4000bfa6270 */
[----:B------:R-:W-:Y:S02]  /*b910*/  ISETP.GE.AND P2, PT, R192, UR10, PT ;  /* 0x0000000ac0007c0c */ /* 0x000fe4000bf46270 */
[----:B------:R-:W-:Y:S02]  /*b920*/  ISETP.GE.AND P1, PT, R191, UR10, PT ;  /* 0x0000000abf007c0c */ /* 0x000fe4000bf26270 */
[----:B------:R-:W-:Y:S02]  /*b930*/  ISETP.GE.AND P3, PT, R190, UR10, PT ;  /* 0x0000000abe007c0c */ /* 0x000fe4000bf66270 */
[----:B------:R-:W-:-:S02]  /*b940*/  SHF.R.S32.HI R7, RZ, 0x1f, R192 ;  /* 0x0000001fff077819 */ /* 0x000fc400000114c0 */
[----:B-----5:R-:W-:Y:S02]  /*b950*/  SHF.R.S32.HI R15, RZ, 0x1f, R191 ;  /* 0x0000001fff0f7819 */ /* 0x020fe400000114bf */
[C---:B-1----:R-:W-:Y:S01]  /*b960*/  @!P0 LEA R10, P4, R193.reuse, R4, 0x1 ;  /* 0x00000004c10a8211 */ /* 0x042fe200078808ff */
[----:B---3--:R-:W-:Y:S01]  /*b970*/  @!P5 IMAD.WIDE R8, R2, 0x2, R4 ;  /* 0x000000020208d825 */ /* 0x008fe200078e0204 */
[----:B0-----:R-:W-:Y:S02]  /*b980*/  SHF.R.S32.HI R18, RZ, 0x1f, R189 ;  /* 0x0000001fff127819 */ /* 0x001fe400000114bd */
        /* <DEDUP_REMOVED lines=8> */
[-C--:B------:R-:W-:Y:S02]  /*ba10*/  @!P1 LEA R14, P6, R191, R4.reuse, 0x1 ;  /* 0x00000004bf0e9211 */ /* 0x080fe400078c08ff */
        /* <DEDUP_REMOVED lines=20> */
.L_x_1087:
[----:B------:R-:W2:Y:S01]  /*bb60*/  LDL R5, [R1+0x68] ;  /* 0x0000680001057983 */ /* 0x000ea20000100800 */
[----:B------:R-:W-:Y:S01]  /*bb70*/  ULDC.64 UR8, c[0x0][0xc08] ;  /* 0x0003020000087ab9 */ /* 0x000fe20000000a00 */
[----:B------:R-:W-:Y:S01]  /*bb80*/  SHF.R.S32.HI R0, RZ, 0x1f, R187 ;  /* 0x0000001fff007819 */ /* 0x000fe200000114bb */
[----:B------:R-:W-:Y:S01]  /*bb90*/  IMAD R7, R7, UR8, RZ ;  /* 0x0000000807077c24 */ /* 0x000fe2000f8e02ff */
[----:B------:R-:W-:Y:S01]  /*bba0*/  ULDC.64 UR10, c[0x0][0xc40] ;  /* 0x00031000000a7ab9 */ /* 0x000fe20000000a00 */
[----:B------:R-:W-:Y:S01]  /*bbb0*/  IMAD.U32 R4, RZ, RZ, UR42 ;  /* 0x0000002aff047e24 */ /* 0x000fe2000f8e00ff */
[----:B------:R-:W-:Y:S01]  /*bbc0*/  BSSY B1, `(.L_x_1091) ;  /* 0x00000cc000017945 */ /* 0x000fe20003800000 */
[C---:B------:R-:W-:Y:S01]  /*bbd0*/  IMAD R7, R8.reuse, UR9, R7 ;  /* 0x0000000908077c24 */ /* 0x040fe2000f8e0207 */
[----:B------:R-:W-:Y:S01]  /*bbe0*/  SHF.R.S32.HI R23, RZ, 0x1f, R202 ;  /* 0x0000001fff177819 */ /* 0x000fe200000114ca */
[----:B------:R-:W-:Y:S01]  /*bbf0*/  IMAD.WIDE.U32 R8, R8, UR8, RZ ;  /* 0x0000000808087c25 */ /* 0x000fe2000f8e00ff */
[----:B------:R-:W-:Y:S01]  /*bc00*/  ULDC.64 UR8, c[0x0][0xc38] ;  /* 0x00030e0000087ab9 */ /* 0x000fe20000000a00 */
[----:B0-----:R-:W-:-:S02]  /*bc10*/  SHF.R.S32.HI R152, RZ, 0x1f, R203 ;  /* 0x0000001fff987819 */ /* 0x001fc400000114cb */
[----:B------:R-:W-:Y:S01]  /*bc20*/  IMAD.IADD R9, R9, 0x1, R7 ;  /* 0x0000000109097824 */ /* 0x000fe200078e0207 */
[----:B------:R-:W-:Y:S01]  /*bc30*/  SHF.R.S32.HI R153, RZ, 0x1f, R204 ;  /* 0x0000001fff997819 */ /* 0x000fe200000114cc */
[----:B------:R-:W-:Y:S01]  /*bc40*/  IMAD R0, R0, UR10, RZ ;  /* 0x0000000a00007c24 */ /* 0x000fe2000f8e02ff */
[----:B------:R-:W-:Y:S01]  /*bc50*/  SHF.R.S32.HI R154, RZ, 0x1f, R205 ;  /* 0x0000001fff9a7819 */ /* 0x000fe200000114cd */
[C---:B------:R-:W-:Y:S01]  /*bc60*/  IMAD.WIDE.U32 R8, R188.reuse, UR8, R8 ;  /* 0x00000008bc087c25 */ /* 0x040fe2000f8e0008 */
[----:B------:R-:W-:Y:S01]  /*bc70*/  ULDC UR8, c[0x0][0xce8] ;  /* 0x00033a0000087ab9 */ /* 0x000fe20000000800 */
[----:B------:R-:W-:Y:S01]  /*bc80*/  SHF.R.S32.HI R155, RZ, 0x1f, R206 ;  /* 0x0000001fff9b7819 */ /* 0x000fe200000114ce */
[----:B------:R-:W-:Y:S01]  /*bc90*/  UISETP.NE.AND UP0, UPT, UR8, 0x1, UPT ;  /* 0x000000010800788c */ /* 0x000fe2000bf05270 */
[----:B------:R-:W-:Y:S01]  /*bca0*/  IMAD R9, R188, UR9, R9 ;  /* 0x00000009bc097c24 */ /* 0x000fe2000f8e0209 */
[----:B------:R-:W-:Y:S01]  /*bcb0*/  UIMAD UR6, UR6, UR8, URZ ;  /* 0x00000008060672a4 */ /* 0x000fe2000f8e023f */
[C---:B------:R-:W-:Y:S01]  /*bcc0*/  IMAD R3, R187.reuse, UR11, R0 ;  /* 0x0000000bbb037c24 */ /* 0x040fe2000f8e0200 */
[----:B------:R-:W-:Y:S01]  /*bcd0*/  SHF.R.S32.HI R156, RZ, 0x1f, R207 ;  /* 0x0000001fff9c7819 */ /* 0x000fe200000114cf */
[----:B------:R-:W-:Y:S01]  /*bce0*/  IMAD.WIDE.U32 R8, R187, UR10, R8 ;  /* 0x0000000abb087c25 */ /* 0x000fe2000f8e0008 */
[----:B------:R-:W-:Y:S01]  /*bcf0*/  PLOP3.LUT P0, PT, PT, PT, UP0, 0x80, 0x0 ;  /* 0x000000000000781c */ /* 0x000fe20003f0f008 */
[----:B------:R-:W-:Y:S01]  /*bd00*/  ULDC.64 UR10, c[0x0][0xc48] ;  /* 0x00031200000a7ab9 */ /* 0x000fe20000000a00 */
[----:B------:R-:W-:Y:S01]  /*bd10*/  SHF.R.S32.HI R157, RZ, 0x1f, R208 ;  /* 0x0000001fff9d7819 */ /* 0x000fe200000114d0 */
[----:B------:R-:W-:Y:S01]  /*bd20*/  IMAD.IADD R9, R9, 0x1, R3 ;  /* 0x0000000109097824 */ /* 0x000fe200078e0203 */
[----:B------:R-:W-:Y:S01]  /*bd30*/  SHF.R.S32.HI R158, RZ, 0x1f, R209 ;  /* 0x0000001fff9e7819 */ /* 0x000fe200000114d1 */
[----:B------:R-:W-:Y:S01]  /*bd40*/  @UP0 ULDC UR7, c[0x0][0xcec] ;  /* 0x00033b0000070ab9 */ /* 0x000fe20000000800 */
[----:B------:R-:W-:Y:S01]  /*bd50*/  SHF.R.S32.HI R159, RZ, 0x1f, R210 ;  /* 0x0000001fff9f7819 */ /* 0x000fe200000114d2 */
[----:B------:R-:W-:Y:S01]  /*bd60*/  IMAD.WIDE.U32 R8, R194, UR10, R8 ;  /* 0x0000000ac2087c25 */ /* 0x000fe2000f8e0008 */
[----:B------:R-:W-:-:S02]  /*bd70*/  SHF.R.S32.HI R160, RZ, 0x1f, R211 ;  /* 0x0000001fffa07819 */ /* 0x000fc400000114d3 */
[----:B------:R-:W-:Y:S01]  /*bd80*/  SHF.R.S32.HI R161, RZ, 0x1f, R212 ;  /* 0x0000001fffa17819 */ /* 0x000fe200000114d4 */
[----:B------:R-:W-:Y:S01]  /*bd90*/  IMAD R9, R194, UR11, R9 ;  /* 0x0000000bc2097c24 */ /* 0x000fe2000f8e0209 */
[----:B------:R-:W-:Y:S01]  /*bda0*/  ULDC.64 UR10, c[0x0][0xc30] ;  /* 0x00030c00000a7ab9 */ /* 0x000fe20000000a00 */
[----:B------:R-:W-:Y:S02]  /*bdb0*/  SHF.R.S32.HI R162, RZ, 0x1f, R213 ;  /* 0x0000001fffa27819 */ /* 0x000fe400000114d5 */
[----:B------:R-:W-:Y:S02]  /*bdc0*/  SHF.R.S32.HI R163, RZ, 0x1f, R214 ;  /* 0x0000001fffa37819 */ /* 0x000fe400000114d6 */
[----:B------:R-:W-:Y:S02]  /*bdd0*/  SHF.R.S32.HI R164, RZ, 0x1f, R215 ;  /* 0x0000001fffa47819 */ /* 0x000fe400000114d7 */
[----:B------:R-:W-:Y:S02]  /*bde0*/  SHF.R.S32.HI R165, RZ, 0x1f, R216 ;  /* 0x0000001fffa57819 */ /* 0x000fe400000114d8 */
[----:B------:R-:W-:-:S02]  /*bdf0*/  SHF.R.S32.HI R166, RZ, 0x1f, R217 ;  /* 0x0000001fffa67819 */ /* 0x000fc400000114d9 */
[----:B------:R-:W-:Y:S02]  /*be00*/  SHF.R.S32.HI R167, RZ, 0x1f, R218 ;  /* 0x0000001fffa77819 */ /* 0x000fe400000114da */
[----:B------:R-:W-:Y:S02]  /*be10*/  SHF.R.S32.HI R168, RZ, 0x1f, R219 ;  /* 0x0000001fffa87819 */ /* 0x000fe400000114db */
[----:B------:R-:W-:Y:S02]  /*be20*/  SHF.R.S32.HI R169, RZ, 0x1f, R221 ;  /* 0x0000001fffa97819 */ /* 0x000fe400000114dd */
[----:B------:R-:W-:Y:S02]  /*be30*/  SHF.R.S32.HI R170, RZ, 0x1f, R222 ;  /* 0x0000001fffaa7819 */ /* 0x000fe400000114de */
[----:B------:R-:W-:Y:S02]  /*be40*/  SHF.R.S32.HI R171, RZ, 0x1f, R223 ;  /* 0x0000001fffab7819 */ /* 0x000fe400000114df */
[----:B------:R-:W-:-:S02]  /*be50*/  SHF.R.S32.HI R14, RZ, 0x1f, R224 ;  /* 0x0000001fff0e7819 */ /* 0x000fc400000114e0 */
[----:B------:R-:W-:Y:S02]  /*be60*/  SHF.R.S32.HI R15, RZ, 0x1f, R225 ;  /* 0x0000001fff0f7819 */ /* 0x000fe400000114e1 */
[----:B------:R-:W-:Y:S02]  /*be70*/  SHF.R.S32.HI R20, RZ, 0x1f, R226 ;  /* 0x0000001fff147819 */ /* 0x000fe400000114e2 */
[----:B------:R-:W-:Y:S01]  /*be80*/  SHF.R.S32.HI R21, RZ, 0x1f, R17 ;  /* 0x0000001fff157819 */ /* 0x000fe20000011411 */
[----:B--2---:R-:W-:-:S04]  /*be90*/  IMAD R4, R4, 0x40, R5 ;  /* 0x0000004004047824 */ /* 0x004fc800078e0205 */
[----:B------:R-:W-:Y:S01]  /*bea0*/  @P0 IMAD.HI.U32 R0, R4, UR7, RZ ;  /* 0x0000000704000c27 */ /* 0x000fe2000f8e00ff */
[----:B------:R-:W-:-:S03]  /*beb0*/  @UP0 ULDC UR7, c[0x0][0xcf0] ;  /* 0x00033c0000070ab9 */ /* 0x000fc60000000800 */
        /* <DEDUP_REMOVED lines=8> */
[----:B------:R-:W-:Y:S01]  /*bf40*/  IMAD R5, R5, UR8, R4 ;  /* 0x0000000805057c24 */ /* 0x000fe2000f8e0204 */
[----:B------:R-:W-:Y:S01]  /*bf50*/  ULDC.64 UR8, c[0x0][0xc00] ;  /* 0x0003000000087ab9 */ /* 0x000fe20000000a00 */
[----:B------:R-:W-:Y:S01]  /*bf60*/  IMAD R7, R3, UR11, R0 ;  /* 0x0000000b03077c24 */ /* 0x000fe2000f8e0200 */
[----:B------:R-:W-:Y:S01]  /*bf70*/  ULDC.64 UR10, c[0x0][0xc28] ;  /* 0x00030a00000a7ab9 */ /* 0x000fe20000000a00 */
[----:B------:R-:W-:Y:S01]  /*bf80*/  IMAD.U32 R3, RZ, RZ, UR42 ;  /* 0x0000002aff037e24 */ /* 0x000fe2000f8e00ff */
[----:B------:R-:W-:Y:S01]  /*bf90*/  SHF.R.S32.HI R0, RZ, 0x1f, R5 ;  /* 0x0000001fff007819 */ /* 0x000fe20000011405 */
[----:B------:R-:W-:Y:S01]  /*bfa0*/  IMAD.IADD R9, R9, 0x1, R7 ;  /* 0x0000000109097824 */ /* 0x000fe200078e0207 */
[----:B------:R-:W-:Y:S03]  /*bfb0*/  SYNCS.ARRIVE.TRANS64.RED.A1T0 RZ, [UR7], RZ ;  /* 0x000000ffffff79a7 */ /* 0x000fe60008100407 */
[----:B------:R-:W-:-:S02]  /*bfc0*/  IMAD R0, R0, UR10, RZ ;  /* 0x0000000a00007c24 */ /* 0x000fc4000f8e02ff */
[----:B------:R-:W-:-:S04]  /*bfd0*/  IMAD.WIDE.U32 R8, R5, UR10, R8 ;  /* 0x0000000a05087c25 */ /* 0x000fc8000f8e0008 */
[----:B------:R-:W-:Y:S02]  /*bfe0*/  IMAD R7, R5, UR11, R0 ;  /* 0x0000000b05077c24 */ /* 0x000fe4000f8e0200 */
[----:B------:R-:W-:Y:S01]  /*bff0*/  IMAD R0, R3, 0x40, R16 ;  /* 0x0000004003007824 */ /* 0x000fe200078e0210 */
[----:B------:R-:W-:Y:S01]  /*c000*/  LEA R3, P1, R8, UR8, 0x2 ;  /* 0x0000000808037c11 */ /* 0x000fe2000f8210ff */
[----:B------:R-:W-:-:S03]  /*c010*/  IMAD.IADD R7, R9, 0x1, R7 ;  /* 0x0000000109077824 */ /* 0x000fc600078e0207 */
[----:B------:R-:W-:Y:S01]  /*c020*/  ISETP.GE.AND P0, PT, R0, UR6, PT ;  /* 0x0000000600007c0c */ /* 0x000fe2000bf06270 */
[----:B------:R0:W1:Y:S01]  /*c030*/  SHFL.IDX PT, R12, R3, RZ, 0x1c1f ;  /* 0x001c1fff030c7589 */ /* 0x00006200000e0000 */
[----:B------:R-:W-:-:S05]  /*c040*/  LEA.HI.X R7, R8, UR9, R7, 0x2, P1 ;  /* 0x0000000908077c11 */ /* 0x000fca00088f1407 */
[----:B------:R0:W2:Y:S06]  /*c050*/  SHFL.IDX PT, R13, R7, RZ, 0x1c1f ;  /* 0x001c1fff070d7589 */ /* 0x0000ac00000e0000 */
[----:B------:R-:W-:Y:S05]  /*c060*/  @P0 BRA `(.L_x_1092) ;  /* 0x0000000800040947 */ /* 0x000fea0003800000 */
[----:B------:R-:W-:Y:S02]  /*c070*/  ULDC UR7, c[0x0][0xbc8] ;  /* 0x0002f20000077ab9 */ /* 0x000fe40000000800 */
[----:B------:R-:W-:Y:S02]  /*c080*/  ISETP.GE.AND P0, PT, R17, UR7, PT ;  /* 0x0000000711007c0c */ /* 0x000fe4000bf06270 */
[----:B------:R-:W-:Y:S02]  /*c090*/  ISETP.GE.AND P1, PT, R226, UR7, PT ;  /* 0x00000007e2007c0c */ /* 0x000fe4000bf26270 */
[----:B------:R-:W-:Y:S02]  /*c0a0*/  ISETP.GE.AND P3, PT, R224, UR7, PT ;  /* 0x00000007e0007c0c */ /* 0x000fe4000bf66270 */
[----:B------:R-:W-:-:S07]  /*c0b0*/  ISETP.GE.AND P4, PT, R223, UR7, PT ;  /* 0x00000007df007c0c */ /* 0x000fce000bf86270 */
[----:B-1----:R-:W-:-:S04]  /*c0c0*/  @!P0 LEA R4, P2, R17, R12, 0x2 ;  /* 0x0000000c11048211 */ /* 0x002fc800078410ff */
[----:B--2---:R-:W-:Y:S02]  /*c0d0*/  @!P0 LEA.HI.X R5, R17, R13, R21, 0x2, P2 ;  /* 0x0000000d11058211 */ /* 0x004fe400010f1415 */
[----:B------:R-:W-:-:S03]  /*c0e0*/  @!P4 LEA R8, P6, R223, R12, 0x2 ;  /* 0x0000000cdf08c211 */ /* 0x000fc600078c10ff */
[----:B------:R1:W-:Y:S01]  /*c0f0*/  @!P0 ST.E.64 desc[UR38][R4.64], R24 ;  /* 0x0000001804008985 */ /* 0x0003e2000c101b26 */
[----:B------:R-:W-:Y:S02]  /*c100*/  ISETP.GE.AND P0, PT, R225, UR7, PT ;  /* 0x00000007e1007c0c */ /* 0x000fe4000bf06270 */
[----:B------:R-:W-:Y:S02]  /*c110*/  @!P4 LEA.HI.X R9, R223, R13, R171, 0x2, P6 ;  /* 0x0000000ddf09c211 */ /* 0x000fe400030f14ab */
[----:B-1----:R-:W-:-:S04]  /*c120*/  @!P1 LEA R4, P2, R226, R12, 0x2 ;  /* 0x0000000ce2049211 */ /* 0x002fc800078410ff */
[----:B------:R-:W-:Y:S02]  /*c130*/  @!P1 LEA.HI.X R5, R226, R13, R20, 0x2, P2 ;  /* 0x0000000de2059211 */ /* 0x000fe400010f1414 */
[----:B------:R-:W-:-:S03]  /*c140*/  ISETP.GE.AND P2, PT, R219, UR7, PT ;  /* 0x00000007db007c0c */ /* 0x000fc6000bf46270 */
[----:B------:R1:W-:Y:S10]  /*c150*/  @!P1 ST.E.64 desc[UR38][R4.64], R28 ;  /* 0x0000001c04009985 */ /* 0x0003f4000c101b26 */
[----:B------:R-:W-:-:S02]  /*c160*/  @!P2 LEA R10, P6, R219, R12, 0x2 ;  /* 0x0000000cdb0aa211 */ /* 0x000fc400078c10ff */
[----:B-1----:R-:W-:Y:S02]  /*c170*/  @!P0 LEA R4, P1, R225, R12, 0x2 ;  /* 0x0000000ce1048211 */ /* 0x002fe400078210ff */
[-C--:B------:R-:W-:Y:S02]  /*c180*/  @!P2 LEA.HI.X R11, R219, R13.reuse, R168, 0x2, P6 ;  /* 0x0000000ddb0ba211 */ /* 0x080fe400030f14a8 */
[----:B------:R-:W-:Y:S02]  /*c190*/  @!P0 LEA.HI.X R5, R225, R13, R15, 0x2, P1 ;  /* 0x0000000de1058211 */ /* 0x000fe400008f140f */
[----:B------:R-:W-:-:S03]  /*c1a0*/  ISETP.GE.AND P1, PT, R221, UR7, PT ;  /* 0x00000007dd007c0c */ /* 0x000fc6000bf26270 */
[----:B------:R1:W-:Y:S01]  /*c1b0*/  @!P0 ST.E.64 desc[UR38][R4.64], R32 ;  /* 0x0000002004008985 */ /* 0x0003e2000c101b26 */
[----:B------:R-:W-:Y:S02]  /*c1c0*/  ISETP.GE.AND P0, PT, R222, UR7, PT ;  /* 0x00000007de007c0c */ /* 0x000fe4000bf06270 */
[----:B-1----:R-:W-:-:S04]  /*c1d0*/  @!P3 LEA R4, P5, R224, R12, 0x2 ;  /* 0x0000000ce004b211 */ /* 0x002fc800078a10ff */
[----:B------:R-:W-:-:S05]  /*c1e0*/  @!P3 LEA.HI.X R5, R224, R13, R14, 0x2, P5 ;  /* 0x0000000de005b211 */ /* 0x000fca00028f140e */
[----:B------:R1:W-:Y:S01]  /*c1f0*/  @!P3 ST.E.64 desc[UR38][R4.64], R36 ;  /* 0x000000240400b985 */ /* 0x0003e2000c101b26 */
[----:B------:R-:W-:-:S03]  /*c200*/  ISETP.GE.AND P3, PT, R218, UR7, PT ;  /* 0x00000007da007c0c */ /* 0x000fc6000bf66270 */
[----:B------:R2:W-:Y:S01]  /*c210*/  @!P4 ST.E.64 desc[UR38][R8.64], R40 ;  /* 0x000000280800c985 */ /* 0x0005e2000c101b26 */
[CC--:B-1----:R-:W-:Y:S02]  /*c220*/  @!P0 LEA R4, P4, R222.reuse, R12.reuse, 0x2 ;  /* 0x0000000cde048211 */ /* 0x0c2fe400078810ff */
[----:B--2---:R-:W-:Y:S02]  /*c230*/  @!P1 LEA R8, P5, R221, R12, 0x2 ;  /* 0x0000000cdd089211 */ /* 0x004fe400078a10ff */
[-C--:B------:R-:W-:Y:S02]  /*c240*/  @!P0 LEA.HI.X R5, R222, R13.reuse, R170, 0x2, P4 ;  /* 0x0000000dde058211 */ /* 0x080fe400020f14aa */
[----:B------:R-:W-:Y:S02]  /*c250*/  ISETP.GE.AND P4, PT, R217, UR7, PT ;  /* 0x00000007d9007c0c */ /* 0x000fe4000bf86270 */
[----:B------:R-:W-:Y:S01]  /*c260*/  @!P1 LEA.HI.X R9, R221, R13, R169, 0x2, P5 ;  /* 0x0000000ddd099211 */ /* 0x000fe200028f14a9 */
[----:B------:R1:W-:Y:S01]  /*c270*/  @!P0 ST.E.64 desc[UR38][R4.64], R44 ;  /* 0x0000002c04008985 */ /* 0x0003e2000c101b26 */
[----:B------:R-:W-:-:S02]  /*c280*/  ISETP.GE.AND P5, PT, R216, UR7, PT ;  /* 0x00000007d8007c0c */ /* 0x000fc4000bfa6270 */
[----:B------:R-:W-:Y:S01]  /*c290*/  ISETP.GE.AND P0, PT, R215, UR7, PT ;  /* 0x00000007d7007c0c */ /* 0x000fe2000bf06270 */
[----:B------:R2:W-:Y:S01]  /*c2a0*/  @!P1 ST.E.64 desc[UR38][R8.64], R48 ;  /* 0x0000003008009985 */ /* 0x0005e2000c101b26 */
[----:B------:R-:W-:-:S03]  /*c2b0*/  ISETP.GE.AND P1, PT, R214, UR7, PT ;  /* 0x00000007d6007c0c */ /* 0x000fc6000bf26270 */
[----:B------:R3:W-:Y:S01]  /*c2c0*/  @!P2 ST.E.64 desc[UR38][R10.64], R52 ;  /* 0x000000340a00a985 */ /* 0x0007e2000c101b26 */
[CC--:B-1----:R-:W-:Y:S02]  /*c2d0*/  @!P3 LEA R4, P6, R218.reuse, R12.reuse, 0x2 ;  /* 0x0000000cda04b211 */ /* 0x0c2fe400078c10ff */
[CC--:B--2---:R-:W-:Y:S02]  /*c2e0*/  @!P4 LEA R8, P2, R217.reuse, R12.reuse, 0x2 ;  /* 0x0000000cd908c211 */ /* 0x0c4fe400078410ff */
[-C--:B------:R-:W-:Y:S02]  /*c2f0*/  @!P3 LEA.HI.X R5, R218, R13.reuse, R167, 0x2, P6 ;  /* 0x0000000dda05b211 */ /* 0x080fe400030f14a7 */
[----:B---3--:R-:W-:Y:S02]  /*c300*/  @!P5 LEA R10, P6, R216, R12, 0x2 ;  /* 0x0000000cd80ad211 */ /* 0x008fe400078c10ff */
[----:B------:R-:W-:Y:S01]  /*c310*/  @!P4 LEA.HI.X R9, R217, R13, R166, 0x2, P2 ;  /* 0x0000000dd909c211 */ /* 0x000fe200010f14a6 */
[----:B------:R1:W-:Y:S01]  /*c320*/  @!P3 ST.E.64 desc[UR38][R4.64], R56 ;  /* 0x000000380400b985 */ /* 0x0003e2000c101b26 */
[----:B------:R-:W-:-:S02]  /*c330*/  ISETP.GE.AND P2, PT, R213, UR7, PT ;  /* 0x00000007d5007c0c */ /* 0x000fc4000bf46270 */
[-C--:B------:R-:W-:Y:S01]  /*c340*/  @!P5 LEA.HI.X R11, R216, R13.reuse, R165, 0x2, P6 ;  /* 0x0000000dd80bd211 */ /* 0x080fe200030f14a5 */
[----:B------:R2:W-:Y:S01]  /*c350*/  @!P4 ST.E.64 desc[UR38][R8.64], R60 ;  /* 0x0000003c0800c985 */ /* 0x0005e2000c101b26 */
[----:B------:R-:W-:Y:S02]  /*c360*/  ISETP.GE.AND P3, PT, R212, UR7, PT ;  /* 0x00000007d4007c0c */ /* 0x000fe4000bf66270 */
[----:B------:R-:W-:Y:S01]  /*c370*/  ISETP.GE.AND P4, PT, R211, UR7, PT ;  /* 0x00000007d3007c0c */ /* 0x000fe2000bf86270 */
[----:B------:R3:W-:Y:S01]  /*c380*/  @!P5 ST.E.64 desc[UR38][R10.64], R64 ;  /* 0x000000400a00d985 */ /* 0x0007e2000c101b26 */
[CC--:B-1----:R-:W-:Y:S02]  /*c390*/  @!P0 LEA R4, P6, R215.reuse, R12.reuse, 0x2 ;  /* 0x0000000cd7048211 */ /* 0x0c2fe400078c10ff */
[----:B--2---:R-:W-:Y:S02]  /*c3a0*/  @!P1 LEA R8, P5, R214, R12, 0x2 ;  /* 0x0000000cd6089211 */ /* 0x004fe400078a10ff */
[----:B------:R-:W-:-:S02]  /*c3b0*/  @!P0 LEA.HI.X R5, R215, R13, R164, 0x2, P6 ;  /* 0x0000000dd7058211 */ /* 0x000fc400030f14a4 */
        /* <DEDUP_REMOVED lines=47> */
[----:B-1----:R-:W-:Y:S01]  /*c6b0*/  @!P1 LEA R8, P5, R202, R12, 0x2 ;  /* 0x0000000cca089211 */ /* 0x002fe200078a10ff */
[----:B------:R1:W-:Y:S01]  /*c6c0*/  @!P2 ST.E.64 desc[UR38][R4.64], R116 ;  /* 0x000000740400a985 */ /* 0x0003e2000c101b26 */
[----:B------:R-:W-:Y:S02]  /*c6d0*/  ISETP.GE.AND P2, PT, R198, UR7, PT ;  /* 0x00000007c6007c0c */ /* 0x000fe4000bf46270 */
[----:B------:R-:W-:-:S02]  /*c6e0*/  @!P1 LEA.HI.X R9, R202, R13, R23, 0x2, P5 ;  /* 0x0000000dca099211 */ /* 0x000fc400028f1417 */
[----:B--2---:R-:W-:-:S03]  /*c6f0*/  @!P0 LEA R10, P6, R201, R12, 0x2 ;  /* 0x0000000cc90a8211 */ /* 0x004fc600078c10ff */
        /* <DEDUP_REMOVED lines=10> */
[----:B------:R-:W-:-:S02]  /*c7a0*/  @!P4 LEA.HI.X R9, R199, R13, R235, 0x2, P6 ;  /* 0x0000000dc709c211 */ /* 0x000fc400030f14eb */
[----:B-1----:R-:W-:-:S03]  /*c7b0*/  @!P1 LEA R10, P6, R197, R12, 0x2 ;  /* 0x0000000cc50a9211 */ /* 0x002fc600078c10ff */
[----:B------:R1:W-:Y:S01]  /*c7c0*/  @!P4 ST.E.64 desc[UR38][R8.64], R132 ;  /* 0x000000840800c985 */ /* 0x0003e2000c101b26 */
[----:B------:R-:W-:Y:S02]  /*c7d0*/  @!P1 LEA.HI.X R11, R197, R13, R233, 0x2, P6 ;  /* 0x0000000dc50b9211 */ /* 0x000fe400030f14e9 */
[----:B--2---:R-:W-:-:S04]  /*c7e0*/  @!P2 LEA R4, P3, R198, R12, 0x2 ;  /* 0x0000000cc604a211 */ /* 0x004fc800078610ff */
[----:B------:R-:W-:Y:S02]  /*c7f0*/  @!P2 LEA.HI.X R5, R198, R13, R234, 0x2, P3 ;  /* 0x0000000dc605a211 */ /* 0x000fe400018f14ea */
[----:B-1----:R-:W-:-:S03]  /*c800*/  @!P0 LEA R8, P4, R196, R12, 0x2 ;  /* 0x0000000cc4088211 */ /* 0x002fc600078810ff */
[----:B------:R3:W-:Y:S01]  /*c810*/  @!P2 ST.E.64 desc[UR38][R4.64], R136 ;  /* 0x000000880400a985 */ /* 0x0007e2000c101b26 */
[C---:B------:R-:W-:Y:S02]  /*c820*/  @!P5 LEA R12, P3, R195.reuse, R12, 0x2 ;  /* 0x0000000cc30cd211 */ /* 0x040fe400078610ff */
[-C--:B------:R-:W-:Y:S01]  /*c830*/  @!P0 LEA.HI.X R9, R196, R13.reuse, R232, 0x2, P4 ;  /* 0x0000000dc4098211 */ /* 0x080fe200020f14e8 */
[----:B------:R3:W-:Y:S01]  /*c840*/  @!P1 ST.E.64 desc[UR38][R10.64], R140 ;  /* 0x0000008c0a009985 */ /* 0x0007e2000c101b26 */
[----:B------:R-:W-:-:S03]  /*c850*/  @!P5 LEA.HI.X R13, R195, R13, R231, 0x2, P3 ;  /* 0x0000000dc30dd211 */ /* 0x000fc600018f14e7 */
[----:B------:R3:W-:Y:S04]  /*c860*/  @!P0 ST.E.64 desc[UR38][R8.64], R144 ;  /* 0x0000009008008985 */ /* 0x0007e8000c101b26 */
[----:B------:R3:W-:Y:S02]  /*c870*/  @!P5 ST.E.64 desc[UR38][R12.64], R148 ;  /* 0x000000940c00d985 */ /* 0x0007e4000c101b26 */
.L_x_1092:
[----:B------:R-:W-:Y:S05]  /*c880*/  BSYNC B1 ;  /* 0x0000000000017941 */ /* 0x000fea0003800000 */
.L_x_1091:
        /* <DEDUP_REMOVED lines=10> */
[----:B0--3--:R-:W-:-:S04]  /*c930*/  @!P4 LEA R4, P3, R17, R22, 0x2 ;  /* 0x000000161104c211 */ /* 0x009fc800078610ff */
        /* <DEDUP_REMOVED lines=11> */
[----:B------:R-:W-:Y:S02]  /*c9f0*/  @!P0 LEA.HI.X R11, R224, R18, R14, 0x2, P6 ;  /* 0x00000012e00b8211 */ /* 0x000fe400030f140e */
[CC--:B------:R-:W-:Y:S01]  /*ca00*/  @!P4 LEA R14, P2, R222.reuse, R22.reuse, 0x2 ;  /* 0x00000016de0ec211 */ /* 0x0c0fe200078410ff */
[----:B------:R3:W-:Y:S01]  /*ca10*/  @!P1 ST.E.64 desc[UR38][R8.64], R34 ;  /* 0x0000002208009985 */ /* 0x0007e2000c101b26 */
[----:B-1----:R-:W-:Y:S02]  /*ca20*/  @!P3 LEA R12, P1, R223, R22, 0x2 ;  /* 0x00000016df0cb211 */ /* 0x002fe400078210ff */
[-C--:B------:R-:W-:Y:S01]  /*ca30*/  @!P4 LEA.HI.X R15, R222, R18.reuse, R170, 0x2, P2 ;  /* 0x00000012de0fc211 */ /* 0x080fe200010f14aa */
[----:B------:R1:W-:Y:S01]  /*ca40*/  @!P0 ST.E.64 desc[UR38][R10.64], R38 ;  /* 0x000000260a008985 */ /* 0x0003e2000c101b26 */
[----:B------:R-:W-:Y:S02]  /*ca50*/  ISETP.GE.AND P0, PT, R219, UR6, PT ;  /* 0x00000006db007c0c */ /* 0x000fe4000bf06270 */
[----:B--2---:R-:W-:-:S02]  /*ca60*/  @!P3 LEA.HI.X R13, R223, R18, R171, 0x2, P1 ;  /* 0x00000012df0db211 */ /* 0x004fc400008f14ab */
[----:B------:R-:W-:Y:S02]  /*ca70*/  ISETP.GE.AND P1, PT, R218, UR6, PT ;  /* 0x00000006da007c0c */ /* 0x000fe4000bf26270 */
[----:B------:R-:W-:Y:S01]  /*ca80*/  ISETP.GE.AND P2, PT, R217, UR6, PT ;  /* 0x00000006d9007c0c */ /* 0x000fe2000bf46270 */
[----:B------:R2:W-:Y:S01]  /*ca90*/  @!P3 ST.E.64 desc[UR38][R12.64], R42 ;  /* 0x0000002a0c00b985 */ /* 0x0005e2000c101b26 */
[C---:B------:R-:W-:Y:S02]  /*caa0*/  @!P5 LEA R20, P6, R221.reuse, R22, 0x2 ;  /* 0x00000016dd14d211 */ /* 0x040fe400078c10ff */
[----:B------:R-:W-:Y:S01]  /*cab0*/  ISETP.GE.AND P3, PT, R216, UR6, PT ;  /* 0x00000006d8007c0c */ /* 0x000fe2000bf66270 */
[----:B------:R4:W-:Y:S01]  /*cac0*/  @!P4 ST.E.64 desc[UR38][R14.64], R46 ;  /* 0x0000002e0e00c985 */ /* 0x0009e2000c101b26 */
[----:B------:R-:W-:Y:S02]  /*cad0*/  @!P5 LEA.HI.X R21, R221, R18, R169, 0x2, P6 ;  /* 0x00000012dd15d211 */ /* 0x000fe400030f14a9 */
[----:B0-----:R-:W-:-:S02]  /*cae0*/  @!P0 LEA R4, P6, R219, R22, 0x2 ;  /* 0x00000016db048211 */ /* 0x001fc400078c10ff */
[----:B------:R-:W-:Y:S01]  /*caf0*/  ISETP.GE.AND P4, PT, R215, UR6, PT ;  /* 0x00000006d7007c0c */ /* 0x000fe2000bf86270 */
[----:B------:R0:W-:Y:S01]  /*cb00*/  @!P5 ST.E.64 desc[UR38][R20.64], R50 ;  /* 0x000000321400d985 */ /* 0x0001e2000c101b26 */
[C---:B---3--:R-:W-:Y:S02]  /*cb10*/  @!P1 LEA R8, P5, R218.reuse, R22, 0x2 ;  /* 0x00000016da089211 */ /* 0x048fe400078a10ff */
[----:B------:R-:W-:Y:S02]  /*cb20*/  @!P0 LEA.HI.X R5, R219, R18, R168, 0x2, P6 ;  /* 0x00000012db058211 */ /* 0x000fe400030f14a8 */
[----:B-1----:R-:W-:Y:S02]  /*cb30*/  @!P2 LEA R10, P6, R217, R22, 0x2 ;  /* 0x00000016d90aa211 */ /* 0x002fe400078c10ff */
[----:B------:R-:W-:Y:S01]  /*cb40*/  @!P1 LEA.HI.X R9, R218, R18, R167, 0x2, P5 ;  /* 0x00000012da099211 */ /* 0x000fe200028f14a7 */
[----:B------:R1:W-:Y:S01]  /*cb50*/  @!P0 ST.E.64 desc[UR38][R4.64], R54 ;  /* 0x0000003604008985 */ /* 0x0003e2000c101b26 */
[----:B------:R-:W-:-:S02]  /*cb60*/  ISETP.GE.AND P5, PT, R214, UR6, PT ;  /* 0x00000006d6007c0c */ /* 0x000fc4000bfa6270 */
[----:B------:R-:W-:Y:S01]  /*cb70*/  @!P2 LEA.HI.X R11, R217, R18, R166, 0x2, P6 ;  /* 0x00000012d90ba211 */ /* 0x000fe200030f14a6 */
[----:B------:R3:W-:Y:S01]  /*cb80*/  @!P1 ST.E.64 desc[UR38][R8.64], R58 ;  /* 0x0000003a08009985 */ /* 0x0007e2000c101b26 */
[----:B------:R-:W-:Y:S02]  /*cb90*/  ISETP.GE.AND P0, PT, R213, UR6, PT ;  /* 0x00000006d5007c0c */ /* 0x000fe4000bf06270 */
[-C--:B--2---:R-:W-:Y:S01]  /*cba0*/  @!P3 LEA R12, P6, R216, R22.reuse, 0x2 ;  /* 0x00000016d80cb211 */ /* 0x084fe200078c10ff */
[----:B------:R2:W-:Y:S01]  /*cbb0*/  @!P2 ST.E.64 desc[UR38][R10.64], R62 ;  /* 0x0000003e0a00a985 */ /* 0x0005e2000c101b26 */
[----:B----4-:R-:W-:Y:S02]  /*cbc0*/  @!P4 LEA R14, P2, R215, R22, 0x2 ;  /* 0x00000016d70ec211 */ /* 0x010fe400078410ff */
[----:B------:R-:W-:Y:S02]  /*cbd0*/  ISETP.GE.AND P1, PT, R212, UR6, PT ;  /* 0x00000006d4007c0c */ /* 0x000fe4000bf26270 */
[----:B------:R-:W-:-:S02]  /*cbe0*/  @!P3 LEA.HI.X R13, R216, R18, R165, 0x2, P6 ;  /* 0x00000012d80db211 */ /* 0x000fc400030f14a5 */
[----:B------:R-:W-:Y:S02]  /*cbf0*/  @!P4 LEA.HI.X R15, R215, R18, R164, 0x2, P2 ;  /* 0x00000012d70fc211 */ /* 0x000fe400010f14a4 */
[----:B------:R-:W-:Y:S01]  /*cc00*/  ISETP.GE.AND P2, PT, R211, UR6, PT ;  /* 0x00000006d3007c0c */ /* 0x000fe2000bf46270 */
[----:B------:R-:W-:Y:S01]  /*cc10*/  @!P3 ST.E.64 desc[UR38][R12.64], R66 ;  /* 0x000000420c00b985 */ /* 0x000fe2000c101b26 */
[----:B0-----:R-:W-:-:S03]  /*cc20*/  @!P5 LEA R20, P6, R214, R22, 0x2 ;  /* 0x00000016d614d211 */ /* 0x001fc600078c10ff */
[----:B------:R0:W-:Y:S01]  /*cc30*/  @!P4 ST.E.64 desc[UR38][R14.64], R70 ;  /* 0x000000460e00c985 */ /* 0x0001e2000c101b26 */
[----:B------:R-:W-:Y:S02]  /*cc40*/  @!P5 LEA.HI.X R21, R214, R18, R163, 0x2, P6 ;  /* 0x00000012d615d211 */ /* 0x000fe400030f14a3 */
[CC--:B-1----:R-:W-:Y:S02]  /*cc50*/  @!P0 LEA R4, P4, R213.reuse, R22.reuse, 0x2 ;  /* 0x00000016d5048211 */ /* 0x0c2fe400078810ff */
        /* <DEDUP_REMOVED lines=12> */
[----:B0-----:R-:W-:Y:S01]  /*cd20*/  @!P4 LEA R14, P0, R209, R22, 0x2 ;  /* 0x00000016d10ec211 */ /* 0x001fe200078010ff */
[----:B------:R0:W-:Y:S01]  /*cd30*/  @!P2 ST.E.64 desc[UR38][R10.64], R86 ;  /* 0x000000560a00a985 */ /* 0x0001e2000c101b26 */
[----:B------:R-:W-:-:S02]  /*cd40*/  ISETP.GE.AND P2, PT, R207, UR6, PT ;  /* 0x00000006cf007c0c */ /* 0x000fc4000bf46270 */
[C---:B------:R-:W-:Y:S02]  /*cd50*/  @!P5 LEA R12, P6, R210.reuse, R22, 0x2 ;  /* 0x00000016d20cd211 */ /* 0x040fe400078c10ff */
[-C--:B------:R-:W-:Y:S02]  /*cd60*/  @!P4 LEA.HI.X R15, R209, R18.reuse, R158, 0x2, P0 ;  /* 0x00000012d10fc211 */ /* 0x080fe400000f149e */
[----:B------:R-:W-:Y:S02]  /*cd70*/  @!P5 LEA.HI.X R13, R210, R18, R159, 0x2, P6 ;  /* 0x00000012d20dd211 */ /* 0x000fe400030f149f */
[----:B------:R-:W-:Y:S02]  /*cd80*/  ISETP.GE.AND P0, PT, R205, UR6, PT ;  /* 0x00000006cd007c0c */ /* 0x000fe4000bf06270 */
[----:B-1----:R-:W-:Y:S01]  /*cd90*/  @!P3 LEA R20, P6, R208, R22, 0x2 ;  /* 0x00000016d014b211 */ /* 0x002fe200078c10ff */
        /* <DEDUP_REMOVED lines=9> */
[----:B0-----:R-:W-:-:S02]  /*ce30*/  @!P0 LEA R10, P6, R205, R22, 0x2 ;  /* 0x00000016cd0a8211 */ /* 0x001fc400078c10ff */
[-C--:B------:R-:W-:Y:S01]  /*ce40*/  @!P1 LEA.HI.X R9, R206, R18.reuse, R155, 0x2, P3 ;  /* 0x00000012ce099211 */ /* 0x080fe200018f149b */
[----:B------:R0:W-:Y:S01]  /*ce50*/  @!P2 ST.E.64 desc[UR38][R4.64], R102 ;  /* 0x000000660400a985 */ /* 0x0001e2000c101b26 */
[----:B------:R-:W-:Y:S02]  /*ce60*/  ISETP.GE.AND P3, PT, R202, UR6, PT ;  /* 0x00000006ca007c0c */ /* 0x000fe4000bf66270 */
[----:B------:R-:W-:Y:S01]  /*ce70*/  @!P0 LEA.HI.X R11, R205, R18, R154, 0x2, P6 ;  /* 0x00000012cd0b8211 */ /* 0x000fe200030f149a */
[----:B------:R2:W-:Y:S01]  /*ce80*/  @!P1 ST.E.64 desc[UR38][R8.64], R106 ;  /* 0x0000006a08009985 */ /* 0x0005e2000c101b26 */
[-C--:B-1----:R-:W-:Y:S02]  /*ce90*/  @!P5 LEA R12, P1, R204, R22.reuse, 0x2 ;  /* 0x00000016cc0cd211 */ /* 0x082fe400078210ff */
        /* <DEDUP_REMOVED lines=12> */
[C---:B0-----:R-:W-:Y:S01]  /*cf60*/  @!P0 LEA R4, P5, R201.reuse, R22, 0x2 ;  /* 0x00000016c9048211 */ /* 0x041fe200078a10ff */
[----:B------:R0:W-:Y:S01]  /*cf70*/  @!P3 ST.E.64 desc[UR38][R20.64], R122 ;  /* 0x0000007a1400b985 */ /* 0x0001e2000c101b26 */
[----:B------:R-:W-:Y:S02]  /*cf80*/  ISETP.GE.AND P3, PT, R198, UR6, PT ;  /* 0x00000006c6007c0c */ /* 0x000fe4000bf66270 */
[----:B------:R-:W-:Y:S02]  /*cf90*/  @!P0 LEA.HI.X R5, R201, R18, R237, 0x2, P5 ;  /* 0x00000012c9058211 */ /* 0x000fe400028f14ed */
[----:B------:R-:W-:Y:S02]  /*cfa0*/  ISETP.GE.AND P5, PT, R196, UR6, PT ;  /* 0x00000006c4007c0c */ /* 0x000fe4000bfa6270 */
[-C--:B--2---:R-:W-:Y:S01]  /*cfb0*/  @!P1 LEA R8, P6, R200, R22.reuse, 0x2 ;  /* 0x00000016c8089211 */ /* 0x084fe200078c10ff */
[----:B------:R2:W-:Y:S02]  /*cfc0*/  @!P0 ST.E.64 desc[UR38][R4.64], R126 ;  /* 0x0000007e04008985 */ /* 0x0005e4000c101b26 */
[----:B-1----:R-:W-:-:S02]  /*cfd0*/  @!P4 LEA R10, P0, R199, R22, 0x2 ;  /* 0x00000016c70ac211 */ /* 0x002fc400078010ff */
[----:B------:R-:W-:Y:S02]  /*cfe0*/  @!P1 LEA.HI.X R9, R200, R18, R236, 0x2, P6 ;  /* 0x00000012c8099211 */ /* 0x000fe400030f14ec */
[----:B---3--:R-:W-:Y:S02]  /*cff0*/  @!P3 LEA R12, P6, R198, R22, 0x2 ;  /* 0x00000016c60cb211 */ /* 0x008fe400078c10ff */
[----:B------:R-:W-:Y:S01]  /*d000*/  @!P4 LEA.HI.X R11, R199, R18, R235, 0x2, P0 ;  /* 0x00000012c70bc211 */ /* 0x000fe200000f14eb */
[----:B------:R2:W-:Y:S01]  /*d010*/  @!P1 ST.E.64 desc[UR38][R8.64], R130 ;  /* 0x0000008208009985 */ /* 0x0005e2000c101b26 */
[-C--:B----4-:R-:W-:Y:S02]  /*d020*/  @!P2 LEA R14, P1, R197, R22.reuse, 0x2 ;  /* 0x00000016c50ea211 */ /* 0x090fe400078210ff */
[----:B0-----:R-:W-:Y:S01]  /*d030*/  @!P5 LEA R20, P0, R196, R22, 0x2 ;  /* 0x00000016c414d211 */ /* 0x001fe200078010ff */
        /* <DEDUP_REMOVED lines=13> */
.L_x_1084:
[----:B------:R-:W0:Y:S01]  /*d110*/  LDC.64 R8, c[0x0][0xd00] ;  /* 0x00034000ff087b82 */ /* 0x000e220000000a00 */
[----:B------:R-:W-:Y:S01]  /*d120*/  ULDC.64 UR6, c[0x0][0xd08] ;  /* 0x0003420000067ab9 */ /* 0x000fe20000000a00 */
[----:B------:R-:W-:Y:S01]  /*d130*/  IMAD.MOV.U32 R3, RZ, RZ, RZ ;  /* 0x000000ffff037224 */ /* 0x000fe200078e00ff */
[----:B------:R-:W-:-:S04]  /*d140*/  ISETP.NE.U32.AND P0, PT, RZ, UR6, PT ;  /* 0x00000006ff007c0c */ /* 0x000fc8000bf05070 */
[----:B------:R-:W-:Y:S01]  /*d150*/  ISETP.NE.AND.EX P1, PT, RZ, UR7, PT, P0 ;  /* 0x00000007ff007c0c */ /* 0x000fe2000bf25300 */
[----:B------:R-:W1:Y:S01]  /*d160*/  LDC.64 R4, c[0x0][0xd00] ;  /* 0x00034000ff047b82 */ /* 0x000e620000000a00 */
[----:B0-----:R-:W-:-:S04]  /*d170*/  ISETP.NE.U32.AND P0, PT, R8, RZ, PT ;  /* 0x000000ff0800720c */ /* 0x001fc80003f05070 */
[----:B------:R-:W-:-:S07]  /*d180*/  ISETP.NE.AND.EX P0, PT, R9, RZ, PT, P0 ;  /* 0x000000ff0900720c */ /* 0x000fce0003f05300 */
[----:B------:R-:W0:Y:S01]  /*d190*/  @P1 LDC.64 R8, c[0x0][0xd08] ;  /* 0x00034200ff081b82 */ /* 0x000e220000000a00 */
[----:B------:R-:W-:Y:S01]  /*d1a0*/  ULDC UR6, c[0x0][0xb88] ;  /* 0x0002e20000067ab9 */ /* 0x000fe20000000800 */
[----:B-1----:R-:W-:-:S04]  /*d1b0*/  IMAD.WIDE R10, R187, 0x4, R4 ;  /* 0x00000004bb0a7825 */ /* 0x002fc800078e0204 */
[----:B------:R-:W-:Y:S01]  /*d1c0*/  IMAD.U32 R0, RZ, RZ, UR6 ;  /* 0x00000006ff007e24 */ /* 0x000fe2000f8e00ff */
[----:B------:R1:W5:Y:S01]  /*d1d0*/  @P0 LDG.E R3, desc[UR38][R10.64] ;  /* 0x000000260a030981 */ /* 0x000362000c1e1900 */
[----:B0-----:R-:W-:-:S05]  /*d1e0*/  @P1 IMAD.WIDE R4, R187, 0x4, R8 ;  /* 0x00000004bb041825 */ /* 0x001fca00078e0208 */
[----:B------:R1:W5:Y:S01]  /*d1f0*/  @P1 LDG.E R0, desc[UR38][R4.64] ;  /* 0x0000002604001981 */ /* 0x000362000c1e1900 */
[----:B------:R-:W-:Y:S01]  /*d200*/  ISETP.NE.AND P2, PT, R22, RZ, PT ;  /* 0x000000ff1600720c */ /* 0x000fe20003f45270 */
[----:B------:R-:W0:-:S12]  /*d210*/  S2R R7, SR_TID.X ;  /* 0x0000000000077919 */ /* 0x000e180000002100 */
[----:B------:R-:W2:Y:S01]  /*d220*/  @!P2 LDC R22, c[0x0][0xbd4] ;  /* 0x0002f500ff16ab82 */ /* 0x000ea20000000800 */
[----:B0-----:R-:W-:Y:S01]  /*d230*/  VIADD R28, R7, 0xffffff80 ;  /* 0xffffff80071c7836 */ /* 0x001fe20000000000 */
[----:B--2---:R-:W-:-:S04]  /*d240*/  ISETP.GT.AND P2, PT, R22, 0x1, PT ;  /* 0x000000011600780c */ /* 0x004fc80003f44270 */
[----:B------:R-:W-:Y:S01]  /*d250*/  ISETP.GT.AND P3, PT, R28, 0x3f, PT ;  /* 0x0000003f1c00780c */ /* 0x000fe20003f64270 */
[----:B-1----:R-:W-:-:S12]  /*d260*/  @P1 BRA `(.L_x_1093) ;  /* 0x0000000000101947 */ /* 0x002fd80003800000 */
[----:B------:R-:W-:Y:S05]  /*d270*/  @!P0 BRA `(.L_x_1093) ;  /* 0x00000000000c8947 */ /* 0x000fea0003800000 */
[----:B------:R-:W2:Y:S04]  /*d280*/  LDG.E R5, desc[UR38][R10.64] ;  /* 0x000000260a057981 */ /* 0x000ea8000c1e1900 */
[----:B-----5:R-:W2:Y:S02]  /*d290*/  LDG.E R0, desc[UR38][R10.64+0x4] ;  /* 0x000004260a007981 */ /* 0x020ea4000c1e1900 */
[----:B--2---:R-:W-:-:S07]  /*d2a0*/  IMAD.IADD R0, R0, 0x1, -R5 ;  /* 0x0000000100007824 */ /* 0x004fce00078e0a05 */
.L_x_1093:
[----:B------:R-:W-:Y:S01]  /*d2b0*/  BSSY B1, `(.L_x_1094) ;  /* 0x0000038000017945 */ /* 0x000fe20003800000 */
[----:B------:R-:W-:Y:S02]  /*d2c0*/  SEL R187, R187, RZ, !P0 ;  /* 0x000000ffbbbb7207 */ /* 0x000fe40004000000 */
[----:B------:R-:W-:Y:S02]  /*d2d0*/  SEL R220, R220, RZ, !P0 ;  /* 0x000000ffdcdc7207 */ /* 0x000fe40004000000 */
[----:B-----5:R-:W-:Y:S01]  /*d2e0*/  SHF.R.S32.HI R24, RZ, 0x1f, R3 ;  /* 0x0000001fff187819 */ /* 0x020fe20000011403 */
[----:B------:R-:W-:Y:S06]  /*d2f0*/  @P3 BRA `(.L_x_1095) ;  /* 0x0000000000cc3947 */ /* 0x000fec0003800000 */
[----:B------:R-:W0:Y:S01]  /*d300*/  S2R R4, SR_TID.X ;  /* 0x0000000000047919 */ /* 0x000e220000002100 */
[----:B------:R-:W1:Y:S01]  /*d310*/  LDC R27, c[0x0][0xce8] ;  /* 0x00033a00ff1b7b82 */ /* 0x000e620000000800 */
[----:B------:R-:W-:-:S04]  /*d320*/  IMAD.U32 R5, RZ, RZ, UR42 ;  /* 0x0000002aff057e24 */ /* 0x000fc8000f8e00ff */
[----:B0-----:R-:W-:Y:S02]  /*d330*/  IMAD R4, R5, 0x40, R4 ;  /* 0x0000004005047824 */ /* 0x001fe400078e0204 */
[----:B-1----:R-:W-:Y:S02]  /*d340*/  IMAD R5, R0, R27, RZ ;  /* 0x0000001b00057224 */ /* 0x002fe400078e02ff */
[----:B------:R-:W-:-:S05]  /*d350*/  VIADD R26, R4, 0xffffff80 ;  /* 0xffffff80041a7836 */ /* 0x000fca0000000000 */
[----:B------:R-:W-:-:S13]  /*d360*/  ISETP.GE.AND P0, PT, R26, R5, PT ;  /* 0x000000051a00720c */ /* 0x000fda0003f06270 */
[----:B------:R-:W-:Y:S05]  /*d370*/  @P0 BRA `(.L_x_1095) ;  /* 0x0000000000ac0947 */ /* 0x000fea0003800000 */
[----:B------:R-:W-:Y:S01]  /*d380*/  ISETP.NE.AND P1, PT, R27, 0x1, PT ;  /* 0x000000011b00780c */ /* 0x000fe20003f25270 */
[----:B------:R-:W-:Y:S01]  /*d390*/  IMAD.MOV.U32 R18, RZ, RZ, 0xab8 ;  /* 0x00000ab8ff127424 */ /* 0x000fe200078e00ff */
[----:B------:R-:W-:Y:S01]  /*d3a0*/  ISETP.GT.AND P0, PT, R22, 0x1, PT ;  /* 0x000000011600780c */ /* 0x000fe20003f04270 */
[----:B------:R-:W0:Y:S01]  /*d3b0*/  LDC.64 R4, c[0x0][0xca8] ;  /* 0x00032a00ff047b82 */ /* 0x000e220000000a00 */
[----:B------:R-:W-:Y:S02]  /*d3c0*/  IMAD.MOV.U32 R23, RZ, RZ, R26 ;  /* 0x000000ffff177224 */ /* 0x000fe400078e001a */
[----:B------:R-:W-:-:S05]  /*d3d0*/  SEL R18, R18, 0xa78, P0 ;  /* 0x00000a7812127807 */ /* 0x000fca0000000000 */
[----:B------:R-:W1:Y:S08]  /*d3e0*/  LDC.64 R12, c[0x0][R18+0x220] ;  /* 0x00008800120c7b82 */ /* 0x000e700000000a00 */
[----:B------:R-:W2:Y:S08]  /*d3f0*/  @P1 LDC R7, c[0x0][0xcec] ;  /* 0x00033b00ff071b82 */ /* 0x000eb00000000800 */
[----:B------:R-:W3:Y:S08]  /*d400*/  LDC.64 R10, c[0x0][R18+0x218] ;  /* 0x00008600120a7b82 */ /* 0x000ef00000000a00 */
[----:B------:R-:W4:Y:S01]  /*d410*/  @P1 LDC R22, c[0x0][0xcf0] ;  /* 0x00033c00ff161b82 */ /* 0x000f220000000800 */
[----:B-1----:R-:W-:-:S02]  /*d420*/  IMAD R13, R13, R187, RZ ;  /* 0x000000bb0d0d7224 */ /* 0x002fc400078e02ff */
[----:B------:R-:W-:-:S04]  /*d430*/  IMAD.WIDE.U32 R20, R12, R187, RZ ;  /* 0x000000bb0c147225 */ /* 0x000fc800078e00ff */
[----:B------:R-:W-:Y:S01]  /*d440*/  IMAD R13, R12, R220, R13 ;  /* 0x000000dc0c0d7224 */ /* 0x000fe200078e020d */
[----:B------:R1:W5:Y:S01]  /*d450*/  LDC.64 R14, c[0x0][R18+0x228] ;  /* 0x00008a00120e7b82 */ /* 0x0003620000000a00 */
[----:B--2---:R-:W-:-:S07]  /*d460*/  @P1 IMAD.HI.U32 R7, R26, R7, RZ ;  /* 0x000000071a071227 */ /* 0x004fce00078e00ff */
[----:B------:R1:W2:Y:S01]  /*d470*/  LDC.64 R8, c[0x0][R18+0x210] ;  /* 0x0000840012087b82 */ /* 0x0002a20000000a00 */
[-C--:B---3--:R-:W-:Y:S02]  /*d480*/  IMAD R25, R11, R188.reuse, RZ ;  /* 0x000000bc0b197224 */ /* 0x088fe400078e02ff */
[----:B------:R-:W-:-:S04]  /*d490*/  IMAD.WIDE.U32 R10, R10, R188, RZ ;  /* 0x000000bc0a0a7225 */ /* 0x000fc800078e00ff */
[----:B------:R-:W-:Y:S01]  /*d4a0*/  IMAD.IADD R25, R11, 0x1, R25 ;  /* 0x000000010b197824 */ /* 0x000fe200078e0219 */
[----:B----4-:R-:W-:Y:S01]  /*d4b0*/  @P1 SHF.R.U32.HI R23, RZ, R22, R7 ;  /* 0x00000016ff171219 */ /* 0x010fe20000011607 */
[----:B0-----:R-:W0:Y:S01]  /*d4c0*/  @!P0 LDC R4, c[0x0][0xc50] ;  /* 0x00031400ff048b82 */ /* 0x001e220000000800 */
[----:B------:R-:W-:Y:S02]  /*d4d0*/  SEL R7, R194, RZ, P0 ;  /* 0x000000ffc2077207 */ /* 0x000fe40000000000 */
[----:B------:R-:W-:Y:S01]  /*d4e0*/  IADD3 R12, P1, P3, R20, R10, R3 ;  /* 0x0000000a140c7210 */ /* 0x000fe20007b3e003 */
[----:B------:R-:W-:Y:S02]  /*d4f0*/  IMAD.IADD R20, R21, 0x1, R13 ;  /* 0x0000000115147824 */ /* 0x000fe400078e020d */
[----:B-1----:R-:W-:Y:S02]  /*d500*/  IMAD.MOV R18, RZ, RZ, -R23 ;  /* 0x000000ffff127224 */ /* 0x002fe400078e0a17 */
[----:B-----5:R-:W-:Y:S01]  /*d510*/  IMAD.WIDE.U32 R10, R14, R7, RZ ;  /* 0x000000070e0a7225 */ /* 0x020fe200078e00ff */
[----:B------:R-:W1:Y:S01]  /*d520*/  @!P0 LDC R5, c[0x0][0xc54] ;  /* 0x00031500ff058b82 */ /* 0x000e620000000800 */
[----:B------:R-:W-:-:S02]  /*d530*/  IADD3.X R14, R20, R25, R24, P1, P3 ;  /* 0x00000019140e7210 */ /* 0x000fc40000fe6418 */
[----:B------:R-:W-:Y:S01]  /*d540*/  IMAD R13, R15, R7, RZ ;  /* 0x000000070f0d7224 */ /* 0x000fe200078e02ff */
[----:B------:R-:W-:Y:S01]  /*d550*/  IADD3 R10, P0, P1, R23, R12, R10 ;  /* 0x0000000c170a7210 */ /* 0x000fe2000791e00a */
[----:B------:R-:W-:Y:S01]  /*d560*/  IMAD R7, R27, R18, R26 ;  /* 0x000000121b077224 */ /* 0x000fe200078e021a */
[----:B------:R-:W-:Y:S01]  /*d570*/  SHF.R.S32.HI R23, RZ, 0x1f, R23 ;  /* 0x0000001fff177819 */ /* 0x000fe20000011417 */
[----:B------:R-:W-:Y:S02]  /*d580*/  IMAD.IADD R13, R11, 0x1, R13 ;  /* 0x000000010b0d7824 */ /* 0x000fe400078e020d */
[----:B--2---:R-:W-:-:S03]  /*d590*/  IMAD R9, R9, R7, RZ ;  /* 0x0000000709097224 */ /* 0x004fc600078e02ff */
[----:B------:R-:W-:Y:S02]  /*d5a0*/  IADD3.X R11, R23, R14, R13, P0, P1 ;  /* 0x0000000e170b7210 */ /* 0x000fe400007e240d */
[----:B------:R-:W-:-:S05]  /*d5b0*/  SHF.R.S32.HI R13, RZ, 0x1f, R7 ;  /* 0x0000001fff0d7819 */ /* 0x000fca0000011407 */
[C---:B------:R-:W-:Y:S02]  /*d5c0*/  IMAD R13, R8.reuse, R13, R9 ;  /* 0x0000000d080d7224 */ /* 0x040fe400078e0209 */
[----:B------:R-:W-:-:S04]  /*d5d0*/  IMAD.WIDE.U32 R8, R8, R7, R10 ;  /* 0x0000000708087225 */ /* 0x000fc800078e000a */
[----:B------:R-:W-:Y:S01]  /*d5e0*/  IMAD.IADD R7, R9, 0x1, R13 ;  /* 0x0000000109077824 */ /* 0x000fe200078e020d */
[----:B0-----:R-:W-:-:S04]  /*d5f0*/  LEA R4, P0, R8, R4, 0x2 ;  /* 0x0000000408047211 */ /* 0x001fc800078010ff */
[----:B-1----:R-:W-:Y:S01]  /*d600*/  LEA.HI.X R5, R8, R5, R7, 0x2, P0 ;  /* 0x0000000508057211 */ /* 0x002fe200000f1407 */
[----:B------:R-:W-:-:S05]  /*d610*/  IMAD.MOV.U32 R7, RZ, RZ, -0x800000 ;  /* 0xff800000ff077424 */ /* 0x000fca00078e00ff */
[----:B------:R0:W-:Y:S03]  /*d620*/  STG.E desc[UR38][R4.64], R7 ;  /* 0x0000000704007986 */ /* 0x0001e6000c101926 */
.L_x_1095:
[----:B------:R-:W-:Y:S05]  /*d630*/  BSYNC B1 ;  /* 0x0000000000017941 */ /* 0x000fea0003800000 */
.L_x_1094:
[----:B------:R-:W-:Y:S05]  /*d640*/  @P2 BRA `(.L_x_1090) ;  /* 0x0000000800742947 */ /* 0x000fea0003800000 */
[----:B------:R-:W1:Y:S01]  /*d650*/  LDC R11, c[0x0][0xce8] ;  /* 0x00033a00ff0b7b82 */ /* 0x000e620000000800 */
[----:B------:R-:W-:Y:S01]  /*d660*/  ULDC.64 UR6, c[0x0][0xba0] ;  /* 0x0002e80000067ab9 */ /* 0x000fe20000000a00 */
[----:B0-----:R-:W-:Y:S01]  /*d670*/  SHF.R.S32.HI R7, RZ, 0x1f, R28 ;  /* 0x0000001fff077819 */ /* 0x001fe2000001141c */
[----:B------:R-:W-:Y:S01]  /*d680*/  IMAD R8, R24, UR6, RZ ;  /* 0x0000000618087c24 */ /* 0x000fe2000f8e02ff */
[----:B------:R-:W-:Y:S01]  /*d690*/  ULDC UR8, c[0x0][0xbc8] ;  /* 0x0002f20000087ab9 */ /* 0x000fe20000000800 */
[----:B------:R-:W-:Y:S01]  /*d6a0*/  IMAD.WIDE.U32 R4, R3, UR6, RZ ;  /* 0x0000000603047c25 */ /* 0x000fe2000f8e00ff */
[----:B------:R-:W-:Y:S01]  /*d6b0*/  ISETP.GE.AND P2, PT, R193, UR8, PT ;  /* 0x00000008c1007c0c */ /* 0x000fe2000bf46270 */
[----:B------:R-:W-:Y:S01]  /*d6c0*/  BSSY B1, `(.L_x_1096) ;  /* 0x0000071000017945 */ /* 0x000fe20003800000 */
[----:B------:R-:W-:Y:S01]  /*d6d0*/  ISETP.GE.AND P1, PT, R192, UR8, PT ;  /* 0x00000008c0007c0c */ /* 0x000fe2000bf26270 */
[----:B------:R-:W-:Y:S01]  /*d6e0*/  IMAD R3, R3, UR7, R8 ;  /* 0x0000000703037c24 */ /* 0x000fe2000f8e0208 */
[----:B------:R-:W-:Y:S01]  /*d6f0*/  LEA.HI R8, R7, R28, RZ, 0x3 ;  /* 0x0000001c07087211 */ /* 0x000fe200078f18ff */
[----:B------:R-:W-:Y:S01]  /*d700*/  ULDC.64 UR6, c[0x0][0xbe8] ;  /* 0x0002fa0000067ab9 */ /* 0x000fe20000000a00 */
[----:B------:R-:W-:Y:S01]  /*d710*/  IMAD.U32 R10, RZ, RZ, UR42 ;  /* 0x0000002aff0a7e24 */ /* 0x000fe2000f8e00ff */
[----:B------:R-:W-:Y:S01]  /*d720*/  SEL R13, RZ, 0xffffffff, P2 ;  /* 0xffffffffff0d7807 */ /* 0x000fe20001000000 */
[----:B------:R-:W-:Y:S01]  /*d730*/  IMAD.IADD R5, R5, 0x1, R3 ;  /* 0x0000000105057824 */ /* 0x000fe200078e0203 */
[----:B------:R-:W-:-:S02]  /*d740*/  LOP3.LUT R3, R8, 0xfffffff8, RZ, 0xc0, !PT ;  /* 0xfffffff808037812 */ /* 0x000fc400078ec0ff */
[----:B------:R-:W-:Y:S01]  /*d750*/  SHF.R.S32.HI R24, RZ, 0x3, R8 ;  /* 0x00000003ff187819 */ /* 0x000fe20000011408 */
[----:B------:R-:W-:Y:S01]  /*d760*/  IMAD.WIDE.U32 R4, R188, UR6, R4 ;  /* 0x00000006bc047c25 */ /* 0x000fe2000f8e0004 */
[----:B------:R-:W-:Y:S02]  /*d770*/  ISETP.GE.AND P3, PT, R2, UR8, PT ;  /* 0x0000000802007c0c */ /* 0x000fe4000bf66270 */
[----:B------:R-:W-:Y:S01]  /*d780*/  SHF.R.S32.HI R25, RZ, 0x1f, R228 ;  /* 0x0000001fff197819 */ /* 0x000fe200000114e4 */
[----:B------:R-:W-:Y:S01]  /*d790*/  IMAD.IADD R3, R28, 0x1, -R3 ;  /* 0x000000011c037824 */ /* 0x000fe200078e0a03 */
[----:B------:R-:W-:Y:S01]  /*d7a0*/  SEL R12, RZ, 0x1, P3 ;  /* 0x00000001ff0c7807 */ /* 0x000fe20001800000 */
[----:B------:R-:W-:Y:S01]  /*d7b0*/  IMAD R5, R188, UR7, R5 ;  /* 0x00000007bc057c24 */ /* 0x000fe2000f8e0205 */
[----:B-1----:R-:W-:Y:S01]  /*d7c0*/  ISETP.NE.AND P0, PT, R11, 0x1, PT ;  /* 0x000000010b00780c */ /* 0x002fe20003f05270 */
[----:B------:R-:W-:Y:S01]  /*d7d0*/  IMAD R3, R3, 0x20, R24 ;  /* 0x0000002003037824 */ /* 0x000fe200078e0218 */
[----:B------:R-:W-:Y:S01]  /*d7e0*/  ULDC.64 UR6, c[0x0][0xbf0] ;  /* 0x0002fc0000067ab9 */ /* 0x000fe20000000a00 */
[----:B------:R-:W-:Y:S01]  /*d7f0*/  IMAD.SHL.U32 R15, R13, 0x2, RZ ;  /* 0x000000020d0f7824 */ /* 0x000fe200078e00ff */
[----:B------:R-:W-:Y:S01]  /*d800*/  SEL R13, RZ, 0xffffffff, P1 ;  /* 0xffffffffff0d7807 */ /* 0x000fe20000800000 */
[----:B------:R-:W-:Y:S01]  /*d810*/  IMAD R10, R10, 0x40, R3 ;  /* 0x000000400a0a7824 */ /* 0x000fe200078e0203 */
[----:B------:R-:W-:Y:S01]  /*d820*/  ISETP.GE.AND P1, PT, R228, UR8, PT ;  /* 0x00000008e4007c0c */ /* 0x000fe2000bf26270 */
[----:B------:R-:W-:Y:S01]  /*d830*/  IMAD R3, R220, UR6, RZ ;  /* 0x00000006dc037c24 */ /* 0x000fe2000f8e02ff */
[----:B------:R-:W-:Y:S01]  /*d840*/  LOP3.LUT R12, R15, 0x2, R12, 0xe2, !PT ;  /* 0x000000020f0c7812 */ /* 0x000fe200078ee20c */
[----:B------:R-:W-:Y:S01]  /*d850*/  IMAD.WIDE.U32 R4, R187, UR6, R4 ;  /* 0x00000006bb047c25 */ /* 0x000fe2000f8e0004 */
[----:B------:R-:W-:-:S02]  /*d860*/  SHF.R.S32.HI R26, RZ, 0x1f, R191 ;  /* 0x0000001fff1a7819 */ /* 0x000fc400000114bf */
[----:B------:R-:W-:Y:S01]  /*d870*/  SHF.R.S32.HI R27, RZ, 0x1f, R192 ;  /* 0x0000001fff1b7819 */ /* 0x000fe200000114c0 */
[----:B------:R-:W0:Y:S01]  /*d880*/  @P0 LDC R7, c[0x0][0xcec] ;  /* 0x00033b00ff070b82 */ /* 0x000e220000000800 */
[----:B------:R-:W-:Y:S01]  /*d890*/  IMAD R9, R187, UR7, R3 ;  /* 0x00000007bb097c24 */ /* 0x000fe2000f8e0203 */
[----:B------:R-:W-:Y:S01]  /*d8a0*/  ULDC.64 UR6, c[0x0][0xbe0] ;  /* 0x0002f80000067ab9 */ /* 0x000fe20000000a00 */
[----:B------:R-:W-:Y:S01]  /*d8b0*/  IMAD.MOV.U32 R3, RZ, RZ, R10 ;  /* 0x000000ffff037224 */ /* 0x000fe200078e000a */
[----:B------:R-:W-:Y:S01]  /*d8c0*/  SHF.R.S32.HI R28, RZ, 0x1f, R229 ;  /* 0x0000001fff1c7819 */ /* 0x000fe200000114e5 */
[----:B------:R-:W-:Y:S01]  /*d8d0*/  IMAD.SHL.U32 R13, R13, 0x4, RZ ;  /* 0x000000040d0d7824 */ /* 0x000fe200078e00ff */
[----:B------:R-:W-:Y:S01]  /*d8e0*/  SHF.R.S32.HI R29, RZ, 0x1f, R190 ;  /* 0x0000001fff1d7819 */ /* 0x000fe200000114be */
[----:B------:R-:W-:Y:S01]  /*d8f0*/  IMAD.IADD R5, R5, 0x1, R9 ;  /* 0x0000000105057824 */ /* 0x000fe200078e0209 */
[----:B------:R-:W1:Y:S01]  /*d900*/  @P0 LDC R8, c[0x0][0xcf0] ;  /* 0x00033c00ff080b82 */ /* 0x000e620000000800 */
[----:B------:R-:W-:Y:S01]  /*d910*/  IMAD R23, R0, R11, RZ ;  /* 0x0000000b00177224 */ /* 0x000fe200078e02ff */
[----:B------:R-:W-:-:S02]  /*d920*/  LOP3.LUT R12, R13, 0x4, R12, 0xe2, !PT ;  /* 0x000000040d0c7812 */ /* 0x000fc400078ee20c */
[----:B------:R-:W-:Y:S02]  /*d930*/  SHF.R.S32.HI R30, RZ, 0x1f, R189 ;  /* 0x0000001fff1e7819 */ /* 0x000fe400000114bd */
[----:B------:R-:W-:Y:S01]  /*d940*/  SHF.R.S32.HI R31, RZ, 0x1f, R193 ;  /* 0x0000001fff1f7819 */ /* 0x000fe200000114c1 */
[----:B0-----:R-:W-:-:S05]  /*d950*/  @P0 IMAD.HI.U32 R7, R10, R7, RZ ;  /* 0x000000070a070227 */ /* 0x001fca00078e00ff */
[----:B-1----:R-:W-:Y:S02]  /*d960*/  @P0 SHF.R.U32.HI R3, RZ, R8, R7 ;  /* 0x00000008ff030219 */ /* 0x002fe40000011607 */
[----:B------:R-:W-:Y:S02]  /*d970*/  ISETP.GE.AND P0, PT, R191, UR8, PT ;  /* 0x00000008bf007c0c */ /* 0x000fe4000bf06270 */
[--C-:B------:R-:W-:Y:S01]  /*d980*/  SHF.R.S32.HI R7, RZ, 0x1f, R3.reuse ;  /* 0x0000001fff077819 */ /* 0x100fe20000011403 */
[----:B------:R-:W-:Y:S01]  /*d990*/  IMAD.MOV R9, RZ, RZ, -R3 ;  /* 0x000000ffff097224 */ /* 0x000fe200078e0a03 */
[----:B------:R-:W-:Y:S01]  /*d9a0*/  SEL R13, RZ, 0xffffffff, P0 ;  /* 0xffffffffff0d7807 */ /* 0x000fe20000000000 */
[----:B------:R-:W-:Y:S01]  /*d9b0*/  IMAD.WIDE.U32 R4, R3, UR6, R4 ;  /* 0x0000000603047c25 */ /* 0x000fe2000f8e0004 */
[----:B------:R-:W-:-:S03]  /*d9c0*/  ISETP.GE.AND P0, PT, R190, UR8, PT ;  /* 0x00000008be007c0c */ /* 0x000fc6000bf06270 */
[----:B------:R-:W-:Y:S02]  /*d9d0*/  IMAD R8, R7, UR6, RZ ;  /* 0x0000000607087c24 */ /* 0x000fe4000f8e02ff */
[----:B------:R-:W-:Y:S02]  /*d9e0*/  IMAD R7, R11, R9, R10 ;  /* 0x000000090b077224 */ /* 0x000fe400078e020a */
[----:B------:R-:W-:Y:S01]  /*d9f0*/  IMAD R9, R3, UR7, R8 ;  /* 0x0000000703097c24 */ /* 0x000fe2000f8e0208 */
[----:B------:R-:W-:Y:S01]  /*da00*/  SEL R8, RZ, 0xffffffff, P0 ;  /* 0xffffffffff087807 */ /* 0x000fe20000000000 */
[----:B------:R-:W-:Y:S01]  /*da10*/  IMAD.SHL.U32 R13, R13, 0x8, RZ ;  /* 0x000000080d0d7824 */ /* 0x000fe200078e00ff */
[----:B------:R-:W-:Y:S01]  /*da20*/  ISETP.GE.AND P0, PT, R189, UR8, PT ;  /* 0x00000008bd007c0c */ /* 0x000fe2000bf06270 */
[----:B------:R-:W-:Y:S01]  /*da30*/  IMAD.IADD R5, R5, 0x1, R9 ;  /* 0x0000000105057824 */ /* 0x000fe200078e0209 */
[----:B------:R-:W-:Y:S01]  /*da40*/  SHF.R.S32.HI R3, RZ, 0x1f, R7 ;  /* 0x0000001fff037819 */ /* 0x000fe20000011407 */
[----:B------:R-:W-:Y:S01]  /*da50*/  ULDC.64 UR6, c[0x0][0xbd8] ;  /* 0x0002f60000067ab9 */ /* 0x000fe20000000a00 */
[----:B------:R-:W-:Y:S01]  /*da60*/  LOP3.LUT R12, R13, 0x8, R12, 0xe2, !PT ;  /* 0x000000080d0c7812 */ /* 0x000fe200078ee20c */
[----:B------:R-:W-:Y:S01]  /*da70*/  IMAD.SHL.U32 R13, R8, 0x10, RZ ;  /* 0x00000010080d7824 */ /* 0x000fe200078e00ff */
[----:B------:R-:W-:Y:S01]  /*da80*/  SEL R9, RZ, 0xffffffff, P0 ;  /* 0xffffffffff097807 */ /* 0x000fe20000000000 */
[----:B------:R-:W-:Y:S01]  /*da90*/  IMAD R8, R3, UR6, RZ ;  /* 0x0000000603087c24 */ /* 0x000fe2000f8e02ff */
[----:B------:R-:W-:Y:S01]  /*daa0*/  ISETP.GE.AND P0, PT, R229, UR8, PT ;  /* 0x00000008e5007c0c */ /* 0x000fe2000bf06270 */
[----:B------:R-:W-:Y:S01]  /*dab0*/  IMAD.WIDE.U32 R4, R7, UR6, R4 ;  /* 0x0000000607047c25 */ /* 0x000fe2000f8e0004 */
[----:B------:R-:W-:-:S03]  /*dac0*/  LOP3.LUT R12, R13, 0x10, R12, 0xe2, !PT ;  /* 0x000000100d0c7812 */ /* 0x000fc600078ee20c */
[----:B------:R-:W-:Y:S02]  /*dad0*/  IMAD.SHL.U32 R9, R9, 0x20, RZ ;  /* 0x0000002009097824 */ /* 0x000fe400078e00ff */
[----:B------:R-:W-:Y:S01]  /*dae0*/  IMAD R3, R7, UR7, R8 ;  /* 0x0000000707037c24 */ /* 0x000fe2000f8e0208 */
[----:B------:R-:W-:Y:S01]  /*daf0*/  ULDC.64 UR6, c[0x0][0xb80] ;  /* 0x0002e00000067ab9 */ /* 0x000fe20000000a00 */
[----:B------:R-:W-:Y:S01]  /*db00*/  IMAD.U32 R13, RZ, RZ, UR42 ;  /* 0x0000002aff0d7e24 */ /* 0x000fe2000f8e00ff */
[----:B------:R-:W-:Y:S01]  /*db10*/  LOP3.LUT R12, R9, 0x20, R12, 0xe2, !PT ;  /* 0x00000020090c7812 */ /* 0x000fe200078ee20c */
[----:B------:R-:W-:Y:S01]  /*db20*/  IMAD.IADD R3, R5, 0x1, R3 ;  /* 0x0000000105037824 */ /* 0x000fe200078e0203 */
[----:B------:R-:W-:Y:S01]  /*db30*/  SEL R9, RZ, 0x40, P0 ;  /* 0x00000040ff097807 */ /* 0x000fe20000000000 */
[----:B------:R-:W-:Y:S01]  /*db40*/  IMAD R24, R13, 0x40, R24 ;  /* 0x000000400d187824 */ /* 0x000fe200078e0218 */
[----:B------:R-:W-:Y:S02]  /*db50*/  LEA R7, P0, R4, UR6, 0x1 ;  /* 0x0000000604077c11 */ /* 0x000fe4000f8008ff */
[----:B------:R-:W-:-:S02]  /*db60*/  LOP3.LUT R18, R12, R9, RZ, 0xfc, !PT ;  /* 0x000000090c127212 */ /* 0x000fc400078efcff */
[----:B------:R-:W-:Y:S01]  /*db70*/  LEA.HI.X R3, R4, UR7, R3, 0x1, P0 ;  /* 0x0000000704037c11 */ /* 0x000fe200080f0c03 */
[----:B------:R0:W1:Y:S01]  /*db80*/  SHFL.IDX PT, R8, R7, RZ, 0x181f ;  /* 0x00181fff07087589 */ /* 0x00006200000e0000 */
[----:B------:R-:W-:Y:S02]  /*db90*/  ISETP.GE.AND P0, PT, R24, R23, PT ;  /* 0x000000171800720c */ /* 0x000fe40003f06270 */
[----:B------:R-:W-:Y:S01]  /*dba0*/  SEL R5, RZ, 0x80, P1 ;  /* 0x00000080ff057807 */ /* 0x000fe20000800000 */
[----:B------:R0:W2:Y:S03]  /*dbb0*/  SHFL.IDX PT, R9, R3, RZ, 0x181f ;  /* 0x00181fff03097589 */ /* 0x0000a600000e0000 */
[----:B------:R-:W-:-:S07]  /*dbc0*/  LOP3.LUT R22, R18, R5, RZ, 0xfc, !PT ;  /* 0x0000000512167212 */ /* 0x000fce00078efcff */
[----:B0-----:R-:W-:Y:S05]  /*dbd0*/  @P0 BRA `(.L_x_1097) ;  /* 0x00000000007c0947 */ /* 0x001fea0003800000 */
[----:B------:R-:W-:Y:S02]  /*dbe0*/  ISETP.GE.AND P2, PT, R193, UR8, PT ;  /* 0x00000008c1007c0c */ /* 0x000fe4000bf46270 */
[----:B------:R-:W-:Y:S02]  /*dbf0*/  ISETP.GE.AND P1, PT, R2, UR8, PT ;  /* 0x0000000802007c0c */ /* 0x000fe4000bf26270 */
[----:B------:R-:W-:Y:S02]  /*dc00*/  ISETP.GE.AND P5, PT, R192, UR8, PT ;  /* 0x00000008c0007c0c */ /* 0x000fe4000bfa6270 */
[----:B------:R-:W-:-:S07]  /*dc10*/  ISETP.GE.AND P3, PT, R191, UR8, PT ;  /* 0x00000008bf007c0c */ /* 0x000fce000bf66270 */
[CC--:B-1----:R-:W-:Y:S02]  /*dc20*/  @!P2 LEA R10, P0, R193.reuse, R8.reuse, 0x1 ;  /* 0x00000008c10aa211 */ /* 0x0c2fe400078008ff */
        /* <DEDUP_REMOVED lines=26> */
.L_x_1097:
[----:B------:R-:W-:Y:S05]  /*ddd0*/  BSYNC B1 ;  /* 0x0000000000017941 */ /* 0x000fea0003800000 */
.L_x_1096:
        /* <DEDUP_REMOVED lines=20> */
[-C--:B------:R-:W-:Y:S02]  /*df20*/  @!P2 LEA R20, P6, R190, R8.reuse, 0x1 ;  /* 0x00000008be14a211 */ /* 0x080fe400078c08ff */
        /* <DEDUP_REMOVED lines=15> */
.L_x_1090:
[----:B------:R-:W-:Y:S05]  /*e020*/  BSYNC B0 ;  /* 0x0000000000007941 */ /* 0x000fea0003800000 */
.L_x_1083:
[----:B------:R-:W-:Y:S02]  /*e030*/  ULDC UR6, c[0x0][0xd3c] ;  /* 0x00034f0000067ab9 */ /* 0x000fe40000000800 */
[----:B------:R-:W-:-:S06]  /*e040*/  UISETP.GE.AND UP0, UPT, UR5, UR6, UPT ;  /* 0x000000060500728c */ /* 0x000fcc000bf06270 */
[----:B------:R-:W-:-:S13]  /*e050*/  PLOP3.LUT P0, PT, PT, PT, UP0, 0x80, 0x0 ;  /* 0x000000000000781c */ /* 0x000fda0003f0f008 */
[----:B------:R-:W-:Y:S05]  /*e060*/  @!P0 BRA `(.L_x_1098) ;  /* 0xffffff3000dc8947 */ /* 0x000fea000383ffff */
[----:B------:R-:W-:Y:S05]  /*e070*/  EXIT ;  /* 0x000000000000794d */ /* 0x000fea0003800000 */
.L_x_1053:
[----:B------:R-:W-:-:S08]  /*e080*/  NOP ;  /* 0x0000000000007918 */ /* 0x000fd00000000000 */
[----:B------:R-:W0:-:S00]  /*e090*/  USETMAXREG.DEALLOC.CTAPOOL 0x18 ;  /* 0x00000018000079c8 */ /* 0x000e0000080e0500 */
[----:B0-----:R-:W-:Y:S01]  /*e0a0*/  LOP3.LUT R0, R0, 0x3, RZ, 0xc0, !PT ;  /* 0x0000000300007812 */ /* 0x001fe200078ec0ff */
[----:B------:R-:W-:Y:S01]  /*e0b0*/  IMAD.MOV.U32 R7, RZ, RZ, RZ ;  /* 0x000000ffff077224 */ /* 0x000fe200078e00ff */
[----:B------:R-:W-:-:S04]  /*e0c0*/  LOP3.LUT R19, R19, 0xffffffbf, RZ, 0xc0, !PT ;  /* 0xffffffbf13137812 */ /* 0x000fc800078ec0ff */
[----:B------:R-:W0:Y:S02]  /*e0d0*/  SHFL.IDX PT, R0, R0, RZ, 0x1f ;  /* 0x00001fff00007589 */ /* 0x000e2400000e0000 */
[----:B0-----:R-:W-:-:S13]  /*e0e0*/  ISETP.NE.AND P0, PT, R0, RZ, PT ;  /* 0x000000ff0000720c */ /* 0x001fda0003f05270 */
[----:B------:R-:W-:Y:S01]  /*e0f0*/  @P0 LOP3.LUT R19, R19, 0x40, RZ, 0xfc, !PT ;  /* 0x0000004013130812 */ /* 0x000fe200078efcff */
[----:B------:R-:W-:Y:S06]  /*e100*/  @!P0 BRA `(.L_x_1099) ;  /* 0x0000000000248947 */ /* 0x000fec0003800000 */
[----:B------:R-:W0:Y:S08]  /*e110*/  S2UR UR5, SR_CgaCtaId ;  /* 0x00000000000579c3 */ /* 0x000e300000008800 */
[----:B------:R-:W-:Y:S06]  /*e120*/  BAR.SYNC.DEFER_BLOCKING 0x5, 0x180 ;  /* 0x0146000000007b1d */ /* 0x000fec0000010000 */
[----:B------:R-:W-:-:S02]  /*e130*/  UMOV UR4, 0x400 ;  /* 0x0000040000047882 */ /* 0x000fc40000000000 */
[----:B0-----:R-:W-:-:S09]  /*e140*/  ULEA UR4, UR5, UR4, 0x18 ;  /* 0x0000000405047291 */ /* 0x001fd2000f8ec03f */
[----:B------:R-:W0:Y:S04]  /*e150*/  LDS.128 R8, [UR4+0x388d0] ;  /* 0x0388d004ff087984 */ /* 0x000e280008000c00 */
[----:B0-----:R2:W-:Y:S04]  /*e160*/  STL.64 [R1], R8 ;  /* 0x0000000801007387 */ /* 0x0015e80000100a00 */
[----:B------:R2:W-:Y:S01]  /*e170*/  STL.64 [R1+0x8], R10 ;  /* 0x0000080a01007387 */ /* 0x0005e20000100a00 */
[----:B------:R-:W-:Y:S06]  /*e180*/  BAR.ARV 0x4, 0x180 ;  /* 0x0106000000007b1d */ /* 0x000fec0000002000 */
[----:B------:R-:W-:Y:S05]  /*e190*/  BRA `(.L_x_1100) ;  /* 0x0000000800a47947 */ /* 0x000fea0003800000 */
.L_x_1099:
[----:B------:R-:W-:Y:S01]  /*e1a0*/  LOP3.LUT R0, R6, 0x1f, RZ, 0xc0, !PT ;  /* 0x0000001f06007812 */ /* 0x000fe200078ec0ff */
        /* <DEDUP_REMOVED lines=42> */
.L_x_1103:
        /* <DEDUP_REMOVED lines=38> */
.L_x_1101:
        /* <DEDUP_REMOVED lines=20> */
.L_x_1104:
        /* <DEDUP_REMOVED lines=54> */
.L_x_1102:
[----:B------:R-:W-:Y:S01]  /*eb50*/  IMAD.U32 R2, RZ, RZ, UR6 ;  /* 0x00000006ff027e24 */ /* 0x000fe2000f8e00ff */
[----:B------:R1:W-:Y:S04]  /*eb60*/  STL [R1+0x4], RZ ;  /* 0x000004ff01007387 */ /* 0x0003e80000100800 */
[----:B------:R1:W-:Y:S04]  /*eb70*/  STL [R1+0x8], RZ ;  /* 0x000008ff01007387 */ /* 0x0003e80000100800 */
[----:B------:R1:W-:Y:S02]  /*eb80*/  STL [R1], R2 ;  /* 0x0000000201007387 */ /* 0x0003e40000100800 */
.L_x_1105:
        /* <DEDUP_REMOVED lines=10> */
.L_x_1100:
[----:B0-----:R-:W3:Y:S01]  /*ec30*/  LDL R0, [R1+0xc] ;  /* 0x00000c0001007983 */ /* 0x001ee20000100800 */
[----:B------:R-:W-:-:S03]  /*ec40*/  ULDC UR4, c[0x0][0xd3c] ;  /* 0x00034f0000047ab9 */ /* 0x000fc60000000800 */
[----:B------:R0:W-:Y:S01]  /*ec50*/  STL [R1+0x10], RZ ;  /* 0x000010ff01007387 */ /* 0x0001e20000100800 */
[----:B---3--:R-:W-:Y:S01]  /*ec60*/  ISETP.GE.AND P0, PT, R0, UR4, PT ;  /* 0x0000000400007c0c */ /* 0x008fe2000bf06270 */
[----:B------:R-:W-:-:S05]  /*ec70*/  IMAD.MOV.U32 R0, RZ, RZ, 0x1 ;  /* 0x00000001ff007424 */ /* 0x000fca00078e00ff */
[----:B------:R0:W-:Y:S04]  /*ec80*/  STL [R1+0x18], R0 ;  /* 0x0000180001007387 */ /* 0x0001e80000100800 */
[----:B------:R0:W-:Y:S03]  /*ec90*/  STL [R1+0x64], RZ ;  /* 0x000064ff01007387 */ /* 0x0001e60000100800 */
[----:B------:R-:W-:Y:S05]  /*eca0*/  @P0 BRA `(.L_x_1106) ;  /* 0x0000007000bc0947 */ /* 0x000fea0003800000 */
[----:B------:R-:W3:Y:S01]  /*ecb0*/  S2UR UR5, SR_CgaCtaId ;  /* 0x00000000000579c3 */ /* 0x000ee20000008800 */
[C---:B0-----:R-:W-:Y:S01]  /*ecc0*/  IMAD.SHL.U32 R0, R6.reuse, 0x8, RZ ;  /* 0x0000000806007824 */ /* 0x041fe200078e00ff */
[----:B------:R-:W-:Y:S01]  /*ecd0*/  LOP3.LUT R4, R6, 0x7f, RZ, 0xc0, !PT ;  /* 0x0000007f06047812 */ /* 0x000fe200078ec0ff */
[----:B------:R-:W-:Y:S01]  /*ece0*/  UMOV UR4, 0x400 ;  /* 0x0000040000047882 */ /* 0x000fe20000000000 */
[----:B------:R-:W-:Y:S01]  /*ecf0*/  BSSY B8, `(.L_x_1106) ;  /* 0x000072a000087945 */ /* 0x000fe20003800000 */
[----:B------:R-:W-:Y:S01]  /*ed00*/  ULDC UR36, c[0x0][0xc] ;  /* 0x0000030000247ab9 */ /* 0x000fe20000000800 */
[----:B------:R-:W-:Y:S01]  /*ed10*/  LOP3.LUT R3, R0, 0x1f8, RZ, 0xc0, !PT ;  /* 0x000001f800037812 */ /* 0x000fe200078ec0ff */
[----:B-1----:R-:W-:Y:S01]  /*ed20*/  IMAD.SHL.U32 R2, R4, 0x8, RZ ;  /* 0x0000000804027824 */ /* 0x002fe200078e00ff */
[----:B------:R-:W-:Y:S01]  /*ed30*/  LOP3.LUT R0, R0, 0x38, RZ, 0xc0, !PT ;  /* 0x0000003800007812 */ /* 0x000fe200078ec0ff */
[----:B------:R-:W-:Y:S01]  /*ed40*/  ULDC.64 UR40, c[0x0][0x198] ;  /* 0x0000660000287ab9 */ /* 0x000fe20000000a00 */
[----:B------:R-:W-:Y:S01]  /*ed50*/  LOP3.LUT R3, R3, 0x38, R6, 0x78, !PT ;  /* 0x0000003803037812 */ /* 0x000fe200078e7806 */
[----:B------:R-:W-:-:S03]  /*ed60*/  IMAD.SHL.U32 R6, R6, 0x10, RZ ;  /* 0x0000001006067824 */ /* 0x000fc600078e00ff */
[----:B------:R-:W-:Y:S02]  /*ed70*/  LOP3.LUT R3, R3, 0x200, R2, 0xf8, !PT ;  /* 0x0000020003037812 */ /* 0x000fe400078ef802 */
[----:B------:R-:W-:-:S04]  /*ed80*/  SHF.R.U32.HI R2, RZ, 0x3, R4 ;  /* 0x00000003ff027819 */ /* 0x000fc80000011604 */
[----:B------:R-:W-:Y:S01]  /*ed90*/  LOP3.LUT R4, R2, 0x70, R6, 0xf8, !PT ;  /* 0x0000007002047812 */ /* 0x000fe200078ef806 */
[----:B------:R-:W-:Y:S01]  /*eda0*/  IMAD.MOV.U32 R2, RZ, RZ, 0x1 ;  /* 0x00000001ff027424 */ /* 0x000fe200078e00ff */
[C---:B------:R-:W-:Y:S01]  /*edb0*/  LOP3.LUT R4, R0.reuse, 0x40, RZ, 0xfc, !PT ;  /* 0x0000004000047812 */ /* 0x040fe200078efcff */
[----:B---3--:R-:W-:Y:S01]  /*edc0*/  ULEA UR4, UR5, UR4, 0x18 ;  /* 0x0000000405047291 */ /* 0x008fe2000f8ec03f */
[----:B------:R-:W-:-:S05]  /*edd0*/  LOP3.LUT R4, R0, 0x100, RZ, 0xfc, !PT ;  /* 0x0000010000047812 */ /* 0x000fca00078efcff */
[----:B------:R-:W-:-:S04]  /*ede0*/  IMAD.U32 R18, RZ, RZ, UR4 ;  /* 0x00000004ff127e24 */ /* 0x000fc8000f8e00ff */
[----:B------:R-:W-:-:S05]  /*edf0*/  IMAD R3, R3, 0x2, R18 ;  /* 0x0000000203037824 */ /* 0x000fca00078e0212 */
[----:B------:R0:W-:Y:S04]  /*ee00*/  STL [R1+0x14], R3 ;  /* 0x0000140301007387 */ /* 0x0001e80000100800 */
[----:B------:R-:W-:Y:S04]  /*ee10*/  STL [R1+0x64], RZ ;  /* 0x000064ff01007387 */ /* 0x000fe80000100800 */
[----:B------:R1:W-:Y:S01]  /*ee20*/  STL [R1+0x18], R2 ;  /* 0x0000180201007387 */ /* 0x0003e20000100800 */
[----:B0-----:R-:W-:-:S03]  /*ee30*/  LOP3.LUT R3, R0, 0x80, RZ, 0xfc, !PT ;  /* 0x0000008000037812 */ /* 0x001fc600078efcff */
[----:B------:R0:W-:Y:S01]  /*ee40*/  STL [R1+0x10], RZ ;  /* 0x000010ff01007387 */ /* 0x0001e20000100800 */
[C---:B------:R-:W-:Y:S02]  /*ee50*/  LOP3.LUT R3, R0.reuse, 0x140, RZ, 0xfc, !PT ;  /* 0x0000014000037812 */ /* 0x040fe400078efcff */
[C---:B-1----:R-:W-:Y:S02]  /*ee60*/  LOP3.LUT R2, R0.reuse, 0xc0, RZ, 0xfc, !PT ;  /* 0x000000c000027812 */ /* 0x042fe400078efcff */
[C---:B------:R-:W-:Y:S02]  /*ee70*/  LOP3.LUT R2, R0.reuse, 0x180, RZ, 0xfc, !PT ;  /* 0x0000018000027812 */ /* 0x040fe400078efcff */
[----:B0-----:R-:W-:-:S07]  /*ee80*/  LOP3.LUT R0, R0, 0x1c0, RZ, 0xfc, !PT ;  /* 0x000001c000007812 */ /* 0x001fce00078efcff */
.L_x_1230:
[----:B---3--:R-:W3:Y:S01]  /*ee90*/  LDL R0, [R1+0xc] ;  /* 0x00000c0001007983 */ /* 0x008ee20000100800 */
[----:B-1----:R-:W3:Y:S01]  /*eea0*/  LDC.64 R2, c[0x0][0xd88] ;  /* 0x00036200ff027b82 */ /* 0x002ee20000000a00 */
[----:B------:R-:W-:Y:S05]  /*eeb0*/  YIELD ;  /* 0x0000000000007946 */ /* 0x000fea0003800000 */
[----:B------:R-:W-:Y:S01]  /*eec0*/  ULDC.64 UR4, c[0x0][0xb20] ;  /* 0x0002c80000047ab9 */ /* 0x000fe20000000a00 */
[----:B--2---:R-:W-:Y:S01]  /*eed0*/  IMAD.MOV.U32 R6, RZ, RZ, RZ ;  /* 0x000000ffff067224 */ /* 0x004fe200078e00ff */
[----:B------:R-:W-:Y:S01]  /*eee0*/  ISETP.NE.U32.AND P0, PT, RZ, UR4, PT ;  /* 0x00000004ff007c0c */ /* 0x000fe2000bf05070 */
[----:B------:R-:W-:Y:S01]  /*eef0*/  ULDC.64 UR6, c[0x0][0xb10] ;  /* 0x0002c40000067ab9 */ /* 0x000fe20000000a00 */
[----:B------:R-:W-:Y:S01]  /*ef00*/  ULDC.64 UR8, c[0x0][0xb00] ;  /* 0x0002c00000087ab9 */ /* 0x000fe20000000a00 */
[----:B---3--:R-:W-:-:S05]  /*ef10*/  IMAD.WIDE R2, R0, 0x4, R2 ;  /* 0x0000000400027825 */ /* 0x008fca00078e0202 */
[----:B0-2---:R-:W2:Y:S01]  /*ef20*/  LDG.E R10, desc[UR38][R2.64] ;  /* 0x00000026020a7981 */ /* 0x005ea2000c1e1900 */
        /* <DEDUP_REMOVED lines=46> */
.L_x_1107:
        /* <DEDUP_REMOVED lines=18> */
.L_x_1108:
[----:B------:R-:W-:Y:S05]  /*f330*/  @!P0 BRA `(.L_x_1109) ;  /* 0x00000000000c8947 */ /* 0x000fea0003800000 */
[----:B------:R-:W2:Y:S04]  /*f340*/  LDG.E R6, desc[UR38][R4.64] ;  /* 0x0000002604067981 */ /* 0x000ea8000c1e1900 */
[----:B------:R-:W2:Y:S02]  /*f350*/  LDG.E R4, desc[UR38][R4.64+0x4] ;  /* 0x0000042604047981 */ /* 0x000ea4000c1e1900 */
[----:B--2---:R-:W-:-:S07]  /*f360*/  IMAD.IADD R6, R4, 0x1, -R6 ;  /* 0x0000000104067824 */ /* 0x004fce00078e0a06 */
.L_x_1109:
[----:B-----5:R-:W-:Y:S01]  /*f370*/  IMAD.IADD R6, R6, 0x1, -R0 ;  /* 0x0000000106067824 */ /* 0x020fe200078e0a00 */
[----:B------:R-:W-:Y:S01]  /*f380*/  LOP3.LUT R9, R2, 0xff, RZ, 0xc0, !PT ;  /* 0x000000ff02097812 */ /* 0x000fe200078ec0ff */
[----:B------:R-:W-:Y:S01]  /*f390*/  IMAD.MOV.U32 R4, RZ, RZ, RZ ;  /* 0x000000ffff047224 */ /* 0x000fe200078e00ff */
[----:B------:R-:W-:Y:S01]  /*f3a0*/  BSSY B0, `(.L_x_1110) ;  /* 0x000002a000007945 */ /* 0x000fe20003800000 */
[C---:B------:R-:W-:Y:S01]  /*f3b0*/  VIADD R0, R6.reuse, 0x3f ;  /* 0x0000003f06007836 */ /* 0x040fe20000000000 */
[----:B------:R-:W-:Y:S01]  /*f3c0*/  ISETP.GE.AND P0, PT, R6, 0x1, PT ;  /* 0x000000010600780c */ /* 0x000fe20003f06270 */
[----:B------:R-:W-:Y:S01]  /*f3d0*/  IMAD.MOV.U32 R10, RZ, RZ, R4 ;  /* 0x000000ffff0a7224 */ /* 0x000fe200078e0004 */
[----:B------:R3:W-:Y:S02]  /*f3e0*/  STL [R1+0x40], R4 ;  /* 0x0000400401007387 */ /* 0x0007e40000100800 */
[----:B-1----:R-:W-:-:S04]  /*f3f0*/  SHF.R.S32.HI R3, RZ, 0x1f, R0 ;  /* 0x0000001fff037819 */ /* 0x002fc80000011400 */
[----:B------:R-:W-:-:S04]  /*f400*/  LEA.HI R3, R3, R0, RZ, 0x6 ;  /* 0x0000000003037211 */ /* 0x000fc800078f30ff */
[----:B------:R-:W-:-:S05]  /*f410*/  SHF.R.S32.HI R8, RZ, 0x6, R3 ;  /* 0x00000006ff087819 */ /* 0x000fca0000011403 */
[----:B------:R3:W-:Y:S04]  /*f420*/  STL [R1+0x54], R8 ;  /* 0x0000540801007387 */ /* 0x0007e80000100800 */
[----:B------:R3:W-:Y:S01]  /*f430*/  STL [R1+0x68], R9 ;  /* 0x0000680901007387 */ /* 0x0007e20000100800 */
[----:B------:R-:W-:Y:S05]  /*f440*/  @!P0 BRA `(.L_x_1111) ;  /* 0x00000000007c8947 */ /* 0x000fea0003800000 */
[----:B------:R-:W-:-:S04]  /*f450*/  SHF.R.U32.HI R0, RZ, 0x10, R2 ;  /* 0x00000010ff007819 */ /* 0x000fc80000011602 */
[----:B------:R-:W-:-:S13]  /*f460*/  ISETP.NE.AND P0, PT, R0, RZ, PT ;  /* 0x000000ff0000720c */ /* 0x000fda0003f05270 */
[----:B------:R-:W3:Y:S02]  /*f470*/  @!P0 LDC R0, c[0x0][0xae8] ;  /* 0x0002ba00ff008b82 */ /* 0x000ee40000000800 */
[----:B---3--:R-:W-:-:S04]  /*f480*/  IABS R4, R0 ;  /* 0x0000000000047213 */ /* 0x008fc80000000000 */
        /* <DEDUP_REMOVED lines=27> */
.L_x_1111:
[----:B------:R-:W-:Y:S05]  /*f640*/  BSYNC B0 ;  /* 0x0000000000007941 */ /* 0x000fea0003800000 */
.L_x_1110:
        /* <DEDUP_REMOVED lines=13> */
[----:B------:R-:W-:Y:S02]  /*f720*/  VOTEU.ANY UR4, UPT, PT ;  /* 0x0000000000047886 */ /* 0x000fe400038e0100 */
[----:B------:R-:W4:Y:S08]  /*f730*/  FLO.U32 R0, UR4 ;  /* 0x0000000400007d00 */ /* 0x000f3000080e0000 */
[----:B---3--:R-:W3:Y:S01]  /*f740*/  POPC R4, UR4 ;  /* 0x0000000400047d09 */ /* 0x008ee20008000000 */
[----:B----4-:R-:W-:-:S02]  /*f750*/  ISETP.EQ.U32.AND P0, PT, R0, R2, PT ;  /* 0x000000020000720c */ /* 0x010fc40003f02070 */
[----:B------:R-:W3:Y:S11]  /*f760*/  LDC.64 R2, c[0x0][0xd60] ;  /* 0x00035800ff027b82 */ /* 0x000ef60000000a00 */
[----:B---3--:R-:W3:Y:S04]  /*f770*/  @P0 ATOMG.E.ADD.STRONG.GPU PT, R2, desc[UR38][R2.64], R4 ;  /* 0x00000004020209a8 */ /* 0x008ee800081ee1e6 */
[----:B---3--:R3:W4:Y:S02]  /*f780*/  SHFL.IDX PT, R2, R2, R0, 0x1f ;  /* 0x00001f0002027589 */ /* 0x00872400000e0000 */
[----:B---3--:R-:W3:Y:S02]  /*f790*/  S2R R0, SR_LTMASK ;  /* 0x0000000000007919 */ /* 0x008ee40000003900 */
[----:B---3--:R-:W-:-:S06]  /*f7a0*/  LOP3.LUT R0, R0, UR4, RZ, 0xc0, !PT ;  /* 0x0000000400007c12 */ /* 0x008fcc000f8ec0ff */
[----:B------:R-:W4:Y:S02]  /*f7b0*/  POPC R0, R0 ;  /* 0x0000000000007309 */ /* 0x000f240000000000 */
[----:B----4-:R-:W-:-:S05]  /*f7c0*/  IADD3 R0, R2, UR36, R0 ;  /* 0x0000002402007c10 */ /* 0x010fca000fffe000 */
[----:B------:R4:W-:Y:S01]  /*f7d0*/  STL [R1], R0 ;  /* 0x0000000001007387 */ /* 0x0009e20000100800 */
[----:B------:R-:W-:Y:S05]  /*f7e0*/  BRA `(.L_x_1114) ;  /* 0x0000005800847947 */ /* 0x000fea0003800000 */
.L_x_1113:
        /* <DEDUP_REMOVED lines=8> */
[----:B---3--:R-:W-:Y:S02]  /*f870*/  IMAD.U32 R4, RZ, RZ, UR6 ;  /* 0x00000006ff047e24 */ /* 0x008fe4000f8e00ff */
[----:B------:R-:W3:Y:S01]  /*f880*/  LDC.64 R2, c[0x4][R2] ;  /* 0x0100000002027b82 */ /* 0x000ee20000000a00 */
[----:B------:R-:W-:Y:S02]  /*f890*/  IMAD.U32 R5, RZ, RZ, UR7 ;  /* 0x00000007ff057e24 */ /* 0x000fe4000f8e00ff */
[----:B------:R-:W-:Y:S02]  /*f8a0*/  IMAD.U32 R6, RZ, RZ, UR8 ;  /* 0x00000008ff067e24 */ /* 0x000fe4000f8e00ff */
[----:B--2---:R-:W-:-:S02]  /*f8b0*/  IMAD.U32 R7, RZ, RZ, UR9 ;  /* 0x00000009ff077e24 */ /* 0x004fc4000f8e00ff */
[----:B-1----:R-:W-:Y:S02]  /*f8c0*/  IMAD.U32 R10, RZ, RZ, UR4 ;  /* 0x00000004ff0a7e24 */ /* 0x002fe4000f8e00ff */
[----:B0-----:R-:W-:Y:S02]  /*f8d0*/  IMAD.U32 R11, RZ, RZ, UR5 ;  /* 0x00000005ff0b7e24 */ /* 0x001fe4000f8e00ff */
[----:B------:R-:W-:Y:S02]  /*f8e0*/  IMAD.MOV.U32 R8, RZ, RZ, 0x70 ;  /* 0x00000070ff087424 */ /* 0x000fe400078e00ff */
[----:B------:R-:W-:Y:S02]  /*f8f0*/  IMAD.MOV.U32 R12, RZ, RZ, 0x1 ;  /* 0x00000001ff0c7424 */ /* 0x000fe400078e00ff */
[----:B------:R-:W-:-:S07]  /*f900*/  IMAD.MOV.U32 R13, RZ, RZ, RZ ;  /* 0x000000ffff0d7224 */ /* 0x000fce00078e00ff */
[----:B------:R-:W-:-:S07]  /*f910*/  LEPC R20, `(.L_x_1116) ;  /* 0x000000001014794e */ /* 0x000fce0000000000 */
[----:B---3--:R-:W-:Y:S05]  /*f920*/  CALL.ABS.NOINC R2 ;  /* 0x0000000002007343 */ /* 0x008fea0003c00000 */
.L_x_1116:
[----:B------:R-:W-:Y:S05]  /*f930*/  BSYNC B6 ;  /* 0x0000000000067941 */ /* 0x000fea0003800000 */
.L_x_1115:
        /* <DEDUP_REMOVED lines=9> */
[----:B---3--:R-:W-:Y:S02]  /*f9d0*/  IMAD.U32 R4, RZ, RZ, UR6 ;  /* 0x00000006ff047e24 */ /* 0x008fe4000f8e00ff */
        /* <DEDUP_REMOVED lines=9> */
[----:B----4-:R-:W-:Y:S05]  /*fa70*/  CALL.ABS.NOINC R2 ;  /* 0x0000000002007343 */ /* 0x010fea0003c00000 */
.L_x_1119:
        /* <DEDUP_REMOVED lines=16> */
.L_x_1118:
[----:B------:R-:W-:Y:S05]  /*fb80*/  BSYNC B6 ;  /* 0x0000000000067941 */ /* 0x000fea0003800000 */
.L_x_1117:
[----:B---3--:R-:W3:Y:S01]  /*fb90*/  LDL.LU R4, [R1+0x1c] ;  /* 0x00001c0001047983 */ /* 0x008ee20000300800 */
[----:B------:R-:W-:-:S03]  /*fba0*/  ULDC.64 UR4, c[0x0][0xaf0] ;  /* 0x0002bc0000047ab9 */ /* 0x000fc60000000a00 */
[----:B--2---:R-:W2:Y:S01]  /*fbb0*/  LDL R7, [R1+0x8] ;  /* 0x0000080001077983 */ /* 0x004ea20000100800 */
[----:B------:R-:W-:-:S03]  /*fbc0*/  ISETP.NE.U32.AND P0, PT, RZ, UR4, PT ;  /* 0x00000004ff007c0c */ /* 0x000fc6000bf05070 */
[----:B------:R-:W4:Y:S01]  /*fbd0*/  LDL R0, [R1+0x3c] ;  /* 0x00003c0001007983 */ /* 0x000f220000100800 */
[----:B------:R-:W-:-:S13]  /*fbe0*/  ISETP.NE.AND.EX P0, PT, RZ, UR5, PT, P0 ;  /* 0x00000005ff007c0c */ /* 0x000fda000bf05300 */
[----:B------:R-:W-:-:S04]  /*fbf0*/  @P0 IADD3 R2, P1, R16, UR4, RZ ;  /* 0x0000000410020c10 */ /* 0x000fc8000ff3e0ff */
[----:B---3--:R-:W-:Y:S01]  /*fc00*/  @P0 IADD3.X R3, R4, UR5, RZ, P1, !PT ;  /* 0x0000000504030c10 */ /* 0x008fe20008ffe4ff */
[----:B------:R-:W-:-:S04]  /*fc10*/  ULDC.64 UR4, c[0x0][0xb00] ;  /* 0x0002c00000047ab9 */ /* 0x000fc80000000a00 */
[----:B--2---:R2:W3:Y:S02]  /*fc20*/  @P0 LDG.E R7, desc[UR38][R2.64] ;  /* 0x0000002602070981 */ /* 0x0044e4000c1e1900 */
[----:B--2---:R-:W2:Y:S01]  /*fc30*/  LDC.64 R2, c[0x0][0x418] ;  /* 0x00010600ff027b82 */ /* 0x004ea20000000a00 */
[----:B----4-:R-:W-:Y:S01]  /*fc40*/  VIADD R0, R0, 0xffffffff ;  /* 0xffffffff00007836 */ /* 0x010fe20000000000 */
[----:B---3--:R-:W-:Y:S01]  /*fc50*/  SHF.R.S32.HI R8, RZ, 0x1f, R7 ;  /* 0x0000001fff087819 */ /* 0x008fe20000011407 */
[----:B------:R3:W-:Y:S04]  /*fc60*/  @P0 STL [R1+0x8], R7 ;  /* 0x0000080701000387 */ /* 0x0007e80000100800 */
[----:B------:R3:W-:Y:S01]  /*fc70*/  STL [R1+0x1c], R8 ;  /* 0x00001c0801007387 */ /* 0x0007e20000100800 */
[----:B--2---:R-:W-:Y:S01]  /*fc80*/  LOP3.LUT P0, RZ, R2, UR4, RZ, 0xfc, !PT ;  /* 0x0000000402ff7c12 */ /* 0x004fe2000f80fcff */
[----:B------:R-:W-:-:S03]  /*fc90*/  UMOV UR4, 0xffffffff ;  /* 0xffffffff00047882 */ /* 0x000fc60000000000 */
[----:B------:R-:W-:-:S04]  /*fca0*/  LOP3.LUT P0, RZ, R3, UR5, RZ, 0xfc, P0 ;  /* 0x0000000503ff7c12 */ /* 0x000fc8000800fcff */
[----:B------:R-:W-:Y:S01]  /*fcb0*/  SEL R16, R7, RZ, !P0 ;  /* 0x000000ff07107207 */ /* 0x000fe20004000000 */
[----:B---3--:R-:W-:Y:S08]  /*fcc0*/  BRA.DIV UR4, `(.L_x_1120) ;  /* 0x0000006a04147947 */ /* 0x008ff0000b800000 */
[----:B------:R-:W2:Y:S02]  /*fcd0*/  S2R R4, SR_TID.X ;  /* 0x0000000000047919 */ /* 0x000ea40000002100 */
[----:B--2---:R-:W-:-:S04]  /*fce0*/  SHF.R.U32.HI R4, RZ, 0x5, R4 ;  /* 0x00000005ff047819 */ /* 0x004fc80000011604 */
[----:B------:R-:W-:-:S05]  /*fcf0*/  LOP3.LUT R4, R4, 0x3, RZ, 0xc0, !PT ;  /* 0x0000000304047812 */ /* 0x000fca00078ec0ff */
[----:B------:R2:W3:Y:S02]  /*fd00*/  SHFL.IDX PT, R14, R4, RZ, 0x1f ;  /* 0x00001fff040e7589 */ /* 0x0004e400000e0000 */
.L_x_1245:
[----:B------:R4:W-:Y:S01]  /*fd10*/  STL [R1+0x30], R0 ;  /* 0x0000300001007387 */ /* 0x0009e20000100800 */
[----:B---3--:R-:W-:Y:S02]  /*fd20*/  ISETP.NE.AND P0, PT, R14, RZ, PT ;  /* 0x000000ff0e00720c */ /* 0x008fe40003f05270 */
[----:B------:R-:W-:Y:S02]  /*fd30*/  PLOP3.LUT P1, PT, PT, PT, PT, 0x8, 0x0 ;  /* 0x000000000000781c */ /* 0x000fe40003f2e170 */
[----:B------:R-:W-:-:S11]  /*fd40*/  LOP3.LUT R19, R19, 0xfffffffe, RZ, 0xc0, !PT ;  /* 0xfffffffe13137812 */ /* 0x000fd600078ec0ff */
[----:B------:R-:W-:Y:S01]  /*fd50*/  @P1 LOP3.LUT R19, R19, 0x1, RZ, 0xfc, !PT ;  /* 0x0000000113131812 */ /* 0x000fe200078efcff */
[----:B----4-:R-:W-:Y:S06]  /*fd60*/  @P0 BRA `(.L_x_1121) ;  /* 0x00000004000c0947 */ /* 0x010fec0003800000 */
[----:B------:R-:W-:-:S03]  /*fd70*/  UMOV UR4, 0xffffffff ;  /* 0xffffffff00047882 */ /* 0x000fc60000000000 */
[----:B------:R-:W-:Y:S05]  /*fd80*/  BRA.DIV UR4, `(.L_x_1122) ;  /* 0x0000006a04187947 */ /* 0x000fea000b800000 */
[----:B------:R-:W-:-:S13]  /*fd90*/  ELECT P6, URZ, PT ;  /* 0x00000000003f782f */ /* 0x000fda00038c0000 */
.L_x_1248:
[----:B------:R-:W-:Y:S05]  /*fda0*/  @!P6 BRA `(.L_x_1121) ;  /* 0x0000000000fce947 */ /* 0x000fea0003800000 */
[----:B------:R-:W-:-:S04]  /*fdb0*/  ISETP.NE.U32.AND P0, PT, R2, RZ, PT ;  /* 0x000000ff0200720c */ /* 0x000fc80003f05070 */
[----:B------:R-:W-:-:S13]  /*fdc0*/  ISETP.NE.AND.EX P0, PT, R3, RZ, PT, P0 ;  /* 0x000000ff0300720c */ /* 0x000fda0003f05300 */
[----:B------:R-:W-:Y:S05]  /*fdd0*/  @!P0 BRA `(.L_x_1123) ;  /* 0x0000000000508947 */ /* 0x000fea0003800000 */
[----:B------:R-:W3:Y:S01]  /*fde0*/  LDC R6, c[0x0][0x43c] ;  /* 0x00010f00ff067b82 */ /* 0x000ee20000000800 */
[----:B------:R-:W-:Y:S01]  /*fdf0*/  IMAD.MOV.U32 R9, RZ, RZ, R0 ;  /* 0x000000ffff097224 */ /* 0x000fe200078e0000 */
[----:B------:R-:W-:-:S03]  /*fe00*/  ULDC.64 UR4, c[0x0][0x428] ;  /* 0x00010a0000047ab9 */ /* 0x000fc60000000a00 */
[----:B------:R-:W-:Y:S01]  /*fe10*/  IMAD.MOV.U32 R0, RZ, RZ, R9 ;  /* 0x000000ffff007224 */ /* 0x000fe200078e0009 */
[----:B---3--:R-:W-:-:S13]  /*fe20*/  ISETP.NE.AND P0, PT, R6, 0x1, PT ;  /* 0x000000010600780c */ /* 0x008fda0003f05270 */
[----:B--2---:R-:W2:Y:S02]  /*fe30*/  @P0 LDC.64 R4, c[0x0][0x440] ;  /* 0x00011000ff040b82 */ /* 0x004ea40000000a00 */
[----:B--2---:R-:W-:-:S05]  /*fe40*/  @P0 IMAD.HI.U32 R4, R9, R4, RZ ;  /* 0x0000000409040227 */ /* 0x004fca00078e00ff */
        /* <DEDUP_REMOVED lines=13> */
.L_x_1123:
[----:B------:R-:W4:Y:S04]  /*ff20*/  LDL R0, [R1+0x10] ;  /* 0x0000100001007983 */ /* 0x000f280000100800 */
[----:B---3--:R-:W3:Y:S01]  /*ff30*/  LDL R2, [R1+0x18] ;  /* 0x0000180001027983 */ /* 0x008ee20000100800 */
[----:B----4-:R-:W-:Y:S01]  /*ff40*/  IMAD R0, R0, 0x8, R18 ;  /* 0x0000000800007824 */ /* 0x010fe200078e0212 */
[----:B---3--:R-:W-:-:S04]  /*ff50*/  SHF.L.U32 R2, R2, 0x1f, RZ ;  /* 0x0000001f02027819 */ /* 0x008fc800000006ff */
[----:B------:R-:W3:Y:S02]  /*ff60*/  SYNCS.PHASECHK.TRANS64.TRYWAIT P0, [R0+URZ+0x38840], R2 ;  /* 0x03884002000075a7 */ /* 0x000ee4000800017f */
[----:B---3--:R-:W-:Y:S05]  /*ff70*/  @!P0 BRA `(.L_x_1124) ;  /* 0x0000006400bc8947 */ /* 0x008fea0003800000 */
.L_x_1249:
[----:B------:R-:W4:Y:S02]  /*ff80*/  S2R R3, SR_TID.X ;  /* 0x0000000000037919 */ /* 0x000f240000002100 */
[----:B----4-:R-:W-:-:S04]  /*ff90*/  LOP3.LUT R3, R3, 0x7f, RZ, 0xc0, !PT ;  /* 0x0000007f03037812 */ /* 0x010fc800078ec0ff */
[----:B------:R-:W-:-:S13]  /*ffa0*/  ISETP.NE.AND P0, PT, R3, RZ, PT ;  /* 0x000000ff0300720c */ /* 0x000fda0003f05270 */
[----:B------:R-:W-:Y:S05]  /*ffb0*/  @P0 BRA `(.L_x_1125) ;  /* 0x00000000001c0947 */ /* 0x000fea0003800000 */
[----:B------:R-:W4:Y:S01]  /*ffc0*/  S2R R3, SR_TID.X ;  /* 0x0000000000037919 */ /* 0x000f220000002100 */
[----:B---3--:R-:W-:-:S04]  /*ffd0*/  IMAD.MOV.U32 R2, RZ, RZ, 0x2000 ;  /* 0x00002000ff027424 */ /* 0x008fc800078e00ff */
[----:B------:R3:W-:Y:S01]  /*ffe0*/  SYNCS.ARRIVE.TRANS64 RZ, [R0+URZ+0x38830], R2 ;  /* 0x0388300200ff79a7 */ /* 0x0007e2000800003f */
[----:B----4-:R-:W-:-:S04]  /*fff0*/  LOP3.LUT R3, R3, 0x1f, RZ, 0xc0, !PT ;  /* 0x0000001f03037812 */ /* 0x010fc800078ec0ff */
[----:B------:R-:W-:-:S13]  /*10000*/  ISETP.NE.AND P0, PT, R3, RZ, PT ;  /* 0x000000ff0300720c */ /* 0x000fda0003f05270 */
[----:B---3--:R-:W-:Y:S05]  /*10010*/  @!P0 BRA `(.L_x_1125) ;  /* 0x0000000000048947 */ /* 0x008fea0003800000 */
[----:B------:R-:W-:Y:S01]  /*10020*/  BPT.TRAP 0x1 ;  /* 0x000000040000795c */ /* 0x000fe20000300000 */
.L_x_1125:
[----:B------:R-:W4:Y:S04]  /*10030*/  LDL R3, [R1+0x10] ;  /* 0x0000100001037983 */ /* 0x000f280000100800 */
[----:B--2---:R-:W2:Y:S04]  /*10040*/  LDL R4, [R1+0x30] ;  /* 0x0000300001047983 */ /* 0x004ea80000100800 */
[----:B---3--:R-:W3:Y:S01]  /*10050*/  LDL R2, [R1+0x20] ;  /* 0x0000200001027983 */ /* 0x008ee20000100800 */
[----:B------:R-:W-:Y:S01]  /*10060*/  R2UR UR9, R0 ;  /* 0x00000000000972ca */ /* 0x000fe200000e0000 */
[----:B------:R-:W-:Y:S01]  /*10070*/  UIADD3 UR6, UP0, UR40, 0x370, URZ ;  /* 0x0000037028067890 */ /* 0x000fe2000ff1e03f */
[----:B------:R-:W-:-:S02]  /*10080*/  R2UR UR12, R17 ;  /* 0x00000000110c72ca */ /* 0x000fc400000e0000 */
[----:B-----5:R-:W-:Y:S01]  /*10090*/  R2UR UR13, R16 ;  /* 0x00000000100d72ca */ /* 0x020fe200000e0000 */
[----:B------:R-:W-:-:S08]  /*100a0*/  UIADD3.X UR7, URZ, UR41, URZ, UP0, !UPT ;  /* 0x000000293f077290 */ /* 0x000fd000087fe43f */
[----:B------:R-:W-:Y:S01]  /*100b0*/  UIADD3 UR9, UR9, 0x38830, URZ ;  /* 0x0003883009097890 */ /* 0x000fe2000fffe03f */
[----:B------:R-:W-:Y:S01]  /*100c0*/  UMOV UR5, 0x14f00000 ;  /* 0x14f0000000057882 */ /* 0x000fe20000000000 */
[----:B------:R-:W-:Y:S01]  /*100d0*/  UMOV UR10, URZ ;  /* 0x0000003f000a7c82 */ /* 0x000fe20008000000 */
[----:B------:R-:W-:Y:S02]  /*100e0*/  PLOP3.LUT P0, PT, PT, PT, PT, 0x80, 0x0 ;  /* 0x000000000000781c */ /* 0x000fe40003f0f070 */
[----:B------:R-:W-:-:S11]  /*100f0*/  LOP3.LUT R19, R19, 0xfffffffe, RZ, 0xc0, !PT ;  /* 0xfffffffe13137812 */ /* 0x000fd600078ec0ff */
[----:B------:R-:W-:Y:S01]  /*10100*/  @P0 LOP3.LUT R19, R19, 0x1, RZ, 0xfc, !PT ;  /* 0x0000000113130812 */ /* 0x000fe200078efcff */
[----:B----4-:R-:W-:Y:S01]  /*10110*/  IMAD R0, R3, 0x2000, R18 ;  /* 0x0000200003007824 */ /* 0x010fe200078e0212 */
[----:B--2---:R-:W-:-:S04]  /*10120*/  R2UR UR11, R4 ;  /* 0x00000000040b72ca */ /* 0x004fc800000e0000 */
[----:B------:R-:W-:Y:S02]  /*10130*/  R2UR UR8, R0 ;  /* 0x00000000000872ca */ /* 0x000fe400000e0000 */
[----:B---3--:R-:W-:-:S11]  /*10140*/  R2UR UR4, R2 ;  /* 0x00000000020472ca */ /* 0x008fd600000e0000 */
[----:B------:R-:W-:Y:S02]  /*10150*/  UIADD3 UR8, UR8, 0x22400, URZ ;  /* 0x0002240008087890 */ /* 0x000fe4000fffe03f */
[----:B------:R-:W-:-:S03]  /*10160*/  ULEA UR11, UR11, UR4, 0x6 ;  /* 0x000000040b0b7291 */ /* 0x000fc6000f8e303f */
[----:B------:R-:W-:-:S06]  /*10170*/  UMOV UR4, 0x0 ;  /* 0x0000000000047882 */ /* 0x000fcc0000000000 */
[----:B------:R3:W-:Y:S02]  /*10180*/  UTMALDG.4D [UR8], [UR6], desc[UR4] ;  /* 0x00000408060075b4 */ /* 0x0007e40008019000 */
[----:B---3--:R-:W-:Y:S01]  /*10190*/  NOP ;  /* 0x0000000000007918 */ /* 0x008fe20000000000 */
.L_x_1121:
[----:B--2---:R-:W2:Y:S04]  /*101a0*/  LDL.LU R4, [R1+0x28] ;  /* 0x0000280001047983 */ /* 0x004ea80000300800 */
[----:B------:R-:W3:Y:S04]  /*101b0*/  LDL.LU R3, [R1+0x48] ;  /* 0x0000480001037983 */ /* 0x000ee80000300800 */
[----:B------:R-:W4:Y:S01]  /*101c0*/  LDL R2, [R1+0x2c] ;  /* 0x00002c0001027983 */ /* 0x000f220000100800 */
[----:B------:R-:W-:Y:S05]  /*101d0*/  WARPSYNC.ALL ;  /* 0x0000000000007948 */ /* 0x000fea0003800000 */
[----:B------:R-:W-:Y:S01]  /*101e0*/  ULDC.64 UR4, c[0x0][0xaf8] ;  /* 0x0002be0000047ab9 */ /* 0x000fe20000000a00 */
[----:B------:R-:W-:Y:S01]  /*101f0*/  VIADD R0, R18, 0x20400 ;  /* 0x0002040012007836 */ /* 0x000fe20000000000 */
[----:B------:R-:W-:Y:S01]  /*10200*/  BAR.SYNC.DEFER_BLOCKING 0x8, 0x100 ;  /* 0x0204000000007b1d */ /* 0x000fe20000010000 */
[----:B------:R-:W-:-:S03]  /*10210*/  ISETP.NE.U32.AND P0, PT, RZ, UR4, PT ;  /* 0x00000004ff007c0c */ /* 0x000fc6000bf05070 */
[----:B------:R-:W-:Y:S02]  /*10220*/  LOP3.LUT P1, RZ, R0, 0x3ff, RZ, 0xc0, !PT ;  /* 0x000003ff00ff7812 */ /* 0x000fe4000782c0ff */
[----:B------:R-:W-:Y:S01]  /*10230*/  ISETP.NE.AND.EX P0, PT, RZ, UR5, PT, P0 ;  /* 0x00000005ff007c0c */ /* 0x000fe2000bf05300 */
[----:B------:R-:W-:Y:S03]  /*10240*/  BSSY B6, `(.L_x_1126) ;  /* 0x0000018000067945 */ /* 0x000fe60003800000 */
[----:B--2---:R-:W-:Y:S02]  /*10250*/  SEL R4, R4, RZ, !P0 ;  /* 0x000000ff04047207 */ /* 0x004fe40004000000 */
[----:B---3--:R-:W-:-:S03]  /*10260*/  SEL R3, R3, RZ, !P0 ;  /* 0x000000ff03037207 */ /* 0x008fc60004000000 */
[----:B------:R2:W-:Y:S01]  /*10270*/  STL [R1+0x34], R4 ;  /* 0x0000340401007387 */ /* 0x0005e20000100800 */
[----:B----4-:R-:W-:-:S05]  /*10280*/  SHF.R.S32.HI R0, RZ, 0x1f, R2 ;  /* 0x0000001fff007819 */ /* 0x010fca0000011402 */
[----:B------:R2:W-:Y:S04]  /*10290*/  STL [R1+0x48], R0 ;  /* 0x0000480001007387 */ /* 0x0005e80000100800 */
[----:B------:R2:W-:Y:S01]  /*102a0*/  STL [R1+0x58], R3 ;  /* 0x0000580301007387 */ /* 0x0005e20000100800 */
[----:B------:R-:W-:Y:S05]  /*102b0*/  @!P1 BRA `(.L_x_1127) ;  /* 0x0000000000409947 */ /* 0x000fea0003800000 */
[----:B------:R-:W-:Y:S01]  /*102c0*/  MOV R2, 0x0 ;  /* 0x0000000000027802 */ /* 0x000fe20000000f00 */
[----:B------:R-:W-:Y:S01]  /*102d0*/  ULDC.64 UR4, c[0x4][0x90] ;  /* 0x0100240000047ab9 */ /* 0x000fe20000000a00 */
[----:B------:R-:W-:Y:S01]  /*102e0*/  ULDC.64 UR6, c[0x4][0x98] ;  /* 0x0100260000067ab9 */ /* 0x000fe20000000a00 */
[----:B------:R-:W-:Y:S01]  /*102f0*/  ULDC.64 UR8, c[0x4][0x20] ;  /* 0x0100080000087ab9 */ /* 0x000fe20000000a00 */
[----:B--2---:R-:W-:Y:S02]  /*10300*/  IMAD.U32 R4, RZ, RZ, UR4 ;  /* 0x00000004ff047e24 */ /* 0x004fe4000f8e00ff */
[----:B------:R-:W2:Y:S01]  /*10310*/  LDC.64 R2, c[0x4][R2] ;  /* 0x0100000002027b82 */ /* 0x000ea20000000a00 */
[----:B------:R-:W-:Y:S02]  /*10320*/  IMAD.U32 R5, RZ, RZ, UR5 ;  /* 0x00000005ff057e24 */ /* 0x000fe4000f8e00ff */
[----:B------:R-:W-:Y:S02]  /*10330*/  IMAD.U32 R6, RZ, RZ, UR6 ;  /* 0x00000006ff067e24 */ /* 0x000fe4000f8e00ff */
[----:B------:R-:W-:-:S02]  /*10340*/  IMAD.U32 R7, RZ, RZ, UR7 ;  /* 0x00000007ff077e24 */ /* 0x000fc4000f8e00ff */
[----:B-1----:R-:W-:Y:S02]  /*10350*/  IMAD.U32 R10, RZ, RZ, UR8 ;  /* 0x00000008ff0a7e24 */ /* 0x002fe4000f8e00ff */
[----:B0-----:R-:W-:Y:S02]  /*10360*/  IMAD.U32 R11, RZ, RZ, UR9 ;  /* 0x00000009ff0b7e24 */ /* 0x001fe4000f8e00ff */
[----:B------:R-:W-:Y:S02]  /*10370*/  IMAD.MOV.U32 R8, RZ, RZ, 0x70 ;  /* 0x00000070ff087424 */ /* 0x000fe400078e00ff */
[----:B------:R-:W-:Y:S02]  /*10380*/  IMAD.MOV.U32 R12, RZ, RZ, 0x1 ;  /* 0x00000001ff0c7424 */ /* 0x000fe400078e00ff */
[----:B------:R-:W-:-:S07]  /*10390*/  IMAD.MOV.U32 R13, RZ, RZ, RZ ;  /* 0x000000ffff0d7224 */ /* 0x000fce00078e00ff */
[----:B------:R-:W-:-:S07]  /*103a0*/  LEPC R20, `(.L_x_1127) ;  /* 0x000000001014794e */ /* 0x000fce0000000000 */
[----:B--2---:R-:W-:Y:S05]  /*103b0*/  CALL.ABS.NOINC R2 ;  /* 0x0000000002007343 */ /* 0x004fea0003c00000 */
.L_x_1127:
[----:B------:R-:W-:Y:S05]  /*103c0*/  BSYNC B6 ;  /* 0x0000000000067941 */ /* 0x000fea0003800000 */
.L_x_1126:
[----:B-1----:R-:W3:Y:S01]  /*103d0*/  LDL R10, [R1+0x4] ;  /* 0x00000400010a7983 */ /* 0x002ee20000100800 */
[----:B------:R-:W1:Y:S01]  /*103e0*/  LDC R7, c[0x0][0x448] ;  /* 0x00011200ff077b82 */ /* 0x000e620000000800 */
[----:B------:R-:W-:Y:S01]  /*103f0*/  ULDC.64 UR4, c[0x0][0x298] ;  /* 0x0000a60000047ab9 */ /* 0x000fe20000000a00 */
[----:B------:R-:W-:Y:S01]  /*10400*/  ULDC.64 UR6, c[0x0][0x280] ;  /* 0x0000a00000067ab9 */ /* 0x000fe20000000a00 */
[----:B--2---:R-:W2:Y:S04]  /*10410*/  LDL R4, [R1+0x48] ;  /* 0x0000480001047983 */ /* 0x004ea80000100800 */
[----:B------:R-:W4:Y:S04]  /*10420*/  LDL R9, [R1+0x2c] ;  /* 0x00002c0001097983 */ /* 0x000f280000100800 */
[----:B------:R-:W4:Y:S01]  /*10430*/  LDL R8, [R1+0x58] ;  /* 0x0000580001087983 */ /* 0x000f220000100800 */
[----:B------:R-:W0:Y:S01]  /*10440*/  S2R R2, SR_TID.X ;  /* 0x0000000000027919 */ /* 0x000e220000002100 */
[----:B------:R-:W0:Y:S02]  /*10450*/  S2R R0, SR_TID.X ;  /* 0x0000000000007919 */ /* 0x000e240000002100 */
[----:B------:R-:W4:Y:S01]  /*10460*/  LDL R6, [R1+0x34] ;  /* 0x0000340001067983 */ /* 0x000f220000100800 */
[----:B-1----:R-:W-:-:S13]  /*10470*/  ISETP.NE.AND P0, PT, R7, 0x1, PT ;  /* 0x000000010700780c */ /* 0x002fda0003f05270 */
[----:B------:R-:W1:Y:S01]  /*10480*/  @P0 LDC R3, c[0x0][0x450] ;  /* 0x00011400ff030b82 */ /* 0x000e620000000800 */
[----:B0-----:R-:W-:-:S04]  /*10490*/  LOP3.LUT R2, R2, 0x7f, RZ, 0xc0, !PT ;  /* 0x0000007f02027812 */ /* 0x001fc800078ec0ff */
[----:B------:R-:W-:Y:S01]  /*104a0*/  SHF.R.U32.HI R2, RZ, 0x3, R2 ;  /* 0x00000003ff027819 */ /* 0x000fe20000011602 */
[----:B------:R-:W-:-:S05]  /*104b0*/  IMAD.SHL.U32 R0, R0, 0x10, RZ ;  /* 0x0000001000007824 */ /* 0x000fca00078e00ff */
[----:B------:R-:W-:Y:S02]  /*104c0*/  LOP3.LUT R0, R2, 0x70, R0, 0xf8, !PT ;  /* 0x0000007002007812 */ /* 0x000fe400078ef800 */
[----:B------:R-:W0:Y:S03]  /*104d0*/  @P0 LDC R2, c[0x0][0x44c] ;  /* 0x00011300ff020b82 */ /* 0x000e260000000800 */
[----:B---3--:R-:W-:-:S04]  /*104e0*/  IMAD R5, R10, 0x40, R0 ;  /* 0x000000400a057824 */ /* 0x008fc800078e0200 */
[----:B0-----:R-:W-:-:S04]  /*104f0*/  @P0 IMAD.HI.U32 R2, R5, R2, RZ ;  /* 0x0000000205020227 */ /* 0x001fc800078e00ff */
[----:B------:R-:W-:Y:S01]  /*10500*/  IMAD.MOV.U32 R0, RZ, RZ, R5 ;  /* 0x000000ffff007224 */ /* 0x000fe200078e0005 */
[----:B-1----:R-:W-:Y:S01]  /*10510*/  @P0 SHF.R.U32.HI R0, RZ, R3, R2 ;  /* 0x00000003ff000219 */ /* 0x002fe20000011602 */
[----:B--2---:R-:W-:-:S04]  /*10520*/  IMAD R2, R4, UR4, RZ ;  /* 0x0000000404027c24 */ /* 0x004fc8000f8e02ff */
[C---:B----4-:R-:W-:Y:S02]  /*10530*/  IMAD R4, R9.reuse, UR5, R2 ;  /* 0x0000000509047c24 */ /* 0x050fe4000f8e0202 */
[----:B------:R-:W-:Y:S01]  /*10540*/  IMAD.WIDE.U32 R2, R9, UR4, RZ ;  /* 0x0000000409027c25 */ /* 0x000fe2000f8e00ff */
[----:B------:R-:W-:-:S03]  /*10550*/  ULDC.64 UR4, c[0x0][0x2d8] ;  /* 0x0000b60000047ab9 */ /* 0x000fc60000000a00 */
[----:B------:R-:W-:Y:S02]  /*10560*/  IMAD.IADD R3, R3, 0x1, R4 ;  /* 0x0000000103037824 */ /* 0x000fe400078e0204 */
[C---:B------:R-:W-:Y:S01]  /*10570*/  IMAD.WIDE.U32 R2, R17.reuse, UR4, R2 ;  /* 0x0000000411027c25 */ /* 0x040fe2000f8e0002 */
[----:B------:R0:W-:Y:S03]  /*10580*/  STL [R1+0x28], R5 ;  /* 0x0000280501007387 */ /* 0x0001e60000100800 */
[----:B------:R-:W-:Y:S01]  /*10590*/  IMAD R3, R17, UR5, R3 ;  /* 0x0000000511037c24 */ /* 0x000fe2000f8e0203 */
[----:B------:R-:W-:Y:S02]  /*105a0*/  ULDC.64 UR4, c[0x0][0x2e0] ;  /* 0x0000b80000047ab9 */ /* 0x000fe40000000a00 */
[----:B------:R-:W-:Y:S02]  /*105b0*/  IMAD R4, R8, UR4, RZ ;  /* 0x0000000408047c24 */ /* 0x000fe4000f8e02ff */
[----:B------:R1:W5:Y:S01]  /*105c0*/  LDL R8, [R1+0x14] ;  /* 0x0000140001087983 */ /* 0x0003620000100800 */
[C---:B------:R-:W-:Y:S01]  /*105d0*/  IMAD.WIDE.U32 R2, R6.reuse, UR4, R2 ;  /* 0x0000000406027c25 */ /* 0x040fe2000f8e0002 */
[----:B------:R-:W2:Y:S03]  /*105e0*/  S2R R9, SR_TID.X ;  /* 0x0000000000097919 */ /* 0x000ea60000002100 */
[----:B------:R-:W-:Y:S01]  /*105f0*/  IMAD R4, R6, UR5, R4 ;  /* 0x0000000506047c24 */ /* 0x000fe2000f8e0204 */
[----:B------:R-:W-:-:S03]  /*10600*/  ULDC.64 UR4, c[0x0][0x2d0] ;  /* 0x0000b40000047ab9 */ /* 0x000fc60000000a00 */
[----:B------:R-:W-:Y:S01]  /*10610*/  IMAD.IADD R3, R3, 0x1, R4 ;  /* 0x0000000103037824 */ /* 0x000fe200078e0204 */
[----:B------:R-:W-:-:S05]  /*10620*/  SHF.R.S32.HI R4, RZ, 0x1f, R0 ;  /* 0x0000001fff047819 */ /* 0x000fca0000011400 */
[----:B------:R-:W-:Y:S02]  /*10630*/  IMAD R4, R4, UR4, RZ ;  /* 0x0000000404047c24 */ /* 0x000fe4000f8e02ff */
[----:B------:R-:W-:-:S04]  /*10640*/  IMAD.WIDE.U32 R2, R0, UR4, R2 ;  /* 0x0000000400027c25 */ /* 0x000fc8000f8e0002 */
[----:B------:R-:W-:Y:S01]  /*10650*/  IMAD R4, R0, UR5, R4 ;  /* 0x0000000500047c24 */ /* 0x000fe2000f8e0204 */
[----:B------:R-:W-:Y:S01]  /*10660*/  ULDC.64 UR4, c[0x0][0x2c8] ;  /* 0x0000b20000047ab9 */ /* 0x000fe20000000a00 */
[----:B------:R-:W-:-:S04]  /*10670*/  IMAD.MOV R0, RZ, RZ, -R0 ;  /* 0x000000ffff007224 */ /* 0x000fc800078e0a00 */
[----:B------:R-:W-:-:S05]  /*10680*/  IMAD R0, R7, R0, R5 ;  /* 0x0000000007007224 */ /* 0x000fca00078e0205 */
[----:B------:R-:W-:Y:S01]  /*10690*/  SHF.R.S32.HI R6, RZ, 0x1f, R0 ;  /* 0x0000001fff067819 */ /* 0x000fe20000011400 */
[----:B------:R-:W-:Y:S02]  /*106a0*/  IMAD.IADD R3, R3, 0x1, R4 ;  /* 0x0000000103037824 */ /* 0x000fe400078e0204 */
[----:B--2---:R-:W-:Y:S02]  /*106b0*/  IMAD.SHL.U32 R9, R9, 0x8, RZ ;  /* 0x0000000809097824 */ /* 0x004fe400078e00ff */
[----:B------:R-:W-:Y:S02]  /*106c0*/  IMAD R6, R6, UR4, RZ ;  /* 0x0000000406067c24 */ /* 0x000fe4000f8e02ff */
[C---:B0-----:R-:W-:Y:S01]  /*106d0*/  IMAD.WIDE.U32 R4, R0.reuse, UR4, R2 ;  /* 0x0000000400047c25 */ /* 0x041fe2000f8e0002 */
[----:B------:R-:W-:Y:S01]  /*106e0*/  LOP3.LUT R9, R9, 0x38, RZ, 0xc0, !PT ;  /* 0x0000003809097812 */ /* 0x000fe200078ec0ff */
[----:B------:R-:W-:Y:S02]  /*106f0*/  ULDC UR4, c[0x0][0x2b8] ;  /* 0x0000ae0000047ab9 */ /* 0x000fe40000000800 */
[----:B------:R-:W-:Y:S01]  /*10700*/  IMAD R0, R0, UR5, R6 ;  /* 0x0000000500007c24 */ /* 0x000fe2000f8e0206 */
[----:B------:R-:W-:-:S03]  /*10710*/  LEA R3, P1, R4, UR6, 0x1 ;  /* 0x0000000604037c11 */ /* 0x000fc6000f8208ff */
[----:B------:R-:W-:Y:S01]  /*10720*/  IMAD.IADD R0, R5, 0x1, R0 ;  /* 0x0000000105007824 */ /* 0x000fe200078e0200 */
[----:B------:R-:W-:Y:S01]  /*10730*/  ISETP.GE.AND P0, PT, R9, UR4, PT ;  /* 0x0000000409007c0c */ /* 0x000fe2000bf06270 */
[----:B------:R-:W-:-:S03]  /*10740*/  UMOV UR4, 0xffffffff ;  /* 0xffffffff00047882 */ /* 0x000fc60000000000 */
[----:B------:R-:W-:Y:S01]  /*10750*/  LEA.HI.X R2, R4, UR7, R0, 0x1, P1 ;  /* 0x0000000704027c11 */ /* 0x000fe200088f0c00 */
[----:B-1----:R-:W-:Y:S08]  /*10760*/  BRA.DIV UR4, `(.L_x_1128) ;  /* 0x0000005e04d47947 */ /* 0x002ff0000b800000 */
[----:B------:R-:W2:Y:S01]  /*10770*/  LDL R11, [R1+0x38] ;  /* 0x00003800010b7983 */ /* 0x000ea20000100800 */
[----:B------:R-:W0:Y:S03]  /*10780*/  S2R R5, SR_TID.X ;  /* 0x0000000000057919 */ /* 0x000e260000002100 */
[----:B------:R-:W-:Y:S01]  /*10790*/  SHFL.IDX PT, R4, R2, RZ, 0x181f ;  /* 0x00181fff02047589 */ /* 0x000fe200000e0000 */
[----:B0-----:R-:W-:-:S04]  /*107a0*/  LOP3.LUT R5, R5, 0x7f, RZ, 0xc0, !PT ;  /* 0x0000007f05057812 */ /* 0x001fc800078ec0ff */
[----:B------:R-:W-:Y:S02]  /*107b0*/  SHF.R.U32.HI R6, RZ, 0x3, R5 ;  /* 0x00000003ff067819 */ /* 0x000fe40000011605 */
[----:B------:R-:W0:Y:S03]  /*107c0*/  SHFL.IDX PT, R5, R3, RZ, 0x181f ;  /* 0x00181fff03057589 */ /* 0x000e2600000e0000 */
[----:B------:R-:W-:Y:S02]  /*107d0*/  IMAD R10, R10, 0x40, R6 ;  /* 0x000000400a0a7824 */ /* 0x000fe400078e0206 */
[----:B------:R-:W-:Y:S04]  /*107e0*/  SHFL.IDX PT, R6, R2, 0x1, 0x181f ;  /* 0x00381f0002067f89 */ /* 0x000fe800000e0000 */
[----:B------:R-:W-:Y:S01]  /*107f0*/  STL [R1+0x4], R10 ;  /* 0x0000040a01007387 */ /* 0x000fe20000100800 */
[----:B--2---:R-:W-:-:S05]  /*10800*/  IMAD R0, R11, R7, RZ ;  /* 0x000000070b007224 */ /* 0x004fca00078e02ff */
[----:B------:R-:W-:-:S13]  /*10810*/  ISETP.GE.AND P1, PT, R10, R0, PT ;  /* 0x000000000a00720c */ /* 0x000fda0003f26270 */
[----:B0-----:R-:W-:-:S05]  /*10820*/  @!P1 LEA R5, P2, R9, R5, 0x1 ;  /* 0x0000000509059211 */ /* 0x001fca00078408ff */
[----:B------:R-:W-:-:S05]  /*10830*/  @!P1 IMAD.X R4, RZ, RZ, R4, P2 ;  /* 0x000000ffff049224 */ /* 0x000fca00010e0604 */
[----:B------:R-:W-:-:S04]  /*10840*/  @!P1 LOP3.LUT R5, R5, R4, RZ, 0x3c, !PT ;  /* 0x0000000405059212 */ /* 0x000fc800078e3cff */
[----:B------:R-:W-:-:S04]  /*10850*/  @!P1 LOP3.LUT R4, R5, R4, RZ, 0x3c, !PT ;  /* 0x0000000405049212 */ /* 0x000fc800078e3cff */
[----:B------:R-:W-:-:S05]  /*10860*/  @!P1 LOP3.LUT R5, R5, R4, RZ, 0x3c, !PT ;  /* 0x0000000405059212 */ /* 0x000fca00078e3cff */
[----:B-----5:R0:W-:Y:S01]  /*10870*/  @!P1 LDGSTS.E.BYPASS.LTC128B.128 [R8+0x20400], desc[UR38][R4.64], !P0 ;  /* 0x2040000004089fae */ /* 0x0201e2000c101d66 */
[----:B------:R-:W-:-:S03]  /*10880*/  VIADD R7, R10, 0x10 ;  /* 0x000000100a077836 */ /* 0x000fc60000000000 */
[----:B0-----:R-:W0:Y:S02]  /*10890*/  SHFL.IDX PT, R4, R3, 0x1, 0x181f ;  /* 0x00381f0003047f89 */ /* 0x001e2400000e0000 */
[----:B------:R-:W-:-:S13]  /*108a0*/  ISETP.GE.AND P1, PT, R7, R0, PT ;  /* 0x000000000700720c */ /* 0x000fda0003f26270 */
[----:B0-----:R-:W-:-:S05]  /*108b0*/  @!P1 LEA R5, P2, R9, R4, 0x1 ;  /* 0x0000000409059211 */ /* 0x001fca00078408ff */
[----:B------:R-:W-:-:S05]  /*108c0*/  @!P1 IMAD.X R4, RZ, RZ, R6, P2 ;  /* 0x000000ffff049224 */ /* 0x000fca00010e0606 */
[----:B------:R-:W-:-:S04]  /*108d0*/  @!P1 LOP3.LUT R5, R5, R4, RZ, 0x3c, !PT ;  /* 0x0000000405059212 */ /* 0x000fc800078e3cff */
[----:B------:R-:W-:-:S04]  /*108e0*/  @!P1 LOP3.LUT R4, R5, R4, RZ, 0x3c, !PT ;  /* 0x0000000405049212 */ /* 0x000fc800078e3cff */
[----:B------:R-:W-:-:S05]  /*108f0*/  @!P1 LOP3.LUT R5, R5, R4, RZ, 0x3c, !PT ;  /* 0x0000000405059212 */ /* 0x000fca00078e3cff */
[----:B------:R0:W-:Y:S04]  /*10900*/  @!P1 LDGSTS.E.BYPASS.LTC128B.128 [R8+0x20c00], desc[UR38][R4.64], !P0 ;  /* 0x20c0000004089fae */ /* 0x0001e8000c101d66 */
[----:B------:R1:W-:Y:S04]  /*10910*/  STL [R1+0x50], R7 ;  /* 0x0000500701007387 */ /* 0x0003e80000100800 */
[----:B0-----:R-:W0:Y:S01]  /*10920*/  SHFL.IDX PT, R4, R3, 0x2, 0x181f ;  /* 0x00581f0003047f89 */ /* 0x001e2200000e0000 */
[----:B-1----:R-:W-:-:S03]  /*10930*/  VIADD R7, R10, 0x20 ;  /* 0x000000200a077836 */ /* 0x002fc60000000000 */
[----:B------:R-:W1:Y:S02]  /*10940*/  SHFL.IDX PT, R6, R2, 0x2, 0x181f ;  /* 0x00581f0002067f89 */ /* 0x000e6400000e0000 */
[----:B------:R-:W-:-:S13]  /*10950*/  ISETP.GE.AND P1, PT, R7, R0, PT ;  /* 0x000000000700720c */ /* 0x000fda0003f26270 */
[----:B0-----:R-:W-:-:S05]  /*10960*/  @!P1 LEA R5, P2, R9, R4, 0x1 ;  /* 0x0000000409059211 */ /* 0x001fca00078408ff */
[----:B-1----:R-:W-:-:S05]  /*10970*/  @!P1 IMAD.X R4, RZ, RZ, R6, P2 ;  /* 0x000000ffff049224 */ /* 0x002fca00010e0606 */
[----:B------:R-:W-:-:S04]  /*10980*/  @!P1 LOP3.LUT R5, R5, R4, RZ, 0x3c, !PT ;  /* 0x0000000405059212 */ /* 0x000fc800078e3cff */
[----:B------:R-:W-:-:S04]  /*10990*/  @!P1 LOP3.LUT R4, R5, R4, RZ, 0x3c, !PT ;  /* 0x0000000405049212 */ /* 0x000fc800078e3cff */
[----:B------:R-:W-:Y:S01]  /*109a0*/  @!P1 LOP3.LUT R5, R5, R4, RZ, 0x3c, !PT ;  /* 0x0000000405059212 */ /* 0x000fe200078e3cff */
[----:B------:R0:W-:Y:S04]  /*109b0*/  STL [R1+0x5c], R7 ;  /* 0x00005c0701007387 */ /* 0x0001e80000100800 */
[----:B------:R1:W-:Y:S04]  /*109c0*/  @!P1 LDGSTS.E.BYPASS.LTC128B.128 [R8+0x21400], desc[UR38][R4.64], !P0 ;  /* 0x2140000004089fae */ /* 0x0003e8000c101d66 */
[----:B------:R-:W2:Y:S04]  /*109d0*/  SHFL.IDX PT, R3, R3, 0x3, 0x181f ;  /* 0x00781f0003037f89 */ /* 0x000ea800000e0000 */
[----:B-1----:R0:W1:Y:S02]  /*109e0*/  SHFL.IDX PT, R4, R2, 0x3, 0x181f ;  /* 0x00781f0002047f89 */ /* 0x00206400000e0000 */
.L_x_1258:
[----:B0-----:R-:W3:Y:S02]  /*109f0*/  LDL R2, [R1+0x4] ;  /* 0x0000040001027983 */ /* 0x001ee40000100800 */
[----:B---3--:R-:W-:-:S05]  /*10a00*/  VIADD R2, R2, 0x30 ;  /* 0x0000003002027836 */ /* 0x008fca0000000000 */
[----:B------:R-:W-:Y:S01]  /*10a10*/  ISETP.GE.AND P1, PT, R2, R0, PT ;  /* 0x000000000200720c */ /* 0x000fe20003f26270 */
[----:B------:R2:W-:-:S12]  /*10a20*/  STL [R1+0x60], R2 ;  /* 0x0000600201007387 */ /* 0x0005d80000100800 */
[----:B--2---:R-:W-:-:S05]  /*10a30*/  @!P1 LEA R2, P2, R9, R3, 0x1 ;  /* 0x0000000309029211 */ /* 0x004fca00078408ff */
[----:B-1----:R-:W-:-:S05]  /*10a40*/  @!P1 IMAD.X R3, RZ, RZ, R4, P2 ;  /* 0x000000ffff039224 */ /* 0x002fca00010e0604 */
[----:B------:R-:W-:Y:S01]  /*10a50*/  @!PT LDS RZ, [RZ] ;  /* 0x00000000fffff984 */ /* 0x000fe20000000800 */
[----:B------:R-:W-:Y:S01]  /*10a60*/  @!PT LDS RZ, [RZ] ;  /* 0x00000000fffff984 */ /* 0x000fe20000000800 */
[----:B------:R-:W-:Y:S01]  /*10a70*/  @!PT LDS RZ, [RZ] ;  /* 0x00000000fffff984 */ /* 0x000fe20000000800 */
[----:B------:R0:W-:Y:S01]  /*10a80*/  @!P1 LDGSTS.E.BYPASS.LTC128B.128 [R8+0x21c00], desc[UR38][R2.64], !P0 ;  /* 0x21c0000002089fae */ /* 0x0001e2000c101d66 */
[----:B------:R-:W-:Y:S01]  /*10a90*/  PLOP3.LUT P0, PT, PT, PT, PT, 0x80, 0x0 ;  /* 0x000000000000781c */ /* 0x000fe20003f0f070 */
[----:B------:R-:W-:-:S12]  /*10aa0*/  NOP ;  /* 0x0000000000007918 */ /* 0x000fd80000000000 */
.L_x_1129:
[----:B------:R-:W-:Y:S02]  /*10ab0*/  PLOP3.LUT P1, PT, P1, P0, PT, 0xa2, 0x0 ;  /* 0x000000000000781c */ /* 0x000fe40000f21472 */
[----:B------:R-:W-:-:S08]  /*10ac0*/  @P0 R2UR P1, UR4, R18 ;  /* 0x00000000120402ca */ /* 0x000fd00000020000 */
[----:B------:R-:W-:-:S05]  /*10ad0*/  @P0 PLOP3.LUT P0, PT, P1, PT, PT, 0x80, 0x0 ;  /* 0x000000000000081c */ /* 0x000fca0000f0f070 */
[----:B------:R-:W-:Y:S01]  /*10ae0*/  @!P1 SYNCS.ARRIVE.TRANS64.RED.A0T1 RZ, [UR4+0x38800], RZ ;  /* 0x038800ffffff99a7 */ /* 0x000fe20008200404 */
[----:B------:R-:W-:Y:S07]  /*10af0*/  @!P1 ARRIVES.LDGSTSBAR.64.TRANSCNT [UR4+0x38800] ;  /* 0x03880000ff0099b0 */ /* 0x000fee0008000a84 */
[----:B------:R-:W-:Y:S05]  /*10b00*/  @P0 BRA.U.ANY `(.L_x_1129) ;  /* 0xfffffffd00e80947 */ /* 0x000fea000393ffff */
[----:B------:R-:W-:Y:S01]  /*10b10*/  NOP ;  /* 0x0000000000007918 */ /* 0x000fe20000000000 */
[----:B------:R-:W2:Y:S01]  /*10b20*/  LDL.LU R0, [R1+0x48] ;  /* 0x0000480001007983 */ /* 0x000ea20000300800 */
[----:B------:R-:W-:Y:S01]  /*10b30*/  ULDC.64 UR4, c[0x0][0x398] ;  /* 0x0000e60000047ab9 */ /* 0x000fe20000000a00 */
[----:B------:R1:W-:Y:S02]  /*10b40*/  SYNCS.ARRIVE.TRANS64.A1T0 RZ, [R18+URZ+0x38800], RZ ;  /* 0x038800ff12ff79a7 */ /* 0x0003e4000810003f */
[----:B0-----:R-:W3:Y:S01]  /*10b50*/  LDL.LU R3, [R1+0x2c] ;  /* 0x00002c0001037983 */ /* 0x001ee20000300800 */
[----:B------:R-:W-:Y:S01]  /*10b60*/  BSSY B6, `(.L_x_1130) ;  /* 0x000001a000067945 */ /* 0x000fe20003800000 */
[----:B--2---:R-:W-:Y:S02]  /*10b70*/  IMAD R2, R0, UR4, RZ ;  /* 0x0000000400027c24 */ /* 0x004fe4000f8e02ff */
[----:B------:R-:W-:Y:S02]  /*10b80*/  VIADD R0, R18, 0x26400 ;  /* 0x0002640012007836 */ /* 0x000fe40000000000 */
[----:B---3--:R-:W-:-:S02]  /*10b90*/  IMAD R2, R3, UR5, R2 ;  /* 0x0000000503027c24 */ /* 0x008fc4000f8e0202 */
[----:B------:R-:W-:Y:S01]  /*10ba0*/  IMAD.WIDE.U32 R4, R3, UR4, RZ ;  /* 0x0000000403047c25 */ /* 0x000fe2000f8e00ff */
[----:B------:R-:W-:-:S03]  /*10bb0*/  LOP3.LUT P0, RZ, R0, 0x3ff, RZ, 0xc0, !PT ;  /* 0x000003ff00ff7812 */ /* 0x000fc6000780c0ff */
[----:B------:R-:W-:Y:S01]  /*10bc0*/  IMAD.IADD R0, R5, 0x1, R2 ;  /* 0x0000000105007824 */ /* 0x000fe200078e0202 */
[----:B------:R1:W-:Y:S04]  /*10bd0*/  STL.64 [R1+0x48], R4 ;  /* 0x0000480401007387 */ /* 0x0003e80000100a00 */
[----:B------:R1:W-:Y:S05]  /*10be0*/  STL [R1+0x2c], R0 ;  /* 0x00002c0001007387 */ /* 0x0003ea0000100800 */
[----:B------:R-:W-:Y:S05]  /*10bf0*/  @!P0 BRA `(.L_x_1131) ;  /* 0x0000000000408947 */ /* 0x000fea0003800000 */
[----:B------:R-:W-:Y:S01]  /*10c00*/  MOV R2, 0x0 ;  /* 0x0000000000027802 */ /* 0x000fe20000000f00 */
[----:B------:R-:W-:Y:S01]  /*10c10*/  ULDC.64 UR6, c[0x4][0x90] ;  /* 0x0100240000067ab9 */ /* 0x000fe20000000a00 */
[----:B------:R-:W-:Y:S01]  /*10c20*/  ULDC.64 UR8, c[0x4][0x98] ;  /* 0x0100260000087ab9 */ /* 0x000fe20000000a00 */
[----:B------:R-:W-:Y:S01]  /*10c30*/  ULDC.64 UR4, c[0x4][0x28] ;  /* 0x01000a0000047ab9 */ /* 0x000fe20000000a00 */
[----:B-1----:R-:W-:Y:S02]  /*10c40*/  IMAD.U32 R4, RZ, RZ, UR6 ;  /* 0x00000006ff047e24 */ /* 0x002fe4000f8e00ff */
        /* <DEDUP_REMOVED lines=11> */
.L_x_1131:
[----:B------:R-:W-:Y:S05]  /*10d00*/  BSYNC B6 ;  /* 0x0000000000067941 */ /* 0x000fea0003800000 */
.L_x_1130:
[----:B-1----:R-:W2:Y:S01]  /*10d10*/  LDL.LU R5, [R1+0x2c] ;  /* 0x00002c0001057983 */ /* 0x002ea20000300800 */
[----:B------:R-:W0:Y:S01]  /*10d20*/  LDC R7, c[0x0][0x448] ;  /* 0x00011200ff077b82 */ /* 0x000e220000000800 */
[----:B------:R-:W-:Y:S02]  /*10d30*/  ULDC.64 UR4, c[0x0][0x3d8] ;  /* 0x0000f60000047ab9 */ /* 0x000fe40000000a00 */
[----:B------:R-:W2:Y:S04]  /*10d40*/  LDL.LU.64 R2, [R1+0x48] ;  /* 0x0000480001027983 */ /* 0x000ea80000300a00 */
[----:B------:R-:W3:Y:S04]  /*10d50*/  LDL.LU R0, [R1+0x58] ;  /* 0x0000580001007983 */ /* 0x000ee80000300800 */
[----:B------:R-:W4:Y:S04]  /*10d60*/  LDL.LU R4, [R1+0x34] ;  /* 0x0000340001047983 */ /* 0x000f280000300800 */
[----:B------:R-:W5:Y:S01]  /*10d70*/  LDL.LU R6, [R1+0x28] ;  /* 0x0000280001067983 */ /* 0x000f620000300800 */
[----:B------:R-:W-:Y:S01]  /*10d80*/  LOP3.LUT R19, R19, 0xfffffff7, RZ, 0xc0, !PT ;  /* 0xfffffff713137812 */ /* 0x000fe200078ec0ff */
[----:B------:R-:W1:Y:S01]  /*10d90*/  S2R R10, SR_TID.X ;  /* 0x00000000000a7919 */ /* 0x000e620000002100 */
[----:B0-----:R-:W-:Y:S01]  /*10da0*/  ISETP.NE.AND P0, PT, R7, 0x1, PT ;  /* 0x000000010700780c */ /* 0x001fe20003f05270 */
[----:B-1----:R-:W-:-:S05]  /*10db0*/  IMAD.SHL.U32 R10, R10, 0x8, RZ ;  /* 0x000000080a0a7824 */ /* 0x002fca00078e00ff */
[----:B------:R-:W-:Y:S01]  /*10dc0*/  LOP3.LUT R10, R10, 0x38, RZ, 0xc0, !PT ;  /* 0x000000380a0a7812 */ /* 0x000fe200078ec0ff */
[----:B--2---:R-:W-:-:S06]  /*10dd0*/  IMAD.MOV.U32 R3, RZ, RZ, R5 ;  /* 0x000000ffff037224 */ /* 0x004fcc00078e0005 */
[----:B------:R-:W0:Y:S01]  /*10de0*/  @P0 LDC R5, c[0x0][0x450] ;  /* 0x00011400ff050b82 */ /* 0x000e220000000800 */
[----:B------:R-:W-:-:S04]  /*10df0*/  IMAD.WIDE.U32 R2, R17, UR4, R2 ;  /* 0x0000000411027c25 */ /* 0x000fc8000f8e0002 */
[----:B------:R-:W-:Y:S01]  /*10e00*/  IMAD R3, R17, UR5, R3 ;  /* 0x0000000511037c24 */ /* 0x000fe2000f8e0203 */
[----:B------:R-:W-:Y:S02]  /*10e10*/  ULDC.64 UR4, c[0x0][0x3e0] ;  /* 0x0000f80000047ab9 */ /* 0x000fe40000000a00 */
[----:B---3--:R-:W-:Y:S02]  /*10e20*/  IMAD R0, R0, UR4, RZ ;  /* 0x0000000400007c24 */ /* 0x008fe4000f8e02ff */
[----:B----4-:R-:W-:-:S04]  /*10e30*/  IMAD.WIDE.U32 R2, R4, UR4, R2 ;  /* 0x0000000404027c25 */ /* 0x010fc8000f8e0002 */
[----:B------:R-:W-:Y:S01]  /*10e40*/  IMAD R0, R4, UR5, R0 ;  /* 0x0000000504007c24 */ /* 0x000fe2000f8e0200 */
[----:B------:R-:W-:Y:S01]  /*10e50*/  ULDC.64 UR4, c[0x0][0x3d0] ;  /* 0x0000f40000047ab9 */ /* 0x000fe20000000a00 */
[----:B-----5:R-:W-:Y:S02]  /*10e60*/  IMAD.MOV.U32 R4, RZ, RZ, R6 ;  /* 0x000000ffff047224 */ /* 0x020fe400078e0006 */
[----:B------:R-:W-:Y:S02]  /*10e70*/  IMAD.IADD R3, R3, 0x1, R0 ;  /* 0x0000000103037824 */ /* 0x000fe400078e0200 */
[----:B------:R-:W1:Y:S02]  /*10e80*/  @P0 LDC R0, c[0x0][0x44c] ;  /* 0x00011300ff000b82 */ /* 0x000e640000000800 */
[----:B-1----:R-:W-:-:S05]  /*10e90*/  @P0 IMAD.HI.U32 R0, R6, R0, RZ ;  /* 0x0000000006000227 */ /* 0x002fca00078e00ff */
[----:B0-----:R-:W-:-:S04]  /*10ea0*/  @P0 SHF.R.U32.HI R4, RZ, R5, R0 ;  /* 0x00000005ff040219 */ /* 0x001fc80000011600 */
[--C-:B------:R-:W-:Y:S01]  /*10eb0*/  SHF.R.S32.HI R5, RZ, 0x1f, R4.reuse ;  /* 0x0000001fff057819 */ /* 0x100fe20000011404 */
[----:B------:R-:W-:Y:S02]  /*10ec0*/  IMAD.MOV R0, RZ, RZ, -R4 ;  /* 0x000000ffff007224 */ /* 0x000fe400078e0a04 */
[----:B------:R-:W-:-:S04]  /*10ed0*/  IMAD.WIDE.U32 R2, R4, UR4, R2 ;  /* 0x0000000404027c25 */ /* 0x000fc8000f8e0002 */
[----:B------:R-:W-:Y:S02]  /*10ee0*/  IMAD R0, R7, R0, R6 ;  /* 0x0000000007007224 */ /* 0x000fe400078e0206 */
[----:B------:R-:W0:Y:S01]  /*10ef0*/  S2R R6, SR_TID.X ;  /* 0x0000000000067919 */ /* 0x000e220000002100 */
        /* <DEDUP_REMOVED lines=8> */
[----:B------:R-:W-:-:S03]  /*10f80*/  ULDC.64 UR4, c[0x0][0x390] ;  /* 0x0000e40000047ab9 */ /* 0x000fc60000000a00 */
[----:B------:R-:W-:Y:S01]  /*10f90*/  IMAD.IADD R4, R3, 0x1, R0 ;  /* 0x0000000103047824 */ /* 0x000fe200078e0200 */
[----:B------:R-:W-:Y:S01]  /*10fa0*/  LEA R0, P0, R2, UR4, 0x1 ;  /* 0x0000000402007c11 */ /* 0x000fe2000f8008ff */
[----:B------:R-:W-:Y:S02]  /*10fb0*/  ULDC UR4, c[0x0][0x3b8] ;  /* 0x0000ee0000047ab9 */ /* 0x000fe40000000800 */
[----:B------:R-:W-:Y:S02]  /*10fc0*/  ISETP.GE.AND P3, PT, R10, UR4, PT ;  /* 0x000000040a007c0c */ /* 0x000fe4000bf66270 */
[----:B------:R-:W-:Y:S01]  /*10fd0*/  LEA.HI.X R4, R2, UR5, R4, 0x1, P0 ;  /* 0x0000000502047c11 */ /* 0x000fe200080f0c04 */
[----:B0-----:R-:W-:Y:S01]  /*10fe0*/  IMAD.SHL.U32 R6, R6, 0x8, RZ ;  /* 0x0000000806067824 */ /* 0x001fe200078e00ff */
[----:B------:R-:W-:-:S04]  /*10ff0*/  SEL R5, RZ, 0x1, P3 ;  /* 0x00000001ff057807 */ /* 0x000fc80001800000 */
[----:B------:R-:W-:-:S04]  /*11000*/  LOP3.LUT R6, R6, 0x38, RZ, 0xc0, !PT ;  /* 0x0000003806067812 */ /* 0x000fc800078ec0ff */
[C---:B------:R-:W-:Y:S02]  /*11010*/  LOP3.LUT R8, R6.reuse, 0x80, RZ, 0xfc, !PT ;  /* 0x0000008006087812 */ /* 0x040fe400078efcff */
[----:B------:R-:W-:Y:S02]  /*11020*/  LOP3.LUT R6, R6, 0x40, RZ, 0xfc, !PT ;  /* 0x0000004006067812 */ /* 0x000fe400078efcff */
[----:B------:R-:W-:Y:S02]  /*11030*/  ISETP.GE.AND P2, PT, R8, UR4, PT ;  /* 0x0000000408007c0c */ /* 0x000fe4000bf46270 */
[----:B------:R-:W-:Y:S02]  /*11040*/  ISETP.GE.AND P1, PT, R6, UR4, PT ;  /* 0x0000000406007c0c */ /* 0x000fe4000bf26270 */
[----:B------:R-:W0:Y:S01]  /*11050*/  S2R R6, SR_TID.X ;  /* 0x0000000000067919 */ /* 0x000e220000002100 */
[----:B------:R-:W-:Y:S02]  /*11060*/  @P3 LOP3.LUT R19, R19, 0x8, RZ, 0xfc, !PT ;  /* 0x0000000813133812 */ /* 0x000fe400078efcff */
[----:B------:R-:W-:-:S02]  /*11070*/  SEL R3, RZ, 0x4, P2 ;  /* 0x00000004ff037807 */ /* 0x000fc40001000000 */
[----:B------:R-:W-:Y:S02]  /*11080*/  LOP3.LUT R19, R19, 0xfffffffd, RZ, 0xc0, !PT ;  /* 0xfffffffd13137812 */ /* 0x000fe400078ec0ff */
[----:B------:R-:W-:Y:S02]  /*11090*/  SEL R2, RZ, 0x2, P1 ;  /* 0x00000002ff027807 */ /* 0x000fe40000800000 */
[----:B------:R-:W-:Y:S02]  /*110a0*/  @P2 LOP3.LUT R19, R19, 0x2, RZ, 0xfc, !PT ;  /* 0x0000000213132812 */ /* 0x000fe400078efcff */
[----:B------:R-:W-:Y:S02]  /*110b0*/  IADD3 R2, R3, R2, R5 ;  /* 0x0000000203027210 */ /* 0x000fe40007ffe005 */
[----:B------:R-:W-:-:S04]  /*110c0*/  LOP3.LUT R19, R19, 0xfffffffb, RZ, 0xc0, !PT ;  /* 0xfffffffb13137812 */ /* 0x000fc800078ec0ff */
[----:B------:R-:W-:Y:S01]  /*110d0*/  @P1 LOP3.LUT R19, R19, 0x4, RZ, 0xfc, !PT ;  /* 0x0000000413131812 */ /* 0x000fe200078efcff */
[----:B0-----:R-:W-:-:S05]  /*110e0*/  IMAD.SHL.U32 R6, R6, 0x8, RZ ;  /* 0x0000000806067824 */ /* 0x001fca00078e00ff */
[----:B------:R-:W-:-:S04]  /*110f0*/  LOP3.LUT R6, R6, 0x38, RZ, 0xc0, !PT ;  /* 0x0000003806067812 */ /* 0x000fc800078ec0ff */
[C---:B------:R-:W-:Y:S02]  /*11100*/  LOP3.LUT R8, R6.reuse, 0x100, RZ, 0xfc, !PT ;  /* 0x0000010006087812 */ /* 0x040fe400078efcff */
[----:B------:R-:W-:Y:S02]  /*11110*/  LOP3.LUT R6, R6, 0xc0, RZ, 0xfc, !PT ;  /* 0x000000c006067812 */ /* 0x000fe400078efcff */
[----:B------:R-:W-:Y:S02]  /*11120*/  ISETP.GE.AND P0, PT, R8, UR4, PT ;  /* 0x0000000408007c0c */ /* 0x000fe4000bf06270 */
[----:B------:R-:W0:Y:S01]  /*11130*/  S2R R8, SR_TID.X ;  /* 0x0000000000087919 */ /* 0x000e220000002100 */
[----:B------:R-:W-:Y:S02]  /*11140*/  ISETP.GE.AND P5, PT, R6, UR4, PT ;  /* 0x0000000406007c0c */ /* 0x000fe4000bfa6270 */
[----:B------:R-:W-:Y:S01]  /*11150*/  SEL R5, RZ, 0x10, P0 ;  /* 0x00000010ff057807 */ /* 0x000fe20000000000 */
[----:B------:R-:W1:Y:S01]  /*11160*/  S2R R6, SR_TID.X ;  /* 0x0000000000067919 */ /* 0x000e620000002100 */
[----:B------:R-:W-:-:S04]  /*11170*/  SEL R3, RZ, 0x8, P5 ;  /* 0x00000008ff037807 */ /* 0x000fc80002800000 */
[----:B------:R-:W-:Y:S01]  /*11180*/  IADD3 R2, R5, R2, R3 ;  /* 0x0000000205027210 */ /* 0x000fe20007ffe003 */
[----:B0-----:R-:W-:Y:S02]  /*11190*/  IMAD.SHL.U32 R8, R8, 0x8, RZ ;  /* 0x0000000808087824 */ /* 0x001fe400078e00ff */
[----:B-1----:R-:W-:-:S03]  /*111a0*/  IMAD.SHL.U32 R6, R6, 0x8, RZ ;  /* 0x0000000806067824 */ /* 0x002fc600078e00ff */
[----:B------:R-:W-:-:S04]  /*111b0*/  LOP3.LUT R8, R8, 0x38, RZ, 0xc0, !PT ;  /* 0x0000003808087812 */ /* 0x000fc800078ec0ff */
[----:B------:R-:W-:Y:S02]  /*111c0*/  LOP3.LUT R9, R8, 0x180, RZ, 0xfc, !PT ;  /* 0x0000018008097812 */ /* 0x000fe400078efcff */
[----:B------:R-:W-:Y:S02]  /*111d0*/  LOP3.LUT R6, R6, 0x38, RZ, 0xc0, !PT ;  /* 0x0000003806067812 */ /* 0x000fe400078ec0ff */
[----:B------:R-:W-:Y:S02]  /*111e0*/  ISETP.GE.AND P1, PT, R9, UR4, PT ;  /* 0x0000000409007c0c */ /* 0x000fe4000bf26270 */
[C---:B------:R-:W-:Y:S02]  /*111f0*/  LOP3.LUT R8, R6.reuse, 0x140, RZ, 0xfc, !PT ;  /* 0x0000014006087812 */ /* 0x040fe400078efcff */
[----:B------:R-:W-:Y:S02]  /*11200*/  SEL R5, RZ, 0x40, P1 ;  /* 0x00000040ff057807 */ /* 0x000fe40000800000 */
[----:B------:R-:W-:-:S02]  /*11210*/  LOP3.LUT R6, R6, 0x1c0, RZ, 0xfc, !PT ;  /* 0x000001c006067812 */ /* 0x000fc400078efcff */
[----:B------:R-:W-:Y:S02]  /*11220*/  ISETP.GE.AND P1, PT, R8, UR4, PT ;  /* 0x0000000408007c0c */ /* 0x000fe4000bf26270 */
[----:B------:R-:W-:Y:S01]  /*11230*/  ISETP.GE.AND P2, PT, R6, UR4, PT ;  /* 0x0000000406007c0c */ /* 0x000fe2000bf46270 */
[----:B------:R-:W-:Y:S01]  /*11240*/  UMOV UR4, 0xffffffff ;  /* 0xffffffff00047882 */ /* 0x000fe20000000000 */
[----:B------:R-:W-:Y:S02]  /*11250*/  SEL R3, RZ, 0x20, P1 ;  /* 0x00000020ff037807 */ /* 0x000fe40000800000 */
[----:B------:R-:W-:Y:S02]  /*11260*/  SEL R6, RZ, 0x80, P2 ;  /* 0x00000080ff067807 */ /* 0x000fe40001000000 */
[----:B------:R-:W-:-:S05]  /*11270*/  IADD3 R5, R5, R2, R3 ;  /* 0x0000000205057210 */ /* 0x000fca0007ffe003 */
[----:B------:R-:W-:Y:S01]  /*11280*/  IMAD.IADD R6, R5, 0x1, R6 ;  /* 0x0000000105067824 */ /* 0x000fe200078e0206 */
[----:B------:R-:W-:Y:S06]  /*11290*/  BRA.DIV UR4, `(.L_x_1132) ;  /* 0x0000005a04687947 */ /* 0x000fec000b800000 */
[----:B------:R-:W2:Y:S04]  /*112a0*/  LDL.LU R8, [R1+0x38] ;  /* 0x0000380001087983 */ /* 0x000ea80000300800 */
[----:B------:R-:W3:Y:S04]  /*112b0*/  LDL.LU R3, [R1+0x4] ;  /* 0x0000040001037983 */ /* 0x000ee80000300800 */
[----:B------:R-:W4:Y:S04]  /*112c0*/  LDL.LU R2, [R1+0x50] ;  /* 0x0000500001027983 */ /* 0x000f280000300800 */
[----:B------:R-:W5:Y:S01]  /*112d0*/  LDL R11, [R1+0x14] ;  /* 0x00001400010b7983 */ /* 0x000f620000100800 */
[----:B------:R-:W-:-:S03]  /*112e0*/  LOP3.LUT R19, R19, 0xfffffbff, RZ, 0xc0, !PT ;  /* 0xfffffbff13137812 */ /* 0x000fc600078ec0ff */
[----:B------:R-:W5:Y:S01]  /*112f0*/  LDL.LU R10, [R1+0x5c] ;  /* 0x00005c00010a7983 */ /* 0x000f620000300800 */
[----:B------:R-:W-:Y:S01]  /*11300*/  @P1 LOP3.LUT R19, R19, 0x400, RZ, 0xfc, !PT ;  /* 0x0000040013131812 */ /* 0x000fe200078efcff */
[----:B------:R-:W0:Y:S03]  /*11310*/  S2R R12, SR_TID.X ;  /* 0x00000000000c7919 */ /* 0x000e260000002100 */
[C---:B------:R-:W-:Y:S02]  /*11320*/  LOP3.LUT P1, RZ, R19.reuse, 0x8, RZ, 0xc0, !PT ;  /* 0x0000000813ff7812 */ /* 0x040fe4000782c0ff */
[C---:B------:R-:W-:Y:S02]  /*11330*/  LOP3.LUT P4, RZ, R19.reuse, 0x2, RZ, 0xc0, !PT ;  /* 0x0000000213ff7812 */ /* 0x040fe4000788c0ff */
[----:B------:R-:W-:Y:S01]  /*11340*/  LOP3.LUT R19, R19, 0xfffffeff, RZ, 0xc0, !PT ;  /* 0xfffffeff13137812 */ /* 0x000fe200078ec0ff */
[----:B0-----:R-:W-:-:S05]  /*11350*/  IMAD.SHL.U32 R12, R12, 0x8, RZ ;  /* 0x000000080c0c7824 */ /* 0x001fca00078e00ff */
[----:B------:R-:W-:Y:S01]  /*11360*/  LOP3.LUT R12, R12, 0x38, RZ, 0xc0, !PT ;  /* 0x000000380c0c7812 */ /* 0x000fe200078ec0ff */
[----:B------:R-:W-:Y:S01]  /*11370*/  SHFL.IDX PT, R14, R0, 0x1, 0x181f ;  /* 0x00381f00000e7f89 */ /* 0x000fe200000e0000 */
[----:B--2---:R-:W-:-:S05]  /*11380*/  IMAD R7, R8, R7, RZ ;  /* 0x0000000708077224 */ /* 0x004fca00078e02ff */
[-C--:B---3--:R-:W-:Y:S02]  /*11390*/  ISETP.GE.AND P2, PT, R3, R7.reuse, PT ;  /* 0x000000070300720c */ /* 0x088fe40003f46270 */
[----:B----4-:R-:W-:-:S11]  /*113a0*/  ISETP.GE.AND P3, PT, R2, R7, PT ;  /* 0x000000070200720c */ /* 0x010fd60003f66270 */
[----:B------:R-:W-:-:S04]  /*113b0*/  @!P2 LOP3.LUT R2, R5, 0x40, RZ, 0xc0, !PT ;  /* 0x000000400502a812 */ /* 0x000fc800078ec0ff */
[----:B------:R-:W-:Y:S02]  /*113c0*/  @!P2 SHF.R.U32.HI R2, RZ, 0x2, R2 ;  /* 0x00000002ff02a819 */ /* 0x000fe40000011602 */
[----:B------:R-:W-:Y:S02]  /*113d0*/  @P3 LOP3.LUT R19, R19, 0x100, RZ, 0xfc, !PT ;  /* 0x0000010013133812 */ /* 0x000fe400078efcff */
[----:B------:R-:W-:Y:S02]  /*113e0*/  @!P2 ISETP.NE.U32.AND P3, PT, R2, RZ, PT ;  /* 0x000000ff0200a20c */ /* 0x000fe40003f65070 */
[----:B------:R-:W-:Y:S01]  /*113f0*/  @!P2 LOP3.LUT R2, R6, 0x80, RZ, 0xc0, !PT ;  /* 0x000000800602a812 */ /* 0x000fe200078ec0ff */
[----:B------:R-:W0:Y:S01]  /*11400*/  SHFL.IDX PT, R3, R0, RZ, 0x181f ;  /* 0x00181fff00037589 */ /* 0x000e2200000e0000 */
[----:B------:R-:W-:Y:S02]  /*11410*/  LOP3.LUT R19, R19, 0xffffffdf, RZ, 0xc0, !PT ;  /* 0xffffffdf13137812 */ /* 0x000fe400078ec0ff */
[----:B------:R-:W-:-:S07]  /*11420*/  @!P2 SHF.R.U32.HI R2, RZ, 0x3, R2 ;  /* 0x00000003ff02a819 */ /* 0x000fce0000011602 */
[----:B------:R-:W-:Y:S02]  /*11430*/  @P3 LOP3.LUT R19, R19, 0x20, RZ, 0xfc, !PT ;  /* 0x0000002013133812 */ /* 0x000fe400078efcff */
[----:B------:R-:W-:Y:S02]  /*11440*/  @!P2 ISETP.NE.U32.AND P3, PT, R2, RZ, PT ;  /* 0x000000ff0200a20c */ /* 0x000fe40003f65070 */
[----:B------:R-:W1:Y:S01]  /*11450*/  SHFL.IDX PT, R2, R4, RZ, 0x181f ;  /* 0x00181fff04027589 */ /* 0x000e6200000e0000 */
[----:B0-----:R-:W-:Y:S02]  /*11460*/  @!P2 LEA R3, P6, R12, R3, 0x1 ;  /* 0x000000030c03a211 */ /* 0x001fe400078c08ff */
[----:B------:R-:W-:-:S03]  /*11470*/  LOP3.LUT R19, R19, 0xfffffdff, RZ, 0xc0, !PT ;  /* 0xfffffdff13137812 */ /* 0x000fc600078ec0ff */
[----:B-1----:R-:W-:-:S05]  /*11480*/  @!P2 IMAD.X R2, RZ, RZ, R2, P6 ;  /* 0x000000ffff02a224 */ /* 0x002fca00030e0602 */
[-C--:B------:R-:W-:Y:S02]  /*11490*/  @!P2 LOP3.LUT R3, R3, R2.reuse, RZ, 0x3c, !PT ;  /* 0x000000020303a212 */ /* 0x080fe400078e3cff */
[----:B------:R-:W-:Y:S02]  /*114a0*/  @P3 LOP3.LUT R19, R19, 0x200, RZ, 0xfc, !PT ;  /* 0x0000020013133812 */ /* 0x000fe400078efcff */
[----:B------:R-:W-:Y:S02]  /*114b0*/  @!P2 LOP3.LUT R2, R3, R2, RZ, 0x3c, !PT ;  /* 0x000000020302a212 */ /* 0x000fe400078e3cff */
[----:B------:R-:W-:Y:S02]  /*114c0*/  LOP3.LUT P6, RZ, R19, 0x4, RZ, 0xc0, !PT ;  /* 0x0000000413ff7812 */ /* 0x000fe400078cc0ff */
[----:B------:R-:W-:Y:S02]  /*114d0*/  @!P2 LOP3.LUT R3, R3, R2, RZ, 0x3c, !PT ;  /* 0x000000020303a212 */ /* 0x000fe400078e3cff */
[----:B------:R-:W-:-:S03]  /*114e0*/  LOP3.LUT P3, RZ, R19, 0x20, RZ, 0xc0, !PT ;  /* 0x0000002013ff7812 */ /* 0x000fc6000786c0ff */
[----:B-----5:R-:W-:Y:S01]  /*114f0*/  @!P2 LDGSTS.E.BYPASS.LTC128B.128 [R11+0x26400], desc[UR38][R2.64], !P1 ;  /* 0x26400000020bafae */ /* 0x020fe2000c901d66 */
[----:B------:R-:W-:-:S05]  /*11500*/  LOP3.LUT P1, RZ, R19, 0x400, RZ, 0xc0, !PT ;  /* 0x0000040013ff7812 */ /* 0x000fca000782c0ff */
[----:B------:R-:W-:Y:S04]  /*11510*/  @!P2 LDGSTS.E.BYPASS.LTC128B.128 [R11+0x28400], desc[UR38][R2.64+0x80], !P6 ;  /* 0x28400080020bafae */ /* 0x000fe8000f101d66 */
[----:B------:R-:W-:Y:S04]  /*11520*/  @!P2 LDGSTS.E.BYPASS.LTC128B.128 [R11+0x2a400], desc[UR38][R2.64+0x100], !P4 ;  /* 0x2a400100020bafae */ /* 0x000fe8000e101d66 */
[----:B------:R-:W-:Y:S04]  /*11530*/  @!P2 LDGSTS.E.BYPASS.LTC128B.128 [R11+0x2c400], desc[UR38][R2.64+0x180], !P5 ;  /* 0x2c400180020bafae */ /* 0x000fe8000e901d66 */
[----:B------:R-:W-:Y:S04]  /*11540*/  @!P2 LDGSTS.E.BYPASS.LTC128B.128 [R11+0x2e400], desc[UR38][R2.64+0x200], !P0 ;  /* 0x2e400200020bafae */ /* 0x000fe8000c101d66 */
[----:B------:R-:W-:Y:S04]  /*11550*/  @!P2 LDGSTS.E.BYPASS.LTC128B.128 [R11+0x30400], desc[UR38][R2.64+0x280], !P1 ;  /* 0x30400280020bafae */ /* 0x000fe8000c901d66 */
[----:B------:R-:W-:Y:S01]  /*11560*/  @!P2 LDGSTS.E.BYPASS.LTC128B.128 [R11+0x32400], desc[UR38][R2.64+0x300], P3 ;  /* 0x32400300020bafae */ /* 0x000fe20009901d66 */
[----:B------:R-:W-:-:S03]  /*11570*/  LOP3.LUT P3, RZ, R19, 0x200, RZ, 0xc0, !PT ;  /* 0x0000020013ff7812 */ /* 0x000fc6000786c0ff */
[----:B------:R-:W0:Y:S10]  /*11580*/  SHFL.IDX PT, R8, R4, 0x1, 0x181f ;  /* 0x00381f0004087f89 */ /* 0x000e3400000e0000 */
[----:B------:R1:W-:Y:S01]  /*11590*/  @!P2 LDGSTS.E.BYPASS.LTC128B.128 [R11+0x34400], desc[UR38][R2.64+0x380], P3 ;  /* 0x34400380020bafae */ /* 0x0003e20009901d66 */
[----:B------:R-:W-:-:S13]  /*115a0*/  LOP3.LUT P3, RZ, R19, 0x100, RZ, 0xc0, !PT ;  /* 0x0000010013ff7812 */ /* 0x000fda000786c0ff */
[----:B------:R-:W-:-:S05]  /*115b0*/  @!P3 LEA R21, P2, R12, R14, 0x1 ;  /* 0x0000000e0c15b211 */ /* 0x000fca00078408ff */
[----:B0-----:R-:W-:Y:S01]  /*115c0*/  @!P3 IMAD.X R8, RZ, RZ, R8, P2 ;  /* 0x000000ffff08b224 */ /* 0x001fe200010e0608 */
[----:B------:R-:W-:Y:S02]  /*115d0*/  LOP3.LUT P2, RZ, R19, 0x8, RZ, 0xc0, !PT ;  /* 0x0000000813ff7812 */ /* 0x000fe4000784c0ff */
[----:B------:R-:W-:Y:S01]  /*115e0*/  @!P3 LOP3.LUT R9, R5, 0x40, RZ, 0xc0, !PT ;  /* 0x000000400509b812 */ /* 0x000fe200078ec0ff */
[----:B-1----:R-:W-:Y:S02]  /*115f0*/  @!P3 IMAD.MOV.U32 R2, RZ, RZ, R21 ;  /* 0x000000ffff02b224 */ /* 0x002fe400078e0015 */
[----:B------:R-:W-:Y:S01]  /*11600*/  @!P3 IMAD.MOV.U32 R3, RZ, RZ, R8 ;  /* 0x000000ffff03b224 */ /* 0x000fe200078e0008 */
[----:B------:R-:W-:-:S07]  /*11610*/  @!P3 SHF.R.U32.HI R9, RZ, 0x2, R9 ;  /* 0x00000002ff09b819 */ /* 0x000fce0000011609 */
[----:B------:R-:W-:Y:S01]  /*11620*/  @!P3 LDGSTS.E.BYPASS.LTC128B.128 [R11+0x26c00], desc[UR38][R2.64], !P2 ;  /* 0x26c00000020bbfae */ /* 0x000fe2000d101d66 */
[----:B------:R-:W-:Y:S02]  /*11630*/  @!P3 ISETP.NE.U32.AND P2, PT, R9, RZ, PT ;  /* 0x000000ff0900b20c */ /* 0x000fe40003f45070 */
[----:B------:R-:W-:Y:S01]  /*11640*/  @!P3 LOP3.LUT R8, R6, 0x80, RZ, 0xc0, !PT ;  /* 0x000000800608b812 */ /* 0x000fe200078ec0ff */
[----:B------:R-:W-:Y:S03]  /*11650*/  @!P3 LDGSTS.E.BYPASS.LTC128B.128 [R11+0x28c00], desc[UR38][R2.64+0x80], !P6 ;  /* 0x28c00080020bbfae */ /* 0x000fe6000f101d66 */
[----:B------:R-:W-:Y:S01]  /*11660*/  @!P3 SHF.R.U32.HI R8, RZ, 0x3, R8 ;  /* 0x00000003ff08b819 */ /* 0x000fe20000011608 */
[----:B------:R-:W-:Y:S04]  /*11670*/  @!P3 LDGSTS.E.BYPASS.LTC128B.128 [R11+0x2ac00], desc[UR38][R2.64+0x100], !P4 ;  /* 0x2ac00100020bbfae */ /* 0x000fe8000e101d66 */
[----:B------:R-:W-:Y:S04]  /*11680*/  @!P3 LDGSTS.E.BYPASS.LTC128B.128 [R11+0x2cc00], desc[UR38][R2.64+0x180], !P5 ;  /* 0x2cc00180020bbfae */ /* 0x000fe8000e901d66 */
[----:B------:R-:W-:Y:S04]  /*11690*/  @!P3 LDGSTS.E.BYPASS.LTC128B.128 [R11+0x2ec00], desc[UR38][R2.64+0x200], !P0 ;  /* 0x2ec00200020bbfae */ /* 0x000fe8000c101d66 */
[----:B------:R-:W-:Y:S04]  /*116a0*/  @!P3 LDGSTS.E.BYPASS.LTC128B.128 [R11+0x30c00], desc[UR38][R2.64+0x280], !P1 ;  /* 0x30c00280020bbfae */ /* 0x000fe8000c901d66 */
[----:B------:R-:W-:Y:S01]  /*116b0*/  @!P3 LDGSTS.E.BYPASS.LTC128B.128 [R11+0x32c00], desc[UR38][R2.64+0x300], P2 ;  /* 0x32c00300020bbfae */ /* 0x000fe20009101d66 */
[----:B------:R-:W-:-:S13]  /*116c0*/  @!P3 ISETP.NE.U32.AND P2, PT, R8, RZ, PT ;  /* 0x000000ff0800b20c */ /* 0x000fda0003f45070 */
[----:B------:R0:W-:Y:S01]  /*116d0*/  @!P3 LDGSTS.E.BYPASS.LTC128B.128 [R11+0x34c00], desc[UR38][R2.64+0x380], P2 ;  /* 0x34c00380020bbfae */ /* 0x0001e20009101d66 */
[----:B------:R-:W-:-:S03]  /*116e0*/  ISETP.GE.AND P2, PT, R10, R7, PT ;  /* 0x000000070a00720c */ /* 0x000fc60003f46270 */
[----:B------:R-:W-:Y:S04]  /*116f0*/  SHFL.IDX PT, R10, R4, 0x2, 0x181f ;  /* 0x00581f00040a7f89 */ /* 0x000fe800000e0000 */
[----:B0-----:R-:W0:Y:S01]  /*11700*/  SHFL.IDX PT, R3, R0, 0x2, 0x181f ;  /* 0x00581f0000037f89 */ /* 0x001e2200000e0000 */
[----:B------:R-:W-:-:S04]  /*11710*/  LOP3.LUT R19, R19, 0xffffff7f, RZ, 0xc0, !PT ;  /* 0xffffff7f13137812 */ /* 0x000fc800078ec0ff */
[----:B------:R-:W-:Y:S02]  /*11720*/  @P6 LOP3.LUT R19, R19, 0x80, RZ, 0xfc, !PT ;  /* 0x0000008013136812 */ /* 0x000fe400078efcff */
[----:B------:R-:W-:Y:S02]  /*11730*/  @!P2 LOP3.LUT R2, R5, 0x40, RZ, 0xc0, !PT ;  /* 0x000000400502a812 */ /* 0x000fe400078ec0ff */
[----:B------:R-:W-:Y:S02]  /*11740*/  LOP3.LUT P3, RZ, R19, 0x8, RZ, 0xc0, !PT ;  /* 0x0000000813ff7812 */ /* 0x000fe4000786c0ff */
[----:B------:R-:W-:Y:S02]  /*11750*/  @!P2 SHF.R.U32.HI R9, RZ, 0x2, R2 ;  /* 0x00000002ff09a819 */ /* 0x000fe40000011602 */
[----:B0-----:R-:W-:-:S05]  /*11760*/  @!P2 LEA R8, P6, R12, R3, 0x1 ;  /* 0x000000030c08a211 */ /* 0x001fca00078c08ff */
[----:B------:R-:W-:Y:S01]  /*11770*/  @!P2 IMAD.X R3, RZ, RZ, R10, P6 ;  /* 0x000000ffff03a224 */ /* 0x000fe200030e060a */
[----:B------:R-:W-:Y:S01]  /*11780*/  LOP3.LUT P6, RZ, R19, 0x80, RZ, 0xc0, !PT ;  /* 0x0000008013ff7812 */ /* 0x000fe200078cc0ff */
[----:B------:R-:W-:Y:S01]  /*11790*/  @!P2 IMAD.MOV.U32 R2, RZ, RZ, R8 ;  /* 0x000000ffff02a224 */ /* 0x000fe200078e0008 */
[----:B------:R-:W-:-:S04]  /*117a0*/  @!P2 LOP3.LUT R8, R6, 0x80, RZ, 0xc0, !PT ;  /* 0x000000800608a812 */ /* 0x000fc800078ec0ff */
[----:B------:R-:W-:Y:S01]  /*117b0*/  @!P2 SHF.R.U32.HI R8, RZ, 0x3, R8 ;  /* 0x00000003ff08a819 */ /* 0x000fe20000011608 */
[----:B------:R0:W-:Y:S03]  /*117c0*/  @!P2 LDGSTS.E.BYPASS.LTC128B.128 [R11+0x27400], desc[UR38][R2.64], !P3 ;  /* 0x27400000020bafae */ /* 0x0001e6000d901d66 */
[----:B------:R-:W-:-:S03]  /*117d0*/  @!P2 ISETP.NE.U32.AND P3, PT, R8, RZ, PT ;  /* 0x000000ff0800a20c */ /* 0x000fc60003f65070 */
[----:B------:R0:W-:Y:S01]  /*117e0*/  @!P2 LDGSTS.E.BYPASS.LTC128B.128 [R11+0x29400], desc[UR38][R2.64+0x80], !P6 ;  /* 0x29400080020bafae */ /* 0x0001e2000f101d66 */
[----:B------:R-:W-:-:S03]  /*117f0*/  @!P2 ISETP.NE.U32.AND P6, PT, R9, RZ, PT ;  /* 0x000000ff0900a20c */ /* 0x000fc60003fc5070 */
[----:B------:R0:W-:Y:S04]  /*11800*/  @!P2 LDGSTS.E.BYPASS.LTC128B.128 [R11+0x2b400], desc[UR38][R2.64+0x100], !P4 ;  /* 0x2b400100020bafae */ /* 0x0001e8000e101d66 */
[----:B------:R0:W-:Y:S04]  /*11810*/  @!P2 LDGSTS.E.BYPASS.LTC128B.128 [R11+0x2d400], desc[UR38][R2.64+0x180], !P5 ;  /* 0x2d400180020bafae */ /* 0x0001e8000e901d66 */
[----:B------:R0:W-:Y:S04]  /*11820*/  @!P2 LDGSTS.E.BYPASS.LTC128B.128 [R11+0x2f400], desc[UR38][R2.64+0x200], !P0 ;  /* 0x2f400200020bafae */ /* 0x0001e8000c101d66 */
[----:B------:R0:W-:Y:S04]  /*11830*/  @!P2 LDGSTS.E.BYPASS.LTC128B.128 [R11+0x31400], desc[UR38][R2.64+0x280], !P1 ;  /* 0x31400280020bafae */ /* 0x0001e8000c901d66 */
[----:B------:R0:W-:Y:S04]  /*11840*/  @!P2 LDGSTS.E.BYPASS.LTC128B.128 [R11+0x33400], desc[UR38][R2.64+0x300], P6 ;  /* 0x33400300020bafae */ /* 0x0001e8000b101d66 */
[----:B------:R0:W-:Y:S04]  /*11850*/  @!P2 LDGSTS.E.BYPASS.LTC128B.128 [R11+0x35400], desc[UR38][R2.64+0x380], P3 ;  /* 0x35400380020bafae */ /* 0x0001e80009901d66 */
[----:B------:R-:W1:Y:S04]  /*11860*/  SHFL.IDX PT, R4, R4, 0x3, 0x181f ;  /* 0x00781f0004047f89 */ /* 0x000e6800000e0000 */
[----:B------:R-:W2:Y:S02]  /*11870*/  SHFL.IDX PT, R0, R0, 0x3, 0x181f ;  /* 0x00781f0000007f89 */ /* 0x000ea400000e0000 */
.L_x_1268:
[----:B0-----:R-:W3:Y:S01]  /*11880*/  LDL.LU R2, [R1+0x60] ;  /* 0x0000600001027983 */ /* 0x001ee20000300800 */
[----:B------:R-:W-:Y:S01]  /*11890*/  BSSY B0, `(.L_x_1133) ;  /* 0x000001d000007945 */ /* 0x000fe20003800000 */
[----:B---3--:R-:W-:-:S13]  /*118a0*/  ISETP.GE.AND P2, PT, R2, R7, PT ;  /* 0x000000070200720c */ /* 0x008fda0003f46270 */
[----:B------:R-:W-:Y:S05]  /*118b0*/  @P2 BRA `(.L_x_1134) ;  /* 0x0000000000682947 */ /* 0x000fea0003800000 */
[----:B------:R-:W3:Y:S01]  /*118c0*/  LDL R8, [R1+0x14] ;  /* 0x0000140001087983 */ /* 0x000ee20000100800 */
[C---:B------:R-:W-:Y:S02]  /*118d0*/  LOP3.LUT P6, RZ, R19.reuse, 0x8, RZ, 0xc0, !PT ;  /* 0x0000000813ff7812 */ /* 0x040fe400078cc0ff */
[C---:B------:R-:W-:Y:S01]  /*118e0*/  LOP3.LUT P4, RZ, R19.reuse, 0x4, RZ, 0xc0, !PT ;  /* 0x0000000413ff7812 */ /* 0x040fe2000788c0ff */
[----:B------:R-:W0:Y:S01]  /*118f0*/  S2R R2, SR_TID.X ;  /* 0x0000000000027919 */ /* 0x000e220000002100 */
[----:B------:R-:W-:Y:S02]  /*11900*/  LOP3.LUT P3, RZ, R19, 0x2, RZ, 0xc0, !PT ;  /* 0x0000000213ff7812 */ /* 0x000fe4000786c0ff */
[----:B------:R-:W-:Y:S02]  /*11910*/  LOP3.LUT R5, R5, 0x40, RZ, 0xc0, !PT ;  /* 0x0000004005057812 */ /* 0x000fe400078ec0ff */
[----:B------:R-:W-:Y:S02]  /*11920*/  LOP3.LUT R6, R6, 0x80, RZ, 0xc0, !PT ;  /* 0x0000008006067812 */ /* 0x000fe400078ec0ff */
[----:B------:R-:W-:-:S02]  /*11930*/  SHF.R.U32.HI R5, RZ, 0x2, R5 ;  /* 0x00000002ff057819 */ /* 0x000fc40000011605 */
[----:B------:R-:W-:Y:S01]  /*11940*/  SHF.R.U32.HI R6, RZ, 0x3, R6 ;  /* 0x00000003ff067819 */ /* 0x000fe20000011606 */
[----:B0-----:R-:W-:-:S05]  /*11950*/  IMAD.SHL.U32 R2, R2, 0x8, RZ ;  /* 0x0000000802027824 */ /* 0x001fca00078e00ff */
[----:B------:R-:W-:-:S04]  /*11960*/  LOP3.LUT R2, R2, 0x38, RZ, 0xc0, !PT ;  /* 0x0000003802027812 */ /* 0x000fc800078ec0ff */
[----:B--2---:R-:W-:-:S05]  /*11970*/  LEA R2, P2, R2, R0, 0x1 ;  /* 0x0000000002027211 */ /* 0x004fca00078408ff */
[----:B-1----:R-:W-:Y:S01]  /*11980*/  IMAD.X R3, RZ, RZ, R4, P2 ;  /* 0x000000ffff037224 */ /* 0x002fe200010e0604 */
[----:B------:R-:W-:-:S04]  /*11990*/  ISETP.NE.U32.AND P2, PT, R5, RZ, PT ;  /* 0x000000ff0500720c */ /* 0x000fc80003f45070 */
[----:B------:R-:W-:Y:S01]  /*119a0*/  @!PT LDS RZ, [RZ] ;  /* 0x00000000fffff984 */ /* 0x000fe20000000800 */
[----:B------:R-:W-:Y:S01]  /*119b0*/  @!PT LDS RZ, [RZ] ;  /* 0x00000000fffff984 */ /* 0x000fe20000000800 */
[----:B------:R-:W-:Y:S01]  /*119c0*/  @!PT LDS RZ, [RZ] ;  /* 0x00000000fffff984 */ /* 0x000fe20000000800 */
[----:B---3--:R0:W-:Y:S04]  /*119d0*/  LDGSTS.E.BYPASS.LTC128B.128 [R8+0x27c00], desc[UR38][R2.64], !P6 ;  /* 0x27c0000002087fae */ /* 0x0081e8000f101d66 */
        /* <DEDUP_REMOVED lines=8> */
.L_x_1134:
[----:B------:R-:W-:Y:S05]  /*11a60*/  BSYNC B0 ;  /* 0x0000000000007941 */ /* 0x000fea0003800000 */
.L_x_1133:
[----:B------:R-:W-:Y:S01]  /*11a70*/  NOP ;  /* 0x0000000000007918 */ /* 0x000fe20000000000 */
[----:B------:R-:W-:-:S13]  /*11a80*/  PLOP3.LUT P0, PT, PT, PT, PT, 0x80, 0x0 ;  /* 0x000000000000781c */ /* 0x000fda0003f0f070 */
.L_x_1135:
[----:B------:R-:W-:Y:S02]  /*11a90*/  PLOP3.LUT P1, PT, P1, P0, PT, 0xa2, 0x0 ;  /* 0x000000000000781c */ /* 0x000fe40000f21472 */
[----:B------:R-:W-:-:S08]  /*11aa0*/  @P0 R2UR P1, UR4, R18 ;  /* 0x00000000120402ca */ /* 0x000fd00000020000 */
[----:B------:R-:W-:-:S05]  /*11ab0*/  @P0 PLOP3.LUT P0, PT, P1, PT, PT, 0x80, 0x0 ;  /* 0x000000000000081c */ /* 0x000fca0000f0f070 */
[----:B------:R-:W-:Y:S01]  /*11ac0*/  @!P1 SYNCS.ARRIVE.TRANS64.RED.A0T1 RZ, [UR4+0x38810], RZ ;  /* 0x038810ffffff99a7 */ /* 0x000fe20008200404 */
[----:B------:R-:W-:Y:S07]  /*11ad0*/  @!P1 ARRIVES.LDGSTSBAR.64.TRANSCNT [UR4+0x38810] ;  /* 0x03881000ff0099b0 */ /* 0x000fee0008000a84 */
[----:B------:R-:W-:Y:S05]  /*11ae0*/  @P0 BRA.U.ANY `(.L_x_1135) ;  /* 0xfffffffd00e80947 */ /* 0x000fea000393ffff */
[----:B0-----:R-:W3:Y:S02]  /*11af0*/  LDL.LU R2, [R1+0x64] ;  /* 0x0000640001027983 */ /* 0x001ee40000300800 */
[----:B---3--:R-:W-:-:S05]  /*11b00*/  VIADD R2, R2, 0x1 ;  /* 0x0000000102027836 */ /* 0x008fca0000000000 */
[----:B------:R0:W-:Y:S01]  /*11b10*/  STL [R1+0x64], R2 ;  /* 0x0000640201007387 */ /* 0x0001e20000100800 */
[----:B--2---:R-:W-:-:S04]  /*11b20*/  LEA.HI R0, R2, R2, RZ, 0x1 ;  /* 0x0000000202007211 */ /* 0x004fc800078f08ff */
[----:B------:R-:W-:-:S05]  /*11b30*/  LOP3.LUT R0, R0, 0xfffffffe, RZ, 0xc0, !PT ;  /* 0xfffffffe00007812 */ /* 0x000fca00078ec0ff */
[----:B------:R-:W-:-:S05]  /*11b40*/  IMAD.IADD R0, R2, 0x1, -R0 ;  /* 0x0000000102007824 */ /* 0x000fca00078e0a00 */
[----:B------:R-:W-:Y:S01]  /*11b50*/  SHF.L.U32 R0, R0, 0x1f, RZ ;  /* 0x0000001f00007819 */ /* 0x000fe200000006ff */
[----:B------:R-:W-:Y:S01]  /*11b60*/  NOP ;  /* 0x0000000000007918 */ /* 0x000fe20000000000 */
[----:B------:R0:W-:Y:S01]  /*11b70*/  SYNCS.ARRIVE.TRANS64.A1T0 RZ, [R18+URZ+0x38810], RZ ;  /* 0x038810ff12ff79a7 */ /* 0x0001e2000810003f */
[----:B------:R-:W-:Y:S01]  /*11b80*/  BSSY B0, `(.L_x_1136) ;  /* 0x0000003000007945 */ /* 0x000fe20003800000 */
[----:B------:R-:W2:Y:S03]  /*11b90*/  SYNCS.PHASECHK.TRANS64.TRYWAIT P0, [R18+URZ+0x38820], R0 ;  /* 0x03882000120075a7 */ /* 0x000ea6000800017f */
[----:B0-2---:R-:W-:Y:S05]  /*11ba0*/  @!P0 BRA `(.L_x_1137) ;  /* 0x0000005800f08947 */ /* 0x005fea0003800000 */
.L_x_1269:
[----:B------:R-:W-:Y:S05]  /*11bb0*/  BSYNC B0 ;  /* 0x0000000000007941 */ /* 0x000fea0003800000 */
.L_x_1136:
[----:B------:R-:W-:Y:S01]  /*11bc0*/  LOP3.LUT P0, RZ, R19, 0x1, RZ, 0xc0, !PT ;  /* 0x0000000113ff7812 */ /* 0x000fe2000780c0ff */
[----:B------:R-:W-:-:S12]  /*11bd0*/  BSSY B0, `(.L_x_1138) ;  /* 0x0000097000007945 */ /* 0x000fd80003800000 */
[----:B------:R-:W-:Y:S05]  /*11be0*/  @!P0 BRA `(.L_x_1139) ;  /* 0x0000000800548947 */ /* 0x000fea0003800000 */
[----:B-1----:R-:W0:Y:S04]  /*11bf0*/  LDL R4, [R1+0x10] ;  /* 0x0000100001047983 */ /* 0x002e280000100800 */
[----:B------:R-:W2:Y:S01]  /*11c00*/  LDL R2, [R1+0x18] ;  /* 0x0000180001027983 */ /* 0x000ea20000100800 */
[----:B------:R-:W-:Y:S01]  /*11c10*/  BSSY B1, `(.L_x_1140) ;  /* 0x0000008000017945 */ /* 0x000fe20003800000 */
[----:B------:R-:W1:Y:S02]  /*11c20*/  S2R R3, SR_TID.X ;  /* 0x0000000000037919 */ /* 0x000e640000002100 */
[----:B-1----:R-:W-:-:S04]  /*11c30*/  LOP3.LUT R3, R3, 0x7f, RZ, 0xc0, !PT ;  /* 0x0000007f03037812 */ /* 0x002fc800078ec0ff */
[----:B------:R-:W-:Y:S01]  /*11c40*/  ISETP.NE.AND P1, PT, R3, RZ, PT ;  /* 0x000000ff0300720c */ /* 0x000fe20003f25270 */
[----:B0-----:R-:W-:Y:S01]  /*11c50*/  IMAD R0, R4, 0x8, R18 ;  /* 0x0000000804007824 */ /* 0x001fe200078e0212 */
[----:B--2---:R-:W-:-:S04]  /*11c60*/  SHF.L.U32 R2, R2, 0x1f, RZ ;  /* 0x0000001f02027819 */ /* 0x004fc800000006ff */
[----:B------:R-:W0:Y:S02]  /*11c70*/  SYNCS.PHASECHK.TRANS64.TRYWAIT P0, [R0+URZ+0x38860], R2 ;  /* 0x03886002000075a7 */ /* 0x000e24000800017f */
[----:B0-----:R-:W-:Y:S05]  /*11c80*/  @!P0 BRA `(.L_x_1141) ;  /* 0x0000005800cc8947 */ /* 0x001fea0003800000 */
.L_x_1270:
[----:B------:R-:W-:Y:S05]  /*11c90*/  BSYNC B1 ;  /* 0x0000000000017941 */ /* 0x000fea0003800000 */
.L_x_1140:
        /* <DEDUP_REMOVED lines=9> */
.L_x_1143:
[----:B------:R-:W-:Y:S05]  /*11d30*/  BSYNC B1 ;  /* 0x0000000000017941 */ /* 0x000fea0003800000 */
.L_x_1142:
[----:B------:R-:W2:Y:S04]  /*11d40*/  LDL R4, [R1+0x20] ;  /* 0x0000200001047983 */ /* 0x000ea80000100800 */
[----:B------:R-:W2:Y:S04]  /*11d50*/  LDL.LU R3, [R1+0x30] ;  /* 0x0000300001037983 */ /* 0x000ea80000300800 */
[----:B0-----:R-:W3:Y:S01]  /*11d60*/  LDL R2, [R1+0x10] ;  /* 0x0000100001027983 */ /* 0x001ee20000100800 */
        /* <DEDUP_REMOVED lines=8> */
[----:B---3--:R-:W-:-:S04]  /*11df0*/  IMAD R2, R2, 0x10000, R18 ;  /* 0x0001000002027824 */ /* 0x008fc800078e0212 */
[----:B------:R-:W-:-:S07]  /*11e00*/  VIADD R4, R2, 0x400 ;  /* 0x0000040002047836 */ /* 0x000fce0000000000 */
.L_x_1144:
        /* <DEDUP_REMOVED lines=15> */
.L_x_1145:
        /* <DEDUP_REMOVED lines=15> */
.L_x_1146:
        /* <DEDUP_REMOVED lines=15> */
.L_x_1147:
        /* <DEDUP_REMOVED lines=15> */
.L_x_1148:
        /* <DEDUP_REMOVED lines=15> */
.L_x_1149:
        /* <DEDUP_REMOVED lines=15> */
.L_x_1150:
        /* <DEDUP_REMOVED lines=15> */
.L_x_1151:
        /* <DEDUP_REMOVED lines=10> */
.L_x_1139:
[----:B------:R-:W-:Y:S05]  /*12540*/  BSYNC B0 ;  /* 0x0000000000007941 */ /* 0x000fea0003800000 */
.L_x_1138:
[----:B-1----:R-:W0:Y:S04]  /*12550*/  LDL R4, [R1+0x3c] ;  /* 0x00003c0001047983 */ /* 0x002e280000100800 */
        /* <DEDUP_REMOVED lines=19> */
[----:B------:R-:W2:Y:S04]  /*12690*/  LDL.LU R5, [R1+0x10] ;  /* 0x0000100001057983 */ /* 0x000ea80000300800 */
[----:B------:R-:W3:Y:S01]  /*126a0*/  LDL.LU R9, [R1+0x18] ;  /* 0x0000180001097983 */ /* 0x000ee20000300800 */
[----:B------:R-:W-:Y:S01]  /*126b0*/  LOP3.LUT P2, RZ, R19, 0x1, RZ, 0xc0, !PT ;  /* 0x0000000113ff7812 */ /* 0x000fe2000784c0ff */
[----:B------:R-:W-:Y:S01]  /*126c0*/  BSSY B1, `(.L_x_1156) ;  /* 0x00000d7000017945 */ /* 0x000fe20003800000 */
[----:B--2---:R-:W-:-:S05]  /*126d0*/  VIADD R2, R5, 0x1 ;  /* 0x0000000105027836 */ /* 0x004fca0000000000 */
[----:B------:R-:W-:-:S04]  /*126e0*/  ISETP.NE.AND P0, PT, R2, 0x2, PT ;  /* 0x000000020200780c */ /* 0x000fc80003f05270 */
[----:B------:R-:W-:Y:S02]  /*126f0*/  SEL R3, RZ, 0x1, P0 ;  /* 0x00000001ff037807 */ /* 0x000fe40000000000 */
[----:B------:R-:W-:Y:S02]  /*12700*/  SEL R10, R2, RZ, P0 ;  /* 0x000000ff020a7207 */ /* 0x000fe40000000000 */
[----:B---3--:R-:W-:-:S05]  /*12710*/  LOP3.LUT R9, R9, R3, RZ, 0x3c, !PT ;  /* 0x0000000309097212 */ /* 0x008fca00078e3cff */
[----:B------:R0:W-:Y:S04]  /*12720*/  STL [R1+0x18], R9 ;  /* 0x0000180901007387 */ /* 0x0001e80000100800 */
[----:B------:R0:W-:Y:S01]  /*12730*/  STL [R1+0x10], R10 ;  /* 0x0000100a01007387 */ /* 0x0001e20000100800 */
        /* <DEDUP_REMOVED lines=24> */
.L_x_1158:
[----:B------:R-:W-:Y:S01]  /*128c0*/  IMAD R3, R10, 0x8, R18 ;  /* 0x000000080a037824 */ /* 0x000fe200078e0212 */
[----:B------:R-:W-:Y:S01]  /*128d0*/  SHF.L.U32 R2, R9, 0x1f, RZ ;  /* 0x0000001f09027819 */ /* 0x000fe200000006ff */
[----:B------:R-:W2:Y:S01]  /*128e0*/  S2R R5, SR_TID.X ;  /* 0x0000000000057919 */ /* 0x000ea20000002100 */
[----:B------:R-:W-:Y:S02]  /*128f0*/  BSSY B3, `(.L_x_1159) ;  /* 0x0000005000037945 */ /* 0x000fe40003800000 */
[----:B------:R-:W3:Y:S01]  /*12900*/  SYNCS.PHASECHK.TRANS64.TRYWAIT P0, [R3+URZ+0x38840], R2 ;  /* 0x03884002030075a7 */ /* 0x000ee2000800017f */
[----:B--2---:R-:W-:-:S04]  /*12910*/  LOP3.LUT R5, R5, 0x7f, RZ, 0xc0, !PT ;  /* 0x0000007f05057812 */ /* 0x004fc800078ec0ff */
[----:B------:R-:W-:Y:S01]  /*12920*/  ISETP.NE.AND P1, PT, R5, RZ, PT ;  /* 0x000000ff0500720c */ /* 0x000fe20003f25270 */
[----:B---3--:R-:W-:-:S12]  /*12930*/  @!P0 BRA `(.L_x_1160) ;  /* 0x0000004c00b48947 */ /* 0x008fd80003800000 */
.L_x_1271:
[----:B------:R-:W-:Y:S05]  /*12940*/  BSYNC B3 ;  /* 0x0000000000037941 */ /* 0x000fea0003800000 */
.L_x_1159:
[----:B------:R-:W-:Y:S04]  /*12950*/  BSSY B3, `(.L_x_1161) ;  /* 0x0000009000037945 */ /* 0x000fe80003800000 */
[----:B------:R-:W-:Y:S05]  /*12960*/  @P1 BRA `(.L_x_1162) ;  /* 0x00000000001c1947 */ /* 0x000fea0003800000 */
[----:B-1----:R-:W1:Y:S01]  /*12970*/  S2R R6, SR_TID.X ;  /* 0x0000000000067919 */ /* 0x002e620000002100 */
[----:B------:R-:W-:-:S04]  /*12980*/  IMAD.MOV.U32 R5, RZ, RZ, 0x2000 ;  /* 0x00002000ff057424 */ /* 0x000fc800078e00ff */
[----:B------:R3:W-:Y:S01]  /*12990*/  SYNCS.ARRIVE.TRANS64 RZ, [R3+URZ+0x38830], R5 ;  /* 0x0388300503ff79a7 */ /* 0x0007e2000800003f */
[----:B-1----:R-:W-:-:S04]  /*129a0*/  LOP3.LUT R6, R6, 0x1f, RZ, 0xc0, !PT ;  /* 0x0000001f06067812 */ /* 0x002fc800078ec0ff */
[----:B------:R-:W-:-:S13]  /*129b0*/  ISETP.NE.AND P0, PT, R6, RZ, PT ;  /* 0x000000ff0600720c */ /* 0x000fda0003f05270 */
[----:B---3--:R-:W-:Y:S05]  /*129c0*/  @!P0 BRA `(.L_x_1162) ;  /* 0x0000000000048947 */ /* 0x008fea0003800000 */
[----:B------:R-:W-:Y:S01]  /*129d0*/  BPT.TRAP 0x1 ;  /* 0x000000040000795c */ /* 0x000fe20000300000 */
.L_x_1162:
[----:B------:R-:W-:Y:S05]  /*129e0*/  BSYNC B3 ;  /* 0x0000000000037941 */ /* 0x000fea0003800000 */
.L_x_1161:
[----:B------:R-:W3:Y:S04]  /*129f0*/  LDL R5, [R1+0x10] ;  /* 0x0000100001057983 */ /* 0x000ee80000100800 */
[----:B-1----:R-:W4:Y:S01]  /*12a00*/  LDL R6, [R1+0x20] ;  /* 0x0000200001067983 */ /* 0x002f220000100800 */
[----:B0-----:R-:W-:Y:S01]  /*12a10*/  IMAD.MOV.U32 R9, RZ, RZ, RZ ;  /* 0x000000ffff097224 */ /* 0x001fe200078e00ff */
[----:B------:R-:W-:Y:S01]  /*12a20*/  UIADD3 UR4, UP0, UR40, 0x370, URZ ;  /* 0x0000037028047890 */ /* 0x000fe2000ff1e03f */
[----:B------:R-:W-:Y:S01]  /*12a30*/  PLOP3.LUT P0, PT, PT, PT, PT, 0x80, 0x0 ;  /* 0x000000000000781c */ /* 0x000fe20003f0f070 */
[----:B------:R-:W-:Y:S01]  /*12a40*/  UMOV UR6, 0x0 ;  /* 0x0000000000067882 */ /* 0x000fe20000000000 */
[----:B------:R-:W-:Y:S01]  /*12a50*/  UMOV UR7, 0x14f00000 ;  /* 0x14f0000000077882 */ /* 0x000fe20000000000 */
[----:B------:R-:W-:Y:S01]  /*12a60*/  R2UR UR10, R9 ;  /* 0x00000000090a72ca */ /* 0x000fe200000e0000 */
[----:B------:R-:W-:Y:S01]  /*12a70*/  UIADD3.X UR5, URZ, UR41, URZ, UP0, !UPT ;  /* 0x000000293f057290 */ /* 0x000fe200087fe43f */
[----:B---3--:R-:W-:-:S02]  /*12a80*/  IMAD R5, R5, 0x2000, R18 ;  /* 0x0000200005057824 */ /* 0x008fc400078e0212 */
[----:B----4-:R-:W-:Y:S02]  /*12a90*/  IMAD R0, R0, 0x40, R6 ;  /* 0x0000004000007824 */ /* 0x010fe400078e0206 */
[----:B------:R-:W-:Y:S02]  /*12aa0*/  VIADD R5, R5, 0x22400 ;  /* 0x0002240005057836 */ /* 0x000fe40000000000 */
[----:B------:R-:W-:-:S07]  /*12ab0*/  VIADD R6, R3, 0x38830 ;  /* 0x0003883003067836 */ /* 0x000fce0000000000 */
.L_x_1163:
        /* <DEDUP_REMOVED lines=13> */
.L_x_1272:
[----:B------:R-:W-:Y:S05]  /*12b90*/  BSYNC B3 ;  /* 0x0000000000037941 */ /* 0x000fea0003800000 */
.L_x_1164:
[----:B------:R-:W-:Y:S01]  /*12ba0*/  BSSY B3, `(.L_x_1166) ;  /* 0x000000b000037945 */ /* 0x000fe20003800000 */
[----:B------:R-:W-:Y:S02]  /*12bb0*/  IMAD.MOV.U32 R6, RZ, RZ, 0x0 ;  /* 0x00000000ff067424 */ /* 0x000fe400078e00ff */
[----:B------:R-:W-:Y:S01]  /*12bc0*/  IMAD.MOV.U32 R7, RZ, RZ, 0x14f00000 ;  /* 0x14f00000ff077424 */ /* 0x000fe200078e00ff */
[----:B------:R-:W-:Y:S06]  /*12bd0*/  @P1 BRA `(.L_x_1167) ;  /* 0x00000000001c1947 */ /* 0x000fec0003800000 */
[----:B------:R-:W1:Y:S01]  /*12be0*/  S2R R5, SR_TID.X ;  /* 0x0000000000057919 */ /* 0x000e620000002100 */
[----:B0-2---:R-:W-:-:S04]  /*12bf0*/  IMAD.MOV.U32 R2, RZ, RZ, 0x10000 ;  /* 0x00010000ff027424 */ /* 0x005fc800078e00ff */
[----:B------:R3:W-:Y:S01]  /*12c00*/  SYNCS.ARRIVE.TRANS64 RZ, [R3+URZ+0x38850], R2 ;  /* 0x0388500203ff79a7 */ /* 0x0007e2000800003f */
[----:B-1----:R-:W-:-:S04]  /*12c10*/  LOP3.LUT R5, R5, 0x1f, RZ, 0xc0, !PT ;  /* 0x0000001f05057812 */ /* 0x002fc800078ec0ff */
[----:B------:R-:W-:-:S13]  /*12c20*/  ISETP.NE.AND P0, PT, R5, RZ, PT ;  /* 0x000000ff0500720c */ /* 0x000fda0003f05270 */
[----:B---3--:R-:W-:Y:S05]  /*12c30*/  @!P0 BRA `(.L_x_1167) ;  /* 0x0000000000048947 */ /* 0x008fea0003800000 */
[----:B------:R-:W-:Y:S01]  /*12c40*/  BPT.TRAP 0x1 ;  /* 0x000000040000795c */ /* 0x000fe20000300000 */
.L_x_1167:
[----:B------:R-:W-:Y:S05]  /*12c50*/  BSYNC B3 ;  /* 0x0000000000037941 */ /* 0x000fea0003800000 */
.L_x_1166:
[----:B0-2---:R-:W2:Y:S01]  /*12c60*/  LDL R2, [R1+0x10] ;  /* 0x0000100001027983 */ /* 0x005ea20000100800 */
        /* <DEDUP_REMOVED lines=9> */
.L_x_1168:
        /* <DEDUP_REMOVED lines=15> */
.L_x_1169:
        /* <DEDUP_REMOVED lines=15> */
.L_x_1170:
        /* <DEDUP_REMOVED lines=15> */
.L_x_1171:
        /* <DEDUP_REMOVED lines=15> */
.L_x_1172:
        /* <DEDUP_REMOVED lines=15> */
.L_x_1173:
        /* <DEDUP_REMOVED lines=15> */
.L_x_1174:
        /* <DEDUP_REMOVED lines=15> */
.L_x_1175:
        /* <DEDUP_REMOVED lines=10> */
.L_x_1157:
[----:B------:R-:W-:Y:S05]  /*13430*/  BSYNC B1 ;  /* 0x0000000000017941 */ /* 0x000fea0003800000 */
.L_x_1156:
[----:B------:R-:W2:Y:S02]  /*13440*/  LDL.LU R5, [R1+0x3c] ;  /* 0x00003c0001057983 */ /* 0x000ea40000300800 */
[----:B--2---:R-:W-:-:S07]  /*13450*/  VIADD R0, R5, 0xfffffffd ;  /* 0xfffffffd05007836 */ /* 0x004fce0000000000 */
.L_x_1155:
[----:B------:R-:W-:Y:S05]  /*13460*/  BSYNC B2 ;  /* 0x0000000000027941 */ /* 0x000fea0003800000 */
.L_x_1154:
[----:B------:R-:W-:Y:S01]  /*13470*/  VIADD R8, R8, 0xfffffffe ;  /* 0xfffffffe08087836 */ /* 0x000fe20000000000 */
[----:B------:R-:W-:-:S04]  /*13480*/  LOP3.LUT R4, RZ, R4, RZ, 0x33, !PT ;  /* 0x00000004ff047212 */ /* 0x000fc800078e33ff */
[----:B------:R-:W-:-:S13]  /*13490*/  ISETP.NE.AND P0, PT, R8, R4, PT ;  /* 0x000000040800720c */ /* 0x000fda0003f05270 */
[----:B------:R-:W-:Y:S05]  /*134a0*/  @!P0 BRA `(.L_x_1153) ;  /* 0x0000001800e08947 */ /* 0x000fea0003800000 */
.L_x_1216:
[----:B------:R-:W2:Y:S04]  /*134b0*/  LDL.LU R3, [R1+0x10] ;  /* 0x0000100001037983 */ /* 0x000ea80000300800 */
[----:B------:R-:W3:Y:S01]  /*134c0*/  LDL.LU R2, [R1+0x18] ;  /* 0x0000180001027983 */ /* 0x000ee20000300800 */
[----:B------:R-:W-:Y:S01]  /*134d0*/  LOP3.LUT P1, RZ, R19, 0x1, RZ, 0xc0, !PT ;  /* 0x0000000113ff7812 */ /* 0x000fe2000782c0ff */
[----:B------:R-:W-:Y:S05]  /*134e0*/  YIELD ;  /* 0x0000000000007946 */ /* 0x000fea0003800000 */
[----:B------:R-:W-:Y:S01]  /*134f0*/  BSSY B1, `(.L_x_1176) ;  /* 0x00000d4000017945 */ /* 0x000fe20003800000 */
[----:B--2---:R-:W-:-:S05]  /*13500*/  VIADD R7, R3, 0x1 ;  /* 0x0000000103077836 */ /* 0x004fca0000000000 */
[----:B------:R-:W-:-:S04]  /*13510*/  ISETP.NE.AND P0, PT, R7, 0x2, PT ;  /* 0x000000020700780c */ /* 0x000fc80003f05270 */
[----:B------:R-:W-:Y:S02]  /*13520*/  SEL R6, RZ, 0x1, P0 ;  /* 0x00000001ff067807 */ /* 0x000fe40000000000 */
[----:B------:R-:W-:Y:S02]  /*13530*/  SEL R7, R7, RZ, P0 ;  /* 0x000000ff07077207 */ /* 0x000fe40000000000 */
[----:B---3--:R-:W-:Y:S01]  /*13540*/  LOP3.LUT R6, R2, R6, RZ, 0x3c, !PT ;  /* 0x0000000602067212 */ /* 0x008fe200078e3cff */
[----:B0-----:R-:W-:Y:S06]  /*13550*/  @!P1 BRA `(.L_x_1177) ;  /* 0x0000000c00349947 */ /* 0x001fec0003800000 */
        /* <DEDUP_REMOVED lines=24> */
.L_x_1178:
        /* <DEDUP_REMOVED lines=8> */
.L_x_1273:
[----:B------:R-:W-:Y:S05]  /*13760*/  BSYNC B2 ;  /* 0x0000000000027941 */ /* 0x000fea0003800000 */
.L_x_1179:
        /* <DEDUP_REMOVED lines=9> */
.L_x_1182:
[----:B------:R-:W-:Y:S05]  /*13800*/  BSYNC B2 ;  /* 0x0000000000027941 */ /* 0x000fea0003800000 */
.L_x_1181:
        /* <DEDUP_REMOVED lines=12> */
.L_x_1183:
        /* <DEDUP_REMOVED lines=13> */
.L_x_1274:
[----:B------:R-:W-:Y:S05]  /*139a0*/  BSYNC B2 ;  /* 0x0000000000027941 */ /* 0x000fea0003800000 */
.L_x_1184:
        /* <DEDUP_REMOVED lines=11> */
.L_x_1187:
[----:B------:R-:W-:Y:S05]  /*13a60*/  BSYNC B2 ;  /* 0x0000000000027941 */ /* 0x000fea0003800000 */
.L_x_1186:
        /* <DEDUP_REMOVED lines=9> */
.L_x_1188:
        /* <DEDUP_REMOVED lines=15> */
.L_x_1189:
        /* <DEDUP_REMOVED lines=15> */
.L_x_1190:
        /* <DEDUP_REMOVED lines=15> */
.L_x_1191:
        /* <DEDUP_REMOVED lines=15> */
.L_x_1192:
        /* <DEDUP_REMOVED lines=15> */
.L_x_1193:
        /* <DEDUP_REMOVED lines=15> */
.L_x_1194:
        /* <DEDUP_REMOVED lines=15> */
.L_x_1195:
        /* <DEDUP_REMOVED lines=10> */
.L_x_1177:
[----:B------:R-:W-:Y:S05]  /*14230*/  BSYNC B1 ;  /* 0x0000000000017941 */ /* 0x000fea0003800000 */
.L_x_1176:
[----:B------:R-:W-:Y:S01]  /*14240*/  VIADD R7, R7, 0x1 ;  /* 0x0000000107077836 */ /* 0x000fe20000000000 */
[----:B------:R-:W-:Y:S01]  /*14250*/  LOP3.LUT P2, RZ, R19, 0x1, RZ, 0xc0, !PT ;  /* 0x0000000113ff7812 */ /* 0x000fe2000784c0ff */
[----:B------:R-:W-:Y:S03]  /*14260*/  BSSY B1, `(.L_x_1196) ;  /* 0x00000d8000017945 */ /* 0x000fe60003800000 */
[----:B------:R-:W-:-:S04]  /*14270*/  ISETP.NE.AND P0, PT, R7, 0x2, PT ;  /* 0x000000020700780c */ /* 0x000fc80003f05270 */
[----:B------:R-:W-:Y:S02]  /*14280*/  SEL R2, RZ, 0x1, P0 ;  /* 0x00000001ff027807 */ /* 0x000fe40000000000 */
[----:B0-----:R-:W-:Y:S02]  /*14290*/  SEL R9, R7, RZ, P0 ;  /* 0x000000ff07097207 */ /* 0x001fe40000000000 */
[----:B------:R-:W-:Y:S01]  /*142a0*/  LOP3.LUT R8, R6, R2, RZ, 0x3c, !PT ;  /* 0x0000000206087212 */ /* 0x000fe200078e3cff */
[----:B------:R-:W-:-:S04]  /*142b0*/  VIADD R6, R0, 0xffffffff ;  /* 0xffffffff00067836 */ /* 0x000fc80000000000 */
[----:B------:R0:W-:Y:S04]  /*142c0*/  STL [R1+0x18], R8 ;  /* 0x0000180801007387 */ /* 0x0001e80000100800 */
[----:B------:R0:W-:Y:S01]  /*142d0*/  STL [R1+0x10], R9 ;  /* 0x0000100901007387 */ /* 0x0001e20000100800 */
        /* <DEDUP_REMOVED lines=25> */
.L_x_1198:
        /* <DEDUP_REMOVED lines=8> */
.L_x_1275:
[----:B------:R-:W-:Y:S05]  /*144f0*/  BSYNC B2 ;  /* 0x0000000000027941 */ /* 0x000fea0003800000 */
.L_x_1199:
        /* <DEDUP_REMOVED lines=9> */
.L_x_1202:
[----:B------:R-:W-:Y:S05]  /*14590*/  BSYNC B2 ;  /* 0x0000000000027941 */ /* 0x000fea0003800000 */
.L_x_1201:
[----:B------:R-:W2:Y:S04]  /*145a0*/  LDL R3, [R1+0x10] ;  /* 0x0000100001037983 */ /* 0x000ea80000100800 */
[----:B------:R-:W3:Y:S01]  /*145b0*/  LDL R5, [R1+0x20] ;  /* 0x0000200001057983 */ /* 0x000ee20000100800 */
[----:B0-----:R-:W-:Y:S01]  /*145c0*/  IMAD.MOV.U32 R8, RZ, RZ, RZ ;  /* 0x000000ffff087224 */ /* 0x001fe200078e00ff */
[----:B------:R-:W-:Y:S01]  /*145d0*/  UIADD3 UR4, UP0, UR40, 0x370, URZ ;  /* 0x0000037028047890 */ /* 0x000fe2000ff1e03f */
[----:B------:R-:W-:Y:S01]  /*145e0*/  PLOP3.LUT P0, PT, PT, PT, PT, 0x80, 0x0 ;  /* 0x000000000000781c */ /* 0x000fe20003f0f070 */
[----:B------:R-:W-:Y:S01]  /*145f0*/  UMOV UR6, 0x0 ;  /* 0x0000000000067882 */ /* 0x000fe20000000000 */
[----:B------:R-:W-:Y:S01]  /*14600*/  UMOV UR7, 0x14f00000 ;  /* 0x14f0000000077882 */ /* 0x000fe20000000000 */
[----:B------:R-:W-:Y:S01]  /*14610*/  R2UR UR10, R8 ;  /* 0x00000000080a72ca */ /* 0x000fe200000e0000 */
[----:B------:R-:W-:Y:S01]  /*14620*/  UIADD3.X UR5, URZ, UR41, URZ, UP0, !UPT ;  /* 0x000000293f057290 */ /* 0x000fe200087fe43f */
[----:B--2---:R-:W-:-:S02]  /*14630*/  IMAD R3, R3, 0x2000, R18 ;  /* 0x0000200003037824 */ /* 0x004fc400078e0212 */
[----:B---3--:R-:W-:Y:S02]  /*14640*/  IMAD R7, R7, 0x40, R5 ;  /* 0x0000004007077824 */ /* 0x008fe400078e0205 */
[----:B------:R-:W-:Y:S02]  /*14650*/  VIADD R3, R3, 0x22400 ;  /* 0x0002240003037836 */ /* 0x000fe40000000000 */
[----:B------:R-:W-:-:S07]  /*14660*/  VIADD R5, R4, 0x38830 ;  /* 0x0003883004057836 */ /* 0x000fce0000000000 */
.L_x_1203:
        /* <DEDUP_REMOVED lines=13> */
.L_x_1276:
[----:B------:R-:W-:Y:S05]  /*14740*/  BSYNC B2 ;  /* 0x0000000000027941 */ /* 0x000fea0003800000 */
.L_x_1204:
        /* <DEDUP_REMOVED lines=11> */
.L_x_1207:
[----:B------:R-:W-:Y:S05]  /*14800*/  BSYNC B2 ;  /* 0x0000000000027941 */ /* 0x000fea0003800000 */
.L_x_1206:
[----:B------:R-:W2:Y:S01]  /*14810*/  LDL R5, [R1+0x10] ;  /* 0x0000100001057983 */ /* 0x000ea20000100800 */
        /* <DEDUP_REMOVED lines=9> */
.L_x_1208:
        /* <DEDUP_REMOVED lines=15> */
.L_x_1209:
        /* <DEDUP_REMOVED lines=15> */
.L_x_1210:
        /* <DEDUP_REMOVED lines=15> */
.L_x_1211:
        /* <DEDUP_REMOVED lines=15> */
.L_x_1212:
        /* <DEDUP_REMOVED lines=15> */
.L_x_1213:
        /* <DEDUP_REMOVED lines=15> */
.L_x_1214:
        /* <DEDUP_REMOVED lines=15> */
.L_x_1215:
        /* <DEDUP_REMOVED lines=10> */
.L_x_1197:
[----:B------:R-:W-:Y:S05]  /*14fe0*/  BSYNC B1 ;  /* 0x0000000000017941 */ /* 0x000fea0003800000 */
.L_x_1196:
[----:B------:R-:W2:Y:S01]  /*14ff0*/  LDL R2, [R1+0x24] ;  /* 0x0000240001027983 */ /* 0x000ea20000100800 */
[----:B------:R-:W-:Y:S01]  /*15000*/  VIADD R0, R0, 0xfffffffe ;  /* 0xfffffffe00007836 */ /* 0x000fe20000000000 */
[----:B--2---:R-:W-:-:S13]  /*15010*/  ISETP.GT.AND P0, PT, R6, R2, PT ;  /* 0x000000020600720c */ /* 0x004fda0003f04270 */
[----:B------:R-:W-:Y:S05]  /*15020*/  @P0 BRA `(.L_x_1216) ;  /* 0xffffffe400200947 */ /* 0x000fea000383ffff */
.L_x_1153:
[----:B------:R-:W-:Y:S05]  /*15030*/  BSYNC B0 ;  /* 0x0000000000007941 */ /* 0x000fea0003800000 */
.L_x_1152:
[----:B------:R-:W2:Y:S04]  /*15040*/  LDL.LU R4, [R1+0x10] ;  /* 0x0000100001047983 */ /* 0x000ea80000300800 */
[----:B------:R-:W3:Y:S01]  /*15050*/  LDL.LU R3, [R1+0x18] ;  /* 0x0000180001037983 */ /* 0x000ee20000300800 */
[----:B------:R-:W1:Y:S01]  /*15060*/  S2R R2, SR_TID.X ;  /* 0x0000000000027919 */ /* 0x000e620000002100 */
[----:B------:R-:W-:Y:S01]  /*15070*/  BSSY B0, `(.L_x_1217) ;  /* 0x0000016000007945 */ /* 0x000fe20003800000 */
[----:B-1----:R-:W-:-:S04]  /*15080*/  LOP3.LUT R2, R2, 0x7f, RZ, 0xc0, !PT ;  /* 0x0000007f02027812 */ /* 0x002fc800078ec0ff */
[----:B------:R-:W-:Y:S01]  /*15090*/  ISETP.NE.AND P1, PT, R2, RZ, PT ;  /* 0x000000ff0200720c */ /* 0x000fe20003f25270 */
[----:B--2---:R-:W-:-:S05]  /*150a0*/  VIADD R0, R4, 0x1 ;  /* 0x0000000104007836 */ /* 0x004fca0000000000 */
[----:B------:R-:W-:-:S04]  /*150b0*/  ISETP.NE.AND P0, PT, R0, 0x2, PT ;  /* 0x000000020000780c */ /* 0x000fc80003f05270 */
[----:B------:R-:W-:-:S04]  /*150c0*/  SEL R2, RZ, 0x1, P0 ;  /* 0x00000001ff027807 */ /* 0x000fc80000000000 */
[----:B---3--:R-:W-:-:S05]  /*150d0*/  LOP3.LUT R3, R3, R2, RZ, 0x3c, !PT ;  /* 0x0000000203037212 */ /* 0x008fca00078e3cff */
[----:B------:R1:W-:Y:S01]  /*150e0*/  STL [R1+0x18], R3 ;  /* 0x0000180301007387 */ /* 0x0003e20000100800 */
[----:B------:R-:W-:Y:S05]  /*150f0*/  @P1 BRA `(.L_x_1218) ;  /* 0x0000000000341947 */ /* 0x000fea0003800000 */
[----:B------:R-:W2:Y:S01]  /*15100*/  S2R R2, SR_LANEID ;  /* 0x0000000000027919 */ /* 0x000ea20000000000 */
[----:B------:R-:W-:Y:S02]  /*15110*/  VOTEU.ANY UR4, UPT, PT ;  /* 0x0000000000047886 */ /* 0x000fe400038e0100 */
[----:B------:R-:W2:Y:S08]  /*15120*/  FLO.U32 R4, UR4 ;  /* 0x0000000400047d00 */ /* 0x000eb000080e0000 */
[----:B------:R-:W3:Y:S01]  /*15130*/  POPC R5, UR4 ;  /* 0x0000000400057d09 */ /* 0x000ee20008000000 */
[----:B--2---:R-:W-:-:S02]  /*15140*/  ISETP.EQ.U32.AND P1, PT, R4, R2, PT ;  /* 0x000000020400720c */ /* 0x004fc40003f22070 */
[----:B-1----:R-:W3:Y:S11]  /*15150*/  LDC.64 R2, c[0x0][0xd60] ;  /* 0x00035800ff027b82 */ /* 0x002ef60000000a00 */
[----:B---3--:R1:W2:Y:S02]  /*15160*/  @P1 ATOMG.E.ADD.STRONG.GPU PT, R2, desc[UR38][R2.64], R5 ;  /* 0x00000005020219a8 */ /* 0x0082a400081ee1e6 */
[----:B-1----:R-:W1:Y:S02]  /*15170*/  S2R R3, SR_LTMASK ;  /* 0x0000000000037919 */ /* 0x002e640000003900 */
[----:B-1----:R-:W-:-:S06]  /*15180*/  LOP3.LUT R3, R3, UR4, RZ, 0xc0, !PT ;  /* 0x0000000403037c12 */ /* 0x002fcc000f8ec0ff */
[----:B------:R-:W1:Y:S01]  /*15190*/  POPC R3, R3 ;  /* 0x0000000300037309 */ /* 0x000e620000000000 */
[----:B--2---:R-:W1:Y:S02]  /*151a0*/  SHFL.IDX PT, R2, R2, R4, 0x1f ;  /* 0x00001f0402027589 */ /* 0x004e6400000e0000 */
[----:B-1----:R-:W-:-:S05]  /*151b0*/  IADD3 R2, R2, UR36, R3 ;  /* 0x0000002402027c10 */ /* 0x002fca000fffe003 */
[----:B------:R2:W-:Y:S02]  /*151c0*/  STL [R1], R2 ;  /* 0x0000000201007387 */ /* 0x0005e40000100800 */
.L_x_1218:
[----:B------:R-:W-:Y:S05]  /*151d0*/  BSYNC B0 ;  /* 0x0000000000007941 */ /* 0x000fea0003800000 */
.L_x_1217:
[----:B------:R-:W-:-:S05]  /*151e0*/  SEL R0, R0, RZ, P0 ;  /* 0x000000ff00007207 */ /* 0x000fca0000000000 */
[----:B------:R3:W-:Y:S02]  /*151f0*/  STL [R1+0x10], R0 ;  /* 0x0000100001007387 */ /* 0x0007e40000100800 */
.L_x_1114:
[----:B------:R-:W-:Y:S05]  /*15200*/  BSYNC B7 ;  /* 0x0000000000077941 */ /* 0x000fea0003800000 */
.L_x_1112:
[----:B------:R-:W-:-:S13]  /*15210*/  LOP3.LUT P0, RZ, R19, 0x40, RZ, 0xc0, !PT ;  /* 0x0000004013ff7812 */ /* 0x000fda000780c0ff */
[----:B------:R-:W-:Y:S05]  /*15220*/  @!P0 BRA `(.L_x_1219) ;  /* 0x00000000002c8947 */ /* 0x000fea0003800000 */
[----:B------:R-:W-:Y:S05]  /*15230*/  WARPSYNC.ALL ;  /* 0x0000000000007948 */ /* 0x000fea0003800000 */
[----:B------:R-:W5:Y:S08]  /*15240*/  S2UR UR5, SR_CgaCtaId ;  /* 0x00000000000579c3 */ /* 0x000f700000008800 */
[----:B------:R-:W-:Y:S06]  /*15250*/  BAR.SYNC.DEFER_BLOCKING 0x5, 0x180 ;  /* 0x0146000000007b1d */ /* 0x000fec0000010000 */
[----:B------:R-:W-:-:S02]  /*15260*/  UMOV UR4, 0x400 ;  /* 0x0000040000047882 */ /* 0x000fc40000000000 */
[----:B-----5:R-:W-:-:S06]  /*15270*/  ULEA UR4, UR5, UR4, 0x18 ;  /* 0x0000000405047291 */ /* 0x020fcc000f8ec03f */
[----:B------:R-:W-:-:S05]  /*15280*/  IMAD.U32 R18, RZ, RZ, UR4 ;  /* 0x00000004ff127e24 */ /* 0x000fca000f8e00ff */
[----:B--23--:R-:W2:Y:S04]  /*15290*/  LDS.128 R4, [R18+0x388d0] ;  /* 0x0388d00012047984 */ /* 0x00cea80000000c00 */
[----:B--2---:R2:W-:Y:S04]  /*152a0*/  STL.64 [R1], R4 ;  /* 0x0000000401007387 */ /* 0x0045e80000100a00 */
[----:B------:R2:W-:Y:S01]  /*152b0*/  STL.64 [R1+0x8], R6 ;  /* 0x0000080601007387 */ /* 0x0005e20000100a00 */
[----:B------:R-:W-:Y:S06]  /*152c0*/  BAR.ARV 0x4, 0x180 ;  /* 0x0106000000007b1d */ /* 0x000fec0000002000 */
[----:B------:R-:W-:Y:S05]  /*152d0*/  BRA `(.L_x_1220) ;  /* 0x0000000c001c7947 */ /* 0x000fea0003800000 */
.L_x_1219:
[----:B------:R-:W5:Y:S01]  /*152e0*/  S2R R16, SR_TID.X ;  /* 0x0000000000107919 */ /* 0x000f620000002100 */
[----:B------:R-:W-:Y:S01]  /*152f0*/  UMOV UR4, 0xffffffff ;  /* 0xffffffff00047882 */ /* 0x000fe20000000000 */
[----:B-----5:R-:W-:-:S04]  /*15300*/  LOP3.LUT R16, R16, 0x1f, RZ, 0xc0, !PT ;  /* 0x0000001f10107812 */ /* 0x020fc800078ec0ff */
[----:B------:R-:W-:Y:S01]  /*15310*/  ISETP.NE.AND P0, PT, R16, 0x1f, PT ;  /* 0x0000001f1000780c */ /* 0x000fe20003f05270 */
[----:B------:R-:W-:-:S12]  /*15320*/  BRA.DIV UR4, `(.L_x_1221) ;  /* 0x0000002604b07947 */ /* 0x000fd8000b800000 */
[----:B-1----:R-:W0:Y:S01]  /*15330*/  LDL.LU R3, [R1] ;  /* 0x0000000001037983 */ /* 0x002e220000300800 */
[----:B------:R-:W-:-:S03]  /*15340*/  ULDC UR4, c[0x0][0xd3c] ;  /* 0x00034f0000047ab9 */ /* 0x000fc60000000800 */
[----:B---3--:R-:W4:Y:S01]  /*15350*/  LDL R4, [R1+0xc] ;  /* 0x00000c0001047983 */ /* 0x008f220000100800 */
[----:B0-----:R-:W-:Y:S02]  /*15360*/  IMAD.MOV.U32 R10, RZ, RZ, R3 ;  /* 0x000000ffff0a7224 */ /* 0x001fe400078e0003 */
[----:B----4-:R-:W-:-:S05]  /*15370*/  IMAD.IADD R0, R4, 0x1, R16 ;  /* 0x0000000104007824 */ /* 0x010fca00078e0210 */
[----:B------:R-:W-:-:S13]  /*15380*/  ISETP.GE.OR P1, PT, R0, UR4, !P0 ;  /* 0x0000000400007c0c */ /* 0x000fda000c726670 */
[----:B--2---:R-:W0:Y:S08]  /*15390*/  @!P1 LDC.64 R2, c[0x0][0xd80] ;  /* 0x00036000ff029b82 */ /* 0x004e300000000a00 */
[----:B------:R-:W1:Y:S01]  /*153a0*/  @!P1 LDC.64 R4, c[0x0][0xd78] ;  /* 0x00035e00ff049b82 */ /* 0x000e620000000a00 */
[----:B0-----:R-:W-:-:S05]  /*153b0*/  @!P1 IMAD.WIDE R2, R0, 0x4, R2 ;  /* 0x0000000400029825 */ /* 0x001fca00078e0202 */
[----:B------:R1:W2:Y:S02]  /*153c0*/  @!P1 LDG.E R6, desc[UR38][R2.64] ;  /* 0x0000002602069981 */ /* 0x0002a4000c1e1900 */
[----:B-1----:R-:W-:-:S06]  /*153d0*/  @!P1 IMAD.WIDE R2, R0, 0x4, R4 ;  /* 0x0000000400029825 */ /* 0x002fcc00078e0204 */
[----:B------:R-:W3:Y:S01]  /*153e0*/  @!P1 LDG.E R2, desc[UR38][R2.64] ;  /* 0x0000002602029981 */ /* 0x000ee2000c1e1900 */
[----:B------:R-:W-:Y:S01]  /*153f0*/  IMAD.MOV.U32 R5, RZ, RZ, RZ ;  /* 0x000000ffff057224 */ /* 0x000fe200078e00ff */
[C---:B------:R-:W-:Y:S02]  /*15400*/  ISETP.GE.U32.AND P2, PT, R16.reuse, 0x2, PT ;  /* 0x000000021000780c */ /* 0x040fe40003f46070 */
[C---:B------:R-:W-:Y:S01]  /*15410*/  ISETP.GE.U32.AND P3, PT, R16.reuse, 0x4, PT ;  /* 0x000000041000780c */ /* 0x040fe20003f66070 */
[----:B------:R-:W-:Y:S01]  /*15420*/  SHFL.IDX PT, R0, R10, RZ, 0x1f ;  /* 0x00001fff0a007589 */ /* 0x000fe200000e0000 */
[C---:B------:R-:W-:Y:S02]  /*15430*/  ISETP.GE.U32.AND P4, PT, R16.reuse, 0x8, PT ;  /* 0x000000081000780c */ /* 0x040fe40003f86070 */
[----:B------:R-:W-:Y:S01]  /*15440*/  ISETP.GE.U32.AND P5, PT, R16, 0x10, PT ;  /* 0x000000101000780c */ /* 0x000fe20003fa6070 */
[----:B------:R-:W-:Y:S01]  /*15450*/  SHFL.IDX PT, R8, R10, 0x1, 0x1f ;  /* 0x00201f000a087f89 */ /* 0x000fe200000e0000 */
[----:B--2---:R-:W-:Y:S01]  /*15460*/  @!P1 IMAD.MOV.U32 R5, RZ, RZ, R6 ;  /* 0x000000ffff059224 */ /* 0x004fe200078e0006 */
[----:B------:R-:W-:-:S02]  /*15470*/  CS2R R6, SRZ ;  /* 0x0000000000067805 */ /* 0x000fc4000001ff00 */
[----:B---3--:R-:W-:Y:S01]  /*15480*/  @!P1 IMAD.MOV.U32 R7, RZ, RZ, R2 ;  /* 0x000000ffff079224 */ /* 0x008fe200078e0002 */
[----:B------:R-:W-:-:S03]  /*15490*/  ISETP.NE.AND P1, PT, R16, RZ, PT ;  /* 0x000000ff1000720c */ /* 0x000fc60003f25270 */
        /* <DEDUP_REMOVED lines=17> */
.L_x_1286:
[----:B------:R-:W-:Y:S02]  /*155b0*/  ULDC UR4, c[0x0][0xd38] ;  /* 0x00034e0000047ab9 */ /* 0x000fe40000000800 */
[----:B------:R-:W-:-:S04]  /*155c0*/  IMAD.U32 R3, RZ, RZ, UR4 ;  /* 0x00000004ff037e24 */ /* 0x000fc8000f8e00ff */
[----:B-1----:R-:W-:-:S04]  /*155d0*/  IMAD R9, R9, R3, RZ ;  /* 0x0000000309097224 */ /* 0x002fc800078e02ff */
[----:B------:R-:W-:-:S05]  /*155e0*/  IMAD.IADD R4, R8, 0x1, R9 ;  /* 0x0000000108047824 */ /* 0x000fca00078e0209 */
[----:B------:R-:W-:-:S13]  /*155f0*/  ISETP.GT.AND P6, PT, R4, R0, PT ;  /* 0x000000000400720c */ /* 0x000fda0003fc4270 */
[----:B------:R-:W-:Y:S05]  /*15600*/  @P6 BRA `(.L_x_1222) ;  /* 0x0000000000ac6947 */ /* 0x000fea0003800000 */
.L_x_1225:
        /* <DEDUP_REMOVED lines=37> */
.L_x_1294:
[----:B------:R-:W-:Y:S02]  /*15860*/  ULDC UR4, c[0x0][0xd38] ;  /* 0x00034e0000047ab9 */ /* 0x000fe40000000800 */
[----:B------:R-:W-:-:S04]  /*15870*/  IMAD.U32 R3, RZ, RZ, UR4 ;  /* 0x00000004ff037e24 */ /* 0x000fc8000f8e00ff */
[----:B-1----:R-:W-:-:S04]  /*15880*/  IMAD R9, R9, R3, RZ ;  /* 0x0000000309097224 */ /* 0x002fc800078e02ff */
[----:B------:R-:W-:-:S05]  /*15890*/  IMAD.IADD R4, R9, 0x1, R4 ;  /* 0x0000000109047824 */ /* 0x000fca00078e0204 */
[----:B------:R-:W-:-:S13]  /*158a0*/  ISETP.GT.AND P6, PT, R4, R0, PT ;  /* 0x000000000400720c */ /* 0x000fda0003fc4270 */
[----:B------:R-:W-:Y:S05]  /*158b0*/  @!P6 BRA `(.L_x_1225) ;  /* 0xfffffffc0054e947 */ /* 0x000fea000383ffff */
.L_x_1222:
        /* <DEDUP_REMOVED lines=9> */
.L_x_1299:
[----:B------:R-:W-:-:S13]  /*15950*/  ISETP.NE.AND P0, PT, R8, RZ, PT ;  /* 0x000000ff0800720c */ /* 0x000fda0003f05270 */
[----:B------:R-:W-:Y:S05]  /*15960*/  @!P0 BRA `(.L_x_1227) ;  /* 0x0000000000148947 */ /* 0x000fea0003800000 */
[----:B------:R-:W-:Y:S01]  /*15970*/  UMOV UR4, 0xffffffff ;  /* 0xffffffff00047882 */ /* 0x000fe20000000000 */
[----:B------:R-:W-:Y:S02]  /*15980*/  VIADD R12, R4, 0xffffffff ;  /* 0xffffffff040c7836 */ /* 0x000fe40000000000 */
[----:B------:R-:W-:Y:S05]  /*15990*/  BRA.DIV UR4, `(.L_x_1228) ;  /* 0x0000002a04a47947 */ /* 0x000fea000b800000 */
[----:B0-----:R0:W4:Y:S02]  /*159a0*/  SHFL.IDX PT, R2, R2, R12, 0x1f ;  /* 0x00001f0c02027589 */ /* 0x00112400000e0000 */
.L_x_1302:
[----:B----4-:R-:W-:-:S07]  /*159b0*/  IMAD.MOV.U32 R6, RZ, RZ, R2 ;  /* 0x000000ffff067224 */ /* 0x010fce00078e0002 */
.L_x_1227:
[----:B------:R-:W4:Y:S01]  /*159c0*/  LDL.LU R10, [R1+0xc] ;  /* 0x00000c00010a7983 */ /* 0x000f220000300800 */
[----:B------:R-:W-:Y:S01]  /*159d0*/  IMAD R9, R6, R3, R9 ;  /* 0x0000000306097224 */ /* 0x000fe200078e0209 */
[----:B--2---:R-:W-:-:S03]  /*159e0*/  IABS R6, R5 ;  /* 0x0000000500067213 */ /* 0x004fc60000000000 */
[----:B------:R-:W-:Y:S01]  /*159f0*/  IMAD.IADD R0, R0, 0x1, -R9 ;  /* 0x0000000100007824 */ /* 0x000fe200078e0a09 */
[----:B0-----:R-:W0:Y:S01]  /*15a00*/  I2F.RP R2, R6 ;  /* 0x0000000600027306 */ /* 0x001e220000209400 */
        /* <DEDUP_REMOVED lines=52> */
[----:B-1----:R-:W-:Y:S02]  /*15d50*/  IMAD.IADD R4, R0, 0x1, -R5 ;  /* 0x0000000100047824 */ /* 0x002fe400078e0a05 */
[----:B------:R-:W-:-:S05]  /*15d60*/  IMAD R0, R3, 0x10000, R2 ;  /* 0x0001000003007824 */ /* 0x000fca00078e0202 */
[----:B------:R0:W-:Y:S04]  /*15d70*/  STL [R1+0x8], R0 ;  /* 0x0000080001007387 */ /* 0x0001e80000100800 */
[----:B------:R0:W-:Y:S04]  /*15d80*/  STL [R1+0xc], R10 ;  /* 0x00000c0a01007387 */ /* 0x0001e80000100800 */
[----:B------:R0:W-:Y:S01]  /*15d90*/  STL [R1+0x4], R4 ;  /* 0x0000040401007387 */ /* 0x0001e20000100800 */
[----:B------:R-:W-:Y:S05]  /*15da0*/  BRA `(.L_x_1229) ;  /* 0x0000000000287947 */ /* 0x000fea0003800000 */
.L_x_1223:
        /* <DEDUP_REMOVED lines=10> */
.L_x_1229:
        /* <DEDUP_REMOVED lines=9> */
[----:B------:R-:W0:Y:S01]  /*15ee0*/  @!P0 S2R R0, SR_CgaCtaId ;  /* 0x0000000000008919 */ /* 0x000e220000008800 */
[----:B--2---:R-:W-:Y:S01]  /*15ef0*/  IMAD.MOV.U32 R7, RZ, RZ, R2 ;  /* 0x000000ffff077224 */ /* 0x004fe200078e0002 */
[----:B------:R-:W-:Y:S01]  /*15f00*/  @!P0 MOV R2, 0x400 ;  /* 0x0000040000028802 */ /* 0x000fe20000000f00 */
[----:B---3--:R-:W-:-:S03]  /*15f10*/  IMAD.MOV.U32 R6, RZ, RZ, R3 ;  /* 0x000000ffff067224 */ /* 0x008fc600078e0003 */
[----:B0-----:R-:W-:-:S05]  /*15f20*/  @!P0 LEA R18, R0, R2, 0x18 ;  /* 0x0000000200128211 */ /* 0x001fca00078ec0ff */
[----:B----4-:R3:W-:Y:S01]  /*15f30*/  @!P0 STS.128 [R18+0x388d0], R4 ;  /* 0x0388d00412008388 */ /* 0x0107e20000000c00 */
[----:B------:R-:W-:Y:S06]  /*15f40*/  BAR.ARV 0x5, 0x180 ;  /* 0x0146000000007b1d */ /* 0x000fec0000002000 */
.L_x_1220:
[----:B----4-:R-:W4:Y:S01]  /*15f50*/  LDL R0, [R1+0xc] ;  /* 0x00000c0001007983 */ /* 0x010f220000100800 */
[----:B------:R-:W-:Y:S02]  /*15f60*/  ULDC UR4, c[0x0][0xd3c] ;  /* 0x00034f0000047ab9 */ /* 0x000fe40000000800 */
[----:B----4-:R-:W-:-:S13]  /*15f70*/  ISETP.GE.AND P0, PT, R0, UR4, PT ;  /* 0x0000000400007c0c */ /* 0x010fda000bf06270 */
[----:B------:R-:W-:Y:S05]  /*15f80*/  @!P0 BRA `(.L_x_1230) ;  /* 0xffffff8c00c08947 */ /* 0x000fea000383ffff */
[----:B------:R-:W-:Y:S05]  /*15f90*/  BSYNC B8 ;  /* 0x0000000000087941 */ /* 0x000fea0003800000 */
.L_x_1106:
[----:B0-----:R-:W4:Y:S01]  /*15fa0*/  LDL.LU R0, [R1+0x64] ;  /* 0x0000640001007983 */ /* 0x001f220000300800 */
[----:B------:R-:W-:Y:S01]  /*15fb0*/  BSSY B0, `(.L_x_1231) ;  /* 0x000000b000007945 */ /* 0x000fe20003800000 */
[----:B--23--:R-:W0:Y:S01]  /*15fc0*/  S2R R5, SR_CgaCtaId ;  /* 0x0000000000057919 */ /* 0x00ce220000008800 */
[----:B----4-:R-:W-:-:S05]  /*15fd0*/  VIADD R0, R0, 0x1 ;  /* 0x0000000100007836 */ /* 0x010fca0000000000 */
[----:B-1----:R-:W-:-:S04]  /*15fe0*/  LEA.HI R2, R0, R0, RZ, 0x1 ;  /* 0x0000000000027211 */ /* 0x002fc800078f08ff */
[----:B------:R-:W-:Y:S02]  /*15ff0*/  LOP3.LUT R3, R2, 0xfffffffe, RZ, 0xc0, !PT ;  /* 0xfffffffe02037812 */ /* 0x000fe400078ec0ff */
[----:B------:R-:W-:-:S03]  /*16000*/  MOV R2, 0x400 ;  /* 0x0000040000027802 */ /* 0x000fc60000000f00 */
[----:B------:R-:W-:Y:S01]  /*16010*/  IMAD.IADD R0, R0, 0x1, -R3 ;  /* 0x0000000100007824 */ /* 0x000fe200078e0a03 */
[----:B0-----:R-:W-:-:S04]  /*16020*/  LEA R9, R5, R2, 0x18 ;  /* 0x0000000205097211 */ /* 0x001fc800078ec0ff */
[----:B------:R-:W-:-:S04]  /*16030*/  SHF.L.U32 R0, R0, 0x1f, RZ ;  /* 0x0000001f00007819 */ /* 0x000fc800000006ff */
[----:B------:R-:W0:Y:S02]  /*16040*/  SYNCS.PHASECHK.TRANS64.TRYWAIT P0, [R9+URZ+0x38820], R0 ;  /* 0x03882000090075a7 */ /* 0x000e24000800017f */
[----:B0-----:R-:W-:Y:S05]  /*16050*/  @!P0 BRA `(.L_x_1232) ;  /* 0x00000024001c8947 */ /* 0x001fea0003800000 */
.L_x_1303:
[----:B------:R-:W-:Y:S05]  /*16060*/  BSYNC B0 ;  /* 0x0000000000007941 */ /* 0x000fea0003800000 */
.L_x_1231:
[----:B------:R-:W-:-:S03]  /*16070*/  UMOV UR4, 0xffffffff ;  /* 0xffffffff00047882 */ /* 0x000fc60000000000 */
[----:B------:R-:W-:Y:S05]  /*16080*/  BRA.DIV UR4, `(.L_x_1233) ;  /* 0x0000002604247947 */ /* 0x000fea000b800000 */
[----:B0-----:R-:W0:Y:S02]  /*16090*/  S2R R0, SR_TID.X ;  /* 0x0000000000007919 */ /* 0x001e240000002100 */
[----:B0-----:R-:W-:-:S04]  /*160a0*/  SHF.R.U32.HI R0, RZ, 0x5, R0 ;  /* 0x00000005ff007819 */ /* 0x001fc80000011600 */
[----:B------:R-:W-:-:S05]  /*160b0*/  LOP3.LUT R0, R0, 0x3, RZ, 0xc0, !PT ;  /* 0x0000000300007812 */ /* 0x000fca00078ec0ff */
[----:B------:R0:W1:Y:S02]  /*160c0*/  SHFL.IDX PT, R14, R0, RZ, 0x1f ;  /* 0x00001fff000e7589 */ /* 0x00006400000e0000 */
.L_x_1306:
[----:B-1----:R-:W-:Y:S01]  /*160d0*/  ISETP.NE.AND P0, PT, R14, RZ, PT ;  /* 0x000000ff0e00720c */ /* 0x002fe20003f05270 */
[----:B------:R-:W-:-:S12]  /*160e0*/  BSSY B0, `(.L_x_1234) ;  /* 0x0000020000007945 */ /* 0x000fd80003800000 */
[----:B------:R-:W-:Y:S05]  /*160f0*/  @P0 BRA `(.L_x_1235) ;  /* 0x0000000000780947 */ /* 0x000fea0003800000 */
[----:B------:R-:W-:-:S03]  /*16100*/  UMOV UR4, 0xffffffff ;  /* 0xffffffff00047882 */ /* 0x000fc60000000000 */
[----:B------:R-:W-:Y:S05]  /*16110*/  BRA.DIV UR4, `(.L_x_1236) ;  /* 0x0000002604347947 */ /* 0x000fea000b800000 */
[----:B------:R-:W-:-:S13]  /*16120*/  ELECT P6, URZ, PT ;  /* 0x00000000003f782f */ /* 0x000fda00038c0000 */
.L_x_1309:
[----:B------:R-:W-:Y:S05]  /*16130*/  @!P6 BRA `(.L_x_1235) ;  /* 0x000000000068e947 */ /* 0x000fea0003800000 */
[----:B------:R-:W2:Y:S04]  /*16140*/  LDL R2, [R1+0x10] ;  /* 0x0000100001027983 */ /* 0x000ea80000100800 */
[----:B------:R-:W3:Y:S01]  /*16150*/  LDL.LU R6, [R1+0x18] ;  /* 0x0000180001067983 */ /* 0x000ee20000300800 */
[----:B0-----:R-:W-:-:S04]  /*16160*/  VIADD R0, R9, 0x38840 ;  /* 0x0003884009007836 */ /* 0x001fc80000000000 */
[C---:B--2---:R-:W-:Y:S02]  /*16170*/  IMAD R5, R2.reuse, 0x8, R0 ;  /* 0x0000000802057824 */ /* 0x044fe400078e0200 */
[----:B------:R-:W-:Y:S01]  /*16180*/  VIADD R2, R2, 0x1 ;  /* 0x0000000102027836 */ /* 0x000fe20000000000 */
[----:B---3--:R-:W-:-:S04]  /*16190*/  SHF.L.U32 R4, R6, 0x1f, RZ ;  /* 0x0000001f06047819 */ /* 0x008fc800000006ff */
[----:B------:R-:W-:Y:S01]  /*161a0*/  ISETP.NE.AND P1, PT, R2, 0x2, PT ;  /* 0x000000020200780c */ /* 0x000fe20003f25270 */
[----:B------:R-:W0:Y:S03]  /*161b0*/  SYNCS.PHASECHK.TRANS64.TRYWAIT P0, [R5+URZ], R4 ;  /* 0x00000004050075a7 */ /* 0x000e26000800017f */
[----:B------:R-:W-:-:S04]  /*161c0*/  SEL R3, RZ, 0x1, P1 ;  /* 0x00000001ff037807 */ /* 0x000fc80000800000 */
[----:B------:R-:W-:Y:S02]  /*161d0*/  LOP3.LUT R6, R6, R3, RZ, 0x3c, !PT ;  /* 0x0000000306067212 */ /* 0x000fe400078e3cff */
[----:B------:R-:W-:Y:S02]  /*161e0*/  SEL R3, R2, RZ, P1 ;  /* 0x000000ff02037207 */ /* 0x000fe40000800000 */
[----:B------:R-:W-:-:S03]  /*161f0*/  SHF.L.U32 R2, R6, 0x1f, RZ ;  /* 0x0000001f06027819 */ /* 0x000fc600000006ff */
[----:B------:R-:W-:Y:S01]  /*16200*/  IMAD R7, R3, 0x8, R0 ;  /* 0x0000000803077824 */ /* 0x000fe200078e0200 */
[----:B0-----:R-:W-:Y:S06]  /*16210*/  @!P0 BRA `(.L_x_1237) ;  /* 0x0000002400148947 */ /* 0x001fec0003800000 */
.L_x_1310:
[----:B------:R-:W0:Y:S01]  /*16220*/  LDL.LU R6, [R1+0x10] ;  /* 0x0000100001067983 */ /* 0x000e220000300800 */
[----:B------:R-:W1:Y:S01]  /*16230*/  SYNCS.PHASECHK.TRANS64.TRYWAIT P0, [R7+URZ], R2 ;  /* 0x00000002070075a7 */ /* 0x000e62000800017f */
[----:B------:R-:W-:-:S04]  /*16240*/  VIADD R0, R9, 0x38860 ;  /* 0x0003886009007836 */ /* 0x000fc80000000000 */
[----:B0-----:R-:W-:Y:S01]  /*16250*/  IMAD R5, R6, 0x8, R0 ;  /* 0x0000000806057824 */ /* 0x001fe200078e0200 */
[----:B-1----:R-:W-:Y:S06]  /*16260*/  @!P0 BRA `(.L_x_1238) ;  /* 0x0000002400148947 */ /* 0x002fec0003800000 */
.L_x_1311:
[----:B------:R-:W1:Y:S02]  /*16270*/  SYNCS.PHASECHK.TRANS64.TRYWAIT P0, [R5+URZ], R4 ;  /* 0x00000004050075a7 */ /* 0x000e64000800017f */
[----:B-1----:R-:W-:Y:S05]  /*16280*/  @!P0 BRA `(.L_x_1239) ;  /* 0x0000002400208947 */ /* 0x002fea0003800000 */
.L_x_1312:
[----:B------:R-:W-:-:S07]  /*16290*/  IMAD R3, R3, 0x8, R0 ;  /* 0x0000000803037824 */ /* 0x000fce00078e0200 */
.L_x_1240:
[----:B--2---:R2:W3:Y:S02]  /*162a0*/  SYNCS.PHASECHK.TRANS64.TRYWAIT P0, [R3+URZ], R2 ;  /* 0x00000002030075a7 */ /* 0x0044e4000800017f */
[----:B---3--:R-:W-:Y:S05]  /*162b0*/  @!P0 NANOSLEEP.SYNCS 0x989680 ;  /* 0x009896800000895d */ /* 0x008fea0003900000 */
[----:B------:R-:W3:Y:S02]  /*162c0*/  @!P0 SYNCS.PHASECHK.TRANS64 P0, [R3+URZ], R2 ;  /* 0x00000002030085a7 */ /* 0x000ee4000800007f */
[----:B---3--:R-:W-:Y:S05]  /*162d0*/  @!P0 BRA `(.L_x_1240) ;  /* 0xfffffffc00f08947 */ /* 0x008fea000383ffff */
.L_x_1235:
[----:B------:R-:W-:Y:S05]  /*162e0*/  BSYNC B0 ;  /* 0x0000000000007941 */ /* 0x000fea0003800000 */
.L_x_1234:
[----:B------:R-:W-:Y:S05]  /*162f0*/  EXIT ;  /* 0x000000000000794d */ /* 0x000fea0003800000 */
.L_x_1063:
[----:B0-----:R-:W-:-:S04]  /*16300*/  IMAD.U32 R0, RZ, RZ, UR41 ;  /* 0x00000029ff007e24 */ /* 0x001fc8000f8e00ff */
[----:B------:R0:W1:Y:S03]  /*16310*/  SYNCS.PHASECHK.TRANS64.TRYWAIT P1, [R0+URZ+0x38800], R3 ;  /* 0x03880003000075a7 */ /* 0x000066000802017f */
[----:B-1----:R-:W-:Y:S05]  /*16320*/  @!P1 NANOSLEEP.SYNCS 0x989680 ;  /* 0x009896800000995d */ /* 0x002fea0003900000 */
[----:B------:R-:W1:Y:S02]  /*16330*/  @!P1 SYNCS.PHASECHK.TRANS64 P1, [R0+URZ+0x38800], R3 ;  /* 0x03880003000095a7 */ /* 0x000e64000802007f */
[----:B-1----:R-:W-:Y:S05]  /*16340*/  @!P1 BRA `(.L_x_1063) ;  /* 0xfffffffc00ec9947 */ /* 0x002fea000383ffff */
[----:B------:R-:W-:Y:S05]  /*16350*/  BRA `(.L_x_1241) ;  /* 0xfffffed800907947 */ /* 0x000fea000383ffff */
.L_x_1067:
[----:B--2---:R2:W3:Y:S02]  /*16360*/  SYNCS.PHASECHK.TRANS64.TRYWAIT P1, [R6+URZ+0x38830], R5 ;  /* 0x03883005060075a7 */ /* 0x0044e4000802017f */
[----:B---3--:R-:W-:Y:S05]  /*16370*/  @!P1 NANOSLEEP.SYNCS 0x989680 ;  /* 0x009896800000995d */ /* 0x008fea0003900000 */
[----:B------:R-:W3:Y:S02]  /*16380*/  @!P1 SYNCS.PHASECHK.TRANS64 P1, [R6+URZ+0x38830], R5 ;  /* 0x03883005060095a7 */ /* 0x000ee4000802007f */
[----:B---3--:R-:W-:Y:S05]  /*16390*/  @!P1 BRA `(.L_x_1067) ;  /* 0xfffffffc00f09947 */ /* 0x008fea000383ffff */
[----:B------:R-:W-:Y:S05]  /*163a0*/  BRA `(.L_x_1066) ;  /* 0xfffffed800ac7947 */ /* 0x000fea000383ffff */
.L_x_1068:
[----:B0-----:R-:W-:-:S04]  /*163b0*/  IMAD.U32 R4, RZ, RZ, UR41 ;  /* 0x00000029ff047e24 */ /* 0x001fc8000f8e00ff */
[----:B------:R0:W3:Y:S03]  /*163c0*/  SYNCS.PHASECHK.TRANS64.TRYWAIT P1, [R4+URZ+0x38810], R3 ;  /* 0x03881003040075a7 */ /* 0x0000e6000802017f */
[----:B---3--:R-:W-:Y:S05]  /*163d0*/  @!P1 NANOSLEEP.SYNCS 0x989680 ;  /* 0x009896800000995d */ /* 0x008fea0003900000 */
[----:B------:R-:W3:Y:S02]  /*163e0*/  @!P1 SYNCS.PHASECHK.TRANS64 P1, [R4+URZ+0x38810], R3 ;  /* 0x03881003040095a7 */ /* 0x000ee4000802007f */
[----:B---3--:R-:W-:Y:S05]  /*163f0*/  @!P1 BRA `(.L_x_1068) ;  /* 0xfffffffc00ec9947 */ /* 0x008fea000383ffff */
[----:B------:R-:W-:Y:S05]  /*16400*/  BRA `(.L_x_1242) ;  /* 0xfffffedc00347947 */ /* 0x000fea000383ffff */
.L_x_1072:
[----:B----4-:R4:W0:Y:S02]  /*16410*/  SYNCS.PHASECHK.TRANS64.TRYWAIT P1, [R6+URZ+0x38850], R5 ;  /* 0x03885005060075a7 */ /* 0x010824000802017f */
[----:B0-----:R-:W-:Y:S05]  /*16420*/  @!P1 NANOSLEEP.SYNCS 0x989680 ;  /* 0x009896800000995d */ /* 0x001fea0003900000 */
[----:B------:R-:W0:Y:S02]  /*16430*/  @!P1 SYNCS.PHASECHK.TRANS64 P1, [R6+URZ+0x38850], R5 ;  /* 0x03885005060095a7 */ /* 0x000e24000802007f */
[----:B0-----:R-:W-:Y:S05]  /*16440*/  @!P1 BRA `(.L_x_1072) ;  /* 0xfffffffc00f09947 */ /* 0x001fea000383ffff */
[----:B------:R-:W-:Y:S05]  /*16450*/  BRA `(.L_x_1071) ;  /* 0xfffffedc00407947 */ /* 0x000fea000383ffff */
.L_x_1077:
[----:B-1----:R-:W-:-:S04]  /*16460*/  IMAD.U32 R5, RZ, RZ, UR5 ;  /* 0x00000005ff057e24 */ /* 0x002fc8000f8e00ff */
[----:B------:R1:W2:Y:S03]  /*16470*/  SYNCS.PHASECHK.TRANS64.TRYWAIT P3, [R5+URZ+0x38830], R4 ;  /* 0x03883004050075a7 */ /* 0x0002a6000806017f */
[----:B--2---:R-:W-:Y:S05]  /*16480*/  @!P3 NANOSLEEP.SYNCS 0x989680 ;  /* 0x009896800000b95d */ /* 0x004fea0003900000 */
[----:B------:R-:W2:Y:S02]  /*16490*/  @!P3 SYNCS.PHASECHK.TRANS64 P3, [R5+URZ+0x38830], R4 ;  /* 0x038830040500b5a7 */ /* 0x000ea4000806007f */
[----:B--2---:R-:W-:Y:S05]  /*164a0*/  @!P3 BRA `(.L_x_1077) ;  /* 0xfffffffc00ecb947 */ /* 0x004fea000383ffff */
[----:B------:R-:W-:Y:S05]  /*164b0*/  BRA `(.L_x_1076) ;  /* 0xfffffefc00cc7947 */ /* 0x000fea000383ffff */
.L_x_1081:
[----:B-1----:R-:W-:-:S04]  /*164c0*/  IMAD.U32 R5, RZ, RZ, UR5 ;  /* 0x00000005ff057e24 */ /* 0x002fc8000f8e00ff */
[----:B------:R1:W3:Y:S03]  /*164d0*/  SYNCS.PHASECHK.TRANS64.TRYWAIT P3, [R5+URZ+0x38850], R4 ;  /* 0x03885004050075a7 */ /* 0x0002e6000806017f */
[----:B---3--:R-:W-:Y:S05]  /*164e0*/  @!P3 NANOSLEEP.SYNCS 0x989680 ;  /* 0x009896800000b95d */ /* 0x008fea0003900000 */
[----:B------:R-:W3:Y:S02]  /*164f0*/  @!P3 SYNCS.PHASECHK.TRANS64 P3, [R5+URZ+0x38850], R4 ;  /* 0x038850040500b5a7 */ /* 0x000ee4000806007f */
[----:B---3--:R-:W-:Y:S05]  /*16500*/  @!P3 BRA `(.L_x_1081) ;  /* 0xfffffffc00ecb947 */ /* 0x008fea000383ffff */
[----:B------:R-:W-:Y:S05]  /*16510*/  BRA `(.L_x_1080) ;  /* 0xffffff0000487947 */ /* 0x000fea000383ffff */
.L_x_1120:
[----:B------:R-:W2:Y:S01]  /*16520*/  S2R R4, SR_TID.X ;  /* 0x0000000000047919 */ /* 0x000ea20000002100 */
[----:B------:R-:W-:Y:S01]  /*16530*/  BSSY B0, `(.L_x_1243) ;  /* 0x000000a000007945 */ /* 0x000fe20003800000 */
[----:B------:R-:W-:Y:S02]  /*16540*/  IMAD.MOV.U32 R12, RZ, RZ, RZ ;  /* 0x000000ffff0c7224 */ /* 0x000fe400078e00ff */
[----:B0-----:R-:W-:Y:S02]  /*16550*/  IMAD.MOV.U32 R11, RZ, RZ, 0x1f ;  /* 0x0000001fff0b7424 */ /* 0x001fe400078e00ff */
[----:B------:R-:W-:Y:S01]  /*16560*/  IMAD.MOV.U32 R15, RZ, RZ, -0x1 ;  /* 0xffffffffff0f7424 */ /* 0x000fe200078e00ff */
[----:B--2---:R-:W-:-:S04]  /*16570*/  SHF.R.U32.HI R4, RZ, 0x5, R4 ;  /* 0x00000005ff047819 */ /* 0x004fc80000011604 */
[----:B------:R-:W-:-:S05]  /*16580*/  LOP3.LUT R4, R4, 0x3, RZ, 0xc0, !PT ;  /* 0x0000000304047812 */ /* 0x000fca00078ec0ff */
[----:B------:R-:W-:-:S07]  /*16590*/  IMAD.MOV.U32 R13, RZ, RZ, R4 ;  /* 0x000000ffff0d7224 */ /* 0x000fce00078e0004 */
[----:B-1----:R-:W-:Y:S05]  /*165a0*/  WARPSYNC.COLLECTIVE R15, `(.L_x_1244) ;  /* 0x000000000f087348 */ /* 0x002fea0003c00000 */
[----:B------:R0:W2:Y:S02]  /*165b0*/  SHFL.IDX P6, R14, R13, R12, R11 ;  /* 0x0000000c0d0e7389 */ /* 0x0000a400000c000b */
[----:B012---:R-:W-:Y:S01]  /*165c0*/  ENDCOLLECTIVE ;  /* 0x000000000000791b */ /* 0x007fe20003800000 */
.L_x_1244:
[----:B------:R-:W-:Y:S05]  /*165d0*/  BSYNC B0 ;  /* 0x0000000000007941 */ /* 0x000fea0003800000 */
.L_x_1243:
[----:B------:R-:W-:Y:S05]  /*165e0*/  BRA `(.L_x_1245) ;  /* 0xffffff9400c87947 */ /* 0x000fea000383ffff */
.L_x_1122:
[----:B------:R-:W-:Y:S01]  /*165f0*/  BSSY B0, `(.L_x_1246) ;  /* 0x0000006000007945 */ /* 0x000fe20003800000 */
[----:B------:R-:W-:-:S07]  /*16600*/  IMAD.MOV.U32 R15, RZ, RZ, -0x1 ;  /* 0xffffffffff0f7424 */ /* 0x000fce00078e00ff */
[----:B012---:R-:W-:Y:S05]  /*16610*/  WARPSYNC.COLLECTIVE R15, `(.L_x_1247) ;  /* 0x000000000f0c7348 */ /* 0x007fea0003c00000 */
[----:B------:R-:W-:Y:S02]  /*16620*/  ELECT P6, UR62, PT ;  /* 0x00000000003e782f */ /* 0x000fe400038c0000 */
[----:B------:R-:W-:Y:S01]  /*16630*/  MOV R14, UR62 ;  /* 0x0000003e000e7c02 */ /* 0x000fe20008000f00 */
[----:B012---:R-:W-:Y:S10]  /*16640*/  ENDCOLLECTIVE ;  /* 0x000000000000791b */ /* 0x007ff40003800000 */
.L_x_1247:
[----:B------:R-:W-:Y:S05]  /*16650*/  BSYNC B0 ;  /* 0x0000000000007941 */ /* 0x000fea0003800000 */
.L_x_1246:
[----:B------:R-:W-:Y:S05]  /*16660*/  BRA `(.L_x_1248) ;  /* 0xffffff9400cc7947 */ /* 0x000fea000383ffff */
.L_x_1124:
[----:B---3--:R3:W4:Y:S02]  /*16670*/  SYNCS.PHASECHK.TRANS64.TRYWAIT P0, [R0+URZ+0x38840], R2 ;  /* 0x03884002000075a7 */ /* 0x008724000800017f */
[----:B----4-:R-:W-:Y:S05]  /*16680*/  @!P0 NANOSLEEP.SYNCS 0x989680 ;  /* 0x009896800000895d */ /* 0x010fea0003900000 */
[----:B------:R-:W4:Y:S02]  /*16690*/  @!P0 SYNCS.PHASECHK.TRANS64 P0, [R0+URZ+0x38840], R2 ;  /* 0x03884002000085a7 */ /* 0x000f24000800007f */
[----:B----4-:R-:W-:Y:S05]  /*166a0*/  @!P0 BRA `(.L_x_1124) ;  /* 0xfffffffc00f08947 */ /* 0x010fea000383ffff */
[----:B------:R-:W-:Y:S05]  /*166b0*/  BRA `(.L_x_1249) ;  /* 0xffffff9800307947 */ /* 0x000fea000383ffff */
.L_x_1128:
[----:B------:R0:W5:Y:S01]  /*166c0*/  LDL R0, [R1+0x38] ;  /* 0x0000380001007983 */ /* 0x0001620000100800 */
[----:B------:R-:W-:Y:S02]  /*166d0*/  IMAD.MOV.U32 R13, RZ, RZ, R2 ;  /* 0x000000ffff0d7224 */ /* 0x000fe400078e0002 */
[----:B------:R-:W-:Y:S01]  /*166e0*/  IMAD.MOV.U32 R12, RZ, RZ, RZ ;  /* 0x000000ffff0c7224 */ /* 0x000fe200078e00ff */
[----:B------:R-:W1:Y:S01]  /*166f0*/  S2R R6, SR_TID.X ;  /* 0x0000000000067919 */ /* 0x000e620000002100 */
[----:B------:R-:W-:Y:S02]  /*16700*/  IMAD.MOV.U32 R11, RZ, RZ, 0x181f ;  /* 0x0000181fff0b7424 */ /* 0x000fe400078e00ff */
[----:B------:R-:W-:-:S07]  /*16710*/  IMAD.MOV.U32 R15, RZ, RZ, -0x1 ;  /* 0xffffffffff0f7424 */ /* 0x000fce00078e00ff */
[----:B01---5:R-:W-:Y:S05]  /*16720*/  WARPSYNC.COLLECTIVE R15, `(.L_x_1250) ;  /* 0x000000000f087348 */ /* 0x023fea0003c00000 */
[----:B------:R2:W3:Y:S02]  /*16730*/  SHFL.IDX P6, R14, R13, R12, R11 ;  /* 0x0000000c0d0e7389 */ /* 0x0004e400000c000b */
[----:B0123-5:R-:W-:Y:S01]  /*16740*/  ENDCOLLECTIVE ;  /* 0x000000000000791b */ /* 0x02ffe20003800000 */
.L_x_1250:
[----:B------:R-:W-:Y:S02]  /*16750*/  IMAD.MOV.U32 R13, RZ, RZ, R3 ;  /* 0x000000ffff0d7224 */ /* 0x000fe400078e0003 */
[----:B------:R-:W-:Y:S01]  /*16760*/  IMAD.MOV.U32 R4, RZ, RZ, R14 ;  /* 0x000000ffff047224 */ /* 0x000fe200078e000e */
[----:B------:R-:W-:-:S07]  /*16770*/  LOP3.LUT R6, R6, 0x7f, RZ, 0xc0, !PT ;  /* 0x0000007f06067812 */ /* 0x000fce00078ec0ff */
[----:B------:R-:W-:Y:S05]  /*16780*/  WARPSYNC.COLLECTIVE R15, `(.L_x_1251) ;  /* 0x000000000f087348 */ /* 0x000fea0003c00000 */
[----:B------:R0:W1:Y:S02]  /*16790*/  SHFL.IDX P6, R14, R13, R12, R11 ;  /* 0x0000000c0d0e7389 */ /* 0x00006400000c000b */
[----:B01----:R-:W-:Y:S01]  /*167a0*/  ENDCOLLECTIVE ;  /* 0x000000000000791b */ /* 0x003fe20003800000 */
.L_x_1251:
[----:B------:R-:W-:-:S05]  /*167b0*/  SHF.R.U32.HI R6, RZ, 0x3, R6 ;  /* 0x00000003ff067819 */ /* 0x000fca0000011606 */
[----:B------:R-:W-:-:S05]  /*167c0*/  IMAD R10, R10, 0x40, R6 ;  /* 0x000000400a0a7824 */ /* 0x000fca00078e0206 */
[----:B------:R0:W-:Y:S01]  /*167d0*/  STL [R1+0x4], R10 ;  /* 0x0000040a01007387 */ /* 0x0001e20000100800 */
[----:B------:R-:W-:Y:S02]  /*167e0*/  IMAD.MOV.U32 R13, RZ, RZ, R2 ;  /* 0x000000ffff0d7224 */ /* 0x000fe400078e0002 */
[----:B------:R-:W-:Y:S02]  /*167f0*/  IMAD.MOV.U32 R12, RZ, RZ, 0x1 ;  /* 0x00000001ff0c7424 */ /* 0x000fe400078e00ff */
[----:B------:R-:W-:-:S07]  /*16800*/  IMAD.MOV.U32 R5, RZ, RZ, R14 ;  /* 0x000000ffff057224 */ /* 0x000fce00078e000e */
[----:B0-----:R-:W-:Y:S05]  /*16810*/  WARPSYNC.COLLECTIVE R15, `(.L_x_1252) ;  /* 0x000000000f087348 */ /* 0x001fea0003c00000 */
[----:B------:R1:W2:Y:S02]  /*16820*/  SHFL.IDX P6, R14, R13, R12, R11 ;  /* 0x0000000c0d0e7389 */ /* 0x0002a400000c000b */
[----:B012---:R-:W-:Y:S01]  /*16830*/  ENDCOLLECTIVE ;  /* 0x000000000000791b */ /* 0x007fe20003800000 */
.L_x_1252:
[----:B------:R-:W-:Y:S02]  /*16840*/  IMAD.MOV.U32 R13, RZ, RZ, R3 ;  /* 0x000000ffff0d7224 */ /* 0x000fe400078e0003 */
[----:B------:R-:W-:-:S07]  /*16850*/  IMAD.MOV.U32 R6, RZ, RZ, R14 ;  /* 0x000000ffff067224 */ /* 0x000fce00078e000e */
[----:B------:R-:W-:Y:S05]  /*16860*/  WARPSYNC.COLLECTIVE R15, `(.L_x_1253) ;  /* 0x000000000f087348 */ /* 0x000fea0003c00000 */
[----:B------:R0:W1:Y:S02]  /*16870*/  SHFL.IDX P6, R14, R13, R12, R11 ;  /* 0x0000000c0d0e7389 */ /* 0x00006400000c000b */
[----:B01----:R-:W-:Y:S01]  /*16880*/  ENDCOLLECTIVE ;  /* 0x000000000000791b */ /* 0x003fe20003800000 */
.L_x_1253:
[----:B------:R-:W-:Y:S02]  /*16890*/  IMAD.MOV.U32 R13, RZ, RZ, R2 ;  /* 0x000000ffff0d7224 */ /* 0x000fe400078e0002 */
[----:B------:R-:W-:Y:S02]  /*168a0*/  IMAD.MOV.U32 R12, RZ, RZ, 0x2 ;  /* 0x00000002ff0c7424 */ /* 0x000fe400078e00ff */
[----:B------:R-:W-:Y:S02]  /*168b0*/  IMAD R0, R0, R7, RZ ;  /* 0x0000000700007224 */ /* 0x000fe400078e02ff */
[----:B------:R-:W-:-:S03]  /*168c0*/  VIADD R7, R10, 0x10 ;  /* 0x000000100a077836 */ /* 0x000fc60000000000 */
[----:B------:R-:W-:Y:S02]  /*168d0*/  ISETP.GE.AND P1, PT, R10, R0, PT ;  /* 0x000000000a00720c */ /* 0x000fe40003f26270 */
[----:B------:R0:W-:Y:S11]  /*168e0*/  STL [R1+0x50], R7 ;  /* 0x0000500701007387 */ /* 0x0001f60000100800 */
        /* <DEDUP_REMOVED lines=8> */
[----:B------:R1:W-:Y:S01]  /*16970*/  @!P1 LDGSTS.E.BYPASS.LTC128B.128 [R8+0x20400], desc[UR38][R4.64], !P0 ;  /* 0x2040000004089fae */ /* 0x0003e2000c101d66 */
[----:B------:R-:W-:Y:S01]  /*16980*/  ISETP.GE.AND P1, PT, R7, R0, PT ;  /* 0x000000000700720c */ /* 0x000fe20003f26270 */
[----:B0-----:R-:W-:-:S05]  /*16990*/  VIADD R7, R10, 0x20 ;  /* 0x000000200a077836 */ /* 0x001fca0000000000 */
[----:B------:R0:W-:Y:S01]  /*169a0*/  STL [R1+0x5c], R7 ;  /* 0x00005c0701007387 */ /* 0x0001e20000100800 */
[----:B-1----:R-:W-:-:S07]  /*169b0*/  IMAD.MOV.U32 R4, RZ, RZ, R14 ;  /* 0x000000ffff047224 */ /* 0x002fce00078e000e */
[----:B0-----:R-:W-:Y:S05]  /*169c0*/  WARPSYNC.COLLECTIVE R15, `(.L_x_1254) ;  /* 0x000000000f087348 */ /* 0x001fea0003c00000 */
[----:B------:R1:W2:Y:S02]  /*169d0*/  SHFL.IDX P6, R14, R13, R12, R11 ;  /* 0x0000000c0d0e7389 */ /* 0x0002a400000c000b */
[----:B012---:R-:W-:Y:S01]  /*169e0*/  ENDCOLLECTIVE ;  /* 0x000000000000791b */ /* 0x007fe20003800000 */
.L_x_1254:
[----:B------:R-:W-:-:S05]  /*169f0*/  @!P1 LEA R5, P2, R9, R4, 0x1 ;  /* 0x0000000409059211 */ /* 0x000fca00078408ff */
[----:B------:R-:W-:-:S05]  /*16a00*/  @!P1 IMAD.X R4, RZ, RZ, R6, P2 ;  /* 0x000000ffff049224 */ /* 0x000fca00010e0606 */
[----:B------:R-:W-:Y:S01]  /*16a10*/  @!P1 LOP3.LUT R5, R5, R4, RZ, 0x3c, !PT ;  /* 0x0000000405059212 */ /* 0x000fe200078e3cff */
[----:B------:R-:W-:-:S03]  /*16a20*/  IMAD.MOV.U32 R13, RZ, RZ, R3 ;  /* 0x000000ffff0d7224 */ /* 0x000fc600078e0003 */
[----:B------:R-:W-:-:S04]  /*16a30*/  @!P1 LOP3.LUT R4, R5, R4, RZ, 0x3c, !PT ;  /* 0x0000000405049212 */ /* 0x000fc800078e3cff */
[----:B------:R-:W-:Y:S01]  /*16a40*/  @!P1 LOP3.LUT R5, R5, R4, RZ, 0x3c, !PT ;  /* 0x0000000405059212 */ /* 0x000fe200078e3cff */
[----:B------:R-:W-:-:S07]  /*16a50*/  IMAD.MOV.U32 R6, RZ, RZ, R14 ;  /* 0x000000ffff067224 */ /* 0x000fce00078e000e */
[----:B------:R-:W-:Y:S05]  /*16a60*/  WARPSYNC.COLLECTIVE R15, `(.L_x_1255) ;  /* 0x000000000f087348 */ /* 0x000fea0003c00000 */
[----:B------:R0:W1:Y:S02]  /*16a70*/  SHFL.IDX P6, R14, R13, R12, R11 ;  /* 0x0000000c0d0e7389 */ /* 0x00006400000c000b */
[----:B01----:R-:W-:Y:S01]  /*16a80*/  ENDCOLLECTIVE ;  /* 0x000000000000791b */ /* 0x003fe20003800000 */
.L_x_1255:
[----:B------:R-:W-:Y:S01]  /*16a90*/  @!PT LDS RZ, [RZ] ;  /* 0x00000000fffff984 */ /* 0x000fe20000000800 */
[----:B------:R-:W-:Y:S01]  /*16aa0*/  @!PT LDS RZ, [RZ] ;  /* 0x00000000fffff984 */ /* 0x000fe20000000800 */
[----:B------:R-:W-:Y:S01]  /*16ab0*/  @!PT LDS RZ, [RZ] ;  /* 0x00000000fffff984 */ /* 0x000fe20000000800 */
[----:B------:R0:W-:Y:S01]  /*16ac0*/  @!P1 LDGSTS.E.BYPASS.LTC128B.128 [R8+0x20c00], desc[UR38][R4.64], !P0 ;  /* 0x20c0000004089fae */ /* 0x0001e2000c101d66 */
[----:B------:R-:W-:Y:S01]  /*16ad0*/  ISETP.GE.AND P1, PT, R7, R0, PT ;  /* 0x000000000700720c */ /* 0x000fe20003f26270 */
[----:B------:R-:W-:Y:S02]  /*16ae0*/  IMAD.MOV.U32 R13, RZ, RZ, R2 ;  /* 0x000000ffff0d7224 */ /* 0x000fe400078e0002 */
[----:B------:R-:W-:Y:S02]  /*16af0*/  IMAD.MOV.U32 R12, RZ, RZ, 0x3 ;  /* 0x00000003ff0c7424 */ /* 0x000fe400078e00ff */
[----:B0-----:R-:W-:-:S08]  /*16b00*/  IMAD.MOV.U32 R4, RZ, RZ, R14 ;  /* 0x000000ffff047224 */ /* 0x001fd000078e000e */
[----:B------:R-:W-:Y:S05]  /*16b10*/  WARPSYNC.COLLECTIVE R15, `(.L_x_1256) ;  /* 0x000000000f087348 */ /* 0x000fea0003c00000 */
[----:B------:R0:W1:Y:S02]  /*16b20*/  SHFL.IDX P6, R14, R13, R12, R11 ;  /* 0x0000000c0d0e7389 */ /* 0x00006400000c000b */
[----:B01----:R-:W-:Y:S01]  /*16b30*/  ENDCOLLECTIVE ;  /* 0x000000000000791b */ /* 0x003fe20003800000 */
.L_x_1256:
        /* <DEDUP_REMOVED lines=9> */
[----:B------:R0:W-:Y:S02]  /*16bd0*/  @!P1 LDGSTS.E.BYPASS.LTC128B.128 [R8+0x21400], desc[UR38][R4.64], !P0 ;  /* 0x2140000004089fae */ /* 0x0001e4000c101d66 */
[----:B0-----:R-:W-:-:S07]  /*16be0*/  IMAD.MOV.U32 R4, RZ, RZ, R14 ;  /* 0x000000ffff047224 */ /* 0x001fce00078e000e */
[----:B------:R-:W-:Y:S05]  /*16bf0*/  WARPSYNC.COLLECTIVE R15, `(.L_x_1257) ;  /* 0x000000000f087348 */ /* 0x000fea0003c00000 */
[----:B------:R0:W1:Y:S02]  /*16c00*/  SHFL.IDX P6, R14, R13, R12, R11 ;  /* 0x0000000c0d0e7389 */ /* 0x00006400000c000b */
[----:B01----:R-:W-:Y:S01]  /*16c10*/  ENDCOLLECTIVE ;  /* 0x000000000000791b */ /* 0x003fe20003800000 */
.L_x_1257:
[----:B------:R-:W-:Y:S01]  /*16c20*/  IMAD.MOV.U32 R3, RZ, RZ, R14 ;  /* 0x000000ffff037224 */ /* 0x000fe200078e000e */
[----:B------:R-:W-:Y:S06]  /*16c30*/  BRA `(.L_x_1258) ;  /* 0xffffff9c006c7947 */ /* 0x000fec000383ffff */
.L_x_1132:
[----:B------:R-:W2:Y:S04]  /*16c40*/  LDL.LU R12, [R1+0x38] ;  /* 0x00003800010c7983 */ /* 0x000ea80000300800 */
[----:B------:R-:W3:Y:S04]  /*16c50*/  LDL.LU R11, [R1+0x4] ;  /* 0x00000400010b7983 */ /* 0x000ee80000300800 */
[----:B------:R-:W4:Y:S04]  /*16c60*/  LDL.LU R9, [R1+0x50] ;  /* 0x0000500001097983 */ /* 0x000f280000300800 */
[----:B------:R-:W5:Y:S01]  /*16c70*/  LDL.LU R8, [R1+0x5c] ;  /* 0x00005c0001087983 */ /* 0x000f620000300800 */
[----:B------:R-:W-:Y:S01]  /*16c80*/  LOP3.LUT R19, R19, 0xffffffdf, RZ, 0xc0, !PT ;  /* 0xffffffdf13137812 */ /* 0x000fe200078ec0ff */
[----:B------:R-:W-:Y:S01]  /*16c90*/  BSSY B0, `(.L_x_1259) ;  /* 0x0000015000007945 */ /* 0x000fe20003800000 */
[----:B------:R-:W-:-:S02]  /*16ca0*/  IMAD.MOV.U32 R13, RZ, RZ, R4 ;  /* 0x000000ffff0d7224 */ /* 0x000fc400078e0004 */
[----:B------:R-:W-:Y:S02]  /*16cb0*/  IMAD.MOV.U32 R15, RZ, RZ, -0x1 ;  /* 0xffffffffff0f7424 */ /* 0x000fe400078e00ff */
[----:B--2---:R-:W-:Y:S02]  /*16cc0*/  IMAD R7, R12, R7, RZ ;  /* 0x000000070c077224 */ /* 0x004fe400078e02ff */
[----:B------:R-:W-:-:S03]  /*16cd0*/  IMAD.MOV.U32 R12, RZ, RZ, RZ ;  /* 0x000000ffff0c7224 */ /* 0x000fc600078e00ff */
[-C--:B---3--:R-:W-:Y:S01]  /*16ce0*/  ISETP.GE.AND P2, PT, R11, R7.reuse, PT ;  /* 0x000000070b00720c */ /* 0x088fe20003f46270 */
[----:B------:R-:W-:Y:S01]  /*16cf0*/  IMAD.MOV.U32 R11, RZ, RZ, 0x181f ;  /* 0x0000181fff0b7424 */ /* 0x000fe200078e00ff */
[-C--:B----4-:R-:W-:Y:S02]  /*16d00*/  ISETP.GE.AND P3, PT, R9, R7.reuse, PT ;  /* 0x000000070900720c */ /* 0x090fe40003f66270 */
[----:B-----5:R-:W-:-:S09]  /*16d10*/  ISETP.GE.AND P4, PT, R8, R7, PT ;  /* 0x000000070800720c */ /* 0x020fd20003f86270 */
[----:B------:R-:W-:-:S04]  /*16d20*/  @!P2 LOP3.LUT R2, R5, 0x40, RZ, 0xc0, !PT ;  /* 0x000000400502a812 */ /* 0x000fc800078ec0ff */
[----:B------:R-:W-:-:S04]  /*16d30*/  @!P2 SHF.R.U32.HI R2, RZ, 0x2, R2 ;  /* 0x00000002ff02a819 */ /* 0x000fc80000011602 */
[----:B------:R-:W-:Y:S02]  /*16d40*/  @!P2 ISETP.NE.U32.AND P6, PT, R2, RZ, PT ;  /* 0x000000ff0200a20c */ /* 0x000fe40003fc5070 */
[----:B------:R-:W-:-:S04]  /*16d50*/  @!P2 LOP3.LUT R2, R6, 0x80, RZ, 0xc0, !PT ;  /* 0x000000800602a812 */ /* 0x000fc800078ec0ff */
[----:B------:R-:W-:-:S07]  /*16d60*/  @!P2 SHF.R.U32.HI R2, RZ, 0x3, R2 ;  /* 0x00000003ff02a819 */ /* 0x000fce0000011602 */
[----:B------:R-:W-:Y:S02]  /*16d70*/  @P6 LOP3.LUT R19, R19, 0x20, RZ, 0xfc, !PT ;  /* 0x0000002013136812 */ /* 0x000fe400078efcff */
[----:B------:R-:W-:Y:S02]  /*16d80*/  @!P2 ISETP.NE.U32.AND P6, PT, R2, RZ, PT ;  /* 0x000000ff0200a20c */ /* 0x000fe40003fc5070 */
[----:B------:R-:W-:-:S11]  /*16d90*/  LOP3.LUT R19, R19, 0xffffffef, RZ, 0xc0, !PT ;  /* 0xffffffef13137812 */ /* 0x000fd600078ec0ff */
[----:B------:R-:W-:-:S07]  /*16da0*/  @P6 LOP3.LUT R19, R19, 0x10, RZ, 0xfc, !PT ;  /* 0x0000001013136812 */ /* 0x000fce00078efcff */
[----:B------:R-:W-:Y:S05]  /*16db0*/  WARPSYNC.COLLECTIVE R15, `(.L_x_1260) ;  /* 0x000000000f087348 */ /* 0x000fea0003c00000 */
[----:B------:R0:W1:Y:S02]  /*16dc0*/  SHFL.IDX P6, R14, R13, R12, R11 ;  /* 0x0000000c0d0e7389 */ /* 0x00006400000c000b */
[----:B01----:R-:W-:Y:S01]  /*16dd0*/  ENDCOLLECTIVE ;  /* 0x000000000000791b */ /* 0x003fe20003800000 */
.L_x_1260:
[----:B------:R-:W-:Y:S05]  /*16de0*/  BSYNC B0 ;  /* 0x0000000000007941 */ /* 0x000fea0003800000 */
.L_x_1259:
[----:B------:R0:W-:Y:S04]  /*16df0*/  STL [R1+0x74], R7 ;  /* 0x0000740701007387 */ /* 0x0001e80000100800 */
[----:B0-----:R0:W5:Y:S01]  /*16e00*/  LDL R7, [R1+0x14] ;  /* 0x0000140001077983 */ /* 0x0011620000100800 */
[----:B------:R-:W-:Y:S01]  /*16e10*/  IMAD.MOV.U32 R13, RZ, RZ, R0 ;  /* 0x000000ffff0d7224 */ /* 0x000fe200078e0000 */
[----:B------:R-:W-:Y:S01]  /*16e20*/  LOP3.LUT R19, R19, 0xffff7fff, RZ, 0xc0, !PT ;  /* 0xffff7fff13137812 */ /* 0x000fe200078ec0ff */
[----:B------:R-:W-:Y:S02]  /*16e30*/  IMAD.MOV.U32 R12, RZ, RZ, RZ ;  /* 0x000000ffff0c7224 */ /* 0x000fe400078e00ff */
[----:B------:R-:W-:Y:S01]  /*16e40*/  IMAD.MOV.U32 R11, RZ, RZ, 0x181f ;  /* 0x0000181fff0b7424 */ /* 0x000fe200078e00ff */
[----:B------:R-:W-:Y:S01]  /*16e50*/  @P0 LOP3.LUT R19, R19, 0x8000, RZ, 0xfc, !PT ;  /* 0x0000800013130812 */ /* 0x000fe200078efcff */
[----:B------:R-:W-:-:S02]  /*16e60*/  IMAD.MOV.U32 R15, RZ, RZ, -0x1 ;  /* 0xffffffffff0f7424 */ /* 0x000fc400078e00ff */
[----:B------:R-:W-:Y:S01]  /*16e70*/  IMAD.MOV.U32 R2, RZ, RZ, R14 ;  /* 0x000000ffff027224 */ /* 0x000fe200078e000e */
[----:B0-----:R-:W-:-:S13]  /*16e80*/  LOP3.LUT P0, RZ, R19, 0x8, RZ, 0xc0, !PT ;  /* 0x0000000813ff7812 */ /* 0x001fda000780c0ff */
[----:B-----5:R-:W-:Y:S05]  /*16e90*/  WARPSYNC.COLLECTIVE R15, `(.L_x_1261) ;  /* 0x000000000f087348 */ /* 0x020fea0003c00000 */
[----:B------:R0:W1:Y:S02]  /*16ea0*/  SHFL.IDX P6, R14, R13, R12, R11 ;  /* 0x0000000c0d0e7389 */ /* 0x00006400000c000b */
[----:B01---5:R-:W-:Y:S01]  /*16eb0*/  ENDCOLLECTIVE ;  /* 0x000000000000791b */ /* 0x023fe20003800000 */
.L_x_1261:
[----:B------:R-:W-:-:S04]  /*16ec0*/  LOP3.LUT R19, R19, 0xffffbfff, RZ, 0xc0, !PT ;  /* 0xffffbfff13137812 */ /* 0x000fc800078ec0ff */
[----:B------:R-:W-:-:S04]  /*16ed0*/  @P1 LOP3.LUT R19, R19, 0x4000, RZ, 0xfc, !PT ;  /* 0x0000400013131812 */ /* 0x000fc800078efcff */
[C---:B------:R-:W-:Y:S02]  /*16ee0*/  LOP3.LUT P1, RZ, R19.reuse, 0x4, RZ, 0xc0, !PT ;  /* 0x0000000413ff7812 */ /* 0x040fe4000782c0ff */
[----:B------:R-:W-:Y:S01]  /*16ef0*/  LOP3.LUT R19, R19, 0xffffdfff, RZ, 0xc0, !PT ;  /* 0xffffdfff13137812 */ /* 0x000fe200078ec0ff */
[----:B------:R-:W-:-:S03]  /*16f00*/  IMAD.MOV.U32 R13, RZ, RZ, R4 ;  /* 0x000000ffff0d7224 */ /* 0x000fc600078e0004 */
[----:B------:R-:W-:Y:S01]  /*16f10*/  @P3 LOP3.LUT R19, R19, 0x2000, RZ, 0xfc, !PT ;  /* 0x0000200013133812 */ /* 0x000fe200078efcff */
[----:B------:R-:W-:-:S03]  /*16f20*/  IMAD.MOV.U32 R12, RZ, RZ, 0x1 ;  /* 0x00000001ff0c7424 */ /* 0x000fc600078e00ff */
[C---:B------:R-:W-:Y:S02]  /*16f30*/  LOP3.LUT P3, RZ, R19.reuse, 0x2, RZ, 0xc0, !PT ;  /* 0x0000000213ff7812 */ /* 0x040fe4000786c0ff */
[----:B------:R-:W-:Y:S01]  /*16f40*/  LOP3.LUT R19, R19, 0xfffffbff, RZ, 0xc0, !PT ;  /* 0xfffffbff13137812 */ /* 0x000fe200078ec0ff */
[----:B------:R-:W-:-:S03]  /*16f50*/  IMAD.MOV.U32 R3, RZ, RZ, R14 ;  /* 0x000000ffff037224 */ /* 0x000fc600078e000e */
[----:B------:R-:W-:Y:S02]  /*16f60*/  @P4 LOP3.LUT R19, R19, 0x400, RZ, 0xfc, !PT ;  /* 0x0000040013134812 */ /* 0x000fe400078efcff */
[----:B------:R-:W-:Y:S02]  /*16f70*/  @!P2 LEA R3, P6, R10, R3, 0x1 ;  /* 0x000000030a03a211 */ /* 0x000fe400078c08ff */
[----:B------:R-:W-:-:S03]  /*16f80*/  LOP3.LUT P4, RZ, R19, 0x10, RZ, 0xc0, !PT ;  /* 0x0000001013ff7812 */ /* 0x000fc6000788c0ff */
[----:B------:R-:W-:Y:S01]  /*16f90*/  @!P2 IMAD.X R2, RZ, RZ, R2, P6 ;  /* 0x000000ffff02a224 */ /* 0x000fe200030e0602 */
[----:B------:R-:W-:-:S04]  /*16fa0*/  LOP3.LUT P6, RZ, R19, 0x20, RZ, 0xc0, !PT ;  /* 0x0000002013ff7812 */ /* 0x000fc800078cc0ff */
[----:B------:R-:W-:-:S04]  /*16fb0*/  @!P2 LOP3.LUT R3, R3, R2, RZ, 0x3c, !PT ;  /* 0x000000020303a212 */ /* 0x000fc800078e3cff */
[----:B------:R-:W-:-:S04]  /*16fc0*/  @!P2 LOP3.LUT R2, R3, R2, RZ, 0x3c, !PT ;  /* 0x000000020302a212 */ /* 0x000fc800078e3cff */
[----:B------:R-:W-:-:S05]  /*16fd0*/  @!P2 LOP3.LUT R3, R3, R2, RZ, 0x3c, !PT ;  /* 0x000000020303a212 */ /* 0x000fca00078e3cff */
[----:B------:R-:W-:Y:S01]  /*16fe0*/  @!PT LDS RZ, [RZ] ;  /* 0x00000000fffff984 */ /* 0x000fe20000000800 */
[----:B------:R-:W-:Y:S01]  /*16ff0*/  @!PT LDS RZ, [RZ] ;  /* 0x00000000fffff984 */ /* 0x000fe20000000800 */
[----:B------:R-:W-:Y:S01]  /*17000*/  @!PT LDS RZ, [RZ] ;  /* 0x00000000fffff984 */ /* 0x000fe20000000800 */
[----:B------:R0:W-:Y:S01]  /*17010*/  @!P2 LDGSTS.E.BYPASS.LTC128B.128 [R7+0x26400], desc[UR38][R2.64], !P0 ;  /* 0x264000000207afae */ /* 0x0001e2000c101d66 */
[----:B------:R-:W-:-:S03]  /*17020*/  LOP3.LUT P0, RZ, R19, 0x8000, RZ, 0xc0, !PT ;  /* 0x0000800013ff7812 */ /* 0x000fc6000780c0ff */
[----:B------:R0:W-:Y:S01]  /*17030*/  @!P2 LDGSTS.E.BYPASS.LTC128B.128 [R7+0x28400], desc[UR38][R2.64+0x80], !P1 ;  /* 0x284000800207afae */ /* 0x0001e2000c901d66 */
[----:B------:R-:W-:-:S03]  /*17040*/  LOP3.LUT P1, RZ, R19, 0x4000, RZ, 0xc0, !PT ;  /* 0x0000400013ff7812 */ /* 0x000fc6000782c0ff */
[----:B------:R0:W-:Y:S01]  /*17050*/  @!P2 LDGSTS.E.BYPASS.LTC128B.128 [R7+0x2a400], desc[UR38][R2.64+0x100], !P3 ;  /* 0x2a4001000207afae */ /* 0x0001e2000d901d66 */
[C---:B------:R-:W-:Y:S02]  /*17060*/  LOP3.LUT P3, RZ, R19.reuse, 0x2000, RZ, 0xc0, !PT ;  /* 0x0000200013ff7812 */ /* 0x040fe4000786c0ff */
[----:B------:R-:W-:Y:S01]  /*17070*/  LOP3.LUT R19, R19, 0xfffff7ff, RZ, 0xc0, !PT ;  /* 0xfffff7ff13137812 */ /* 0x000fe200078ec0ff */
[----:B------:R0:W-:Y:S03]  /*17080*/  @!P2 LDGSTS.E.BYPASS.LTC128B.128 [R7+0x2c400], desc[UR38][R2.64+0x180], !P5 ;  /* 0x2c4001800207afae */ /* 0x0001e6000e901d66 */
[----:B------:R-:W-:Y:S01]  /*17090*/  @P5 LOP3.LUT R19, R19, 0x800, RZ, 0xfc, !PT ;  /* 0x0000080013135812 */ /* 0x000fe200078efcff */
[----:B------:R0:W-:Y:S03]  /*170a0*/  @!P2 LDGSTS.E.BYPASS.LTC128B.128 [R7+0x2e400], desc[UR38][R2.64+0x200], !P0 ;  /* 0x2e4002000207afae */ /* 0x0001e6000c101d66 */
[C---:B------:R-:W-:Y:S01]  /*170b0*/  LOP3.LUT P5, RZ, R19.reuse, 0x4, RZ, 0xc0, !PT ;  /* 0x0000000413ff7812 */ /* 0x040fe200078ac0ff */
[----:B------:R0:W-:Y:S01]  /*170c0*/  @!P2 LDGSTS.E.BYPASS.LTC128B.128 [R7+0x30400], desc[UR38][R2.64+0x280], !P1 ;  /* 0x304002800207afae */ /* 0x0001e2000c901d66 */
[----:B------:R-:W-:-:S02]  /*170d0*/  LOP3.LUT R19, R19, 0xffffefff, RZ, 0xc0, !PT ;  /* 0xffffefff13137812 */ /* 0x000fc400078ec0ff */
[----:B------:R-:W-:Y:S01]  /*170e0*/  @!P3 LOP3.LUT R8, R6, 0x80, RZ, 0xc0, !PT ;  /* 0x000000800608b812 */ /* 0x000fe200078ec0ff */
[----:B------:R0:W-:Y:S01]  /*170f0*/  @!P2 LDGSTS.E.BYPASS.LTC128B.128 [R7+0x32400], desc[UR38][R2.64+0x300], P6 ;  /* 0x324003000207afae */ /* 0x0001e2000b101d66 */
[----:B------:R-:W-:Y:S02]  /*17100*/  @!P3 LOP3.LUT R9, R5, 0x40, RZ, 0xc0, !PT ;  /* 0x000000400509b812 */ /* 0x000fe400078ec0ff */
[----:B------:R-:W-:-:S07]  /*17110*/  @!P3 SHF.R.U32.HI R8, RZ, 0x3, R8 ;  /* 0x00000003ff08b819 */ /* 0x000fce0000011608 */
[----:B0-----:R-:W-:Y:S05]  /*17120*/  WARPSYNC.COLLECTIVE R15, `(.L_x_1262) ;  /* 0x000000000f087348 */ /* 0x001fea0003c00000 */
[----:B------:R1:W2:Y:S02]  /*17130*/  SHFL.IDX P6, R14, R13, R12, R11 ;  /* 0x0000000c0d0e7389 */ /* 0x0002a400000c000b */
[----:B012---:R-:W-:Y:S01]  /*17140*/  ENDCOLLECTIVE ;  /* 0x000000000000791b */ /* 0x007fe20003800000 */
.L_x_1262:
[----:B------:R-:W-:Y:S01]  /*17150*/  @!P3 SHF.R.U32.HI R9, RZ, 0x2, R9 ;  /* 0x00000002ff09b819 */ /* 0x000fe20000011609 */
[----:B------:R-:W-:Y:S01]  /*17160*/  @!PT LDS RZ, [RZ] ;  /* 0x00000000fffff984 */ /* 0x000fe20000000800 */
[----:B------:R-:W-:Y:S01]  /*17170*/  @!PT LDS RZ, [RZ] ;  /* 0x00000000fffff984 */ /* 0x000fe20000000800 */
[----:B------:R-:W-:Y:S01]  /*17180*/  @!PT LDS RZ, [RZ] ;  /* 0x00000000fffff984 */ /* 0x000fe20000000800 */
[----:B------:R0:W-:Y:S01]  /*17190*/  @!P2 LDGSTS.E.BYPASS.LTC128B.128 [R7+0x34400], desc[UR38][R2.64+0x380], P4 ;  /* 0x344003800207afae */ /* 0x0001e2000a101d66 */
[----:B------:R-:W-:Y:S02]  /*171a0*/  @!P3 ISETP.NE.U32.AND P4, PT, R8, RZ, PT ;  /* 0x000000ff0800b20c */ /* 0x000fe40003f85070 */
[----:B------:R-:W-:Y:S02]  /*171b0*/  @!P3 ISETP.NE.U32.AND P2, PT, R9, RZ, PT ;  /* 0x000000ff0900b20c */ /* 0x000fe40003f45070 */
[----:B------:R-:W-:-:S04]  /*171c0*/  @P5 LOP3.LUT R19, R19, 0x1000, RZ, 0xfc, !PT ;  /* 0x0000100013135812 */ /* 0x000fc800078efcff */
[C---:B------:R-:W-:Y:S01]  /*171d0*/  LOP3.LUT P5, RZ, R19.reuse, 0x8, RZ, 0xc0, !PT ;  /* 0x0000000813ff7812 */ /* 0x040fe200078ac0ff */
[----:B------:R-:W-:Y:S01]  /*171e0*/  IMAD.MOV.U32 R13, RZ, RZ, R0 ;  /* 0x000000ffff0d7224 */ /* 0x000fe200078e0000 */
[----:B------:R-:W-:-:S05]  /*171f0*/  LOP3.LUT R19, R19, 0xffffffdf, RZ, 0xc0, !PT ;  /* 0xffffffdf13137812 */ /* 0x000fca00078ec0ff */
[----:B------:R-:W-:Y:S01]  /*17200*/  @P2 LOP3.LUT R19, R19, 0x20, RZ, 0xfc, !PT ;  /* 0x0000002013132812 */ /* 0x000fe200078efcff */
[----:B0-----:R-:W-:-:S07]  /*17210*/  IMAD.MOV.U32 R8, RZ, RZ, R14 ;  /* 0x000000ffff087224 */ /* 0x001fce00078e000e */
[----:B------:R-:W-:Y:S05]  /*17220*/  WARPSYNC.COLLECTIVE R15, `(.L_x_1263) ;  /* 0x000000000f087348 */ /* 0x000fea0003c00000 */
[----:B------:R0:W1:Y:S02]  /*17230*/  SHFL.IDX P6, R14, R13, R12, R11 ;  /* 0x0000000c0d0e7389 */ /* 0x00006400000c000b */
[----:B01----:R-:W-:Y:S01]  /*17240*/  ENDCOLLECTIVE ;  /* 0x000000000000791b */ /* 0x003fe20003800000 */
.L_x_1263:
[----:B------:R-:W-:Y:S02]  /*17250*/  IMAD.MOV.U32 R13, RZ, RZ, R4 ;  /* 0x000000ffff0d7224 */ /* 0x000fe400078e0004 */
[----:B------:R-:W-:Y:S01]  /*17260*/  IMAD.MOV.U32 R12, RZ, RZ, 0x2 ;  /* 0x00000002ff0c7424 */ /* 0x000fe200078e00ff */
[----:B------:R-:W-:Y:S02]  /*17270*/  @!P3 LEA R21, P2, R10, R14, 0x1 ;  /* 0x0000000e0a15b211 */ /* 0x000fe400078408ff */
[----:B------:R-:W-:-:S03]  /*17280*/  LOP3.LUT P6, RZ, R19, 0x20, RZ, 0xc0, !PT ;  /* 0x0000002013ff7812 */ /* 0x000fc600078cc0ff */
[----:B------:R-:W-:Y:S01]  /*17290*/  @!P3 IMAD.X R8, RZ, RZ, R8, P2 ;  /* 0x000000ffff08b224 */ /* 0x000fe200010e0608 */
[----:B------:R-:W-:Y:S01]  /*172a0*/  LOP3.LUT P2, RZ, R19, 0x2, RZ, 0xc0, !PT ;  /* 0x0000000213ff7812 */ /* 0x000fe2000784c0ff */
[----:B------:R-:W-:Y:S02]  /*172b0*/  @!P3 IMAD.MOV.U32 R2, RZ, RZ, R21 ;  /* 0x000000ffff02b224 */ /* 0x000fe400078e0015 */
[----:B------:R-:W-:-:S05]  /*172c0*/  @!P3 IMAD.MOV.U32 R3, RZ, RZ, R8 ;  /* 0x000000ffff03b224 */ /* 0x000fca00078e0008 */
[----:B------:R-:W-:Y:S01]  /*172d0*/  @!PT LDS RZ, [RZ] ;  /* 0x00000000fffff984 */ /* 0x000fe20000000800 */
[----:B------:R-:W-:Y:S01]  /*172e0*/  @!PT LDS RZ, [RZ] ;  /* 0x00000000fffff984 */ /* 0x000fe20000000800 */
[----:B------:R-:W-:Y:S01]  /*172f0*/  @!PT LDS RZ, [RZ] ;  /* 0x00000000fffff984 */ /* 0x000fe20000000800 */
[----:B------:R0:W-:Y:S01]  /*17300*/  @!P3 LDGSTS.E.BYPASS.LTC128B.128 [R7+0x26c00], desc[UR38][R2.64], !P5 ;  /* 0x26c000000207bfae */ /* 0x0001e2000e901d66 */
[----:B------:R-:W-:-:S13]  /*17310*/  LOP3.LUT P5, RZ, R19, 0x1000, RZ, 0xc0, !PT ;  /* 0x0000100013ff7812 */ /* 0x000fda00078ac0ff */
[----:B------:R0:W-:Y:S01]  /*17320*/  @!P3 LDGSTS.E.BYPASS.LTC128B.128 [R7+0x28c00], desc[UR38][R2.64+0x80], !P5 ;  /* 0x28c000800207bfae */ /* 0x0001e2000e901d66 */
[C---:B------:R-:W-:Y:S02]  /*17330*/  LOP3.LUT P5, RZ, R19.reuse, 0x800, RZ, 0xc0, !PT ;  /* 0x0000080013ff7812 */ /* 0x040fe400078ac0ff */
[----:B------:R-:W-:Y:S01]  /*17340*/  LOP3.LUT R19, R19, 0xffffff7f, RZ, 0xc0, !PT ;  /* 0xffffff7f13137812 */ /* 0x000fe200078ec0ff */
[----:B------:R0:W-:Y:S03]  /*17350*/  @!P3 LDGSTS.E.BYPASS.LTC128B.128 [R7+0x2ac00], desc[UR38][R2.64+0x100], !P2 ;  /* 0x2ac001000207bfae */ /* 0x0001e6000d101d66 */
[----:B------:R-:W-:-:S04]  /*17360*/  @P2 LOP3.LUT R19, R19, 0x80, RZ, 0xfc, !PT ;  /* 0x0000008013132812 */ /* 0x000fc800078efcff */
[C---:B------:R-:W-:Y:S02]  /*17370*/  LOP3.LUT P2, RZ, R19.reuse, 0x4, RZ, 0xc0, !PT ;  /* 0x0000000413ff7812 */ /* 0x040fe4000784c0ff */
[----:B------:R-:W-:Y:S01]  /*17380*/  LOP3.LUT R19, R19, 0xfffffeff, RZ, 0xc0, !PT ;  /* 0xfffffeff13137812 */ /* 0x000fe200078ec0ff */
[----:B------:R0:W-:Y:S04]  /*17390*/  @!P3 LDGSTS.E.BYPASS.LTC128B.128 [R7+0x2cc00], desc[UR38][R2.64+0x180], !P5 ;  /* 0x2cc001800207bfae */ /* 0x0001e8000e901d66 */
[----:B------:R0:W-:Y:S04]  /*173a0*/  @!P3 LDGSTS.E.BYPASS.LTC128B.128 [R7+0x2ec00], desc[UR38][R2.64+0x200], !P0 ;  /* 0x2ec002000207bfae */ /* 0x0001e8000c101d66 */
[----:B------:R0:W-:Y:S02]  /*173b0*/  @!P3 LDGSTS.E.BYPASS.LTC128B.128 [R7+0x30c00], desc[UR38][R2.64+0x280], !P1 ;  /* 0x30c002800207bfae */ /* 0x0001e4000c901d66 */
[----:B------:R-:W-:-:S02]  /*173c0*/  @P2 LOP3.LUT R19, R19, 0x100, RZ, 0xfc, !PT ;  /* 0x0000010013132812 */ /* 0x000fc400078efcff */
[----:B------:R0:W-:Y:S02]  /*173d0*/  @!P3 LDGSTS.E.BYPASS.LTC128B.128 [R7+0x32c00], desc[UR38][R2.64+0x300], P6 ;  /* 0x32c003000207bfae */ /* 0x0001e4000b101d66 */
[----:B------:R-:W-:-:S13]  /*173e0*/  LOP3.LUT P2, RZ, R19, 0x8, RZ, 0xc0, !PT ;  /* 0x0000000813ff7812 */ /* 0x000fda000784c0ff */
[----:B0-----:R-:W-:Y:S05]  /*173f0*/  WARPSYNC.COLLECTIVE R15, `(.L_x_1264) ;  /* 0x000000000f087348 */ /* 0x001fea0003c00000 */
[----:B------:R1:W2:Y:S02]  /*17400*/  SHFL.IDX P6, R14, R13, R12, R11 ;  /* 0x0000000c0d0e7389 */ /* 0x0002a400000c000b */
[----:B012---:R-:W-:Y:S01]  /*17410*/  ENDCOLLECTIVE ;  /* 0x000000000000791b */ /* 0x007fe20003800000 */
.L_x_1264:
[----:B------:R-:W-:Y:S01]  /*17420*/  LOP3.LUT R19, R19, 0xfffffdff, RZ, 0xc0, !PT ;  /* 0xfffffdff13137812 */ /* 0x000fe200078ec0ff */
[----:B------:R-:W-:Y:S01]  /*17430*/  @!PT LDS RZ, [RZ] ;  /* 0x00000000fffff984 */ /* 0x000fe20000000800 */
[----:B------:R-:W-:Y:S01]  /*17440*/  @!PT LDS RZ, [RZ] ;  /* 0x00000000fffff984 */ /* 0x000fe20000000800 */
[----:B------:R-:W-:Y:S01]  /*17450*/  @!PT LDS RZ, [RZ] ;  /* 0x00000000fffff984 */ /* 0x000fe20000000800 */
[----:B------:R0:W-:Y:S03]  /*17460*/  @!P3 LDGSTS.E.BYPASS.LTC128B.128 [R7+0x34c00], desc[UR38][R2.64+0x380], P4 ;  /* 0x34c003800207bfae */ /* 0x0001e6000a101d66 */
[----:B------:R-:W-:Y:S01]  /*17470*/  @P2 LOP3.LUT R19, R19, 0x200, RZ, 0xfc, !PT ;  /* 0x0000020013132812 */ /* 0x000fe200078efcff */
[----:B------:R-:W-:-:S03]  /*17480*/  IMAD.MOV.U32 R13, RZ, RZ, R0 ;  /* 0x000000ffff0d7224 */ /* 0x000fc600078e0000 */
[----:B------:R-:W-:Y:S01]  /*17490*/  LOP3.LUT P4, RZ, R19, 0x400, RZ, 0xc0, !PT ;  /* 0x0000040013ff7812 */ /* 0x000fe2000788c0ff */
[----:B------:R-:W-:-:S12]  /*174a0*/  IMAD.MOV.U32 R10, RZ, RZ, R14 ;  /* 0x000000ffff0a7224 */ /* 0x000fd800078e000e */
[----:B0-----:R-:W-:Y:S05]  /*174b0*/  WARPSYNC.COLLECTIVE R15, `(.L_x_1265) ;  /* 0x000000000f087348 */ /* 0x001fea0003c00000 */
[----:B------:R1:W2:Y:S02]  /*174c0*/  SHFL.IDX P6, R14, R13, R12, R11 ;  /* 0x0000000c0d0e7389 */ /* 0x0002a400000c000b */
[----:B012---:R-:W-:Y:S01]  /*174d0*/  ENDCOLLECTIVE ;  /* 0x000000000000791b */ /* 0x007fe20003800000 */
.L_x_1265:
[----:B------:R-:W-:Y:S02]  /*174e0*/  @!P4 LOP3.LUT R8, R6, 0x80, RZ, 0xc0, !PT ;  /* 0x000000800608c812 */ /* 0x000fe400078ec0ff */
[----:B------:R-:W-:Y:S02]  /*174f0*/  @!P4 LOP3.LUT R2, R5, 0x40, RZ, 0xc0, !PT ;  /* 0x000000400502c812 */ /* 0x000fe400078ec0ff */
[----:B------:R-:W-:Y:S02]  /*17500*/  @!P4 SHF.R.U32.HI R8, RZ, 0x3, R8 ;  /* 0x00000003ff08c819 */ /* 0x000fe40000011608 */
[----:B------:R-:W-:Y:S02]  /*17510*/  @!P4 SHF.R.U32.HI R9, RZ, 0x2, R2 ;  /* 0x00000002ff09c819 */ /* 0x000fe40000011602 */
[----:B------:R-:W-:Y:S01]  /*17520*/  @!P4 ISETP.NE.U32.AND P3, PT, R8, RZ, PT ;  /* 0x000000ff0800c20c */ /* 0x000fe20003f65070 */
[----:B------:R-:W0:Y:S01]  /*17530*/  S2R R15, SR_TID.X ;  /* 0x00000000000f7919 */ /* 0x000e220000002100 */
[----:B------:R-:W-:Y:S01]  /*17540*/  IMAD.MOV.U32 R3, RZ, RZ, R14 ;  /* 0x000000ffff037224 */ /* 0x000fe200078e000e */
[----:B------:R-:W-:Y:S01]  /*17550*/  @!P4 ISETP.NE.U32.AND P6, PT, R9, RZ, PT ;  /* 0x000000ff0900c20c */ /* 0x000fe20003fc5070 */
[----:B0-----:R-:W-:-:S05]  /*17560*/  IMAD.SHL.U32 R15, R15, 0x8, RZ ;  /* 0x000000080f0f7824 */ /* 0x001fca00078e00ff */
[----:B------:R-:W-:-:S04]  /*17570*/  LOP3.LUT R15, R15, 0x38, RZ, 0xc0, !PT ;  /* 0x000000380f0f7812 */ /* 0x000fc800078ec0ff */
[----:B------:R-:W-:-:S05]  /*17580*/  @!P4 LEA R8, P2, R15, R3, 0x1 ;  /* 0x000000030f08c211 */ /* 0x000fca00078408ff */
[----:B------:R-:W-:Y:S01]  /*17590*/  @!P4 IMAD.X R3, RZ, RZ, R10, P2 ;  /* 0x000000ffff03c224 */ /* 0x000fe200010e060a */
[----:B------:R-:W-:Y:S01]  /*175a0*/  LOP3.LUT P2, RZ, R19, 0x200, RZ, 0xc0, !PT ;  /* 0x0000020013ff7812 */ /* 0x000fe2000784c0ff */
[----:B------:R-:W-:-:S12]  /*175b0*/  @!P4 IMAD.MOV.U32 R2, RZ, RZ, R8 ;  /* 0x000000ffff02c224 */ /* 0x000fd800078e0008 */
[----:B------:R-:W-:Y:S01]  /*175c0*/  @!PT LDS RZ, [RZ] ;  /* 0x00000000fffff984 */ /* 0x000fe20000000800 */
[----:B------:R-:W-:Y:S01]  /*175d0*/  @!PT LDS RZ, [RZ] ;  /* 0x00000000fffff984 */ /* 0x000fe20000000800 */
[----:B------:R-:W-:Y:S01]  /*175e0*/  @!PT LDS RZ, [RZ] ;  /* 0x00000000fffff984 */ /* 0x000fe20000000800 */
[----:B------:R0:W-:Y:S01]  /*175f0*/  @!P4 LDGSTS.E.BYPASS.LTC128B.128 [R7+0x27400], desc[UR38][R2.64], !P2 ;  /* 0x274000000207cfae */ /* 0x0001e2000d101d66 */
[----:B------:R-:W-:-:S13]  /*17600*/  LOP3.LUT P2, RZ, R19, 0x100, RZ, 0xc0, !PT ;  /* 0x0000010013ff7812 */ /* 0x000fda000784c0ff */
[----:B------:R0:W-:Y:S01]  /*17610*/  @!P4 LDGSTS.E.BYPASS.LTC128B.128 [R7+0x29400], desc[UR38][R2.64+0x80], !P2 ;  /* 0x294000800207cfae */ /* 0x0001e2000d101d66 */
[----:B------:R-:W-:-:S13]  /*17620*/  LOP3.LUT P2, RZ, R19, 0x80, RZ, 0xc0, !PT ;  /* 0x0000008013ff7812 */ /* 0x000fda000784c0ff */
[----:B------:R0:W-:Y:S04]  /*17630*/  @!P4 LDGSTS.E.BYPASS.LTC128B.128 [R7+0x2b400], desc[UR38][R2.64+0x100], !P2 ;  /* 0x2b4001000207cfae */ /* 0x0001e8000d101d66 */
[----:B------:R0:W-:Y:S04]  /*17640*/  @!P4 LDGSTS.E.BYPASS.LTC128B.128 [R7+0x2d400], desc[UR38][R2.64+0x180], !P5 ;  /* 0x2d4001800207cfae */ /* 0x0001e8000e901d66 */
[----:B------:R0:W-:Y:S04]  /*17650*/  @!P4 LDGSTS.E.BYPASS.LTC128B.128 [R7+0x2f400], desc[UR38][R2.64+0x200], !P0 ;  /* 0x2f4002000207cfae */ /* 0x0001e8000c101d66 */
[----:B------:R0:W-:Y:S04]  /*17660*/  @!P4 LDGSTS.E.BYPASS.LTC128B.128 [R7+0x31400], desc[UR38][R2.64+0x280], !P1 ;  /* 0x314002800207cfae */ /* 0x0001e8000c901d66 */
[----:B------:R0:W-:Y:S04]  /*17670*/  @!P4 LDGSTS.E.BYPASS.LTC128B.128 [R7+0x33400], desc[UR38][R2.64+0x300], P6 ;  /* 0x334003000207cfae */ /* 0x0001e8000b101d66 */
[----:B------:R0:W-:Y:S04]  /*17680*/  @!P4 LDGSTS.E.BYPASS.LTC128B.128 [R7+0x35400], desc[UR38][R2.64+0x380], P3 ;  /* 0x354003800207cfae */ /* 0x0001e80009901d66 */
[----:B------:R0:W5:Y:S01]  /*17690*/  LDL.LU R7, [R1+0x74] ;  /* 0x0000740001077983 */ /* 0x0001620000300800 */
[----:B------:R-:W-:-:S02]  /*176a0*/  IMAD.MOV.U32 R13, RZ, RZ, R4 ;  /* 0x000000ffff0d7224 */ /* 0x000fc400078e0004 */
[----:B------:R-:W-:Y:S02]  /*176b0*/  IMAD.MOV.U32 R12, RZ, RZ, 0x3 ;  /* 0x00000003ff0c7424 */ /* 0x000fe400078e00ff */
[----:B------:R-:W-:-:S07]  /*176c0*/  IMAD.MOV.U32 R15, RZ, RZ, -0x1 ;  /* 0xffffffffff0f7424 */ /* 0x000fce00078e00ff */
[----:B0----5:R-:W-:Y:S05]  /*176d0*/  WARPSYNC.COLLECTIVE R15, `(.L_x_1266) ;  /* 0x000000000f087348 */ /* 0x021fea0003c00000 */
[----:B------:R1:W2:Y:S02]  /*176e0*/  SHFL.IDX P6, R14, R13, R12, R11 ;  /* 0x0000000c0d0e7389 */ /* 0x0002a400000c000b */
[----:B012--5:R-:W-:Y:S01]  /*176f0*/  ENDCOLLECTIVE ;  /* 0x000000000000791b */ /* 0x027fe20003800000 */
.L_x_1266:
[----:B------:R-:W-:Y:S02]  /*17700*/  IMAD.MOV.U32 R13, RZ, RZ, R0 ;  /* 0x000000ffff0d7224 */ /* 0x000fe400078e0000 */
[----:B------:R-:W-:-:S07]  /*17710*/  IMAD.MOV.U32 R4, RZ, RZ, R14 ;  /* 0x000000ffff047224 */ /* 0x000fce00078e000e */
[----:B------:R-:W-:Y:S05]  /*17720*/  WARPSYNC.COLLECTIVE R15, `(.L_x_1267) ;  /* 0x000000000f087348 */ /* 0x000fea0003c00000 */
[----:B------:R0:W1:Y:S02]  /*17730*/  SHFL.IDX P6, R14, R13, R12, R11 ;  /* 0x0000000c0d0e7389 */ /* 0x00006400000c000b */
[----:B01----:R-:W-:Y:S01]  /*17740*/  ENDCOLLECTIVE ;  /* 0x000000000000791b */ /* 0x003fe20003800000 */
.L_x_1267:
[----:B------:R-:W-:Y:S01]  /*17750*/  IMAD.MOV.U32 R0, RZ, RZ, R14 ;  /* 0x000000ffff007224 */ /* 0x000fe200078e000e */
[----:B------:R-:W-:Y:S06]  /*17760*/  BRA `(.L_x_1268) ;  /* 0xffffffa000447947 */ /* 0x000fec000383ffff */
.L_x_1137:
[----:B0-----:R0:W2:Y:S02]  /*17770*/  SYNCS.PHASECHK.TRANS64.TRYWAIT P0, [R18+URZ+0x38820], R0 ;  /* 0x03882000120075a7 */ /* 0x0010a4000800017f */
[----:B--2---:R-:W-:Y:S05]  /*17780*/  @!P0 NANOSLEEP.SYNCS 0x989680 ;  /* 0x009896800000895d */ /* 0x004fea0003900000 */
[----:B------:R-:W2:Y:S02]  /*17790*/  @!P0 SYNCS.PHASECHK.TRANS64 P0, [R18+URZ+0x38820], R0 ;  /* 0x03882000120085a7 */ /* 0x000ea4000800007f */
[----:B--2---:R-:W-:Y:S05]  /*177a0*/  @!P0 BRA `(.L_x_1137) ;  /* 0xfffffffc00f08947 */ /* 0x004fea000383ffff */
[----:B------:R-:W-:Y:S05]  /*177b0*/  BRA `(.L_x_1269) ;  /* 0xffffffa000fc7947 */ /* 0x000fea000383ffff */
.L_x_1141:
[----:B0-----:R0:W1:Y:S02]  /*177c0*/  SYNCS.PHASECHK.TRANS64.TRYWAIT P0, [R0+URZ+0x38860], R2 ;  /* 0x03886002000075a7 */ /* 0x001064000800017f */
[----:B-1----:R-:W-:Y:S05]  /*177d0*/  @!P0 NANOSLEEP.SYNCS 0x989680 ;  /* 0x009896800000895d */ /* 0x002fea0003900000 */
[----:B------:R-:W1:Y:S02]  /*177e0*/  @!P0 SYNCS.PHASECHK.TRANS64 P0, [R0+URZ+0x38860], R2 ;  /* 0x03886002000085a7 */ /* 0x000e64000800007f */
[----:B-1----:R-:W-:Y:S05]  /*177f0*/  @!P0 BRA `(.L_x_1141) ;  /* 0xfffffffc00f08947 */ /* 0x002fea000383ffff */
[----:B------:R-:W-:Y:S05]  /*17800*/  BRA `(.L_x_1270) ;  /* 0xffffffa400207947 */ /* 0x000fea000383ffff */
.L_x_1160:
[----:B--2---:R2:W3:Y:S02]  /*17810*/  SYNCS.PHASECHK.TRANS64.TRYWAIT P0, [R3+URZ+0x38840], R2 ;  /* 0x03884002030075a7 */ /* 0x0044e4000800017f */
[----:B---3--:R-:W-:Y:S05]  /*17820*/  @!P0 NANOSLEEP.SYNCS 0x989680 ;  /* 0x009896800000895d */ /* 0x008fea0003900000 */
[----:B------:R-:W3:Y:S02]  /*17830*/  @!P0 SYNCS.PHASECHK.TRANS64 P0, [R3+URZ+0x38840], R2 ;  /* 0x03884002030085a7 */ /* 0x000ee4000800007f */
[----:B---3--:R-:W-:Y:S05]  /*17840*/  @!P0 BRA `(.L_x_1160) ;  /* 0xfffffffc00f08947 */ /* 0x008fea000383ffff */
[----:B------:R-:W-:Y:S05]  /*17850*/  BRA `(.L_x_1271) ;  /* 0xffffffb000387947 */ /* 0x000fea000383ffff */
.L_x_1165:
[----:B0-----:R0:W1:Y:S02]  /*17860*/  SYNCS.PHASECHK.TRANS64.TRYWAIT P0, [R3+URZ+0x38860], R2 ;  /* 0x03886002030075a7 */ /* 0x001064000800017f */
[----:B-1----:R-:W-:Y:S05]  /*17870*/  @!P0 NANOSLEEP.SYNCS 0x989680 ;  /* 0x009896800000895d */ /* 0x002fea0003900000 */
[----:B------:R-:W1:Y:S02]  /*17880*/  @!P0 SYNCS.PHASECHK.TRANS64 P0, [R3+URZ+0x38860], R2 ;  /* 0x03886002030085a7 */ /* 0x000e64000800007f */
[----:B-1----:R-:W-:Y:S05]  /*17890*/  @!P0 BRA `(.L_x_1165) ;  /* 0xfffffffc00f08947 */ /* 0x002fea000383ffff */
[----:B------:R-:W-:Y:S05]  /*178a0*/  BRA `(.L_x_1272) ;  /* 0xffffffb000b87947 */ /* 0x000fea000383ffff */
.L_x_1180:
[----:B-1----:R1:W2:Y:S02]  /*178b0*/  SYNCS.PHASECHK.TRANS64.TRYWAIT P0, [R4+URZ+0x38840], R2 ;  /* 0x03884002040075a7 */ /* 0x0022a4000800017f */
[----:B--2---:R-:W-:Y:S05]  /*178c0*/  @!P0 NANOSLEEP.SYNCS 0x989680 ;  /* 0x009896800000895d */ /* 0x004fea0003900000 */
[----:B------:R-:W2:Y:S02]  /*178d0*/  @!P0 SYNCS.PHASECHK.TRANS64 P0, [R4+URZ+0x38840], R2 ;  /* 0x03884002040085a7 */ /* 0x000ea4000800007f */
[----:B--2---:R-:W-:Y:S05]  /*178e0*/  @!P0 BRA `(.L_x_1180) ;  /* 0xfffffffc00f08947 */ /* 0x004fea000383ffff */
[----:B------:R-:W-:Y:S05]  /*178f0*/  BRA `(.L_x_1273) ;  /* 0xffffffbc00987947 */ /* 0x000fea000383ffff */
.L_x_1185:
[----:B0-----:R0:W2:Y:S02]  /*17900*/  SYNCS.PHASECHK.TRANS64.TRYWAIT P0, [R4+URZ+0x38860], R2 ;  /* 0x03886002040075a7 */ /* 0x0010a4000800017f */
[----:B--2---:R-:W-:Y:S05]  /*17910*/  @!P0 NANOSLEEP.SYNCS 0x989680 ;  /* 0x009896800000895d */ /* 0x004fea0003900000 */
[----:B------:R-:W2:Y:S02]  /*17920*/  @!P0 SYNCS.PHASECHK.TRANS64 P0, [R4+URZ+0x38860], R2 ;  /* 0x03886002040085a7 */ /* 0x000ea4000800007f */
[----:B--2---:R-:W-:Y:S05]  /*17930*/  @!P0 BRA `(.L_x_1185) ;  /* 0xfffffffc00f08947 */ /* 0x004fea000383ffff */
[----:B------:R-:W-:Y:S05]  /*17940*/  BRA `(.L_x_1274) ;  /* 0xffffffc000147947 */ /* 0x000fea000383ffff */
.L_x_1200:
[----:B-1----:R1:W2:Y:S02]  /*17950*/  SYNCS.PHASECHK.TRANS64.TRYWAIT P0, [R4+URZ+0x38840], R2 ;  /* 0x03884002040075a7 */ /* 0x0022a4000800017f */
[----:B--2---:R-:W-:Y:S05]  /*17960*/  @!P0 NANOSLEEP.SYNCS 0x989680 ;  /* 0x009896800000895d */ /* 0x004fea0003900000 */
[----:B------:R-:W2:Y:S02]  /*17970*/  @!P0 SYNCS.PHASECHK.TRANS64 P0, [R4+URZ+0x38840], R2 ;  /* 0x03884002040085a7 */ /* 0x000ea4000800007f */
[----:B--2---:R-:W-:Y:S05]  /*17980*/  @!P0 BRA `(.L_x_1200) ;  /* 0xfffffffc00f08947 */ /* 0x004fea000383ffff */
[----:B------:R-:W-:Y:S05]  /*17990*/  BRA `(.L_x_1275) ;  /* 0xffffffc800d47947 */ /* 0x000fea000383ffff */
.L_x_1205:
[----:B0-----:R0:W2:Y:S02]  /*179a0*/  SYNCS.PHASECHK.TRANS64.TRYWAIT P0, [R4+URZ+0x38860], R2 ;  /* 0x03886002040075a7 */ /* 0x0010a4000800017f */
[----:B--2---:R-:W-:Y:S05]  /*179b0*/  @!P0 NANOSLEEP.SYNCS 0x989680 ;  /* 0x009896800000895d */ /* 0x004fea0003900000 */
[----:B------:R-:W2:Y:S02]  /*179c0*/  @!P0 SYNCS.PHASECHK.TRANS64 P0, [R4+URZ+0x38860], R2 ;  /* 0x03886002040085a7 */ /* 0x000ea4000800007f */
[----:B--2---:R-:W-:Y:S05]  /*179d0*/  @!P0 BRA `(.L_x_1205) ;  /* 0xfffffffc00f08947 */ /* 0x004fea000383ffff */
[----:B------:R-:W-:Y:S05]  /*179e0*/  BRA `(.L_x_1276) ;  /* 0xffffffcc00547947 */ /* 0x000fea000383ffff */
.L_x_1221:
[----:B-1----:R-:W5:Y:S01]  /*179f0*/  LDL R3, [R1] ;  /* 0x0000000001037983 */ /* 0x002f620000100800 */
[----:B------:R-:W-:Y:S01]  /*17a00*/  BSSY B0, `(.L_x_1277) ;  /* 0x0000008000007945 */ /* 0x000fe20003800000 */
[----:B------:R-:W-:Y:S02]  /*17a10*/  IMAD.MOV.U32 R12, RZ, RZ, RZ ;  /* 0x000000ffff0c7224 */ /* 0x000fe400078e00ff */
[----:B0-----:R-:W-:Y:S02]  /*17a20*/  IMAD.MOV.U32 R11, RZ, RZ, 0x1f ;  /* 0x0000001fff0b7424 */ /* 0x001fe400078e00ff */
[----:B------:R-:W-:Y:S02]  /*17a30*/  IMAD.MOV.U32 R15, RZ, RZ, -0x1 ;  /* 0xffffffffff0f7424 */ /* 0x000fe400078e00ff */
[----:B-----5:R-:W-:-:S07]  /*17a40*/  IMAD.MOV.U32 R13, RZ, RZ, R3 ;  /* 0x000000ffff0d7224 */ /* 0x020fce00078e0003 */
[----:B--234-:R-:W-:Y:S05]  /*17a50*/  WARPSYNC.COLLECTIVE R15, `(.L_x_1278) ;  /* 0x000000000f087348 */ /* 0x01cfea0003c00000 */
[----:B------:R0:W1:Y:S02]  /*17a60*/  SHFL.IDX P6, R14, R13, R12, R11 ;  /* 0x0000000c0d0e7389 */ /* 0x00006400000c000b */
[----:B01234-:R-:W-:Y:S01]  /*17a70*/  ENDCOLLECTIVE ;  /* 0x000000000000791b */ /* 0x01ffe20003800000 */
.L_x_1278:
[----:B------:R-:W-:Y:S05]  /*17a80*/  BSYNC B0 ;  /* 0x0000000000007941 */ /* 0x000fea0003800000 */
.L_x_1277:
        /* <DEDUP_REMOVED lines=9> */
.L_x_1279:
        /* <DEDUP_REMOVED lines=12> */
[C---:B------:R-:W-:Y:S02]  /*17be0*/  ISETP.GE.U32.AND P2, PT, R16.reuse, 0x2, PT ;  /* 0x000000021000780c */ /* 0x040fe40003f46070 */
[C---:B------:R-:W-:Y:S02]  /*17bf0*/  ISETP.GE.U32.AND P3, PT, R16.reuse, 0x4, PT ;  /* 0x000000041000780c */ /* 0x040fe40003f66070 */
[C---:B------:R-:W-:Y:S02]  /*17c00*/  ISETP.GE.U32.AND P4, PT, R16.reuse, 0x8, PT ;  /* 0x000000081000780c */ /* 0x040fe40003f86070 */
[----:B------:R-:W-:Y:S01]  /*17c10*/  ISETP.GE.U32.AND P5, PT, R16, 0x10, PT ;  /* 0x000000101000780c */ /* 0x000fe20003fa6070 */
[----:B--2---:R-:W-:Y:S01]  /*17c20*/  @!P1 IMAD.MOV.U32 R5, RZ, RZ, R6 ;  /* 0x000000ffff059224 */ /* 0x004fe200078e0006 */
[----:B------:R-:W-:-:S02]  /*17c30*/  CS2R R6, SRZ ;  /* 0x0000000000067805 */ /* 0x000fc4000001ff00 */
[----:B---3--:R-:W-:Y:S01]  /*17c40*/  @!P1 IMAD.MOV.U32 R7, RZ, RZ, R2 ;  /* 0x000000ffff079224 */ /* 0x008fe200078e0002 */
[----:B------:R-:W-:-:S03]  /*17c50*/  ISETP.NE.AND P1, PT, R16, RZ, PT ;  /* 0x000000ff1000720c */ /* 0x000fc60003f25270 */
[----:B------:R-:W-:-:S04]  /*17c60*/  IMAD R2, R7, R5, RZ ;  /* 0x0000000507027224 */ /* 0x000fc800078e02ff */
[----:B------:R-:W-:-:S07]  /*17c70*/  IMAD.MOV.U32 R13, RZ, RZ, R2 ;  /* 0x000000ffff0d7224 */ /* 0x000fce00078e0002 */
[----:B------:R-:W-:Y:S05]  /*17c80*/  WARPSYNC.COLLECTIVE R15, `(.L_x_1280) ;  /* 0x000000000f087348 */ /* 0x000fea0003c00000 */
[----:B------:R0:W1:Y:S02]  /*17c90*/  SHFL.UP P6, R14, R13, R12, R11 ;  /* 0x0400000c0d0e7389 */ /* 0x00006400000c000b */
[----:B01----:R-:W-:Y:S01]  /*17ca0*/  ENDCOLLECTIVE ;  /* 0x000000000000791b */ /* 0x003fe20003800000 */
.L_x_1280:
        /* <DEDUP_REMOVED lines=8> */
.L_x_1281:
        /* <DEDUP_REMOVED lines=8> */
.L_x_1282:
        /* <DEDUP_REMOVED lines=8> */
.L_x_1283:
        /* <DEDUP_REMOVED lines=8> */
.L_x_1284:
        /* <DEDUP_REMOVED lines=9> */
.L_x_1285:
[----:B------:R-:W-:Y:S01]  /*17f40*/  IMAD.MOV.U32 R9, RZ, RZ, R14 ;  /* 0x000000ffff097224 */ /* 0x000fe200078e000e */
[----:B------:R-:W-:Y:S06]  /*17f50*/  BRA `(.L_x_1286) ;  /* 0xffffffd400947947 */ /* 0x000fec000383ffff */
.L_x_1224:
        /* <DEDUP_REMOVED lines=8> */
.L_x_1288:
[----:B------:R-:W-:Y:S05]  /*17fe0*/  BSYNC B0 ;  /* 0x0000000000007941 */ /* 0x000fea0003800000 */
.L_x_1287:
        /* <DEDUP_REMOVED lines=10> */
.L_x_1289:
        /* <DEDUP_REMOVED lines=8> */
.L_x_1290:
        /* <DEDUP_REMOVED lines=8> */
.L_x_1291:
        /* <DEDUP_REMOVED lines=8> */
.L_x_1292:
        /* <DEDUP_REMOVED lines=9> */
.L_x_1293:
[----:B------:R-:W-:Y:S01]  /*182a0*/  IMAD.MOV.U32 R9, RZ, RZ, R14 ;  /* 0x000000ffff097224 */ /* 0x000fe200078e000e */
[----:B------:R-:W-:Y:S06]  /*182b0*/  BRA `(.L_x_1294) ;  /* 0xffffffd400687947 */ /* 0x000fec000383ffff */
.L_x_1226:
[----:B------:R-:W-:Y:S01]  /*182c0*/  BSSY B0, `(.L_x_1295) ;  /* 0x0000006000007945 */ /* 0x000fe20003800000 */
[----:B------:R-:W-:Y:S01]  /*182d0*/  PLOP3.LUT P6, PT, P6, PT, PT, 0x8, 0x0 ;  /* 0x000000000000781c */ /* 0x000fe200037ce170 */
[----:B------:R-:W-:-:S12]  /*182e0*/  IMAD.MOV.U32 R15, RZ, RZ, -0x1 ;  /* 0xffffffffff0f7424 */ /* 0x000fd800078e00ff */
[----:B0-----:R-:W-:Y:S05]  /*182f0*/  WARPSYNC.COLLECTIVE R15, `(.L_x_1296) ;  /* 0x000000000f087348 */ /* 0x001fea0003c00000 */
[----:B------:R-:W-:Y:S01]  /*18300*/  VOTE.ANY R14, PT, P6 ;  /* 0x00000000000e7806 */ /* 0x000fe200030e0100 */
[----:B0-----:R-:W-:Y:S06]  /*18310*/  ENDCOLLECTIVE ;  /* 0x000000000000791b */ /* 0x001fec0003800000 */
.L_x_1296:
[----:B------:R-:W-:Y:S05]  /*18320*/  BSYNC B0 ;  /* 0x0000000000007941 */ /* 0x000fea0003800000 */
.L_x_1295:
        /* <DEDUP_REMOVED lines=9> */
.L_x_1297:
[----:B------:R-:W-:Y:S02]  /*183c0*/  IMAD.MOV.U32 R13, RZ, RZ, R7 ;  /* 0x000000ffff0d7224 */ /* 0x000fe400078e0007 */
[----:B------:R-:W-:-:S07]  /*183d0*/  IMAD.MOV.U32 R5, RZ, RZ, R14 ;  /* 0x000000ffff057224 */ /* 0x000fce00078e000e */
[----:B------:R-:W-:Y:S05]  /*183e0*/  WARPSYNC.COLLECTIVE R15, `(.L_x_1298) ;  /* 0x000000000f087348 */ /* 0x000fea0003c00000 */
[----:B------:R0:W1:Y:S02]  /*183f0*/  SHFL.IDX P6, R14, R13, R12, R11 ;  /* 0x0000000c0d0e7389 */ /* 0x00006400000c000b */
[----:B01----:R-:W-:Y:S01]  /*18400*/  ENDCOLLECTIVE ;  /* 0x000000000000791b */ /* 0x003fe20003800000 */
.L_x_1298:
[----:B------:R-:W-:Y:S01]  /*18410*/  IMAD.MOV.U32 R7, RZ, RZ, R14 ;  /* 0x000000ffff077224 */ /* 0x000fe200078e000e */
[----:B------:R-:W-:Y:S06]  /*18420*/  BRA `(.L_x_1299) ;  /* 0xffffffd400487947 */ /* 0x000fec000383ffff */
.L_x_1228:
[----:B------:R-:W-:Y:S01]  /*18430*/  BSSY B0, `(.L_x_1300) ;  /* 0x0000007000007945 */ /* 0x000fe20003800000 */
[----:B------:R-:W-:Y:S02]  /*18440*/  IMAD.MOV.U32 R13, RZ, RZ, R2 ;  /* 0x000000ffff0d7224 */ /* 0x000fe400078e0002 */
[----:B------:R-:W-:Y:S02]  /*18450*/  IMAD.MOV.U32 R11, RZ, RZ, 0x1f ;  /* 0x0000001fff0b7424 */ /* 0x000fe400078e00ff */
[----:B------:R-:W-:-:S07]  /*18460*/  IMAD.MOV.U32 R15, RZ, RZ, -0x1 ;  /* 0xffffffffff0f7424 */ /* 0x000fce00078e00ff */
[----:B0123--:R-:W-:Y:S05]  /*18470*/  WARPSYNC.COLLECTIVE R15, `(.L_x_1301) ;  /* 0x000000000f087348 */ /* 0x00ffea0003c00000 */
[----:B------:R4:W0:Y:S02]  /*18480*/  SHFL.IDX P6, R14, R13, R12, R11 ;  /* 0x0000000c0d0e7389 */ /* 0x00082400000c000b */
[----:B01234-:R-:W-:Y:S01]  /*18490*/  ENDCOLLECTIVE ;  /* 0x000000000000791b */ /* 0x01ffe20003800000 */
.L_x_1301:
[----:B------:R-:W-:Y:S05]  /*184a0*/  BSYNC B0 ;  /* 0x0000000000007941 */ /* 0x000fea0003800000 */
.L_x_1300:
[----:B------:R-:W-:Y:S01]  /*184b0*/  IMAD.MOV.U32 R2, RZ, RZ, R14 ;  /* 0x000000ffff027224 */ /* 0x000fe200078e000e */
[----:B------:R-:W-:Y:S06]  /*184c0*/  BRA `(.L_x_1302) ;  /* 0xffffffd400387947 */ /* 0x000fec000383ffff */
.L_x_1232:
[----:B0-----:R0:W1:Y:S02]  /*184d0*/  SYNCS.PHASECHK.TRANS64.TRYWAIT P0, [R9+URZ+0x38820], R0 ;  /* 0x03882000090075a7 */ /* 0x001064000800017f */
[----:B-1----:R-:W-:Y:S05]  /*184e0*/  @!P0 NANOSLEEP.SYNCS 0x989680 ;  /* 0x009896800000895d */ /* 0x002fea0003900000 */
[----:B------:R-:W1:Y:S02]  /*184f0*/  @!P0 SYNCS.PHASECHK.TRANS64 P0, [R9+URZ+0x38820], R0 ;  /* 0x03882000090085a7 */ /* 0x000e64000800007f */
[----:B-1----:R-:W-:Y:S05]  /*18500*/  @!P0 BRA `(.L_x_1232) ;  /* 0xfffffffc00f08947 */ /* 0x002fea000383ffff */
[----:B------:R-:W-:Y:S05]  /*18510*/  BRA `(.L_x_1303) ;  /* 0xffffffd800d07947 */ /* 0x000fea000383ffff */
.L_x_1233:
[----:B------:R-:W1:Y:S01]  /*18520*/  S2R R2, SR_TID.X ;  /* 0x0000000000027919 */ /* 0x000e620000002100 */
[----:B------:R-:W-:Y:S01]  /*18530*/  BSSY B0, `(.L_x_1304) ;  /* 0x000000a000007945 */ /* 0x000fe20003800000 */
[----:B------:R-:W-:Y:S02]  /*18540*/  IMAD.MOV.U32 R12, RZ, RZ, RZ ;  /* 0x000000ffff0c7224 */ /* 0x000fe400078e00ff */
        /* <DEDUP_REMOVED lines=8> */
.L_x_1305:
[----:B------:R-:W-:Y:S05]  /*185d0*/  BSYNC B0 ;  /* 0x0000000000007941 */ /* 0x000fea0003800000 */
.L_x_1304:
[----:B------:R-:W-:Y:S05]  /*185e0*/  BRA `(.L_x_1306) ;  /* 0xffffffd800b87947 */ /* 0x000fea000383ffff */
.L_x_1236:
[----:B------:R-:W-:Y:S01]  /*185f0*/  BSSY B1, `(.L_x_1307) ;  /* 0x0000006000017945 */ /* 0x000fe20003800000 */
[----:B------:R-:W-:-:S07]  /*18600*/  IMAD.MOV.U32 R15, RZ, RZ, -0x1 ;  /* 0xffffffffff0f7424 */ /* 0x000fce00078e00ff */
[----:B0-----:R-:W-:Y:S05]  /*18610*/  WARPSYNC.COLLECTIVE R15, `(.L_x_1308) ;  /* 0x000000000f0c7348 */ /* 0x001fea0003c00000 */
[----:B------:R-:W-:Y:S02]  /*18620*/  ELECT P6, UR62, PT ;  /* 0x00000000003e782f */ /* 0x000fe400038c0000 */
[----:B------:R-:W-:Y:S01]  /*18630*/  MOV R14, UR62 ;  /* 0x0000003e000e7c02 */ /* 0x000fe20008000f00 */
[----:B0-----:R-:W-:Y:S10]  /*18640*/  ENDCOLLECTIVE ;  /* 0x000000000000791b */ /* 0x001ff40003800000 */
.L_x_1308:
[----:B------:R-:W-:Y:S05]  /*18650*/  BSYNC B1 ;  /* 0x0000000000017941 */ /* 0x000fea0003800000 */
.L_x_1307:
[----:B------:R-:W-:Y:S05]  /*18660*/  BRA `(.L_x_1309) ;  /* 0xffffffd800b07947 */ /* 0x000fea000383ffff */
.L_x_1237:
[----:B0-----:R0:W1:Y:S02]  /*18670*/  SYNCS.PHASECHK.TRANS64.TRYWAIT P0, [R5+URZ], R4 ;  /* 0x00000004050075a7 */ /* 0x001064000800017f */
[----:B-1----:R-:W-:Y:S05]  /*18680*/  @!P0 NANOSLEEP.SYNCS 0x989680 ;  /* 0x009896800000895d */ /* 0x002fea0003900000 */
[----:B------:R-:W1:Y:S02]  /*18690*/  @!P0 SYNCS.PHASECHK.TRANS64 P0, [R5+URZ], R4 ;  /* 0x00000004050085a7 */ /* 0x000e64000800007f */
[----:B-1----:R-:W-:Y:S05]  /*186a0*/  @!P0 BRA `(.L_x_1237) ;  /* 0xfffffffc00f08947 */ /* 0x002fea000383ffff */
[----:B------:R-:W-:Y:S05]  /*186b0*/  BRA `(.L_x_1310) ;  /* 0xffffffd800d87947 */ /* 0x000fea000383ffff */
.L_x_1238:
[----:B0-----:R0:W1:Y:S02]  /*186c0*/  SYNCS.PHASECHK.TRANS64.TRYWAIT P0, [R7+URZ], R2 ;  /* 0x00000002070075a7 */ /* 0x001064000800017f */
[----:B-1----:R-:W-:Y:S05]  /*186d0*/  @!P0 NANOSLEEP.SYNCS 0x989680 ;  /* 0x009896800000895d */ /* 0x002fea0003900000 */
[----:B------:R-:W1:Y:S02]  /*186e0*/  @!P0 SYNCS.PHASECHK.TRANS64 P0, [R7+URZ], R2 ;  /* 0x00000002070085a7 */ /* 0x000e64000800007f */
[----:B-1----:R-:W-:Y:S05]  /*186f0*/  @!P0 BRA `(.L_x_1238) ;  /* 0xfffffffc00f08947 */ /* 0x002fea000383ffff */
[----:B------:R-:W-:Y:S05]  /*18700*/  BRA `(.L_x_1311) ;  /* 0xffffffd800d87947 */ /* 0x000fea000383ffff */
.L_x_1239:
[----:B-1----:R1:W2:Y:S02]  /*18710*/  SYNCS.PHASECHK.TRANS64.TRYWAIT P0, [R5+URZ], R4 ;  /* 0x00000004050075a7 */ /* 0x0022a4000800017f */
[----:B--2---:R-:W-:Y:S05]  /*18720*/  @!P0 NANOSLEEP.SYNCS 0x989680 ;  /* 0x009896800000895d */ /* 0x004fea0003900000 */
[----:B------:R-:W2:Y:S02]  /*18730*/  @!P0 SYNCS.PHASECHK.TRANS64 P0, [R5+URZ], R4 ;  /* 0x00000004050085a7 */ /* 0x000ea4000800007f */
[----:B--2---:R-:W-:Y:S05]  /*18740*/  @!P0 BRA `(.L_x_1239) ;  /* 0xfffffffc00f08947 */ /* 0x004fea000383ffff */
[----:B------:R-:W-:Y:S05]  /*18750*/  BRA `(.L_x_1312) ;  /* 0xffffffd800cc7947 */ /* 0x000fea000383ffff */
.L_x_1313:
        /* <DEDUP_REMOVED lines=10> */
.L_x_5870:


//--------------------- .text._ZN7cutlass13device_kernelIN5flash11enable_sm90INS1_16FlashAttnFwdSm90INS1_25CollectiveMainloopFwdSm90ILi2EN4cute5tupleIJNS5_1CILi1EEES8_S8_EEENS6_IJNS7_ILi64EEESA_SA_EEELi512ENS_10bfloat16_tEfNS_4arch4Sm90ELb0ELb0ELb0ELb1ELb0ELb1ELb1ELb0ELb0ELb1ELb1ELb0EEENS1_21CollectiveEpilogueFwdINS6_IJSA_NS7_ILi512EEESA_EEES9_SC_SE_Li256ELb1ELb1ELb1ELb0EEENS1_36VarlenDynamicPersistentTileSchedulerILi64ELi64ELi256ELi128ELb1ELb1ELb1ELb0ELb1ELb1EEEEEEEEEvNT_6ParamsE --------------------------
	.section	.text._ZN7cutlass13device_kernelIN5flash11enable_sm90INS1_16FlashAttnFwdSm90INS1_25CollectiveMainloopFwdSm90ILi2EN4cute5tupleIJNS5_1CILi1EEES8_S8_EEENS6_IJNS7_ILi64EEESA_SA_EEELi512ENS_10bfloat16_tEfNS_4arch4Sm90ELb0ELb0ELb0ELb1ELb0ELb1ELb1ELb0ELb0ELb1ELb1ELb0EEENS1_21CollectiveEpilogueFwdINS6_IJSA_NS7_ILi512EEESA_EEES9_SC_SE_Li256ELb1ELb1ELb1ELb0EEENS1_36VarlenDynamicPersistentTileSchedulerILi64ELi64ELi256ELi128ELb1ELb1ELb1ELb0ELb1ELb1EEEEEEEEEvNT_6ParamsE,"ax",@progbits
	.align	128
.text._ZN7cutlass13device_kernelIN5flash11enable_sm90INS1_16FlashAttnFwdSm90INS1_25CollectiveMainloopFwdSm90ILi2EN4cute5tupleIJNS5_1CILi1EEES8_S8_EEENS6_IJNS7_ILi64EEESA_SA_EEELi512ENS_10bfloat16_tEfNS_4arch4Sm90ELb0ELb0ELb0ELb1ELb0ELb1ELb1ELb0ELb0ELb1ELb1ELb0EEENS1_21CollectiveEpilogueFwdINS6_IJSA_NS7_ILi512EEESA_EEES9_SC_SE_Li256ELb1ELb1ELb1ELb0EEENS1_36VarlenDynamicPersistentTileSchedulerILi64ELi64ELi256ELi128ELb1ELb1ELb1ELb0ELb1ELb1EEEEEEEEEvNT_6ParamsE:
        .type           _ZN7cutlass13device_kernelIN5flash11enable_sm90INS1_16FlashAttnFwdSm90INS1_25CollectiveMainloopFwdSm90ILi2EN4cute5tupleIJNS5_1CILi1EEES8_S8_EEENS6_IJNS7_ILi64EEESA_SA_EEELi512ENS_10bfloat16_tEfNS_4arch4Sm90ELb0ELb0ELb0ELb1ELb0ELb1ELb1ELb0ELb0ELb1ELb1ELb0EEENS1_21CollectiveEpilogueFwdINS6_IJSA_NS7_ILi512EEESA_EEES9_SC_SE_Li256ELb1ELb1ELb1ELb0EEENS1_36VarlenDynamicPersistentTileSchedulerILi64ELi64ELi256ELi128ELb1ELb1ELb1ELb0ELb1ELb1EEEEEEEEEvNT_6ParamsE,@function
        .size           _ZN7cutlass13device_kernelIN5flash11enable_sm90INS1_16FlashAttnFwdSm90INS1_25CollectiveMainloopFwdSm90ILi2EN4cute5tupleIJNS5_1CILi1EEES8_S8_EEENS6_IJNS7_ILi64EEESA_SA_EEELi512ENS_10bfloat16_tEfNS_4arch4Sm90ELb0ELb0ELb0ELb1ELb0ELb1ELb1ELb0ELb0ELb1ELb1ELb0EEENS1_21CollectiveEpilogueFwdINS6_IJSA_NS7_ILi512EEESA_EEES9_SC_SE_Li256ELb1ELb1ELb1ELb0EEENS1_36VarlenDynamicPersistentTileSchedulerILi64ELi64ELi256ELi128ELb1ELb1ELb1ELb0ELb1ELb1EEEEEEEEEvNT_6ParamsE,(.L_x_5871 - _ZN7cutlass13device_kernelIN5flash11enable_sm90INS1_16FlashAttnFwdSm90INS1_25CollectiveMainloopFwdSm90ILi2EN4cute5tupleIJNS5_1CILi1EEES8_S8_EEENS6_IJNS7_ILi64EEESA_SA_EEELi512ENS_10bfloat16_tEfNS_4arch4Sm90ELb0ELb0ELb0ELb1ELb0ELb1ELb1ELb0ELb0ELb1ELb1ELb0EEENS1_21CollectiveEpilogueFwdINS6_IJSA_NS7_ILi512EEESA_EEES9_SC_SE_Li256ELb1ELb1ELb1ELb0EEENS1_36VarlenDynamicPersistentTileSchedulerILi64ELi64ELi256ELi128ELb1ELb1ELb1ELb0ELb1ELb1EEEEEEEEEvNT_6ParamsE)
        .other          _ZN7cutlass13device_kernelIN5flash11enable_sm90INS1_16FlashAttnFwdSm90INS1_25CollectiveMainloopFwdSm90ILi2EN4cute5tupleIJNS5_1CILi1EEES8_S8_EEENS6_IJNS7_ILi64EEESA_SA_EEELi512ENS_10bfloat16_tEfNS_4arch4Sm90ELb0ELb0ELb0ELb1ELb0ELb1ELb1ELb0ELb0ELb1ELb1ELb0EEENS1_21CollectiveEpilogueFwdINS6_IJSA_NS7_ILi512EEESA_EEES9_SC_SE_Li256ELb1ELb1ELb1ELb0EEENS1_36VarlenDynamicPersistentTileSchedulerILi64ELi64ELi256ELi128ELb1ELb1ELb1ELb0ELb1ELb1EEEEEEEEEvNT_6ParamsE,@"STO_CUDA_ENTRY STV_DEFAULT"
_ZN7cutlass13device_kernelIN5flash11enable_sm90INS1_16FlashAttnFwdSm90INS1_25CollectiveMainloopFwdSm90ILi2EN4cute5tupleIJNS5_1CILi1EEES8_S8_EEENS6_IJNS7_ILi64EEESA_SA_EEELi512ENS_10bfloat16_tEfNS_4arch4Sm90ELb0ELb0ELb0ELb1ELb0ELb1ELb1ELb0ELb0ELb1ELb1ELb0EEENS1_21CollectiveEpilogueFwdINS6_IJSA_NS7_ILi512EEESA_EEES9_SC_SE_Li256ELb1ELb1ELb1ELb0EEENS1_36VarlenDynamicPersistentTileSchedulerILi64ELi64ELi256ELi128ELb1ELb1ELb1ELb0ELb1ELb1EEEEEEEEEvNT_6ParamsE:
        /* <DEDUP_REMOVED lines=23> */
.L_x_1315:
[----:B------:R-:W-:Y:S05]  /*0170*/  BSYNC B0 ;  /* 0x0000000000007941 */ /* 0x000fea0003800000 */
.L_x_1314:
        /* <DEDUP_REMOVED lines=14> */
[----:B-1----:R0:W-:Y:S01]  /*0260*/  STL [R1+0x80], R3 ;  /* 0x0000800301007387 */ /* 0x0021e20000100800 */
        /* <DEDUP_REMOVED lines=24> */
.L_x_1316:
        /* <DEDUP_REMOVED lines=22> */
.L_x_1317:
        /* <DEDUP_REMOVED lines=18> */
.L_x_1318:
        /* <DEDUP_REMOVED lines=22> */
.L_x_1319:
        /* <DEDUP_REMOVED lines=22> */
.L_x_1320:
[----:B------:R-:W-:Y:S01]  /*0930*/  IMAD.MOV.U32 R2, RZ, RZ, 0x1 ;  /* 0x00000001ff027424 */ /* 0x000fe200078e00ff */
[----:B------:R-:W-:Y:S01]  /*0940*/  ISETP.NE.AND P0, PT, R3, RZ, PT ;  /* 0x000000ff0300720c */ /* 0x000fe20003f05270 */
[----:B------:R-:W-:Y:S01]  /*0950*/  NOP ;  /* 0x0000000000007918 */ /* 0x000fe20000000000 */
[----:B------:R-:W-:Y:S01]  /*0960*/  ULDC.64 UR40, c[0x0][0x208] ;  /* 0x0000820000287ab9 */ /* 0x000fe20000000a00 */
[----:B------:R-:W-:Y:S01]  /*0970*/  BSSY B9, `(.L_x_1321) ;  /* 0x0001e3e000097945 */ /* 0x000fe20003800000 */
[----:B------:R-:W-:-:S05]  /*0980*/  SEL R2, R2, 0x2, !P0 ;  /* 0x0000000202027807 */ /* 0x000fca0004000000 */
[----:B------:R0:W-:Y:S02]  /*0990*/  STL [R1+0x74], R2 ;  /* 0x0000740201007387 */ /* 0x0001e40000100800 */
[----:B01234-:R-:W-:Y:S06]  /*09a0*/  BAR.SYNC.DEFER_BLOCKING 0x0 ;  /* 0x0000000000007b1d */ /* 0x01ffec0000010000 */
[----:B------:R-:W-:Y:S05]  /*09b0*/  @!P0 BRA `(.L_x_1322) ;  /* 0x0000014000888947 */ /* 0x000fea0003800000 */
.L_x_1323:
[----:B------:R-:W-:-:S08]  /*09c0*/  NOP ;  /* 0x0000000000007918 */ /* 0x000fd00000000000 */
[----:B------:R-:W0:Y:S02]  /*09d0*/  USETMAXREG.TRY_ALLOC.CTAPOOL UP0, 0xf0 ;  /* 0x000000f0000079c8 */ /* 0x000e240008000600 */
[----:B0-----:R-:W-:-:S13]  /*09e0*/  PLOP3.LUT P0, PT, PT, PT, UP0, 0x80, 0x0 ;  /* 0x000000000000781c */ /* 0x001fda0003f0f008 */
[----:B------:R-:W-:Y:S05]  /*09f0*/  @!P0 BRA `(.L_x_1323) ;  /* 0xfffffffc00f08947 */ /* 0x000fea000383ffff */
[----:B------:R-:W-:Y:S01]  /*0a00*/  SHF.R.U32.HI R0, RZ, 0x7, R6 ;  /* 0x00000007ff007819 */ /* 0x000fe20000011606 */
[----:B------:R-:W0:Y:S01]  /*0a10*/  S2UR UR5, SR_CgaCtaId ;  /* 0x00000000000579c3 */ /* 0x000e220000008800 */
[----:B------:R-:W-:Y:S02]  /*0a20*/  UMOV UR4, 0x400 ;  /* 0x0000040000047882 */ /* 0x000fe40000000000 */
[----:B------:R-:W-:-:S13]  /*0a30*/  ISETP.NE.AND P0, PT, R0, 0x1, PT ;  /* 0x000000010000780c */ /* 0x000fda0003f05270 */
[----:B------:R-:W-:Y:S06]  /*0a40*/  @!P0 BAR.ARV 0x8, 0x100 ;  /* 0x0204000000008b1d */ /* 0x000fec0000002000 */
[----:B------:R-:W-:Y:S01]  /*0a50*/  ISETP.GE.U32.AND P0, PT, R6, 0x100, PT ;  /* 0x000001000600780c */ /* 0x000fe20003f06070 */
[----:B0-----:R-:W-:-:S06]  /*0a60*/  ULEA UR4, UR5, UR4, 0x18 ;  /* 0x0000000405047291 */ /* 0x001fcc000f8ec03f */
[----:B------:R-:W-:Y:S01]  /*0a70*/  IMAD.U32 R2, RZ, RZ, UR4 ;  /* 0x00000004ff027e24 */ /* 0x000fe2000f8e00ff */
[----:B------:R-:W-:-:S05]  /*0a80*/  ULDC UR4, c[0x0][0xd3c] ;  /* 0x00034f0000047ab9 */ /* 0x000fca0000000800 */
[----:B------:R-:W-:Y:S08]  /*0a90*/  @P0 BAR.ARV 0xf, 0x100 ;  /* 0x03c4000000000b1d */ /* 0x000ff00000002000 */
        /* <DEDUP_REMOVED lines=10> */
[----:B------:R-:W-:Y:S01]  /*0b40*/  SHF.R.S32.HI R3, RZ, 0x1f, R6 ;  /* 0x0000001fff037819 */ /* 0x000fe20000011406 */
        /* <DEDUP_REMOVED lines=61> */
[----:B------:R-:W-:Y:S01]  /*0f20*/  STL [R1+0x88], R12 ;  /* 0x0000880c01007387 */ /* 0x000fe20000100800 */
        /* <DEDUP_REMOVED lines=16> */
[----:B------:R-:W-:-:S02]  /*1030*/  IMAD.SHL.U32 R0, R8, 0x2, RZ ;  /* 0x0000000208007824 */ /* 0x000fc400078e00ff */
[----:B------:R-:W-:Y:S01]  /*1040*/  IMAD R191, R4, 0x10, R7 ;  /* 0x0000001004bf7824 */ /* 0x000fe200078e0207 */
[----:B------:R-:W-:Y:S01]  /*1050*/  SHF.R.S32.HI R4, RZ, 0x1f, R13 ;  /* 0x0000001fff047819 */ /* 0x000fe2000001140d */
[----:B------:R0:W-:Y:S01]  /*1060*/  STL [R1+0x84], R3 ;  /* 0x0000840301007387 */ /* 0x0001e20000100800 */
[----:B------:R-:W-:Y:S01]  /*1070*/  IMAD.IADD R193, R0, 0x1, R3 ;  /* 0x0000000100c17824 */ /* 0x000fe200078e0203 */
[----:B------:R-:W-:Y:S01]  /*1080*/  SHF.R.S32.HI R7, RZ, 0x1f, R220 ;  /* 0x0000001fff077819 */ /* 0x000fe200000114dc */
[----:B------:R-:W-:Y:S01]  /*1090*/  IMAD R26, R6, 0x8, R191 ;  /* 0x00000008061a7824 */ /* 0x000fe200078e02bf */
[----:B------:R-:W-:Y:S01]  /*10a0*/  LEA.HI R4, R4, R19, RZ, 0x3 ;  /* 0x0000001304047211 */ /* 0x000fe200078f18ff */
[----:B------:R1:W-:Y:S01]  /*10b0*/  STL [R1+0x48], R0 ;  /* 0x0000480001007387 */ /* 0x0003e20000100800 */
[----:B------:R-:W-:Y:S01]  /*10c0*/  IMAD R9, R194, 0x400, R9 ;  /* 0x00000400c2097824 */ /* 0x000fe200078e0209 */
[----:B------:R-:W-:Y:S01]  /*10d0*/  SHF.R.S32.HI R7, RZ, 0x1f, R218 ;  /* 0x0000001fff077819 */ /* 0x000fe200000114da */
[----:B------:R-:W-:Y:S01]  /*10e0*/  VIADD R25, R193, 0x8 ;  /* 0x00000008c1197836 */ /* 0x000fe20000000000 */
[----:B------:R-:W-:Y:S01]  /*10f0*/  LOP3.LUT R4, R4, 0xfffffff8, RZ, 0xc0, !PT ;  /* 0xfffffff804047812 */ /* 0x000fe200078ec0ff */
[----:B0-----:R-:W-:Y:S01]  /*1100*/  IMAD R3, R5, 0x2, R2 ;  /* 0x0000000205037824 */ /* 0x001fe200078e0202 */
[----:B------:R-:W-:Y:S01]  /*1110*/  SEL R208, R208, 0xffffffc0, !P2 ;  /* 0xffffffc0d0d07807 */ /* 0x000fe20005000000 */
[----:B------:R-:W-:Y:S01]  /*1120*/  VIADD R20, R193, 0x20 ;  /* 0x00000020c1147836 */ /* 0x000fe20000000000 */
[----:B------:R-:W-:Y:S01]  /*1130*/  SHF.R.S32.HI R6, RZ, 0x1f, R25 ;  /* 0x0000001fff067819 */ /* 0x000fe20000011419 */
[----:B------:R-:W-:Y:S01]  /*1140*/  IMAD.IADD R9, R9, 0x1, R10 ;  /* 0x0000000109097824 */ /* 0x000fe200078e020a */
[----:B------:R0:W-:Y:S01]  /*1150*/  STL [R1+0x78], R3 ;  /* 0x0000780301007387 */ /* 0x0001e20000100800 */
[----:B------:R-:W-:Y:S01]  /*1160*/  IMAD.IADD R189, R19, 0x1, -R4 ;  /* 0x0000000113bd7824 */ /* 0x000fe200078e0a04 */
[----:B------:R-:W-:Y:S01]  /*1170*/  SHF.R.S32.HI R4, RZ, 0x1f, R219 ;  /* 0x0000001fff047819 */ /* 0x000fe200000114db */
[C---:B------:R-:W-:Y:S01]  /*1180*/  VIADD R13, R193.reuse, 0x38 ;  /* 0x00000038c10d7836 */ /* 0x040fe20000000000 */
[----:B------:R3:W-:Y:S01]  /*1190*/  STL [R1+0x7c], R26 ;  /* 0x00007c1a01007387 */ /* 0x0007e20000100800 */
[C---:B------:R-:W-:Y:S01]  /*11a0*/  VIADD R10, R193.reuse, 0x50 ;  /* 0x00000050c10a7836 */ /* 0x040fe20000000000 */
[----:B------:R-:W-:Y:S01]  /*11b0*/  SHF.R.S32.HI R4, RZ, 0x1f, R217 ;  /* 0x0000001fff047819 */ /* 0x000fe200000114d9 */
[C---:B------:R-:W-:Y:S01]  /*11c0*/  VIADD R5, R193.reuse, 0x68 ;  /* 0x00000068c1057836 */ /* 0x040fe20000000000 */
[----:B-1----:R-:W-:Y:S01]  /*11d0*/  SHF.R.S32.HI R0, RZ, 0x1f, R216 ;  /* 0x0000001fff007819 */ /* 0x002fe200000114d8 */
[C---:B------:R-:W-:Y:S01]  /*11e0*/  VIADD R4, R193.reuse, 0x70 ;  /* 0x00000070c1047836 */ /* 0x040fe20000000000 */
[----:B------:R-:W-:Y:S01]  /*11f0*/  SHF.R.S32.HI R0, RZ, 0x1f, R193 ;  /* 0x0000001fff007819 */ /* 0x000fe200000114c1 */
[----:B0-----:R-:W-:Y:S01]  /*1200*/  VIADD R3, R193, 0x78 ;  /* 0x00000078c1037836 */ /* 0x001fe20000000000 */
[----:B------:R-:W-:Y:S01]  /*1210*/  SHF.R.S32.HI R6, RZ, 0x1f, R20 ;  /* 0x0000001fff067819 */ /* 0x000fe20000011414 */
[----:B------:R-:W-:Y:S01]  /*1220*/  IMAD R195, R9, 0x2, R2 ;  /* 0x0000000209c37824 */ /* 0x000fe200078e0202 */
        /* <DEDUP_REMOVED lines=55> */
[C---:B------:R-:W-:Y:S01]  /*15a0*/  @P1 VIADD R201, R209.reuse, 0xffffffe0 ;  /* 0xffffffe0d1c91836 */ /* 0x040fe20000000000 */
[----:B------:R-:W-:Y:S01]  /*15b0*/  SHF.R.S32.HI R0, RZ, 0x1f, R223 ;  /* 0x0000001fff007819 */ /* 0x000fe200000114df */
[----:B------:R-:W-:-:S02]  /*15c0*/  IMAD.IADD R209, R209, 0x1, R208 ;  /* 0x00000001d1d17824 */ /* 0x000fc400078e02d0 */
[----:B------:R-:W-:Y:S02]  /*15d0*/  VIADD R190, R184, 0x10 ;  /* 0x00000010b8be7836 */ /* 0x000fe40000000000 */
[----:B------:R-:W-:Y:S01]  /*15e0*/  IMAD.IADD R208, R208, 0x1, R201 ;  /* 0x00000001d0d07824 */ /* 0x000fe200078e02c9 */
[----:B--2---:R-:W-:Y:S01]  /*15f0*/  LOP3.LUT R187, R18, 0x1, RZ, 0xfc, !PT ;  /* 0x0000000112bb7812 */ /* 0x004fe200078efcff */
[----:B---3--:R-:W-:-:S07]  /*1600*/  IMAD.MOV.U32 R18, RZ, RZ, RZ ;  /* 0x000000ffff127224 */ /* 0x008fce00078e00ff */
.L_x_1446:
[----:B012---:R-:W0:Y:S01]  /*1610*/  LDC.64 R4, c[0x0][0xd88] ;  /* 0x00036200ff047b82 */ /* 0x007e220000000a00 */
[----:B------:R-:W-:Y:S01]  /*1620*/  ULDC.64 UR4, c[0x0][0xb20] ;  /* 0x0002c80000047ab9 */ /* 0x000fe20000000a00 */
[----:B------:R-:W-:Y:S01]  /*1630*/  ULDC.64 UR8, c[0x0][0xb10] ;  /* 0x0002c40000087ab9 */ /* 0x000fe20000000a00 */
[----:B------:R-:W-:Y:S01]  /*1640*/  ULDC.64 UR6, c[0x0][0xb00] ;  /* 0x0002c00000067ab9 */ /* 0x000fe20000000a00 */
[----:B0-----:R-:W-:-:S05]  /*1650*/  IMAD.WIDE R4, R155, 0x4, R4 ;  /* 0x000000049b047825 */ /* 0x001fca00078e0204 */
[----:B------:R-:W2:Y:S01]  /*1660*/  LDG.E R211, desc[UR40][R4.64] ;  /* 0x0000002804d37981 */ /* 0x000ea2000c1e1900 */
[----:B------:R-:W-:Y:S01]  /*1670*/  ISETP.NE.U32.AND P2, PT, RZ, UR4, PT ;  /* 0x00000004ff007c0c */ /* 0x000fe2000bf45070 */
[----:B-----5:R-:W-:Y:S01]  /*1680*/  IMAD.MOV.U32 R11, RZ, RZ, RZ ;  /* 0x000000ffff0b7224 */ /* 0x020fe200078e00ff */
        /* <DEDUP_REMOVED lines=13> */
[----:B------:R-:W-:-:S03]  /*1760*/  IADD3 R4, P4, R214, UR6, RZ ;  /* 0x00000006d6047c10 */ /* 0x000fc6000ff9e0ff */
        /* <DEDUP_REMOVED lines=24> */
[----:B-1-3--:R-:W-:Y:S08]  /*18f0*/  @P1 BRA `(.L_x_1325) ;  /* 0x0000000000241947 */ /* 0x00aff00003800000 */
        /* <DEDUP_REMOVED lines=9> */
.L_x_1325:
[----:B------:R-:W-:Y:S02]  /*1990*/  IMAD.U32 R42, RZ, RZ, UR5 ;  /* 0x00000005ff2a7e24 */ /* 0x000fe4000f8e00ff */
[----:B------:R-:W-:Y:S01]  /*19a0*/  IMAD.U32 R24, RZ, RZ, UR4 ;  /* 0x00000004ff187e24 */ /* 0x000fe2000f8e00ff */
[----:B------:R-:W-:Y:S06]  /*19b0*/  @!P2 BRA `(.L_x_1326) ;  /* 0x000000000010a947 */ /* 0x000fec0003800000 */
[----:B------:R-:W-:-:S04]  /*19c0*/  IADD3 R4, P0, R214, UR8, RZ ;  /* 0x00000008d6047c10 */ /* 0x000fc8000ff1e0ff */
[----:B------:R-:W-:-:S05]  /*19d0*/  IADD3.X R5, R215, UR9, RZ, P0, !PT ;  /* 0x00000009d7057c10 */ /* 0x000fca00087fe4ff */
[----:B------:R0:W5:Y:S01]  /*19e0*/  LDG.E R24, desc[UR40][R4.64] ;  /* 0x0000002804187981 */ /* 0x000162000c1e1900 */
[----:B------:R-:W-:Y:S05]  /*19f0*/  BRA `(.L_x_1327) ;  /* 0x0000000000107947 */ /* 0x000fea0003800000 */
.L_x_1326:
[----:B------:R-:W-:Y:S05]  /*1a00*/  @!P0 BRA `(.L_x_1327) ;  /* 0x00000000000c8947 */ /* 0x000fea0003800000 */
[----:B------:R-:W2:Y:S04]  /*1a10*/  LDG.E R3, desc[UR40][R4.64] ;  /* 0x0000002804037981 */ /* 0x000ea8000c1e1900 */
[----:B------:R-:W2:Y:S02]  /*1a20*/  LDG.E R24, desc[UR40][R4.64+0x4] ;  /* 0x0000042804187981 */ /* 0x000ea4000c1e1900 */
[----:B--2---:R-:W-:-:S07]  /*1a30*/  IMAD.IADD R24, R24, 0x1, -R3 ;  /* 0x0000000118187824 */ /* 0x004fce00078e0a03 */
.L_x_1327:
        /* <DEDUP_REMOVED lines=9> */
[----:B------:R1:W3:Y:S01]  /*1ad0*/  @P0 LDG.E R3, desc[UR40][R6.64+0x4] ;  /* 0x0000042806030981 */ /* 0x0002e2000c1e1900 */
[----:B------:R-:W-:Y:S01]  /*1ae0*/  ISETP.NE.AND.EX P1, PT, RZ, UR5, PT, P1 ;  /* 0x00000005ff007c0c */ /* 0x000fe2000bf25310 */
[----:B-----5:R-:W-:-:S12]  /*1af0*/  IMAD.MOV.U32 R154, RZ, RZ, R24 ;  /* 0x000000ffff9a7224 */ /* 0x020fd800078e0018 */
[----:B0-----:R-:W-:-:S04]  /*1b00*/  @P1 IADD3 R4, P2, R214, UR4, RZ ;  /* 0x00000004d6041c10 */ /* 0x001fc8000ff5e0ff */
[----:B------:R-:W-:-:S05]  /*1b10*/  @P1 IADD3.X R5, R215, UR5, RZ, P2, !PT ;  /* 0x00000005d7051c10 */ /* 0x000fca00097fe4ff */
[----:B------:R0:W5:Y:S01]  /*1b20*/  @P1 LDG.E R154, desc[UR40][R4.64] ;  /* 0x00000028049a1981 */ /* 0x000162000c1e1900 */
[----:B------:R-:W-:Y:S01]  /*1b30*/  IMAD.IADD R11, R24, 0x1, -R11 ;  /* 0x00000001180b7824 */ /* 0x000fe200078e0a0b */
[----:B------:R-:W-:Y:S01]  /*1b40*/  BSSY B0, `(.L_x_1328) ;  /* 0x000002c000007945 */ /* 0x000fe20003800000 */
[----:B------:R-:W-:Y:S01]  /*1b50*/  LOP3.LUT R222, R212, 0xff, RZ, 0xc0, !PT ;  /* 0x000000ffd4de7812 */ /* 0x000fe200078ec0ff */
[----:B-1----:R-:W-:Y:S01]  /*1b60*/  IMAD.MOV.U32 R7, RZ, RZ, RZ ;  /* 0x000000ffff077224 */ /* 0x002fe200078e00ff */
[----:B------:R-:W-:Y:S02]  /*1b70*/  SHF.R.U32.HI R212, RZ, 0x10, R212 ;  /* 0x00000010ffd47819 */ /* 0x000fe400000116d4 */
[----:B--2---:R-:W-:Y:S01]  /*1b80*/  LOP3.LUT R8, R8, 0xfffffffd, RZ, 0xc0, !PT ;  /* 0xfffffffd08087812 */ /* 0x004fe200078ec0ff */
[----:B---3--:R-:W-:-:S04]  /*1b90*/  @P0 IMAD.IADD R42, R3, 0x1, -R0 ;  /* 0x00000001032a0824 */ /* 0x008fc800078e0a00 */
[----:B------:R-:W-:-:S04]  /*1ba0*/  IMAD.IADD R152, R11, 0x1, R42 ;  /* 0x000000010b987824 */ /* 0x000fc800078e022a */
[C---:B------:R-:W-:Y:S01]  /*1bb0*/  VIADD R0, R152.reuse, 0x3f ;  /* 0x0000003f98007836 */ /* 0x040fe20000000000 */
[----:B------:R-:W-:-:S04]  /*1bc0*/  ISETP.GE.AND P3, PT, R152, 0x1, PT ;  /* 0x000000019800780c */ /* 0x000fc80003f66270 */
[----:B------:R-:W-:-:S04]  /*1bd0*/  SHF.R.S32.HI R3, RZ, 0x1f, R0 ;  /* 0x0000001fff037819 */ /* 0x000fc80000011400 */
[----:B------:R-:W-:-:S04]  /*1be0*/  LEA.HI R3, R3, R0, RZ, 0x6 ;  /* 0x0000000003037211 */ /* 0x000fc800078f30ff */
        /* <DEDUP_REMOVED lines=32> */
[----:B------:R-:W-:-:S07]  /*1df0*/  IMAD.MOV.U32 R7, RZ, RZ, R5 ;  /* 0x000000ffff077224 */ /* 0x000fce00078e0005 */
.L_x_1329:
[----:B------:R-:W-:Y:S05]  /*1e00*/  BSYNC B0 ;  /* 0x0000000000007941 */ /* 0x000fea0003800000 */
.L_x_1328:
[----:B------:R-:W-:Y:S01]  /*1e10*/  IMAD R0, R222, R7, RZ ;  /* 0x00000007de007224 */ /* 0x000fe200078e02ff */
[----:B------:R-:W-:-:S04]  /*1e20*/  PLOP3.LUT P3, PT, PT, PT, PT, 0x80, 0x0 ;  /* 0x000000000000781c */ /* 0x000fc80003f6f070 */
[C---:B------:R-:W-:Y:S01]  /*1e30*/  VIADDMNMX R7, R0.reuse, R7, R168, PT ;  /* 0x0000000700077246 */ /* 0x040fe200038001a8 */
[----:B------:R-:W-:-:S04]  /*1e40*/  IMAD R0, R0, 0x40, -R11 ;  /* 0x0000004000007824 */ /* 0x000fc800078e0a0b */
[----:B------:R-:W-:Y:S01]  /*1e50*/  IMAD R7, R7, 0x40, -R11 ;  /* 0x0000004007077824 */ /* 0x000fe200078e0a0b */
        /* <DEDUP_REMOVED lines=18> */
[----:B0-----:R-:W-:Y:S02]  /*1f80*/  IMAD.U32 R4, RZ, RZ, UR4 ;  /* 0x00000004ff047e24 */ /* 0x001fe4000f8e00ff */
        /* <DEDUP_REMOVED lines=12> */
.L_x_1332:
[----:B------:R-:W-:Y:S05]  /*2050*/  BSYNC B6 ;  /* 0x0000000000067941 */ /* 0x000fea0003800000 */
.L_x_1331:
        /* <DEDUP_REMOVED lines=20> */
.L_x_1334:
[----:B------:R-:W-:Y:S05]  /*21a0*/  BSYNC B6 ;  /* 0x0000000000067941 */ /* 0x000fea0003800000 */
.L_x_1333:
[----:B------:R-:W-:Y:S01]  /*21b0*/  ULDC.64 UR4, c[0x0][0xaf0] ;  /* 0x0002bc0000047ab9 */ /* 0x000fe20000000a00 */
[----:B------:R-:W-:Y:S01]  /*21c0*/  IMAD.MOV.U32 R0, RZ, RZ, R211 ;  /* 0x000000ffff007224 */ /* 0x000fe200078e00d3 */
[----:B------:R-:W-:Y:S01]  /*21d0*/  ISETP.NE.U32.AND P0, PT, RZ, UR4, PT ;  /* 0x00000004ff007c0c */ /* 0x000fe2000bf05070 */
[----:B------:R-:W1:Y:S01]  /*21e0*/  LDC.64 R6, c[0x0][0x300] ;  /* 0x0000c000ff067b82 */ /* 0x000e620000000a00 */
[----:B------:R-:W-:Y:S01]  /*21f0*/  IMAD.IADD R38, R25, 0x1, R24 ;  /* 0x0000000119267824 */ /* 0x000fe200078e0218 */
[----:B------:R-:W-:Y:S01]  /*2200*/  SHF.R.S32.HI R17, RZ, 0x1f, R16 ;  /* 0x0000001fff117819 */ /* 0x000fe20000011410 */
[----:B------:R-:W-:Y:S01]  /*2210*/  ULDC.64 UR6, c[0x0][0xb00] ;  /* 0x0002c00000067ab9 */ /* 0x000fe20000000a00 */
[----:B------:R-:W-:-:S04]  /*2220*/  ISETP.NE.AND.EX P0, PT, RZ, UR5, PT, P0 ;  /* 0x00000005ff007c0c */ /* 0x000fc8000bf05300 */
[----:B------:R-:W2:Y:S08]  /*2230*/  LDC R25, c[0x0][0x3f4] ;  /* 0x0000fd00ff197b82 */ /* 0x000eb00000000800 */
[----:B------:R-:W3:Y:S01]  /*2240*/  LDC.64 R52, c[0x0][0x408] ;  /* 0x00010200ff347b82 */ /* 0x000ee20000000a00 */
[----:B0-----:R-:W-:-:S04]  /*2250*/  @P0 IADD3 R4, P1, R214, UR4, RZ ;  /* 0x00000004d6040c10 */ /* 0x001fc8000ff3e0ff */
[----:B------:R-:W-:Y:S01]  /*2260*/  @P0 IADD3.X R5, R215, UR5, RZ, P1, !PT ;  /* 0x00000005d7050c10 */ /* 0x000fe20008ffe4ff */
[----:B------:R-:W-:-:S04]  /*2270*/  ULDC.64 UR4, c[0x0][0x330] ;  /* 0x0000cc0000047ab9 */ /* 0x000fc80000000a00 */
[----:B------:R0:W4:Y:S01]  /*2280*/  @P0 LDG.E R0, desc[UR40][R4.64] ;  /* 0x0000002804000981 */ /* 0x000122000c1e1900 */
[----:B------:R-:W-:Y:S01]  /*2290*/  SHF.R.S32.HI R11, RZ, 0x1f, R38 ;  /* 0x0000001fff0b7819 */ /* 0x000fe20000011426 */
[-C--:B-1----:R-:W-:Y:S01]  /*22a0*/  IMAD.WIDE.U32 R20, R38, R6.reuse, RZ ;  /* 0x0000000626147225 */ /* 0x082fe200078e00ff */
[----:B------:R-:W-:Y:S01]  /*22b0*/  ISETP.NE.U32.AND P0, PT, RZ, UR6, PT ;  /* 0x00000006ff007c0c */ /* 0x000fe2000bf05070 */
[----:B------:R-:W1:Y:S01]  /*22c0*/  S2R R26, SR_TID.X ;  /* 0x00000000001a7919 */ /* 0x000e620000002100 */
[----:B------:R-:W-:Y:S01]  /*22d0*/  SHF.R.S32.HI R185, RZ, 0x1f, R184 ;  /* 0x0000001fffb97819 */ /* 0x000fe200000114b8 */
[-C--:B------:R-:W-:Y:S01]  /*22e0*/  IMAD R3, R11, R6.reuse, RZ ;  /* 0x000000060b037224 */ /* 0x080fe200078e02ff */
[----:B------:R-:W-:Y:S01]  /*22f0*/  ISETP.NE.AND.EX P0, PT, RZ, UR7, PT, P0 ;  /* 0x00000007ff007c0c */ /* 0x000fe2000bf05300 */
[----:B------:R-:W-:Y:S01]  /*2300*/  IMAD.WIDE.U32 R28, R210, UR4, R16 ;  /* 0x00000004d21c7c25 */ /* 0x000fe2000f8e0010 */
[----:B------:R-:W-:Y:S01]  /*2310*/  ULDC.64 UR6, c[0x0][0x338] ;  /* 0x0000ce0000067ab9 */ /* 0x000fe20000000a00 */
[----:B0-----:R-:W0:Y:S01]  /*2320*/  LDC.64 R4, c[0x0][0x3f8] ;  /* 0x0000fe00ff047b82 */ /* 0x001e220000000a00 */
[----:B--2---:R-:W-:Y:S01]  /*2330*/  ISETP.GE.AND P2, PT, R16, R25, PT ;  /* 0x000000191000720c */ /* 0x004fe20003f46270 */
[----:B------:R-:W-:Y:S01]  /*2340*/  IMAD R3, R38, R7, R3 ;  /* 0x0000000726037224 */ /* 0x000fe200078e0203 */
[----:B------:R-:W-:Y:S01]  /*2350*/  SHF.L.U64.HI R46, R6, 0x6, R7 ;  /* 0x00000006062e7819 */ /* 0x000fe20000010207 */
[----:B------:R-:W-:Y:S01]  /*2360*/  IMAD R29, R210, UR5, R29 ;  /* 0x00000005d21d7c24 */ /* 0x000fe2000f8e021d */
[----:B------:R-:W-:Y:S01]  /*2370*/  ULDC.64 UR4, c[0x0][0x308] ;  /* 0x0000c20000047ab9 */ /* 0x000fe20000000a00 */
[----:B------:R-:W-:Y:S01]  /*2380*/  IMAD.IADD R21, R21, 0x1, R3 ;  /* 0x0000000115157824 */ /* 0x000fe200078e0203 */
[----:B------:R-:W-:Y:S01]  /*2390*/  SEL R9, R25, RZ, P2 ;  /* 0x000000ff19097207 */ /* 0x000fe20001000000 */
[----:B------:R-:W-:Y:S01]  /*23a0*/  IMAD.WIDE.U32 R44, R19, R6, R16 ;  /* 0x00000006132c7225 */ /* 0x000fe200078e0010 */
[----:B------:R-:W-:-:S02]  /*23b0*/  P2R R72, PR, RZ, 0x4 ;  /* 0x00000004ff487803 */ /* 0x000fc40000000000 */
[----:B---3--:R-:W-:Y:S01]  /*23c0*/  SHF.L.U64.HI R51, R52, 0x6, R53 ;  /* 0x0000000634337819 */ /* 0x008fe20000010235 */
[----:B------:R-:W-:Y:S01]  /*23d0*/  IMAD.WIDE.U32 R20, R210, UR4, R20 ;  /* 0x00000004d2147c25 */ /* 0x000fe2000f8e0014 */
[----:B------:R-:W-:-:S03]  /*23e0*/  IADD3 R38, P2, R19, R38, RZ ;  /* 0x0000002613267210 */ /* 0x000fc60007f5e0ff */
[----:B------:R-:W-:Y:S01]  /*23f0*/  IMAD R21, R210, UR5, R21 ;  /* 0x00000005d2157c24 */ /* 0x000fe2000f8e0215 */
[----:B------:R-:W-:Y:S01]  /*2400*/  ULDC.64 UR4, c[0x0][0x310] ;  /* 0x0000c40000047ab9 */ /* 0x000fe20000000a00 */
[----:B------:R-:W-:Y:S02]  /*2410*/  IMAD.IADD R9, R16, 0x1, R9 ;  /* 0x0000000110097824 */ /* 0x000fe400078e0209 */
[----:B------:R-:W-:Y:S02]  /*2420*/  IMAD.SHL.U32 R50, R189, 0x40, RZ ;  /* 0x00000040bd327824 */ /* 0x000fe400078e00ff */
[----:B------:R-:W-:Y:S01]  /*2430*/  IMAD.WIDE.U32 R34, R19, R52, R184 ;  /* 0x0000003413227225 */ /* 0x000fe200078e00b8 */
[----:B0-----:R-:W-:-:S03]  /*2440*/  SHF.L.U64.HI R48, R4, 0x6, R5 ;  /* 0x0000000604307819 */ /* 0x001fc60000010205 */
[CC--:B------:R-:W-:Y:S01]  /*2450*/  IMAD.WIDE.U32 R30, R19.reuse, R4.reuse, R184 ;  /* 0x00000004131e7225 */ /* 0x0c0fe200078e00b8 */
[----:B------:R-:W-:Y:S02]  /*2460*/  LOP3.LUT R50, R50, 0x1c0, RZ, 0xc0, !PT ;  /* 0x000001c032327812 */ /* 0x000fe400078ec0ff */
[----:B-1----:R-:W-:Y:S01]  /*2470*/  SHF.R.U32.HI R26, RZ, 0x7, R26 ;  /* 0x00000007ff1a7819 */ /* 0x002fe2000001161a */
[----:B------:R-:W-:Y:S01]  /*2480*/  IMAD.WIDE.U32 R32, R19, R4, R16 ;  /* 0x0000000413207225 */ /* 0x000fe200078e0010 */
[----:B------:R-:W-:-:S03]  /*2490*/  SHF.R.U32.HI R54, RZ, 0x3, R50 ;  /* 0x00000003ff367819 */ /* 0x000fc60000011632 */
[----:B------:R-:W-:-:S04]  /*24a0*/  IMAD.WIDE.U32 R36, R19, R52, R16 ;  /* 0x0000003413247225 */ /* 0x000fc800078e0010 */
[----:B------:R-:W-:Y:S02]  /*24b0*/  IMAD.SHL.U32 R47, R6, 0x40, RZ ;  /* 0x00000040062f7824 */ /* 0x000fe400078e00ff */
[----:B------:R-:W-:Y:S02]  /*24c0*/  IMAD.SHL.U32 R49, R4, 0x40, RZ ;  /* 0x0000004004317824 */ /* 0x000fe400078e00ff */
[----:B------:R-:W-:Y:S02]  /*24d0*/  VIADD R55, R26, 0x8 ;  /* 0x000000081a377836 */ /* 0x000fe40000000000 */
[----:B------:R-:W-:Y:S01]  /*24e0*/  IMAD.SHL.U32 R56, R25, 0x2, RZ ;  /* 0x0000000219387824 */ /* 0x000fe200078e00ff */
[----:B----4-:R-:W-:-:S04]  /*24f0*/  SHF.R.S32.HI R3, RZ, 0x1f, R0 ;  /* 0x0000001fff037819 */ /* 0x010fc80000011400 */
[----:B------:R-:W-:Y:S02]  /*2500*/  SEL R8, R3, RZ, !P0 ;  /* 0x000000ff03087207 */ /* 0x000fe40004000000 */
[----:B------:R-:W-:Y:S02]  /*2510*/  SEL R3, R0, RZ, !P0 ;  /* 0x000000ff00037207 */ /* 0x000fe40004000000 */
[----:B------:R-:W-:Y:S01]  /*2520*/  SHF.R.S32.HI R0, RZ, 0x1f, R19 ;  /* 0x0000001fff007819 */ /* 0x000fe20000011413 */
[C---:B------:R-:W-:Y:S02]  /*2530*/  IMAD R10, R8.reuse, UR4, RZ ;  /* 0x00000004080a7c24 */ /* 0x040fe4000f8e02ff */
[----:B------:R-:W-:Y:S02]  /*2540*/  IMAD R8, R8, UR6, RZ ;  /* 0x0000000608087c24 */ /* 0x000fe4000f8e02ff */
[C---:B------:R-:W-:Y:S02]  /*2550*/  IMAD R43, R3.reuse, UR5, R10 ;  /* 0x00000005032b7c24 */ /* 0x040fe4000f8e020a */
[----:B------:R-:W-:-:S02]  /*2560*/  IMAD R71, R3, UR7, R8 ;  /* 0x0000000703477c24 */ /* 0x000fc4000f8e0208 */
[----:B------:R-:W-:Y:S02]  /*2570*/  IMAD R8, R0, R4, RZ ;  /* 0x0000000400087224 */ /* 0x000fe400078e02ff */
[----:B------:R-:W-:Y:S01]  /*2580*/  IMAD.WIDE.U32 R20, R3, UR4, R20 ;  /* 0x0000000403147c25 */ /* 0x000fe2000f8e0014 */
[----:B------:R-:W-:-:S03]  /*2590*/  ULDC UR4, c[0x0][0x2f4] ;  /* 0x0000bd0000047ab9 */ /* 0x000fc60000000800 */
[C---:B------:R-:W-:Y:S02]  /*25a0*/  IMAD R10, R0.reuse, R6, RZ ;  /* 0x00000006000a7224 */ /* 0x040fe400078e02ff */
[----:B------:R-:W-:Y:S02]  /*25b0*/  IMAD R13, R19, R5, R8 ;  /* 0x00000005130d7224 */ /* 0x000fe400078e0208 */
[----:B------:R-:W-:Y:S02]  /*25c0*/  IMAD R8, R0, R52, RZ ;  /* 0x0000003400087224 */ /* 0x000fe400078e02ff */
[----:B------:R-:W-:Y:S01]  /*25d0*/  IMAD.WIDE.U32 R28, R3, UR6, R28 ;  /* 0x00000006031c7c25 */ /* 0x000fe2000f8e001c */
[----:B------:R-:W-:-:S03]  /*25e0*/  IADD3 R3, P0, R20, R44, RZ ;  /* 0x0000002c14037210 */ /* 0x000fc60007f1e0ff */
[----:B------:R-:W-:Y:S02]  /*25f0*/  IMAD R10, R19, R7, R10 ;  /* 0x00000007130a7224 */ /* 0x000fe400078e020a */
[----:B------:R-:W-:Y:S02]  /*2600*/  IMAD.IADD R43, R21, 0x1, R43 ;  /* 0x00000001152b7824 */ /* 0x000fe400078e022b */
[----:B------:R-:W-:Y:S02]  /*2610*/  IMAD.IADD R31, R31, 0x1, R13 ;  /* 0x000000011f1f7824 */ /* 0x000fe400078e020d */
[----:B------:R-:W-:Y:S01]  /*2620*/  IMAD R15, R19, R53, R8 ;  /* 0x00000035130f7224 */ /* 0x000fe200078e0208 */
[----:B------:R-:W-:Y:S01]  /*2630*/  SHF.R.S32.HI R8, RZ, 0x1f, R9 ;  /* 0x0000001fff087819 */ /* 0x000fe20000011409 */
[----:B------:R-:W-:Y:S01]  /*2640*/  IMAD.IADD R33, R13, 0x1, R33 ;  /* 0x000000010d217824 */ /* 0x000fe200078e0221 */
[----:B-----5:R-:W-:Y:S01]  /*2650*/  SHF.R.S32.HI R13, RZ, 0x1f, R154 ;  /* 0x0000001fff0d7819 */ /* 0x020fe2000001149a */
[----:B------:R-:W-:Y:S01]  /*2660*/  IMAD.IADD R35, R35, 0x1, R15 ;  /* 0x0000000123237824 */ /* 0x000fe200078e020f */
[----:B------:R-:W-:Y:S01]  /*2670*/  IADD3.X R44, R43, R45, R10, P0, !PT ;  /* 0x0000002d2b2c7210 */ /* 0x000fe200007fe40a */
[----:B------:R-:W-:Y:S01]  /*2680*/  IMAD.IADD R37, R15, 0x1, R37 ;  /* 0x000000010f257824 */ /* 0x000fe200078e0225 */
[----:B------:R-:W-:Y:S01]  /*2690*/  LEA.HI R45, R8, R9, RZ, 0x3 ;  /* 0x00000009082d7211 */ /* 0x000fe200078f18ff */
[C---:B------:R-:W-:Y:S01]  /*26a0*/  IMAD R8, R13.reuse, R4, RZ ;  /* 0x000000040d087224 */ /* 0x040fe200078e02ff */
[----:B------:R-:W-:Y:S01]  /*26b0*/  ISETP.GE.AND P0, PT, R16, UR4, PT ;  /* 0x0000000410007c0c */ /* 0x000fe2000bf06270 */
[----:B------:R-:W-:Y:S01]  /*26c0*/  IMAD R13, R13, R52, RZ ;  /* 0x000000340d0d7224 */ /* 0x000fe200078e02ff */
[----:B------:R-:W-:Y:S01]  /*26d0*/  LOP3.LUT R60, R45, 0xfffffff8, RZ, 0xc0, !PT ;  /* 0xfffffff82d3c7812 */ /* 0x000fe200078ec0ff */
[----:B------:R-:W-:Y:S01]  /*26e0*/  IMAD R59, R154, R5, R8 ;  /* 0x000000059a3b7224 */ /* 0x000fe200078e0208 */
[----:B------:R-:W-:Y:S01]  /*26f0*/  LOP3.LUT R5, R50, 0x18, R16, 0xf8, !PT ;  /* 0x0000001832057812 */ /* 0x000fe200078ef810 */
[C---:B------:R-:W-:Y:S01]  /*2700*/  IMAD R13, R154.reuse, R53, R13 ;  /* 0x000000359a0d7224 */ /* 0x040fe200078e020d */
[----:B------:R-:W-:Y:S01]  /*2710*/  SHF.R.S32.HI R63, RZ, 0x1f, R60 ;  /* 0x0000001fff3f7819 */ /* 0x000fe2000001143c */
[----:B------:R-:W-:Y:S01]  /*2720*/  IMAD.WIDE.U32 R30, R154, R4, R30 ;  /* 0x000000049a1e7225 */ /* 0x000fe200078e001e */
[----:B------:R-:W-:-:S03]  /*2730*/  LOP3.LUT R5, R5, R54, RZ, 0x3c, !PT ;  /* 0x0000003605057212 */ /* 0x000fc600078e3cff */
[----:B------:R-:W-:Y:S02]  /*2740*/  VIADD R53, R16, 0x20 ;  /* 0x0000002010357836 */ /* 0x000fe40000000000 */
[----:B------:R-:W-:Y:S01]  /*2750*/  IMAD R57, R194, 0x200, R5 ;  /* 0x00000200c2397824 */ /* 0x000fe200078e0205 */
[----:B------:R-:W-:Y:S01]  /*2760*/  LOP3.LUT R5, R50, 0x38, R45, 0xf8, !PT ;  /* 0x0000003832057812 */ /* 0x000fe200078ef82d */
[C---:B------:R-:W-:Y:S01]  /*2770*/  IMAD.WIDE.U32 R32, R154.reuse, R4, R32 ;  /* 0x000000049a207225 */ /* 0x040fe200078e0020 */
[----:B------:R-:W-:Y:S02]  /*2780*/  ISETP.GE.AND P1, PT, R53, UR4, PT ;  /* 0x0000000435007c0c */ /* 0x000fe4000bf26270 */
[----:B------:R-:W-:Y:S01]  /*2790*/  LOP3.LUT R5, R5, R54, RZ, 0x3c, !PT ;  /* 0x0000003605057212 */ /* 0x000fe200078e3cff */
[----:B------:R-:W-:-:S04]  /*27a0*/  IMAD.WIDE.U32 R34, R154, R52, R34 ;  /* 0x000000349a227225 */ /* 0x000fc800078e0022 */
[----:B------:R-:W-:-:S04]  /*27b0*/  IMAD.WIDE.U32 R36, R154, R52, R36 ;  /* 0x000000349a247225 */ /* 0x000fc800078e0024 */
[----:B------:R-:W-:Y:S02]  /*27c0*/  IMAD.IADD R58, R31, 0x1, R59 ;  /* 0x000000011f3a7824 */ /* 0x000fe400078e023b */
[----:B------:R-:W-:Y:S02]  /*27d0*/  IMAD.SHL.U32 R52, R52, 0x40, RZ ;  /* 0x0000004034347824 */ /* 0x000fe400078e00ff */
[----:B------:R-:W-:Y:S02]  /*27e0*/  IMAD.X R39, R11, 0x1, R0, P2 ;  /* 0x000000010b277824 */ /* 0x000fe400010e0600 */
[----:B------:R-:W-:Y:S02]  /*27f0*/  IMAD.IADD R59, R59, 0x1, R33 ;  /* 0x000000013b3b7824 */ /* 0x000fe400078e0221 */
[----:B------:R-:W-:Y:S02]  /*2800*/  IMAD.IADD R61, R35, 0x1, R13 ;  /* 0x00000001233d7824 */ /* 0x000fe400078e020d */
[----:B------:R-:W-:-:S02]  /*2810*/  IMAD.IADD R62, R13, 0x1, R37 ;  /* 0x000000010d3e7824 */ /* 0x000fc400078e0225 */
[----:B------:R-:W-:Y:S02]  /*2820*/  IMAD R70, R194, 0x200, R5 ;  /* 0x00000200c2467824 */ /* 0x000fe400078e0205 */
[----:B------:R-:W-:-:S07]  /*2830*/  IMAD.IADD R71, R29, 0x1, R71 ;  /* 0x000000011d477824 */ /* 0x000fce00078e0247 */
.L_x_1364:
        /* <DEDUP_REMOVED lines=58> */
.L_x_1339:
[----:B------:R-:W-:Y:S05]  /*2be0*/  BSYNC B1 ;  /* 0x0000000000017941 */ /* 0x000fea0003800000 */
.L_x_1338:
        /* <DEDUP_REMOVED lines=19> */
.L_x_1340:
[----:B------:R-:W-:Y:S01]  /*2d20*/  IMAD R73, R22, 0x8, R2 ;  /* 0x0000000816497824 */ /* 0x000fe200078e0202 */
[----:B------:R-:W-:Y:S01]  /*2d30*/  SHF.L.U32 R76, R186, 0x1f, RZ ;  /* 0x0000001fba4c7819 */ /* 0x000fe200000006ff */
[----:B------:R-:W-:Y:S03]  /*2d40*/  BSSY B1, `(.L_x_1341) ;  /* 0x0000003000017945 */ /* 0x000fe60003800000 */
[----:B------:R-:W0:Y:S02]  /*2d50*/  SYNCS.PHASECHK.TRANS64.TRYWAIT P5, [R73+URZ+0x38890], R76 ;  /* 0x0388904c490075a7 */ /* 0x000e2400080a017f */
[----:B0-----:R-:W-:Y:S05]  /*2d60*/  @!P5 BRA `(.L_x_1342) ;  /* 0x000001c00000d947 */ /* 0x001fea0003800000 */
.L_x_1637:
[----:B------:R-:W-:Y:S05]  /*2d70*/  BSYNC B1 ;  /* 0x0000000000017941 */ /* 0x000fea0003800000 */
.L_x_1341:
        /* <DEDUP_REMOVED lines=53> */
.L_x_1347:
[----:B------:R-:W-:Y:S05]  /*30d0*/  BSYNC B2 ;  /* 0x0000000000027941 */ /* 0x000fea0003800000 */
.L_x_1346:
[----:B--2---:R1:W-:Y:S02]  /*30e0*/  STG.E.128 desc[UR40][R12.64], R4 ;  /* 0x000000040c007986 */ /* 0x0043e4000c101d28 */
.L_x_1345:
[----:B------:R-:W-:Y:S05]  /*30f0*/  BSYNC B1 ;  /* 0x0000000000017941 */ /* 0x000fea0003800000 */
.L_x_1344:
        /* <DEDUP_REMOVED lines=56> */
.L_x_1349:
[----:B------:R-:W-:Y:S05]  /*3480*/  BSYNC B1 ;  /* 0x0000000000017941 */ /* 0x000fea0003800000 */
.L_x_1348:
[----:B-1----:R2:W-:Y:S01]  /*3490*/  STG.E.128 desc[UR40][R12.64+0x40], R4 ;  /* 0x000040040c007986 */ /* 0x0025e2000c101d28 */
[----:B------:R-:W-:Y:S05]  /*34a0*/  BRA `(.L_x_1343) ;  /* 0x0000000c002c7947 */ /* 0x000fea0003800000 */
.L_x_1337:
        /* <DEDUP_REMOVED lines=27> */
[----:B------:R-:W-:Y:S02]  /*3660*/  IMAD.MOV.U32 R66, RZ, RZ, R4 ;  /* 0x000000ffff427224 */ /* 0x000fe400078e0004 */
[----:B------:R-:W-:Y:S01]  /*3670*/  IMAD.MOV.U32 R67, RZ, RZ, R5 ;  /* 0x000000ffff437224 */ /* 0x000fe200078e0005 */
[----:B------:R-:W-:-:S04]  /*3680*/  PRMT R91, R27, 0x5410, R24 ;  /* 0x000054101b5b7816 */ /* 0x000fc80000000018 */
[----:B------:R-:W-:Y:S01]  /*3690*/  PRMT R92, R67, 0x5410, R66 ;  /* 0x00005410435c7816 */ /* 0x000fe20000000042 */
[----:B---3--:R-:W-:Y:S02]  /*36a0*/  IMAD.MOV.U32 R24, RZ, RZ, R10 ;  /* 0x000000ffff187224 */ /* 0x008fe400078e000a */
[----:B------:R-:W-:Y:S02]  /*36b0*/  IMAD.MOV.U32 R12, RZ, RZ, R11 ;  /* 0x000000ffff0c7224 */ /* 0x000fe400078e000b */
[----:B------:R-:W-:Y:S02]  /*36c0*/  IMAD.MOV.U32 R13, RZ, RZ, R8 ;  /* 0x000000ffff0d7224 */ /* 0x000fe400078e0008 */
[----:B------:R-:W-:Y:S01]  /*36d0*/  IMAD.MOV.U32 R27, RZ, RZ, R9 ;  /* 0x000000ffff1b7224 */ /* 0x000fe200078e0009 */
[----:B------:R-:W-:-:S04]  /*36e0*/  PRMT R89, R24, 0x5410, R12 ;  /* 0x0000541018597816 */ /* 0x000fc8000000000c */
[----:B------:R-:W-:Y:S01]  /*36f0*/  PRMT R90, R27, 0x5410, R13 ;  /* 0x000054101b5a7816 */ /* 0x000fe2000000000d */
[----:B------:R-:W-:Y:S06]  /*3700*/  @!P3 BRA `(.L_x_1350) ;  /* 0x000000000004b947 */ /* 0x000fec0003800000 */
[----:B------:R-:W-:Y:S01]  /*3710*/  BPT.TRAP 0x1 ;  /* 0x000000040000795c */ /* 0x000fe20000300000 */
.L_x_1350:
[----:B------:R-:W-:Y:S01]  /*3720*/  IMAD R73, R22, 0x8, R2 ;  /* 0x0000000816497824 */ /* 0x000fe200078e0202 */
[----:B------:R-:W-:Y:S01]  /*3730*/  SHF.L.U32 R76, R186, 0x1f, RZ ;  /* 0x0000001fba4c7819 */ /* 0x000fe200000006ff */
[----:B------:R-:W-:Y:S03]  /*3740*/  BSSY B1, `(.L_x_1351) ;  /* 0x0000003000017945 */ /* 0x000fe60003800000 */
[----:B------:R-:W0:Y:S02]  /*3750*/  SYNCS.PHASECHK.TRANS64.TRYWAIT P5, [R73+URZ+0x38890], R76 ;  /* 0x0388904c490075a7 */ /* 0x000e2400080a017f */
[----:B0-----:R-:W-:Y:S05]  /*3760*/  @!P5 BRA `(.L_x_1352) ;  /* 0x000001b40094d947 */ /* 0x001fea0003800000 */
.L_x_1638:
[----:B------:R-:W-:Y:S05]  /*3770*/  BSYNC B1 ;  /* 0x0000000000017941 */ /* 0x000fea0003800000 */
.L_x_1351:
        /* <DEDUP_REMOVED lines=34> */
[--C-:B------:R-:W-:Y:S02]  /*39a0*/  SHF.R.U32.HI R81, RZ, 0x10, R5.reuse ;  /* 0x00000010ff517819 */ /* 0x100fe40000011605 */
[----:B------:R-:W-:Y:S01]  /*39b0*/  SHF.R.U64 R86, R4, 0x10, R5 ;  /* 0x0000001004567819 */ /* 0x000fe20000001205 */
[----:B--2---:R-:W-:Y:S01]  /*39c0*/  IMAD.U32 R5, R25, 0x10000, RZ ;  /* 0x0001000019057824 */ /* 0x004fe200078e00ff */
[----:B------:R-:W-:Y:S01]  /*39d0*/  PRMT R85, R90, 0x5410, R85 ;  /* 0x000054105a557816 */ /* 0x000fe20000000055 */
[----:B-1----:R-:W-:Y:S01]  /*39e0*/  IMAD.U32 R4, R14, 0x10000, RZ ;  /* 0x000100000e047824 */ /* 0x002fe200078e00ff */
[--C-:B------:R-:W-:Y:S01]  /*39f0*/  SHF.R.U64 R82, R6, 0x10, R7.reuse ;  /* 0x0000001006527819 */ /* 0x100fe20000001207 */
[----:B------:R-:W-:Y:S01]  /*3a00*/  IMAD.U32 R6, R26, 0x10000, RZ ;  /* 0x000100001a067824 */ /* 0x000fe200078e00ff */
[----:B------:R-:W-:Y:S01]  /*3a10*/  SHF.R.U32.HI R83, RZ, 0x10, R7 ;  /* 0x00000010ff537819 */ /* 0x000fe20000011607 */
[----:B------:R-:W-:Y:S01]  /*3a20*/  IMAD.U32 R7, R13, 0x10000, RZ ;  /* 0x000100000d077824 */ /* 0x000fe200078e00ff */
[--C-:B------:R-:W-:Y:S01]  /*3a30*/  SHF.R.U64 R87, R10, 0x10, R11.reuse ;  /* 0x000000100a577819 */ /* 0x100fe2000000120b */
[----:B------:R-:W-:Y:S01]  /*3a40*/  IMAD.U32 R10, R24, 0x10000, RZ ;  /* 0x00010000180a7824 */ /* 0x000fe200078e00ff */
[----:B------:R-:W-:-:S02]  /*3a50*/  SHF.R.U32.HI R88, RZ, 0x10, R11 ;  /* 0x00000010ff587819 */ /* 0x000fc4000001160b */
[----:B------:R-:W-:Y:S01]  /*3a60*/  LOP3.LUT R80, R25, 0xffff0000, RZ, 0xc0, !PT ;  /* 0xffff000019507812 */ /* 0x000fe200078ec0ff */
[----:B------:R-:W-:Y:S01]  /*3a70*/  IMAD.U32 R25, R15, 0x10000, RZ ;  /* 0x000100000f197824 */ /* 0x000fe200078e00ff */
[----:B------:R-:W-:Y:S02]  /*3a80*/  LOP3.LUT R79, R13, 0xffff0000, RZ, 0xc0, !PT ;  /* 0xffff00000d4f7812 */ /* 0x000fe400078ec0ff */
[----:B------:R-:W-:Y:S01]  /*3a90*/  LOP3.LUT R11, R15, 0xffff0000, RZ, 0xc0, !PT ;  /* 0xffff00000f0b7812 */ /* 0x000fe200078ec0ff */
[C---:B------:R-:W-:Y:S01]  /*3aa0*/  IMAD.U32 R15, R27.reuse, 0x10000, RZ ;  /* 0x000100001b0f7824 */ /* 0x040fe200078e00ff */
[----:B------:R-:W-:Y:S02]  /*3ab0*/  LOP3.LUT R13, R27, 0xffff0000, RZ, 0xc0, !PT ;  /* 0xffff00001b0d7812 */ /* 0x000fe400078ec0ff */
[----:B------:R-:W-:Y:S02]  /*3ac0*/  PRMT R81, R92, 0x5410, R81 ;  /* 0x000054105c517816 */ /* 0x000fe40000000051 */
[----:B------:R-:W-:Y:S01]  /*3ad0*/  SHF.R.U64 R84, R8, 0x10, R9 ;  /* 0x0000001008547819 */ /* 0x000fe20000001209 */
[----:B------:R-:W-:Y:S01]  /*3ae0*/  IMAD.U32 R8, R12, 0x10000, RZ ;  /* 0x000100000c087824 */ /* 0x000fe200078e00ff */
[----:B------:R-:W-:Y:S01]  /*3af0*/  PRMT R27, R92, 0x5432, R86 ;  /* 0x000054325c1b7816 */ /* 0x000fe20000000056 */
[----:B------:R-:W-:Y:S01]  /*3b00*/  IMAD.U32 R86, R85, 0x10000, RZ ;  /* 0x0001000055567824 */ /* 0x000fe200078e00ff */
[----:B------:R-:W-:Y:S01]  /*3b10*/  PRMT R9, R91, 0x5432, R82 ;  /* 0x000054325b097816 */ /* 0x000fe20000000052 */
[----:B------:R-:W-:Y:S01]  /*3b20*/  IMAD.U32 R82, R81, 0x10000, RZ ;  /* 0x0001000051527824 */ /* 0x000fe200078e00ff */
[----:B------:R-:W-:Y:S01]  /*3b30*/  PRMT R84, R90, 0x5432, R84 ;  /* 0x000054325a547816 */ /* 0x000fe20000000054 */
[----:B------:R-:W-:Y:S01]  /*3b40*/  FMUL.FTZ R90, R5, R86 ;  /* 0x00000056055a7220 */ /* 0x000fe20000410000 */
[----:B------:R-:W-:Y:S01]  /*3b50*/  PRMT R88, R89, 0x5432, R88 ;  /* 0x0000543259587816 */ /* 0x000fe20000000058 */
[-C--:B------:R-:W-:Y:S01]  /*3b60*/  FMUL.FTZ R92, R5, R82.reuse ;  /* 0x00000052055c7220 */ /* 0x080fe20000410000 */
[----:B------:R-:W-:Y:S01]  /*3b70*/  LOP3.LUT R85, R85, 0xffff0000, RZ, 0xc0, !PT ;  /* 0xffff000055557812 */ /* 0x000fe200078ec0ff */
[----:B------:R-:W-:Y:S01]  /*3b80*/  FFMA.FTZ R5, R7, R82, -R90 ;  /* 0x0000005207057223 */ /* 0x000fe2000001085a */
[----:B------:R-:W-:Y:S01]  /*3b90*/  PRMT R83, R91, 0x5410, R83 ;  /* 0x000054105b537816 */ /* 0x000fe20000000053 */
[----:B------:R-:W-:Y:S01]  /*3ba0*/  IMAD.U32 R90, R88, 0x10000, RZ ;  /* 0x00010000585a7824 */ /* 0x000fe200078e00ff */
[----:B------:R-:W-:Y:S01]  /*3bb0*/  LOP3.LUT R81, R81, 0xffff0000, RZ, 0xc0, !PT ;  /* 0xffff000051517812 */ /* 0x000fe200078ec0ff */
[----:B------:R-:W-:Y:S01]  /*3bc0*/  FMUL.FTZ R94, R80, R85 ;  /* 0x00000055505e7220 */ /* 0x000fe20000410000 */
[----:B------:R-:W-:Y:S01]  /*3bd0*/  FFMA.FTZ R7, R7, R86, R92 ;  /* 0x0000005607077223 */ /* 0x000fe2000001005c */
[----:B------:R-:W-:-:S02]  /*3be0*/  IMAD.U32 R82, R83, 0x10000, RZ ;  /* 0x0001000053527824 */ /* 0x000fc400078e00ff */
[C---:B------:R-:W-:Y:S01]  /*3bf0*/  FMUL.FTZ R92, R15.reuse, R90 ;  /* 0x0000005a0f5c7220 */ /* 0x040fe20000410000 */
[----:B------:R-:W-:Y:S01]  /*3c00*/  FMUL.FTZ R80, R80, R81 ;  /* 0x0000005150507220 */ /* 0x000fe20000410000 */
[----:B------:R-:W-:Y:S01]  /*3c10*/  LOP3.LUT R88, R88, 0xffff0000, RZ, 0xc0, !PT ;  /* 0xffff000058587812 */ /* 0x000fe200078ec0ff */
[-C--:B------:R-:W-:Y:S01]  /*3c20*/  FMUL.FTZ R15, R15, R82.reuse ;  /* 0x000000520f0f7220 */ /* 0x080fe20000410000 */
[----:B------:R-:W-:Y:S01]  /*3c30*/  FFMA.FTZ R92, R25, R82, -R92 ;  /* 0x00000052195c7223 */ /* 0x000fe2000001085c */
[----:B------:R-:W-:Y:S01]  /*3c40*/  FFMA.FTZ R86, R79, R85, R80 ;  /* 0x000000554f567223 */ /* 0x000fe20000010050 */
[----:B------:R-:W-:Y:S01]  /*3c50*/  LOP3.LUT R80, R83, 0xffff0000, RZ, 0xc0, !PT ;  /* 0xffff000053507812 */ /* 0x000fe200078ec0ff */
[----:B------:R-:W-:Y:S01]  /*3c60*/  FFMA.FTZ R90, R25, R90, R15 ;  /* 0x0000005a195a7223 */ /* 0x000fe2000001000f */
[----:B------:R-:W-:Y:S02]  /*3c70*/  IMAD.U32 R25, R84, 0x10000, RZ ;  /* 0x0001000054197824 */ /* 0x000fe400078e00ff */
[----:B------:R-:W-:Y:S01]  /*3c80*/  FMUL.FTZ R82, R13, R88 ;  /* 0x000000580d527220 */ /* 0x000fe20000410000 */
[----:B------:R-:W-:-:S02]  /*3c90*/  IMAD.U32 R15, R27, 0x10000, RZ ;  /* 0x000100001b0f7824 */ /* 0x000fc400078e00ff */
[-C--:B------:R-:W-:Y:S01]  /*3ca0*/  FMUL.FTZ R96, R13, R80.reuse ;  /* 0x000000500d607220 */ /* 0x080fe20000410000 */
[----:B------:R-:W-:Y:S01]  /*3cb0*/  LOP3.LUT R24, R24, 0xffff0000, RZ, 0xc0, !PT ;  /* 0xffff000018187812 */ /* 0x000fe200078ec0ff */
[----:B------:R-:W-:Y:S01]  /*3cc0*/  FFMA.FTZ R94, R79, R81, -R94 ;  /* 0x000000514f5e7223 */ /* 0x000fe2000001085e */
[----:B------:R-:W-:Y:S01]  /*3cd0*/  LOP3.LUT R13, R84, 0xffff0000, RZ, 0xc0, !PT ;  /* 0xffff0000540d7812 */ /* 0x000fe200078ec0ff */
[C---:B------:R-:W-:Y:S01]  /*3ce0*/  FMUL.FTZ R79, R10.reuse, R25 ;  /* 0x000000190a4f7220 */ /* 0x040fe20000410000 */
[----:B------:R-:W-:Y:S01]  /*3cf0*/  LOP3.LUT R27, R27, 0xffff0000, RZ, 0xc0, !PT ;  /* 0xffff00001b1b7812 */ /* 0x000fe200078ec0ff */
[----:B------:R-:W-:Y:S01]  /*3d00*/  FMUL.FTZ R10, R10, R15 ;  /* 0x0000000f0a0a7220 */ /* 0x000fe20000410000 */
[----:B------:R-:W-:Y:S01]  /*3d10*/  LOP3.LUT R12, R12, 0xffff0000, RZ, 0xc0, !PT ;  /* 0xffff00000c0c7812 */ /* 0x000fe200078ec0ff */
[----:B------:R-:W-:Y:S01]  /*3d20*/  FFMA.FTZ R81, R11, R80, -R82 ;  /* 0x000000500b517223 */ /* 0x000fe20000010852 */
[----:B------:R-:W-:Y:S01]  /*3d30*/  PRMT R87, R89, 0x5410, R87 ;  /* 0x0000541059577816 */ /* 0x000fe20000000057 */
[----:B------:R-:W-:Y:S01]  /*3d40*/  FFMA.FTZ R83, R11, R88, R96 ;  /* 0x000000580b537223 */ /* 0x000fe20000010060 */
[----:B------:R-:W-:Y:S01]  /*3d50*/  FMUL.FTZ R11, R24, R13 ;  /* 0x0000000d180b7220 */ /* 0x000fe20000410000 */
[C---:B------:R-:W-:Y:S01]  /*3d60*/  FFMA.FTZ R10, R8.reuse, R25, R10 ;  /* 0x00000019080a7223 */ /* 0x040fe2000001000a */
[----:B------:R-:W-:Y:S01]  /*3d70*/  FFMA.FTZ R79, R8, R15, -R79 ;  /* 0x0000000f084f7223 */ /* 0x000fe2000001084f */
[-C--:B------:R-:W-:Y:S01]  /*3d80*/  FMUL.FTZ R25, R24, R27.reuse ;  /* 0x0000001b18197220 */ /* 0x080fe20000410000 */
[----:B------:R-:W-:Y:S01]  /*3d90*/  FFMA.FTZ R8, R12, R27, -R11 ;  /* 0x0000001b0c087223 */ /* 0x000fe2000001080b */
[----:B------:R-:W-:Y:S01]  /*3da0*/  IMAD.U32 R15, R87, 0x10000, RZ ;  /* 0x00010000570f7824 */ /* 0x000fe200078e00ff */
[----:B------:R-:W-:Y:S01]  /*3db0*/  LOP3.LUT R26, R26, 0xffff0000, RZ, 0xc0, !PT ;  /* 0xffff00001a1a7812 */ /* 0x000fe200078ec0ff */
[----:B------:R-:W-:Y:S01]  /*3dc0*/  IMAD.U32 R11, R9, 0x10000, RZ ;  /* 0x00010000090b7824 */ /* 0x000fe200078e00ff */
[----:B------:R-:W-:Y:S01]  /*3dd0*/  LOP3.LUT R87, R87, 0xffff0000, RZ, 0xc0, !PT ;  /* 0xffff000057577812 */ /* 0x000fe200078ec0ff */
[----:B------:R-:W-:Y:S01]  /*3de0*/  FFMA.FTZ R25, R12, R13, R25 ;  /* 0x0000000d0c197223 */ /* 0x000fe20000010019 */
        /* <DEDUP_REMOVED lines=12> */
[----:B------:R-:W-:Y:S02]  /*3eb0*/  F2FP.BF16.F32.PACK_AB R24, R25, R10 ;  /* 0x0000000a1918723e */ /* 0x000fe400000010ff */
[----:B------:R-:W-:Y:S01]  /*3ec0*/  F2FP.BF16.F32.PACK_AB R14, R4, R13 ;  /* 0x0000000d040e723e */ /* 0x000fe200000010ff */
[----:B------:R-:W-:Y:S01]  /*3ed0*/  IMAD.MOV.U32 R13, RZ, RZ, R5 ;  /* 0x000000ffff0d7224 */ /* 0x000fe200078e0005 */
[----:B------:R-:W-:Y:S01]  /*3ee0*/  F2FP.BF16.F32.PACK_AB R15, R81, R92 ;  /* 0x0000005c510f723e */ /* 0x000fe200000010ff */
[----:B------:R-:W-:Y:S01]  /*3ef0*/  IMAD.MOV.U32 R25, RZ, RZ, R7 ;  /* 0x000000ffff197224 */ /* 0x000fe200078e0007 */
[----:B------:R-:W-:Y:S02]  /*3f00*/  F2FP.BF16.F32.PACK_AB R27, R83, R90 ;  /* 0x0000005a531b723e */ /* 0x000fe400000010ff */
[----:B------:R-:W-:-:S02]  /*3f10*/  F2FP.BF16.F32.PACK_AB R12, R8, R79 ;  /* 0x0000004f080c723e */ /* 0x000fc400000010ff */
[----:B------:R-:W-:-:S07]  /*3f20*/  F2FP.BF16.F32.PACK_AB R26, R87, R6 ;  /* 0x00000006571a723e */ /* 0x000fce00000010ff */
.L_x_1354:
[----:B------:R-:W-:Y:S05]  /*3f30*/  BSYNC B1 ;  /* 0x0000000000017941 */ /* 0x000fea0003800000 */
.L_x_1353:
        /* <DEDUP_REMOVED lines=10> */
.L_x_1336:
[----:B------:R-:W-:-:S13]  /*3fe0*/  ISETP.NE.AND P3, PT, R187, 0x3, PT ;  /* 0x00000003bb00780c */ /* 0x000fda0003f65270 */
[----:B------:R-:W-:Y:S05]  /*3ff0*/  @!P3 BRA `(.L_x_1355) ;  /* 0x000000000004b947 */ /* 0x000fea0003800000 */
[----:B------:R-:W-:Y:S01]  /*4000*/  BPT.TRAP 0x1 ;  /* 0x000000040000795c */ /* 0x000fe20000300000 */
.L_x_1355:
[----:B------:R-:W-:Y:S01]  /*4010*/  IMAD R73, R22, 0x8, R2 ;  /* 0x0000000816497824 */ /* 0x000fe200078e0202 */
[----:B------:R-:W-:Y:S01]  /*4020*/  SHF.L.U32 R76, R186, 0x1f, RZ ;  /* 0x0000001fba4c7819 */ /* 0x000fe200000006ff */
[----:B------:R-:W-:Y:S01]  /*4030*/  IMAD R74, R40, -0x40, R42 ;  /* 0xffffffc0284a7824 */ /* 0x000fe200078e022a */
[----:B------:R-:W-:Y:S02]  /*4040*/  BSSY B1, `(.L_x_1356) ;  /* 0x0000004000017945 */ /* 0x000fe40003800000 */
[----:B------:R-:W0:Y:S02]  /*4050*/  SYNCS.PHASECHK.TRANS64.TRYWAIT P4, [R73+URZ+0x38890], R76 ;  /* 0x0388904c490075a7 */ /* 0x000e24000808017f */
[----:B------:R-:W-:Y:S01]  /*4060*/  VIMNMX R74, R74, 0x40, PT ;  /* 0x000000404a4a7848 */ /* 0x000fe20003fe0100 */
[----:B0-----:R-:W-:Y:S06]  /*4070*/  @!P4 BRA `(.L_x_1357) ;  /* 0x000001ac0064c947 */ /* 0x001fec0003800000 */
.L_x_1639:
[----:B------:R-:W-:Y:S05]  /*4080*/  BSYNC B1 ;  /* 0x0000000000017941 */ /* 0x000fea0003800000 */
.L_x_1356:
        /* <DEDUP_REMOVED lines=13> */
.L_x_1343:
[----:B------:R-:W-:Y:S05]  /*4160*/  BSYNC B0 ;  /* 0x0000000000007941 */ /* 0x000fea0003800000 */
.L_x_1335:
        /* <DEDUP_REMOVED lines=17> */
.L_x_1359:
[----:B------:R-:W-:Y:S05]  /*4280*/  BSYNC B0 ;  /* 0x0000000000007941 */ /* 0x000fea0003800000 */
.L_x_1358:
[----:B------:R-:W2:Y:S01]  /*4290*/  SYNCS.PHASECHK.TRANS64.TRYWAIT P3, [R73+URZ+0x388b0], R76 ;  /* 0x0388b04c490075a7 */ /* 0x000ea2000806017f */
[----:B------:R-:W-:Y:S04]  /*42a0*/  BSSY B0, `(.L_x_1360) ;  /* 0x0000002000007945 */ /* 0x000fe80003800000 */
[----:B--2---:R-:W-:Y:S05]  /*42b0*/  @!P3 BRA `(.L_x_1361) ;  /* 0x000001a800e8b947 */ /* 0x004fea0003800000 */
.L_x_1640:
[----:B------:R-:W-:Y:S05]  /*42c0*/  BSYNC B0 ;  /* 0x0000000000007941 */ /* 0x000fea0003800000 */
.L_x_1360:
        /* <DEDUP_REMOVED lines=83> */
.L_x_1363:
[----:B------:R-:W-:Y:S05]  /*4800*/  BSYNC B0 ;  /* 0x0000000000007941 */ /* 0x000fea0003800000 */
.L_x_1362:
        /* <DEDUP_REMOVED lines=16> */
[----:B--2---:R-:W-:Y:S06]  /*4910*/  @P2 BRA `(.L_x_1364) ;  /* 0xffffffdc00c82947 */ /* 0x004fec000383ffff */
.L_x_1330:
[----:B0-----:R-:W2:Y:S01]  /*4920*/  LDL R4, [R1+0x80] ;  /* 0x0000800001047983 */ /* 0x001ea20000100800 */
[----:B------:R-:W-:Y:S01]  /*4930*/  BSSY B0, `(.L_x_1365) ;  /* 0x0000006000007945 */ /* 0x000fe20003800000 */
[----:B------:R-:W-:Y:S02]  /*4940*/  ISETP.NE.AND P1, PT, R212, RZ, PT ;  /* 0x000000ffd400720c */ /* 0x000fe40003f25270 */
[----:B--2---:R-:W-:Y:S01]  /*4950*/  ISETP.NE.AND P0, PT, R4, 0x1, PT ;  /* 0x000000010400780c */ /* 0x004fe20003f05270 */
[----:B------:R-:W-:-:S12]  /*4960*/  @P3 BRA `(.L_x_1366) ;  /* 0x0000000000083947 */ /* 0x000fd80003800000 */
[----:B------:R-:W0:Y:S02]  /*4970*/  FENCE.VIEW.ASYNC.G ;  /* 0x00000000000073c6 */ /* 0x000e240000000100 */
[----:B0-----:R-:W-:Y:S06]  /*4980*/  BAR.ARV 0xc, 0x180 ;  /* 0x0306000000007b1d */ /* 0x001fec0000002000 */
.L_x_1366:
[----:B------:R-:W-:Y:S05]  /*4990*/  BSYNC B0 ;  /* 0x0000000000007941 */ /* 0x000fea0003800000 */
.L_x_1365:
        /* <DEDUP_REMOVED lines=34> */
.L_x_1370:
[----:B------:R-:W-:Y:S05]  /*4bc0*/  BSYNC B0 ;  /* 0x0000000000007941 */ /* 0x000fea0003800000 */
.L_x_1369:
        /* <DEDUP_REMOVED lines=72> */
[----:B------:R-:W-:Y:S01]  /*5050*/  IMAD.MOV.U32 R7, RZ, RZ, 0x40000040 ;  /* 0x40000040ff077424 */ /* 0x000fe200078e00ff */
[----:B------:R-:W-:Y:S01]  /*5060*/  BSSY B0, `(.L_x_1372) ;  /* 0x0000100000007945 */ /* 0x000fe20003800000 */
[----:B------:R-:W-:Y:S01]  /*5070*/  IMAD.MOV.U32 R9, RZ, RZ, 0x40000040 ;  /* 0x40000040ff097424 */ /* 0x000fe200078e00ff */
[----:B------:R-:W-:Y:S01]  /*5080*/  BAR.SYNC.DEFER_BLOCKING 0xe, 0x100 ;  /* 0x0384000000007b1d */ /* 0x000fe20000010000 */
[----:B------:R-:W-:Y:S01]  /*5090*/  IMAD.MOV.U32 R11, RZ, RZ, 0x40000040 ;  /* 0x40000040ff0b7424 */ /* 0x000fe200078e00ff */
[----:B------:R-:W-:Y:S01]  /*50a0*/  R2UR UR5, R7 ;  /* 0x00000000070572ca */ /* 0x000fe200000e0000 */
[----:B------:R-:W-:Y:S01]  /*50b0*/  IMAD.MOV.U32 R13, RZ, RZ, 0x40000040 ;  /* 0x40000040ff0d7424 */ /* 0x000fe200078e00ff */
[----:B------:R-:W-:Y:S01]  /*50c0*/  R2UR UR7, R9 ;  /* 0x00000000090772ca */ /* 0x000fe200000e0000 */
[----:B------:R-:W-:Y:S02]  /*50d0*/  IMAD.MOV.U32 R9, RZ, RZ, 0x40000040 ;  /* 0x40000040ff097424 */ /* 0x000fe400078e00ff */
[----:B------:R-:W-:Y:S01]  /*50e0*/  VIADD R4, R4, 0xfffffffe ;  /* 0xfffffffe04047836 */ /* 0x000fe20000000000 */
[----:B------:R-:W0:Y:S02]  /*50f0*/  S2R R14, SR_TID.X ;  /* 0x00000000000e7919 */ /* 0x000e240000002100 */
[----:B------:R-:W-:Y:S01]  /*5100*/  R2UR UR15, R9 ;  /* 0x00000000090f72ca */ /* 0x000fe200000e0000 */
[----:B------:R-:W-:Y:S01]  /*5110*/  IMAD.MOV.U32 R9, RZ, RZ, 0x40000040 ;  /* 0x40000040ff097424 */ /* 0x000fe200078e00ff */
[----:B------:R-:W-:-:S04]  /*5120*/  ISETP.GE.AND P0, PT, R4, R0, PT ;  /* 0x000000000400720c */ /* 0x000fc80003f06270 */
[----:B------:R-:W-:Y:S01]  /*5130*/  R2UR UR13, R9 ;  /* 0x00000000090d72ca */ /* 0x000fe200000e0000 */
[----:B------:R-:W-:Y:S01]  /*5140*/  WARPGROUP.ARRIVE ;  /* 0x00000000000079c5 */ /* 0x000fe20000000000 */
[----:B0-----:R-:W-:-:S04]  /*5150*/  LOP3.LUT R14, R14, 0x7f, RZ, 0xc0, !PT ;  /* 0x0000007f0e0e7812 */ /* 0x001fc800078ec0ff */
[----:B------:R-:W-:Y:S01]  /*5160*/  ISETP.NE.AND P2, PT, R14, RZ, PT ;  /* 0x000000ff0e00720c */ /* 0x000fe20003f45270 */
[----:B--2---:R-:W0:Y:S02]  /*5170*/  SHFL.IDX PT, R3, R6, RZ, 0x1f ;  /* 0x00001fff06037589 */ /* 0x004e2400000e0000 */
[----:B0-----:R-:W-:-:S04]  /*5180*/  LEA.HI R5, R3, R3, RZ, 0x1 ;  /* 0x0000000303057211 */ /* 0x001fc800078f08ff */
[----:B------:R-:W-:Y:S01]  /*5190*/  LOP3.LUT R6, R5, 0x1fffe, RZ, 0xc0, !PT ;  /* 0x0001fffe05067812 */ /* 0x000fe200078ec0ff */
[----:B------:R-:W-:-:S04]  /*51a0*/  VIADD R5, R2, 0x36400 ;  /* 0x0003640002057836 */ /* 0x000fc80000000000 */
[----:B------:R-:W-:Y:S01]  /*51b0*/  IMAD.IADD R3, R3, 0x1, -R6 ;  /* 0x0000000103037824 */ /* 0x000fe200078e0a06 */
[----:B------:R-:W-:-:S03]  /*51c0*/  SHF.R.U32.HI R5, RZ, 0x4, R5 ;  /* 0x00000004ff057819 */ /* 0x000fc60000011605 */
[----:B------:R-:W-:Y:S01]  /*51d0*/  IMAD R3, R3, 0x8000, R2 ;  /* 0x0000800003037824 */ /* 0x000fe200078e0202 */
[----:B------:R-:W-:-:S03]  /*51e0*/  LOP3.LUT R5, R5, 0x3fff, RZ, 0xc0, !PT ;  /* 0x00003fff05057812 */ /* 0x000fc600078ec0ff */
[----:B------:R-:W-:Y:S01]  /*51f0*/  VIADD R3, R3, 0x400 ;  /* 0x0000040003037836 */ /* 0x000fe20000000000 */
[----:B------:R-:W-:Y:S01]  /*5200*/  LOP3.LUT R6, R5, 0x10000, RZ, 0xfc, !PT ;  /* 0x0001000005067812 */ /* 0x000fe200078efcff */
[----:B------:R-:W-:-:S03]  /*5210*/  @!P2 IMAD R5, R18, 0x8, R2 ;  /* 0x000000081205a824 */ /* 0x000fc600078e0202 */
[----:B------:R-:W-:Y:S01]  /*5220*/  SHF.R.U32.HI R3, RZ, 0x4, R3 ;  /* 0x00000004ff037819 */ /* 0x000fe20000011603 */
[C---:B------:R-:W-:Y:S01]  /*5230*/  VIADD R12, R6.reuse, 0x2 ;  /* 0x00000002060c7836 */ /* 0x040fe20000000000 */
[----:B------:R-:W-:Y:S01]  /*5240*/  R2UR UR4, R6 ;  /* 0x00000000060472ca */ /* 0x000fe200000e0000 */
[----:B------:R-:W-:Y:S01]  /*5250*/  @!P2 VIADD R5, R5, 0x38860 ;  /* 0x000388600505a836 */ /* 0x000fe20000000000 */
[----:B------:R-:W-:-:S04]  /*5260*/  LOP3.LUT R3, R3, 0x3fff, RZ, 0xc0, !PT ;  /* 0x00003fff03037812 */ /* 0x000fc800078ec0ff */
[----:B------:R-:W-:Y:S02]  /*5270*/  LOP3.LUT R3, R3, 0x2000000, RZ, 0xfc, !PT ;  /* 0x0200000003037812 */ /* 0x000fe400078efcff */
[----:B------:R-:W-:-:S03]  /*5280*/  @!P2 PRMT R5, RZ, 0x654, R5 ;  /* 0x00000654ff05a816 */ /* 0x000fc60000000005 */
[----:B------:R-:W-:-:S04]  /*5290*/  IMAD R8, R18, 0x1000, R3 ;  /* 0x0000100012087824 */ /* 0x000fc800078e0203 */
[C---:B------:R-:W-:Y:S01]  /*52a0*/  VIADD R10, R8.reuse, 0x80 ;  /* 0x00000080080a7836 */ /* 0x040fe20000000000 */
[----:B------:R-:W-:-:S13]  /*52b0*/  R2UR UR6, R8 ;  /* 0x00000000080672ca */ /* 0x000fda00000e0000 */
[----:B------:R-:W-:Y:S01]  /*52c0*/  HGMMA.64x256x16.F32.BF16 R24, gdesc[UR4].tnspB, RZ, !UPT, gsb0 ;  /* 0x43e00000041879f0 */ /* 0x000fe2000c0018ff */
[----:B------:R-:W-:Y:S01]  /*52d0*/  R2UR UR6, R10 ;  /* 0x000000000a0672ca */ /* 0x000fe200000e0000 */
[----:B------:R-:W-:Y:S01]  /*52e0*/  VIADD R10, R8, 0x100 ;  /* 0x00000100080a7836 */ /* 0x000fe20000000000 */
[----:B------:R-:W-:Y:S01]  /*52f0*/  R2UR UR7, R11 ;  /* 0x000000000b0772ca */ /* 0x000fe200000e0000 */
[----:B------:R-:W-:Y:S01]  /*5300*/  IMAD.MOV.U32 R11, RZ, RZ, 0x40000040 ;  /* 0x40000040ff0b7424 */ /* 0x000fe200078e00ff */
[----:B------:R-:W-:Y:S01]  /*5310*/  R2UR UR4, R12 ;  /* 0x000000000c0472ca */ /* 0x000fe200000e0000 */
[----:B------:R-:W-:Y:S01]  /*5320*/  VIADD R8, R8, 0x180 ;  /* 0x0000018008087836 */ /* 0x000fe20000000000 */
[----:B------:R-:W-:Y:S02]  /*5330*/  R2UR UR5, R13 ;  /* 0x000000000d0572ca */ /* 0x000fe400000e0000 */
[----:B------:R-:W-:Y:S01]  /*5340*/  R2UR UR10, R10 ;  /* 0x000000000a0a72ca */ /* 0x000fe200000e0000 */
[----:B------:R-:W-:Y:S01]  /*5350*/  VIADD R10, R6, 0x4 ;  /* 0x00000004060a7836 */ /* 0x000fe20000000000 */
[----:B------:R-:W-:Y:S01]  /*5360*/  R2UR UR11, R11 ;  /* 0x000000000b0b72ca */ /* 0x000fe200000e0000 */
[----:B------:R-:W-:Y:S01]  /*5370*/  IMAD.MOV.U32 R11, RZ, RZ, 0x40000040 ;  /* 0x40000040ff0b7424 */ /* 0x000fe200078e00ff */
[----:B------:R-:W-:Y:S01]  /*5380*/  R2UR UR14, R8 ;  /* 0x00000000080e72ca */ /* 0x000fe200000e0000 */
[----:B------:R-:W-:Y:S01]  /*5390*/  VIADD R8, R6, 0x6 ;  /* 0x0000000606087836 */ /* 0x000fe20000000000 */
[----:B------:R-:W-:-:S02]  /*53a0*/  R2UR UR8, R10 ;  /* 0x000000000a0872ca */ /* 0x000fc400000e0000 */
[----:B------:R-:W-:Y:S02]  /*53b0*/  R2UR UR9, R11 ;  /* 0x000000000b0972ca */ /* 0x000fe400000e0000 */
[----:B------:R-:W-:Y:S01]  /*53c0*/  R2UR UR12, R8 ;  /* 0x00000000080c72ca */ /* 0x000fe200000e0000 */
        /* <DEDUP_REMOVED lines=15> */
[----:B------:R-:W-:-:S07]  /*54c0*/  IMAD.MOV.U32 R20, RZ, RZ, R4 ;  /* 0x000000ffff147224 */ /* 0x000fce00078e0004 */
.L_x_1374:
[----:B------:R-:W-:Y:S01]  /*54d0*/  BAR.SYNC.DEFER_BLOCKING 0xe, 0x100 ;  /* 0x0384000000007b1d */ /* 0x000fe20000010000 */
[----:B-1----:R-:W-:Y:S01]  /*54e0*/  IMAD R4, R18, 0x40, R191 ;  /* 0x0000004012047824 */ /* 0x002fe200078e02bf */
[----:B------:R-:W-:Y:S01]  /*54f0*/  R2UR UR4, R6 ;  /* 0x00000000060472ca */ /* 0x000fe200000e0000 */
[----:B------:R-:W-:Y:S01]  /*5500*/  VIADD R18, R18, 0x1 ;  /* 0x0000000112127836 */ /* 0x000fe20000000000 */
[----:B------:R-:W-:Y:S01]  /*5510*/  R2UR UR5, R7 ;  /* 0x00000000070572ca */ /* 0x000fe200000e0000 */
[----:B------:R-:W-:Y:S02]  /*5520*/  IMAD R4, R4, 0x4, R2 ;  /* 0x0000000404047824 */ /* 0x000fe400078e0202 */
[----:B------:R-:W-:Y:S01]  /*5530*/  IMAD.MOV.U32 R15, RZ, RZ, 0x40000040 ;  /* 0x40000040ff0f7424 */ /* 0x000fe200078e00ff */
[----:B------:R-:W-:-:S04]  /*5540*/  ISETP.NE.AND P0, PT, R18, 0x2, PT ;  /* 0x000000021200780c */ /* 0x000fc80003f05270 */
[----:B------:R-:W-:Y:S01]  /*5550*/  SEL R18, R18, RZ, P0 ;  /* 0x000000ff12127207 */ /* 0x000fe20000000000 */
[----:B0-----:R-:W0:Y:S04]  /*5560*/  LDS R5, [R4+0x38400] ;  /* 0x0384000004057984 */ /* 0x001e280000000800 */
        /* <DEDUP_REMOVED lines=129> */
[----:B------:R-:W-:-:S02]  /*5d80*/  IMAD R4, R18, 0x1000, R3 ;  /* 0x0000100012047824 */ /* 0x000fc400078e0203 */
[----:B------:R-:W-:Y:S02]  /*5d90*/  IMAD.MOV.U32 R5, RZ, RZ, 0x40000040 ;  /* 0x40000040ff057424 */ /* 0x000fe400078e00ff */
[C---:B------:R-:W-:Y:S01]  /*5da0*/  VIADD R14, R4.reuse, 0x80 ;  /* 0x00000080040e7836 */ /* 0x040fe20000000000 */
[----:B------:R-:W-:Y:S01]  /*5db0*/  R2UR UR6, R4 ;  /* 0x00000000040672ca */ /* 0x000fe200000e0000 */
[----:B------:R-:W-:Y:S01]  /*5dc0*/  WARPGROUP.ARRIVE ;  /* 0x00000000000079c5 */ /* 0x000fe20000000000 */
[----:B------:R-:W-:Y:S01]  /*5dd0*/  R2UR UR7, R5 ;  /* 0x00000000050772ca */ /* 0x000fe200000e0000 */
[----:B------:R-:W-:-:S12]  /*5de0*/  IMAD.MOV.U32 R5, RZ, RZ, 0x40000040 ;  /* 0x40000040ff057424 */ /* 0x000fd800078e00ff */
[----:B------:R-:W-:Y:S01]  /*5df0*/  HGMMA.64x256x16.F32.BF16 R24, gdesc[UR4].tnspB, R24, gsb0 ;  /* 0x43e00000041879f0 */ /* 0x000fe20008001818 */
[----:B------:R-:W-:Y:S01]  /*5e00*/  R2UR UR6, R14 ;  /* 0x000000000e0672ca */ /* 0x000fe200000e0000 */
[----:B------:R-:W-:Y:S01]  /*5e10*/  VIADD R14, R4, 0x100 ;  /* 0x00000100040e7836 */ /* 0x000fe20000000000 */
[----:B------:R-:W-:Y:S01]  /*5e20*/  R2UR UR7, R15 ;  /* 0x000000000f0772ca */ /* 0x000fe200000e0000 */
[----:B------:R-:W-:Y:S01]  /*5e30*/  IMAD.MOV.U32 R15, RZ, RZ, 0x40000040 ;  /* 0x40000040ff0f7424 */ /* 0x000fe200078e00ff */
[----:B------:R-:W-:Y:S01]  /*5e40*/  R2UR UR4, R12 ;  /* 0x000000000c0472ca */ /* 0x000fe200000e0000 */
[----:B------:R-:W-:Y:S01]  /*5e50*/  VIADD R4, R4, 0x180 ;  /* 0x0000018004047836 */ /* 0x000fe20000000000 */
[----:B------:R-:W-:Y:S01]  /*5e60*/  R2UR UR5, R13 ;  /* 0x000000000d0572ca */ /* 0x000fe200000e0000 */
[----:B------:R-:W-:Y:S02]  /*5e70*/  WARPGROUP.DEPBAR.LE gsb0, 0x0 ;  /* 0x00008000000079c5 */ /* 0x000fe40000010000 */
[----:B------:R-:W-:-:S15]  /*5e80*/  WARPGROUP.ARRIVE ;  /* 0x00000000000079c5 */ /* 0x000fde0000000000 */
[----:B------:R-:W-:-:S03]  /*5e90*/  NOP ;  /* 0x0000000000007918 */ /* 0x000fc60000000000 */
        /* <DEDUP_REMOVED lines=10> */
[----:B------:R-:W-:Y:S01]  /*5f40*/  IMAD.MOV.U32 R4, RZ, RZ, R20 ;  /* 0x000000ffff047224 */ /* 0x000fe200078e0014 */
[----:B------:R-:W-:Y:S01]  /*5f50*/  R2UR UR7, R5 ;  /* 0x00000000050772ca */ /* 0x000fe200000e0000 */
[----:B------:R-:W-:Y:S01]  /*5f60*/  VIADD R20, R20, 0xffffffff ;  /* 0xffffffff14147836 */ /* 0x000fe20000000000 */
[----:B------:R-:W-:Y:S02]  /*5f70*/  R2UR UR4, R8 ;  /* 0x00000000080472ca */ /* 0x000fe400000e0000 */
[----:B------:R-:W-:Y:S02]  /*5f80*/  R2UR UR5, R9 ;  /* 0x00000000090572ca */ /* 0x000fe400000e0000 */
[----:B------:R-:W-:Y:S02]  /*5f90*/  ISETP.GT.AND P1, PT, R4, R0, PT ;  /* 0x000000000400720c */ /* 0x000fe40003f24270 */
[----:B------:R-:W-:-:S04]  /*5fa0*/  SEL R4, RZ, 0x1, P0 ;  /* 0x00000001ff047807 */ /* 0x000fc80000000000 */
[----:B------:R-:W-:Y:S01]  /*5fb0*/  LOP3.LUT R23, R23, R4, RZ, 0x3c, !PT ;  /* 0x0000000417177212 */ /* 0x000fe200078e3cff */
[----:B------:R-:W-:-:S04]  /*5fc0*/  @!P2 IMAD R4, R18, 0x8, R2 ;  /* 0x000000081204a824 */ /* 0x000fc800078e0202 */
[----:B------:R-:W-:-:S05]  /*5fd0*/  @!P2 VIADD R4, R4, 0x38860 ;  /* 0x000388600404a836 */ /* 0x000fca0000000000 */
[----:B------:R-:W-:Y:S01]  /*5fe0*/  @!P2 PRMT R4, RZ, 0x654, R4 ;  /* 0x00000654ff04a816 */ /* 0x000fe20000000004 */
[----:B------:R-:W-:Y:S02]  /*5ff0*/  WARPGROUP.DEPBAR.LE gsb0, 0x0 ;  /* 0x00008000000079c5 */ /* 0x000fe40000010000 */
[----:B------:R-:W-:-:S06]  /*6000*/  WARPGROUP.ARRIVE ;  /* 0x00000000000079c5 */ /* 0x000fcc0000000000 */
[----:B------:R-:W-:Y:S03]  /*6010*/  HGMMA.64x256x16.F32.BF16 R24, gdesc[UR4].tnspB, R24, gsb0 ;  /* 0x43e00000041879f0 */ /* 0x000fe60008001818 */
[----:B------:R-:W-:Y:S02]  /*6020*/  WARPGROUP.DEPBAR.LE gsb0, 0x0 ;  /* 0x00008000000079c5 */ /* 0x000fe40000010000 */
[----:B------:R-:W-:Y:S06]  /*6030*/  BAR.ARV 0xf, 0x100 ;  /* 0x03c4000000007b1d */ /* 0x000fec0000002000 */
[----:B------:R1:W-:Y:S01]  /*6040*/  @!P2 SYNCS.ARRIVE.TRANS64.RED.A1T0 RZ, [R4+URZ], RZ ;  /* 0x000000ff04ffa9a7 */ /* 0x0003e2000810043f */
[----:B------:R-:W-:Y:S05]  /*6050*/  @P1 BRA `(.L_x_1374) ;  /* 0xfffffff4001c1947 */ /* 0x000fea000383ffff */
.L_x_1373:
[----:B------:R-:W-:Y:S05]  /*6060*/  BSYNC B0 ;  /* 0x0000000000007941 */ /* 0x000fea0003800000 */
.L_x_1372:
        /* <DEDUP_REMOVED lines=9> */
[----:B------:R-:W2:Y:S04]  /*6100*/  LDS R2, [R0+0x38400] ;  /* 0x0384000000027984 */ /* 0x000ea80000000800 */
[----:B------:R-:W3:Y:S01]  /*6110*/  LDS R0, [R0+0x38420] ;  /* 0x0384200000007984 */ /* 0x000ee20000000800 */
[-C--:B--2---:R-:W-:Y:S01]  /*6120*/  FMUL.FTZ R24, R24, R2.reuse ;  /* 0x0000000218187220 */ /* 0x084fe20000410000 */
        /* <DEDUP_REMOVED lines=131> */
.L_x_1368:
        /* <DEDUP_REMOVED lines=31> */
.L_x_1376:
[----:B------:R-:W-:Y:S05]  /*6b50*/  BSYNC B0 ;  /* 0x0000000000007941 */ /* 0x000fea0003800000 */
.L_x_1375:
        /* <DEDUP_REMOVED lines=100> */
.L_x_1378:
[----:B------:R-:W-:Y:S05]  /*71a0*/  BSYNC B6 ;  /* 0x0000000000067941 */ /* 0x000fea0003800000 */
.L_x_1377:
        /* <DEDUP_REMOVED lines=12> */
.L_x_1382:
[----:B-1----:R1:W2:Y:S02]  /*7270*/  SYNCS.PHASECHK.TRANS64.TRYWAIT P0, [R2+URZ+0x38800], R3 ;  /* 0x03880003020075a7 */ /* 0x0022a4000800017f */
[----:B--2---:R-:W-:Y:S05]  /*7280*/  @!P0 NANOSLEEP.SYNCS 0x989680 ;  /* 0x009896800000895d */ /* 0x004fea0003900000 */
[----:B------:R-:W2:Y:S02]  /*7290*/  @!P0 SYNCS.PHASECHK.TRANS64 P0, [R2+URZ+0x38800], R3 ;  /* 0x03880003020085a7 */ /* 0x000ea4000800007f */
[----:B--2---:R-:W-:Y:S05]  /*72a0*/  @!P0 BRA `(.L_x_1382) ;  /* 0xfffffffc00f08947 */ /* 0x004fea000383ffff */
.L_x_1381:
[----:B------:R-:W-:Y:S05]  /*72b0*/  BSYNC B0 ;  /* 0x0000000000007941 */ /* 0x000fea0003800000 */
.L_x_1380:
[----:B------:R-:W-:Y:S05]  /*72c0*/  BRA `(.L_x_1383) ;  /* 0x0000002000b87947 */ /* 0x000fea0003800000 */
.L_x_1379:
        /* <DEDUP_REMOVED lines=37> */
.L_x_1385:
[----:B------:R-:W-:Y:S05]  /*7520*/  BSYNC B6 ;  /* 0x0000000000067941 */ /* 0x000fea0003800000 */
.L_x_1384:
[----:B------:R-:W-:Y:S01]  /*7530*/  ULDC.U8 UR4, c[0x0][0x410] ;  /* 0x0001040000047ab9 */ /* 0x000fe20000000000 */
[----:B------:R-:W-:Y:S01]  /*7540*/  BSSY B0, `(.L_x_1386) ;  /* 0x00001fe000007945 */ /* 0x000fe20003800000 */
[----:B------:R-:W-:Y:S01]  /*7550*/  ISETP.NE.AND P0, PT, RZ, UR4, PT ;  /* 0x00000004ff007c0c */ /* 0x000fe2000bf05270 */
[----:B------:R-:W-:-:S12]  /*7560*/  IMAD R5, R153, 0x40, R19 ;  /* 0x0000004099057824 */ /* 0x000fd800078e0213 */
[----:B------:R-:W-:Y:S05]  /*7570*/  @!P0 BRA `(.L_x_1387) ;  /* 0x00000010000c8947 */ /* 0x000fea0003800000 */
[----:B------:R-:W-:-:S03]  /*7580*/  UMOV UR4, 0xffffffff ;  /* 0xffffffff00047882 */ /* 0x000fc60000000000 */
[----:B------:R-:W-:Y:S05]  /*7590*/  BRA.DIV UR4, `(.L_x_1388) ;  /* 0x0000017a04447947 */ /* 0x000fea000b800000 */
[----:B------:R0:W1:Y:S04]  /*75a0*/  SHFL.IDX PT, R3, R26, RZ, 0x1c1f ;  /* 0x001c1fff1a037589 */ /* 0x00006800000e0000 */
[----:B------:R0:W2:Y:S04]  /*75b0*/  SHFL.IDX PT, R20, R25, RZ, 0x1c1f ;  /* 0x001c1fff19147589 */ /* 0x0000a800000e0000 */
[----:B------:R-:W3:Y:S04]  /*75c0*/  SHFL.IDX PT, R24, R24, RZ, 0x1c1f ;  /* 0x001c1fff18187589 */ /* 0x000ee800000e0000 */
[----:B------:R0:W4:Y:S02]  /*75d0*/  SHFL.IDX PT, R21, R27, RZ, 0x1c1f ;  /* 0x001c1fff1b157589 */ /* 0x00012400000e0000 */
.L_x_1646:
[----:B------:R-:W-:Y:S01]  /*75e0*/  ULDC UR4, c[0x0][0x448] ;  /* 0x0001120000047ab9 */ /* 0x000fe20000000800 */
[----:B------:R-:W-:Y:S01]  /*75f0*/  LEA.HI R0, R221, R221, RZ, 0x1 ;  /* 0x000000dddd007211 */ /* 0x000fe200078f08ff */
[----:B0-----:R-:W-:Y:S01]  /*7600*/  IMAD R26, R155, UR4, RZ ;  /* 0x000000049b1a7c24 */ /* 0x001fe2000f8e02ff */
[----:B------:R-:W-:Y:S01]  /*7610*/  BSSY B1, `(.L_x_1389) ;  /* 0x0000024000017945 */ /* 0x000fe20003800000 */
[----:B------:R-:W-:Y:S01]  /*7620*/  IMAD.SHL.U32 R10, R189, 0x40, RZ ;  /* 0x00000040bd0a7824 */ /* 0x000fe200078e00ff */
[----:B------:R-:W-:Y:S02]  /*7630*/  LOP3.LUT R0, R0, 0xfffffffe, RZ, 0xc0, !PT ;  /* 0xfffffffe00007812 */ /* 0x000fe400078ec0ff */
[----:B------:R-:W-:Y:S02]  /*7640*/  CS2R R6, SRZ ;  /* 0x0000000000067805 */ /* 0x000fe4000001ff00 */
[----:B------:R-:W-:Y:S02]  /*7650*/  ISETP.GE.AND P0, PT, R5, R26, PT ;  /* 0x0000001a0500720c */ /* 0x000fe40003f06270 */
[----:B------:R-:W-:-:S02]  /*7660*/  CS2R R4, SRZ ;  /* 0x0000000000047805 */ /* 0x000fc4000001ff00 */
[----:B------:R-:W-:Y:S01]  /*7670*/  LOP3.LUT R27, R10, 0x1c0, RZ, 0xc0, !PT ;  /* 0x000001c00a1b7812 */ /* 0x000fe200078ec0ff */
[----:B------:R-:W-:Y:S01]  /*7680*/  IMAD.IADD R0, R221, 0x1, -R0 ;  /* 0x00000001dd007824 */ /* 0x000fe200078e0a00 */
[----:B------:R-:W-:Y:S02]  /*7690*/  CS2R R8, SRZ ;  /* 0x0000000000087805 */ /* 0x000fe4000001ff00 */
[----:B------:R-:W-:Y:S02]  /*76a0*/  CS2R R10, SRZ ;  /* 0x00000000000a7805 */ /* 0x000fe4000001ff00 */
[----:B------:R-:W-:-:S03]  /*76b0*/  SHF.L.U32 R25, R0, 0x1f, RZ ;  /* 0x0000001f00197819 */ /* 0x000fc600000006ff */
[----:B------:R-:W-:Y:S05]  /*76c0*/  @P0 BRA `(.L_x_1390) ;  /* 0x0000000000600947 */ /* 0x000fea0003800000 */
[----:B------:R-:W-:Y:S01]  /*76d0*/  ULDC UR4, c[0x0][0x3f4] ;  /* 0x0000fd0000047ab9 */ /* 0x000fe20000000800 */
[----:B------:R-:W-:Y:S01]  /*76e0*/  IMAD.SHL.U32 R14, R190, 0x2, RZ ;  /* 0x00000002be0e7824 */ /* 0x000fe200078e00ff */
[----:B------:R-:W-:Y:S01]  /*76f0*/  ISETP.GE.AND P2, PT, R184, UR4, PT ;  /* 0x00000004b8007c0c */ /* 0x000fe2000bf46270 */
[----:B--2---:R-:W-:Y:S01]  /*7700*/  IMAD.MOV.U32 R4, RZ, RZ, R20 ;  /* 0x000000ffff047224 */ /* 0x004fe200078e0014 */
[C---:B------:R-:W-:Y:S01]  /*7710*/  ISETP.GE.AND P3, PT, R190.reuse, UR4, PT ;  /* 0x00000004be007c0c */ /* 0x040fe2000bf66270 */
[----:B-1----:R-:W-:Y:S01]  /*7720*/  IMAD.MOV.U32 R5, RZ, RZ, R3 ;  /* 0x000000ffff057224 */ /* 0x002fe200078e0003 */
[----:B------:R-:W-:Y:S02]  /*7730*/  SHF.R.S32.HI R7, RZ, 0x1f, R190 ;  /* 0x0000001fff077819 */ /* 0x000fe400000114be */
[----:B------:R-:W-:Y:S01]  /*7740*/  CS2R R8, SRZ ;  /* 0x0000000000087805 */ /* 0x000fe2000001ff00 */
[----:B----4-:R-:W-:Y:S01]  /*7750*/  IMAD.MOV.U32 R6, RZ, RZ, R21 ;  /* 0x000000ffff067224 */ /* 0x010fe200078e0015 */
[----:B------:R-:W-:Y:S01]  /*7760*/  SHF.L.U64.HI R15, R190, 0x1, R7 ;  /* 0x00000001be0f7819 */ /* 0x000fe20000010207 */
[----:B---3--:R-:W-:-:S04]  /*7770*/  IMAD.MOV.U32 R7, RZ, RZ, R24 ;  /* 0x000000ffff077224 */ /* 0x008fc800078e0018 */
[----:B------:R-:W-:Y:S02]  /*7780*/  @!P2 IMAD.WIDE R4, R184, 0x2, R4 ;  /* 0x00000002b804a825 */ /* 0x000fe400078e0204 */
[-C--:B------:R-:W-:Y:S02]  /*7790*/  @!P3 IADD3 R12, P0, R20, R14.reuse, RZ ;  /* 0x0000000e140cb210 */ /* 0x080fe40007f1e0ff */
[----:B------:R-:W-:Y:S01]  /*77a0*/  @!P3 IADD3 R14, P1, R21, R14, RZ ;  /* 0x0000000e150eb210 */ /* 0x000fe20007f3e0ff */
[----:B------:R0:W5:Y:S01]  /*77b0*/  @!P2 LD.E.64 R8, desc[UR40][R4.64] ;  /* 0x000000280408a980 */ /* 0x000162000c101b00 */
[----:B------:R-:W-:Y:S01]  /*77c0*/  @!P2 IMAD.WIDE R20, R184, 0x2, R6 ;  /* 0x00000002b814a825 */ /* 0x000fe200078e0206 */
[----:B------:R-:W-:Y:S02]  /*77d0*/  CS2R R10, SRZ ;  /* 0x00000000000a7805 */ /* 0x000fe4000001ff00 */
[----:B------:R-:W-:Y:S01]  /*77e0*/  CS2R R6, SRZ ;  /* 0x0000000000067805 */ /* 0x000fe2000001ff00 */
[----:B------:R-:W-:-:S02]  /*77f0*/  @!P3 IMAD.X R13, R3, 0x1, R15, P0 ;  /* 0x00000001030db824 */ /* 0x000fc400000e060f */
[----:B------:R-:W-:Y:S01]  /*7800*/  @!P3 IMAD.X R15, R24, 0x1, R15, P1 ;  /* 0x00000001180fb824 */ /* 0x000fe200008e060f */
[----:B0-----:R-:W-:Y:S02]  /*7810*/  CS2R R4, SRZ ;  /* 0x0000000000047805 */ /* 0x001fe4000001ff00 */
[----:B------:R0:W5:Y:S04]  /*7820*/  @!P3 LD.E.64 R10, desc[UR40][R12.64] ;  /* 0x000000280c0ab980 */ /* 0x000168000c101b00 */
[----:B------:R0:W5:Y:S04]  /*7830*/  @!P3 LD.E.64 R6, desc[UR40][R14.64] ;  /* 0x000000280e06b980 */ /* 0x000168000c101b00 */
[----:B------:R0:W5:Y:S02]  /*7840*/  @!P2 LD.E.64 R4, desc[UR40][R20.64] ;  /* 0x000000281404a980 */ /* 0x000164000c101b00 */
.L_x_1390:
[----:B------:R-:W-:Y:S05]  /*7850*/  BSYNC B1 ;  /* 0x0000000000017941 */ /* 0x000fea0003800000 */
.L_x_1389:
[----:B------:R-:W2:Y:S01]  /*7860*/  SYNCS.PHASECHK.TRANS64.TRYWAIT P0, [R2+URZ+0x38800], R25 ;  /* 0x03880019020075a7 */ /* 0x000ea2000800017f */
[----:B0-----:R-:W-:Y:S01]  /*7870*/  LOP3.LUT R12, R27, 0x18, R16, 0xf8, !PT ;  /* 0x000000181b0c7812 */ /* 0x001fe200078ef810 */
[----:B-----5:R-:W-:Y:S01]  /*7880*/  IMAD.MOV.U32 R15, RZ, RZ, R8 ;  /* 0x000000ffff0f7224 */ /* 0x020fe200078e0008 */
[----:B------:R-:W-:Y:S01]  /*7890*/  SHF.R.U32.HI R27, RZ, 0x3, R27 ;  /* 0x00000003ff1b7819 */ /* 0x000fe2000001161b */
[----:B-1----:R-:W-:Y:S01]  /*78a0*/  IMAD R3, R153, -0x40, R26 ;  /* 0xffffffc099037824 */ /* 0x002fe200078e021a */
[--C-:B------:R-:W-:Y:S01]  /*78b0*/  SHF.R.U32.HI R26, RZ, 0x10, R9.reuse ;  /* 0x00000010ff1a7819 */ /* 0x100fe20000011609 */
[--C-:B------:R-:W-:Y:S01]  /*78c0*/  IMAD.MOV.U32 R13, RZ, RZ, R9.reuse ;  /* 0x000000ffff0d7224 */ /* 0x100fe200078e0009 */
[----:B------:R-:W-:Y:S01]  /*78d0*/  LOP3.LUT R31, R12, R27, RZ, 0x3c, !PT ;  /* 0x0000001b0c1f7212 */ /* 0x000fe200078e3cff */
[----:B------:R-:W-:Y:S01]  /*78e0*/  BSSY B1, `(.L_x_1391) ;  /* 0x000001b000017945 */ /* 0x000fe20003800000 */
[----:B------:R-:W-:Y:S01]  /*78f0*/  SHF.R.U64 R12, R8, 0x10, R9 ;  /* 0x00000010080c7819 */ /* 0x000fe20000001209 */
[----:B------:R-:W-:Y:S01]  /*7900*/  IMAD.MOV.U32 R8, RZ, RZ, R10 ;  /* 0x000000ffff087224 */ /* 0x000fe200078e000a */
[----:B------:R-:W-:Y:S01]  /*7910*/  SHF.R.U64 R29, R10, 0x10, R11 ;  /* 0x000000100a1d7819 */ /* 0x000fe2000000120b */
[----:B------:R-:W-:Y:S01]  /*7920*/  IMAD R31, R194, 0x200, R31 ;  /* 0x00000200c21f7824 */ /* 0x000fe200078e021f */
[----:B------:R-:W-:Y:S01]  /*7930*/  PRMT R15, R15, 0x5410, R12 ;  /* 0x000054100f0f7816 */ /* 0x000fe2000000000c */
[--C-:B------:R-:W-:Y:S01]  /*7940*/  IMAD.MOV.U32 R9, RZ, RZ, R11.reuse ;  /* 0x000000ffff097224 */ /* 0x100fe200078e000b */
[----:B---3--:R-:W-:Y:S01]  /*7950*/  SHF.R.U32.HI R24, RZ, 0x10, R11 ;  /* 0x00000010ff187819 */ /* 0x008fe2000001160b */
[----:B------:R-:W-:Y:S01]  /*7960*/  IMAD.MOV.U32 R10, RZ, RZ, R4 ;  /* 0x000000ffff0a7224 */ /* 0x000fe200078e0004 */
[--C-:B------:R-:W-:Y:S01]  /*7970*/  SHF.R.U64 R27, R4, 0x10, R5.reuse ;  /* 0x00000010041b7819 */ /* 0x100fe20000001205 */
[----:B------:R-:W-:Y:S01]  /*7980*/  IMAD R12, R31, 0x2, R2 ;  /* 0x000000021f0c7824 */ /* 0x000fe200078e0202 */
[----:B------:R-:W-:Y:S01]  /*7990*/  VIMNMX R36, R3, 0x40, PT ;  /* 0x0000004003247848 */ /* 0x000fe20003fe0100 */
[--C-:B------:R-:W-:Y:S01]  /*79a0*/  IMAD.MOV.U32 R14, RZ, RZ, R5.reuse ;  /* 0x000000ffff0e7224 */ /* 0x100fe200078e0005 */
[----:B----4-:R-:W-:Y:S01]  /*79b0*/  SHF.R.U32.HI R21, RZ, 0x10, R5 ;  /* 0x00000010ff157819 */ /* 0x010fe20000011605 */
[----:B------:R-:W-:Y:S01]  /*79c0*/  IMAD.MOV.U32 R5, RZ, RZ, R6 ;  /* 0x000000ffff057224 */ /* 0x000fe200078e0006 */
[--C-:B--2---:R-:W-:Y:S01]  /*79d0*/  SHF.R.U64 R20, R6, 0x10, R7.reuse ;  /* 0x0000001006147819 */ /* 0x104fe20000001207 */
[--C-:B------:R-:W-:Y:S01]  /*79e0*/  IMAD.MOV.U32 R11, RZ, RZ, R7.reuse ;  /* 0x000000ffff0b7224 */ /* 0x100fe200078e0007 */
[----:B------:R-:W-:Y:S01]  /*79f0*/  SHF.R.U32.HI R6, RZ, 0x10, R7 ;  /* 0x00000010ff067819 */ /* 0x000fe20000011607 */
[C---:B------:R-:W-:Y:S01]  /*7a00*/  VIADD R4, R12.reuse, 0x20400 ;  /* 0x000204000c047836 */ /* 0x040fe20000000000 */
[----:B------:R-:W-:Y:S01]  /*7a10*/  LOP3.LUT P2, RZ, R189, 0x4, RZ, 0xc0, !PT ;  /* 0x00000004bdff7812 */ /* 0x000fe2000784c0ff */
[----:B------:R-:W-:Y:S01]  /*7a20*/  VIADD R3, R12, 0x20440 ;  /* 0x000204400c037836 */ /* 0x000fe20000000000 */
[----:B------:R-:W-:-:S02]  /*7a30*/  ISETP.GE.AND P1, PT, R19, R36, PT ;  /* 0x000000241300720c */ /* 0x000fc40003f26270 */
[----:B------:R-:W-:Y:S02]  /*7a40*/  PRMT R13, R13, 0x5410, R26 ;  /* 0x000054100d0d7816 */ /* 0x000fe4000000001a */
[----:B------:R-:W-:Y:S02]  /*7a50*/  PRMT R8, R8, 0x5410, R29 ;  /* 0x0000541008087816 */ /* 0x000fe4000000001d */
[----:B------:R-:W-:Y:S02]  /*7a60*/  PRMT R9, R9, 0x5410, R24 ;  /* 0x0000541009097816 */ /* 0x000fe40000000018 */
[----:B------:R-:W-:Y:S01]  /*7a70*/  PRMT R35, R10, 0x5410, R27 ;  /* 0x000054100a237816 */ /* 0x000fe2000000001b */
[----:B------:R-:W-:Y:S06]  /*7a80*/  @!P0 BRA `(.L_x_1392) ;  /* 0x00000174007c8947 */ /* 0x000fec0003800000 */
.L_x_1647:
[----:B------:R-:W-:Y:S05]  /*7a90*/  BSYNC B1 ;  /* 0x0000000000017941 */ /* 0x000fea0003800000 */
.L_x_1391:
        /* <DEDUP_REMOVED lines=24> */
[----:B0-----:R-:W-:-:S02]  /*7c20*/  IMAD.U32 R25, R7, 0x10000, RZ ;  /* 0x0001000007197824 */ /* 0x001fc400078e00ff */
        /* <DEDUP_REMOVED lines=24> */
.L_x_1396:
[----:B------:R-:W-:Y:S05]  /*7db0*/  BSYNC B2 ;  /* 0x0000000000027941 */ /* 0x000fea0003800000 */
.L_x_1395:
[----:B------:R-:W-:Y:S05]  /*7dc0*/  @P1 BRA `(.L_x_1394) ;  /* 0x0000000000981947 */ /* 0x000fea0003800000 */
[----:B-1----:R-:W1:Y:S01]  /*7dd0*/  LDS.128 R4, [R3] ;  /* 0x0000000003047984 */ /* 0x002e620000000c00 */
        /* <DEDUP_REMOVED lines=37> */
.L_x_1394:
[----:B------:R-:W-:Y:S05]  /*8030*/  BSYNC B1 ;  /* 0x0000000000017941 */ /* 0x000fea0003800000 */
.L_x_1393:
[----:B-12---:R-:W-:-:S05]  /*8040*/  VIADD R5, R19, 0x20 ;  /* 0x0000002013057836 */ /* 0x006fca0000000000 */
[----:B------:R-:W-:-:S13]  /*8050*/  ISETP.GE.AND P0, PT, R5, R36, PT ;  /* 0x000000240500720c */ /* 0x000fda0003f06270 */
[----:B------:R-:W-:Y:S05]  /*8060*/  @P0 BRA `(.L_x_1397) ;  /* 0x00000014002c0947 */ /* 0x000fea0003800000 */
        /* <DEDUP_REMOVED lines=16> */
[-C--:B0-----:R-:W-:Y:S01]  /*8170*/  FMUL.FTZ R25, R30, R4.reuse ;  /* 0x000000041e197220 */ /* 0x081fe20000410000 */
[----:B------:R-:W-:Y:S01]  /*8180*/  FMUL.FTZ R27, R28, R4 ;  /* 0x000000041c1b7220 */ /* 0x000fe20000410000 */
[----:B------:R-:W-:Y:S01]  /*8190*/  FMUL.FTZ R26, R35, R5 ;  /* 0x00000005231a7220 */ /* 0x000fe20000410000 */
[----:B------:R-:W-:-:S02]  /*81a0*/  IMAD.U32 R24, R7, 0x10000, RZ ;  /* 0x0001000007187824 */ /* 0x000fc400078e00ff */
[-C--:B------:R-:W-:Y:S01]  /*81b0*/  FFMA.FTZ R4, R28, R20.reuse, -R25 ;  /* 0x000000141c047223 */ /* 0x080fe20000010819 */
[----:B------:R-:W-:Y:S01]  /*81c0*/  FFMA.FTZ R27, R30, R20, R27 ;  /* 0x000000141e1b7223 */ /* 0x000fe2000001001b */
[----:B------:R-:W-:Y:S01]  /*81d0*/  FMUL.FTZ R20, R29, R5 ;  /* 0x000000051d147220 */ /* 0x000fe20000410000 */
[----:B------:R-:W-:Y:S01]  /*81e0*/  LOP3.LUT R7, R7, 0xffff0000, RZ, 0xc0, !PT ;  /* 0xffff000007077812 */ /* 0x000fe200078ec0ff */
[-C--:B------:R-:W-:Y:S01]  /*81f0*/  FFMA.FTZ R5, R29, R21.reuse, -R26 ;  /* 0x000000151d057223 */ /* 0x080fe2000001081a */
[C---:B------:R-:W-:Y:S01]  /*8200*/  LOP3.LUT R30, R14.reuse, 0xffff0000, RZ, 0xc0, !PT ;  /* 0xffff00000e1e7812 */ /* 0x040fe200078ec0ff */
[----:B------:R-:W-:Y:S01]  /*8210*/  IMAD.U32 R29, R14, 0x10000, RZ ;  /* 0x000100000e1d7824 */ /* 0x000fe200078e00ff */
[C---:B------:R-:W-:Y:S01]  /*8220*/  LOP3.LUT R28, R13.reuse, 0xffff0000, RZ, 0xc0, !PT ;  /* 0xffff00000d1c7812 */ /* 0x040fe200078ec0ff */
        /* <DEDUP_REMOVED lines=15> */
.L_x_1399:
[----:B------:R-:W-:Y:S05]  /*8320*/  BSYNC B1 ;  /* 0x0000000000017941 */ /* 0x000fea0003800000 */
.L_x_1398:
[----:B------:R-:W-:Y:S05]  /*8330*/  @P1 BRA `(.L_x_1397) ;  /* 0x0000001000781947 */ /* 0x000fea0003800000 */
[----:B-1----:R-:W1:Y:S01]  /*8340*/  LDS.128 R4, [R3+0x1000] ;  /* 0x0010000003047984 */ /* 0x002e620000000c00 */
[----:B------:R-:W-:Y:S01]  /*8350*/  IMAD.U32 R20, R8, 0x10000, RZ ;  /* 0x0001000008147824 */ /* 0x000fe200078e00ff */
[C---:B------:R-:W-:Y:S01]  /*8360*/  LOP3.LUT R27, R10.reuse, 0xffff0000, RZ, 0xc0, !PT ;  /* 0xffff00000a1b7812 */ /* 0x040fe200078ec0ff */
[----:B------:R-:W-:Y:S01]  /*8370*/  IMAD.U32 R24, R10, 0x10000, RZ ;  /* 0x000100000a187824 */ /* 0x000fe200078e00ff */
[----:B0-----:R-:W-:Y:S02]  /*8380*/  LOP3.LUT R25, R8, 0xffff0000, RZ, 0xc0, !PT ;  /* 0xffff000008197812 */ /* 0x001fe400078ec0ff */
        /* <DEDUP_REMOVED lines=15> */
[-C--:B------:R-:W-:Y:S01]  /*8480*/  FFMA.FTZ R5, R25, R13.reuse, -R14 ;  /* 0x0000000d19057223 */ /* 0x080fe2000001080e */
[----:B------:R-:W-:Y:S01]  /*8490*/  LOP3.LUT R20, R9, 0xffff0000, RZ, 0xc0, !PT ;  /* 0xffff000009147812 */ /* 0x000fe200078ec0ff */
[----:B------:R-:W-:Y:S02]  /*84a0*/  IMAD.U32 R24, R11, 0x10000, RZ ;  /* 0x000100000b187824 */ /* 0x000fe400078e00ff */
[----:B------:R-:W-:Y:S01]  /*84b0*/  FFMA.FTZ R12, R27, R13, R12 ;  /* 0x0000000d1b0c7223 */ /* 0x000fe2000001000c */
[----:B------:R-:W-:Y:S02]  /*84c0*/  IMAD.U32 R14, R9, 0x10000, RZ ;  /* 0x00010000090e7824 */ /* 0x000fe400078e00ff */
[-C--:B------:R-:W-:Y:S01]  /*84d0*/  FMUL.FTZ R13, R26, R7.reuse ;  /* 0x000000071a0d7220 */ /* 0x080fe20000410000 */
[-C--:B------:R-:W-:Y:S01]  /*84e0*/  FMUL.FTZ R9, R24, R6.reuse ;  /* 0x0000000618097220 */ /* 0x080fe20000410000 */
        /* <DEDUP_REMOVED lines=12> */
.L_x_1387:
        /* <DEDUP_REMOVED lines=8> */
.L_x_1653:
        /* <DEDUP_REMOVED lines=23> */
.L_x_1402:
[----:B------:R-:W-:Y:S05]  /*87a0*/  BSYNC B1 ;  /* 0x0000000000017941 */ /* 0x000fea0003800000 */
.L_x_1401:
[----:B------:R-:W2:Y:S01]  /*87b0*/  SYNCS.PHASECHK.TRANS64.TRYWAIT P1, [R2+URZ+0x38800], R27 ;  /* 0x0388001b020075a7 */ /* 0x000ea2000802017f */
[----:B------:R-:W-:Y:S01]  /*87c0*/  IMAD R3, R153, -0x40, R20 ;  /* 0xffffffc099037824 */ /* 0x000fe200078e0214 */
[--C-:B-----5:R-:W-:Y:S01]  /*87d0*/  SHF.R.U64 R31, R8, 0x10, R9.reuse ;  /* 0x00000010081f7819 */ /* 0x120fe20000001209 */
[--C-:B------:R-:W-:Y:S01]  /*87e0*/  IMAD.MOV.U32 R24, RZ, RZ, R9.reuse ;  /* 0x000000ffff187224 */ /* 0x100fe200078e0009 */
[----:B------:R-:W-:Y:S01]  /*87f0*/  SHF.R.U32.HI R29, RZ, 0x10, R9 ;  /* 0x00000010ff1d7819 */ /* 0x000fe20000011609 */
[----:B-1----:R-:W-:Y:S01]  /*8800*/  IMAD.MOV.U32 R12, RZ, RZ, R10 ;  /* 0x000000ffff0c7224 */ /* 0x002fe200078e000a */
[--C-:B------:R-:W-:Y:S01]  /*8810*/  SHF.R.U64 R9, R10, 0x10, R11.reuse ;  /* 0x000000100a097819 */ /* 0x100fe2000000120b */
[--C-:B------:R-:W-:Y:S01]  /*8820*/  IMAD.MOV.U32 R21, RZ, RZ, R11.reuse ;  /* 0x000000ffff157224 */ /* 0x100fe200078e000b */
[----:B------:R-:W-:Y:S01]  /*8830*/  SHF.R.U32.HI R10, RZ, 0x10, R11 ;  /* 0x00000010ff0a7819 */ /* 0x000fe2000001160b */
[----:B------:R-:W-:Y:S01]  /*8840*/  IMAD.MOV.U32 R20, RZ, RZ, R8 ;  /* 0x000000ffff147224 */ /* 0x000fe200078e0008 */
[----:B------:R-:W-:Y:S01]  /*8850*/  VIMNMX R11, R3, 0x40, PT ;  /* 0x00000040030b7848 */ /* 0x000fe20003fe0100 */
[----:B------:R-:W-:Y:S01]  /*8860*/  IMAD.MOV.U32 R13, RZ, RZ, R4 ;  /* 0x000000ffff0d7224 */ /* 0x000fe200078e0004 */
[--C-:B------:R-:W-:Y:S01]  /*8870*/  SHF.R.U64 R8, R4, 0x10, R5.reuse ;  /* 0x0000001004087819 */ /* 0x100fe20000001205 */
[--C-:B----4-:R-:W-:Y:S01]  /*8880*/  IMAD.MOV.U32 R14, RZ, RZ, R5.reuse ;  /* 0x000000ffff0e7224 */ /* 0x110fe200078e0005 */
[----:B0-----:R-:W-:Y:S01]  /*8890*/  ISETP.GE.AND P0, PT, R16, R25, PT ;  /* 0x000000191000720c */ /* 0x001fe20003f06270 */
[C---:B------:R-:W-:Y:S01]  /*88a0*/  VIADD R26, R19.reuse, 0x20 ;  /* 0x00000020131a7836 */ /* 0x040fe20000000000 */
[----:B------:R-:W-:Y:S01]  /*88b0*/  SHF.R.U32.HI R5, RZ, 0x10, R5 ;  /* 0x00000010ff057819 */ /* 0x000fe20000011605 */
[----:B------:R-:W-:Y:S01]  /*88c0*/  IMAD.MOV.U32 R15, RZ, RZ, R6 ;  /* 0x000000ffff0f7224 */ /* 0x000fe200078e0006 */
[--C-:B------:R-:W-:Y:S01]  /*88d0*/  SHF.R.U64 R6, R6, 0x10, R7.reuse ;  /* 0x0000001006067819 */ /* 0x100fe20000001207 */
[--C-:B------:R-:W-:Y:S01]  /*88e0*/  IMAD.MOV.U32 R3, RZ, RZ, R7.reuse ;  /* 0x000000ffff037224 */ /* 0x100fe200078e0007 */
[----:B------:R-:W-:Y:S01]  /*88f0*/  SHF.R.U32.HI R4, RZ, 0x10, R7 ;  /* 0x00000010ff047819 */ /* 0x000fe20000011607 */
[----:B------:R-:W-:Y:S01]  /*8900*/  BSSY B1, `(.L_x_1403) ;  /* 0x000000c000017945 */ /* 0x000fe20003800000 */
[----:B------:R-:W-:-:S02]  /*8910*/  ISETP.GE.OR P2, PT, R19, R11, P0 ;  /* 0x0000000b1300720c */ /* 0x000fc40000746670 */
[----:B------:R-:W-:Y:S02]  /*8920*/  PRMT R20, R20, 0x5410, R31 ;  /* 0x0000541014147816 */ /* 0x000fe4000000001f */
[----:B------:R-:W-:Y:S02]  /*8930*/  ISETP.GE.OR P0, PT, R26, R11, P0 ;  /* 0x0000000b1a00720c */ /* 0x000fe40000706670 */
[----:B------:R-:W-:Y:S02]  /*8940*/  PRMT R24, R24, 0x5410, R29 ;  /* 0x0000541018187816 */ /* 0x000fe4000000001d */
[----:B------:R-:W-:Y:S02]  /*8950*/  PRMT R12, R12, 0x5410, R9 ;  /* 0x000054100c0c7816 */ /* 0x000fe40000000009 */
[----:B------:R-:W-:Y:S02]  /*8960*/  PRMT R21, R21, 0x5410, R10 ;  /* 0x0000541015157816 */ /* 0x000fe4000000000a */
[----:B------:R-:W-:-:S02]  /*8970*/  PRMT R13, R13, 0x5410, R8 ;  /* 0x000054100d0d7816 */ /* 0x000fc40000000008 */
[----:B------:R-:W-:Y:S02]  /*8980*/  PRMT R14, R14, 0x5410, R5 ;  /* 0x000054100e0e7816 */ /* 0x000fe40000000005 */
[----:B------:R-:W-:Y:S02]  /*8990*/  PRMT R15, R15, 0x5410, R6 ;  /* 0x000054100f0f7816 */ /* 0x000fe40000000006 */
[----:B------:R-:W-:Y:S01]  /*89a0*/  PRMT R3, R3, 0x5410, R4 ;  /* 0x0000541003037816 */ /* 0x000fe20000000004 */
[----:B--2---:R-:W-:Y:S06]  /*89b0*/  @!P1 BRA `(.L_x_1404) ;  /* 0x00000168003c9947 */ /* 0x004fec0003800000 */
.L_x_1654:
[----:B------:R-:W-:Y:S05]  /*89c0*/  BSYNC B1 ;  /* 0x0000000000017941 */ /* 0x000fea0003800000 */
.L_x_1403:
[----:B------:R-:W-:Y:S04]  /*89d0*/  BSSY B1, `(.L_x_1405) ;  /* 0x000005a000017945 */ /* 0x000fe80003800000 */
[----:B------:R-:W-:Y:S05]  /*89e0*/  @P2 BRA `(.L_x_1406) ;  /* 0x0000000400602947 */ /* 0x000fea0003800000 */
[----:B------:R-:W-:Y:S01]  /*89f0*/  IMAD.SHL.U32 R4, R189, 0x40, RZ ;  /* 0x00000040bd047824 */ /* 0x000fe200078e00ff */
[C---:B------:R-:W-:Y:S01]  /*8a00*/  LOP3.LUT R35, R13.reuse, 0xffff0000, RZ, 0xc0, !PT ;  /* 0xffff00000d237812 */ /* 0x040fe200078ec0ff */
        /* <DEDUP_REMOVED lines=14> */
[----:B------:R-:W0:Y:S01]  /*8af0*/  LDS.128 R4, [R44+0x20400] ;  /* 0x020400002c047984 */ /* 0x000e220000000c00 */
[C---:B-1----:R-:W-:Y:S01]  /*8b00*/  IMAD.U32 R31, R8.reuse, 0x10000, RZ ;  /* 0x00010000081f7824 */ /* 0x042fe200078e00ff */
[----:B------:R-:W-:Y:S01]  /*8b10*/  LOP3.LUT R8, R8, 0xffff0000, RZ, 0xc0, !PT ;  /* 0xffff000008087812 */ /* 0x000fe200078ec0ff */
[C---:B------:R-:W-:Y:S01]  /*8b20*/  IMAD.U32 R33, R10.reuse, 0x10000, RZ ;  /* 0x000100000a217824 */ /* 0x040fe200078e00ff */
[----:B------:R-:W-:Y:S01]  /*8b30*/  LOP3.LUT R10, R10, 0xffff0000, RZ, 0xc0, !PT ;  /* 0xffff00000a0a7812 */ /* 0x000fe200078ec0ff */
[----:B0-----:R-:W-:Y:S02]  /*8b40*/  IMAD.U32 R27, R4, 0x10000, RZ ;  /* 0x00010000041b7824 */ /* 0x001fe400078e00ff */
[C---:B------:R-:W-:Y:S01]  /*8b50*/  FMUL.FTZ R40, R31.reuse, R38 ;  /* 0x000000261f287220 */ /* 0x040fe20000410000 */
[-C--:B------:R-:W-:Y:S01]  /*8b60*/  FMUL.FTZ R42, R31, R36.reuse ;  /* 0x000000241f2a7220 */ /* 0x080fe20000410000 */
[----:B------:R-:W-:Y:S01]  /*8b70*/  LOP3.LUT R31, R20, 0xffff0000, RZ, 0xc0, !PT ;  /* 0xffff0000141f7812 */ /* 0x000fe200078ec0ff */
[----:B------:R-:W-:Y:S01]  /*8b80*/  FMUL.FTZ R37, R8, R35 ;  /* 0x0000002308257220 */ /* 0x000fe20000410000 */
[----:B------:R-:W-:Y:S01]  /*8b90*/  LOP3.LUT R4, R4, 0xffff0000, RZ, 0xc0, !PT ;  /* 0xffff000004047812 */ /* 0x000fe200078ec0ff */
[----:B------:R-:W-:Y:S01]  /*8ba0*/  FFMA.FTZ R39, R27, R36, -R40 ;  /* 0x000000241b277223 */ /* 0x000fe20000010828 */
[----:B------:R-:W-:-:S02]  /*8bb0*/  IMAD.U32 R40, R15, 0x10000, RZ ;  /* 0x000100000f287824 */ /* 0x000fc400078e00ff */
[----:B------:R-:W-:Y:S01]  /*8bc0*/  FFMA.FTZ R42, R27, R38, R42 ;  /* 0x000000261b2a7223 */ /* 0x000fe2000001002a */
[----:B------:R-:W-:Y:S02]  /*8bd0*/  IMAD.U32 R36, R12, 0x10000, RZ ;  /* 0x000100000c247824 */ /* 0x000fe400078e00ff */
[-C--:B------:R-:W-:Y:S01]  /*8be0*/  FMUL.FTZ R27, R8, R31.reuse ;  /* 0x0000001f081b7220 */ /* 0x080fe20000410000 */
[----:B------:R-:W-:Y:S01]  /*8bf0*/  FFMA.FTZ R38, R4, R31, -R37 ;  /* 0x0000001f04267223 */ /* 0x000fe20000010825 */
[----:B------:R-:W-:Y:S01]  /*8c00*/  FMUL.FTZ R8, R33, R40 ;  /* 0x0000002821087220 */ /* 0x000fe20000410000 */
[C---:B------:R-:W-:Y:S01]  /*8c10*/  IMAD.U32 R29, R6.reuse, 0x10000, RZ ;  /* 0x00010000061d7824 */ /* 0x040fe200078e00ff */
[----:B------:R-:W-:Y:S01]  /*8c20*/  LOP3.LUT R37, R15, 0xffff0000, RZ, 0xc0, !PT ;  /* 0xffff00000f257812 */ /* 0x000fe200078ec0ff */
[-C--:B------:R-:W-:Y:S01]  /*8c30*/  FMUL.FTZ R33, R33, R36.reuse ;  /* 0x0000002421217220 */ /* 0x080fe20000410000 */
[----:B------:R-:W-:Y:S01]  /*8c40*/  LOP3.LUT R6, R6, 0xffff0000, RZ, 0xc0, !PT ;  /* 0xffff000006067812 */ /* 0x000fe200078ec0ff */
[C---:B------:R-:W-:Y:S01]  /*8c50*/  FFMA.FTZ R36, R29.reuse, R36, -R8 ;  /* 0x000000241d247223 */ /* 0x040fe20000010808 */
[----:B------:R-:W-:Y:S01]  /*8c60*/  LOP3.LUT R31, R12, 0xffff0000, RZ, 0xc0, !PT ;  /* 0xffff00000c1f7812 */ /* 0x000fe200078ec0ff */
[----:B------:R-:W-:Y:S01]  /*8c70*/  FFMA.FTZ R40, R29, R40, R33 ;  /* 0x000000281d287223 */ /* 0x000fe20000010021 */
[----:B------:R-:W-:-:S02]  /*8c80*/  IMAD.U32 R32, R9, 0x10000, RZ ;  /* 0x0001000009207824 */ /* 0x000fc400078e00ff */
[----:B------:R-:W-:Y:S01]  /*8c90*/  FMUL.FTZ R29, R10, R37 ;  /* 0x000000250a1d7220 */ /* 0x000fe20000410000 */
[----:B------:R-:W-:Y:S02]  /*8ca0*/  IMAD.U32 R33, R14, 0x10000, RZ ;  /* 0x000100000e217824 */ /* 0x000fe400078e00ff */
[----:B------:R-:W-:Y:S01]  /*8cb0*/  FFMA.FTZ R35, R4, R35, R27 ;  /* 0x0000002304237223 */ /* 0x000fe2000001001b */
[----:B------:R-:W-:Y:S02]  /*8cc0*/  IMAD.U32 R28, R5, 0x10000, RZ ;  /* 0x00010000051c7824 */ /* 0x000fe400078e00ff */
[-C--:B------:R-:W-:Y:S01]  /*8cd0*/  FMUL.FTZ R45, R10, R31.reuse ;  /* 0x0000001f0a2d7220 */ /* 0x080fe20000410000 */
[----:B------:R-:W-:Y:S02]  /*8ce0*/  IMAD.U32 R27, R24, 0x10000, RZ ;  /* 0x00010000181b7824 */ /* 0x000fe400078e00ff */
[----:B------:R-:W-:Y:S01]  /*8cf0*/  FFMA.FTZ R43, R6, R31, -R29 ;  /* 0x0000001f062b7223 */ /* 0x000fe2000001081d */
[----:B------:R-:W-:Y:S01]  /*8d00*/  FMUL.FTZ R41, R32, R33 ;  /* 0x0000002120297220 */ /* 0x000fe20000410000 */
[----:B------:R-:W-:-:S02]  /*8d10*/  IMAD.U32 R34, R11, 0x10000, RZ ;  /* 0x000100000b227824 */ /* 0x000fc400078e00ff */
[----:B------:R-:W-:Y:S01]  /*8d20*/  FMUL.FTZ R32, R32, R27 ;  /* 0x0000001b20207220 */ /* 0x000fe20000410000 */
[----:B------:R-:W-:Y:S02]  /*8d30*/  IMAD.U32 R31, R3, 0x10000, RZ ;  /* 0x00010000031f7824 */ /* 0x000fe400078e00ff */
[----:B------:R-:W-:Y:S01]  /*8d40*/  FFMA.FTZ R45, R6, R37, R45 ;  /* 0x00000025062d7223 */ /* 0x000fe2000001002d */
[----:B------:R-:W-:Y:S02]  /*8d50*/  IMAD.U32 R29, R21, 0x10000, RZ ;  /* 0x00010000151d7824 */ /* 0x000fe400078e00ff */
[----:B------:R-:W-:Y:S01]  /*8d60*/  FFMA.FTZ R41, R28, R27, -R41 ;  /* 0x0000001b1c297223 */ /* 0x000fe20000010829 */
[----:B------:R-:W-:Y:S01]  /*8d70*/  IMAD.U32 R30, R7, 0x10000, RZ ;  /* 0x00010000071e7824 */ /* 0x000fe200078e00ff */
[----:B------:R-:W-:Y:S01]  /*8d80*/  LOP3.LUT R9, R9, 0xffff0000, RZ, 0xc0, !PT ;  /* 0xffff000009097812 */ /* 0x000fe200078ec0ff */
[C---:B------:R-:W-:Y:S01]  /*8d90*/  FMUL.FTZ R37, R34.reuse, R31 ;  /* 0x0000001f22257220 */ /* 0x040fe20000410000 */
[----:B------:R-:W-:Y:S01]  /*8da0*/  LOP3.LUT R11, R11, 0xffff0000, RZ, 0xc0, !PT ;  /* 0xffff00000b0b7812 */ /* 0x000fe200078ec0ff */
[----:B------:R-:W-:Y:S01]  /*8db0*/  FMUL.FTZ R27, R34, R29 ;  /* 0x0000001d221b7220 */ /* 0x000fe20000410000 */
[----:B------:R-:W-:Y:S01]  /*8dc0*/  LOP3.LUT R8, R14, 0xffff0000, RZ, 0xc0, !PT ;  /* 0xffff00000e087812 */ /* 0x000fe200078ec0ff */
[----:B------:R-:W-:Y:S01]  /*8dd0*/  FFMA.FTZ R32, R28, R33, R32 ;  /* 0x000000211c207223 */ /* 0x000fe20000010020 */
[----:B------:R-:W-:Y:S01]  /*8de0*/  LOP3.LUT R10, R3, 0xffff0000, RZ, 0xc0, !PT ;  /* 0xffff0000030a7812 */ /* 0x000fe200078ec0ff */
[----:B------:R-:W-:Y:S01]  /*8df0*/  FFMA.FTZ R37, R30, R29, -R37 ;  /* 0x0000001d1e257223 */ /* 0x000fe20000010825 */
[----:B------:R-:W-:Y:S01]  /*8e00*/  LOP3.LUT R4, R24, 0xffff0000, RZ, 0xc0, !PT ;  /* 0xffff000018047812 */ /* 0x000fe200078ec0ff */
[----:B------:R-:W-:Y:S01]  /*8e10*/  FFMA.FTZ R27, R30, R31, R27 ;  /* 0x0000001f1e1b7223 */ /* 0x000fe2000001001b */
[----:B------:R-:W-:Y:S01]  /*8e20*/  LOP3.LUT R6, R21, 0xffff0000, RZ, 0xc0, !PT ;  /* 0xffff000015067812 */ /* 0x000fe200078ec0ff */
[----:B------:R-:W-:Y:S01]  /*8e30*/  FMUL.FTZ R28, R9, R8 ;  /* 0x00000008091c7220 */ /* 0x000fe20000410000 */
[----:B------:R-:W-:Y:S01]  /*8e40*/  LOP3.LUT R5, R5, 0xffff0000, RZ, 0xc0, !PT ;  /* 0xffff000005057812 */ /* 0x000fe200078ec0ff */
[----:B------:R-:W-:Y:S01]  /*8e50*/  FMUL.FTZ R30, R11, R10 ;  /* 0x0000000a0b1e7220 */ /* 0x000fe20000410000 */
[----:B------:R-:W-:Y:S01]  /*8e60*/  LOP3.LUT R7, R7, 0xffff0000, RZ, 0xc0, !PT ;  /* 0xffff000007077812 */ /* 0x000fe200078ec0ff */
[----:B------:R-:W-:Y:S01]  /*8e70*/  FMUL.FTZ R9, R9, R4 ;  /* 0x0000000409097220 */ /* 0x000fe20000410000 */
[----:B------:R-:W-:Y:S01]  /*8e80*/  FMUL.FTZ R11, R11, R6 ;  /* 0x000000060b0b7220 */ /* 0x000fe20000410000 */
[----:B------:R-:W-:Y:S01]  /*8e90*/  FFMA.FTZ R28, R5, R4, -R28 ;  /* 0x00000004051c7223 */ /* 0x000fe2000001081c */
[----:B------:R-:W-:Y:S01]  /*8ea0*/  F2FP.BF16.F32.PACK_AB R4, R38, R39 ;  /* 0x000000272604723e */ /* 0x000fe200000010ff */
[----:B------:R-:W-:Y:S01]  /*8eb0*/  FFMA.FTZ R30, R7, R6, -R30 ;  /* 0x00000006071e7223 */ /* 0x000fe2000001081e */
[----:B------:R-:W-:Y:S01]  /*8ec0*/  FFMA.FTZ R9, R5, R8, R9 ;  /* 0x0000000805097223 */ /* 0x000fe20000010009 */
[----:B------:R-:W-:Y:S01]  /*8ed0*/  FFMA.FTZ R34, R7, R10, R11 ;  /* 0x0000000a07227223 */ /* 0x000fe2000001000b */
[----:B------:R-:W-:-:S02]  /*8ee0*/  F2FP.BF16.F32.PACK_AB R6, R43, R36 ;  /* 0x000000242b06723e */ /* 0x000fc400000010ff */
[----:B------:R-:W-:Y:S02]  /*8ef0*/  F2FP.BF16.F32.PACK_AB R5, R28, R41 ;  /* 0x000000291c05723e */ /* 0x000fe400000010ff */
[----:B------:R-:W-:Y:S02]  /*8f00*/  F2FP.BF16.F32.PACK_AB R7, R30, R37 ;  /* 0x000000251e07723e */ /* 0x000fe400000010ff */
[----:B------:R-:W-:Y:S02]  /*8f10*/  F2FP.BF16.F32.PACK_AB R8, R35, R42 ;  /* 0x0000002a2308723e */ /* 0x000fe400000010ff */
[----:B------:R-:W-:Y:S01]  /*8f20*/  F2FP.BF16.F32.PACK_AB R10, R45, R40 ;  /* 0x000000282d0a723e */ /* 0x000fe200000010ff */
[----:B------:R1:W-:Y:S01]  /*8f30*/  STS.128 [R44+0x20400], R4 ;  /* 0x020400042c007388 */ /* 0x0003e20000000c00 */
[----:B------:R-:W-:Y:S02]  /*8f40*/  F2FP.BF16.F32.PACK_AB R9, R9, R32 ;  /* 0x000000200909723e */ /* 0x000fe400000010ff */
[----:B------:R-:W-:-:S05]  /*8f50*/  F2FP.BF16.F32.PACK_AB R11, R34, R27 ;  /* 0x0000001b220b723e */ /* 0x000fca00000010ff */
[----:B------:R1:W-:Y:S02]  /*8f60*/  STS.128 [R46+0x20400], R8 ;  /* 0x020400082e007388 */ /* 0x0003e40000000c00 */
.L_x_1406:
[----:B------:R-:W-:Y:S05]  /*8f70*/  BSYNC B1 ;  /* 0x0000000000017941 */ /* 0x000fea0003800000 */
.L_x_1405:
        /* <DEDUP_REMOVED lines=15> */
[----:B------:R-:W-:-:S02]  /*9070*/  SHF.R.U32.HI R7, RZ, 0x3, R7 ;  /* 0x00000003ff077819 */ /* 0x000fc40000011607 */
[----:B------:R-:W-:Y:S02]  /*9080*/  LOP3.LUT R5, R5, 0xfffffe00, RZ, 0xc0, !PT ;  /* 0xfffffe0005057812 */ /* 0x000fe400078ec0ff */
[----:B------:R-:W-:-:S05]  /*9090*/  LOP3.LUT R4, R4, R7, RZ, 0x3c, !PT ;  /* 0x0000000704047212 */ /* 0x000fca00078e3cff */
[----:B------:R-:W-:-:S04]  /*90a0*/  IMAD.IADD R9, R5, 0x1, R4 ;  /* 0x0000000105097824 */ /* 0x000fc800078e0204 */
        /* <DEDUP_REMOVED lines=8> */
[-C--:B------:R-:W-:Y:S01]  /*9130*/  FMUL.FTZ R37, R38, R8.reuse ;  /* 0x0000000826257220 */ /* 0x080fe20000410000 */
[----:B------:R-:W-:Y:S01]  /*9140*/  FMUL.FTZ R39, R20, R8 ;  /* 0x0000000814277220 */ /* 0x000fe20000410000 */
[-C--:B------:R-:W-:Y:S01]  /*9150*/  FMUL.FTZ R30, R41, R31.reuse ;  /* 0x0000001f291e7220 */ /* 0x080fe20000410000 */
[C---:B------:R-:W-:Y:S01]  /*9160*/  IMAD.U32 R32, R10.reuse, 0x10000, RZ ;  /* 0x000100000a207824 */ /* 0x040fe200078e00ff */
[----:B------:R-:W-:Y:S01]  /*9170*/  LOP3.LUT R10, R10, 0xffff0000, RZ, 0xc0, !PT ;  /* 0xffff00000a0a7812 */ /* 0x000fe200078ec0ff */
[C---:B------:R-:W-:Y:S01]  /*9180*/  IMAD.U32 R33, R11.reuse, 0x10000, RZ ;  /* 0x000100000b217824 */ /* 0x040fe200078e00ff */
[----:B------:R-:W-:Y:S01]  /*9190*/  LOP3.LUT R11, R11, 0xffff0000, RZ, 0xc0, !PT ;  /* 0xffff00000b0b7812 */ /* 0x000fe200078ec0ff */
[----:B--2---:R-:W1:Y:S02]  /*91a0*/  LDS.128 R4, [R40+0x20400] ;  /* 0x0204000028047984 */ /* 0x004e640000000c00 */
[C---:B-1----:R-:W-:Y:S01]  /*91b0*/  IMAD.U32 R26, R4.reuse, 0x10000, RZ ;  /* 0x00010000041a7824 */ /* 0x042fe200078e00ff */
[----:B------:R-:W-:Y:S01]  /*91c0*/  LOP3.LUT R4, R4, 0xffff0000, RZ, 0xc0, !PT ;  /* 0xffff000004047812 */ /* 0x000fe200078ec0ff */
[C---:B0-----:R-:W-:Y:S01]  /*91d0*/  IMAD.U32 R27, R5.reuse, 0x10000, RZ ;  /* 0x00010000051b7824 */ /* 0x041fe200078e00ff */
[----:B------:R-:W-:Y:S01]  /*91e0*/  LOP3.LUT R5, R5, 0xffff0000, RZ, 0xc0, !PT ;  /* 0xffff000005057812 */ /* 0x000fe200078ec0ff */
[-C--:B------:R-:W-:Y:S01]  /*91f0*/  FFMA.FTZ R35, R34, R26.reuse, -R35 ;  /* 0x0000001a22237223 */ /* 0x080fe20000010823 */
[----:B------:R-:W-:Y:S01]  /*9200*/  FFMA.FTZ R13, R36, R26, R13 ;  /* 0x0000001a240d7223 */ /* 0x000fe2000001000d */
[----:B------:R-:W-:Y:S01]  /*9210*/  FMUL.FTZ R26, R43, R31 ;  /* 0x0000001f2b1a7220 */ /* 0x000fe20000410000 */
[----:B------:R-:W-:Y:S01]  /*9220*/  FFMA.FTZ R8, R20, R4, -R37 ;  /* 0x0000000414087223 */ /* 0x000fe20000010825 */
[----:B------:R-:W-:-:S02]  /*9230*/  IMAD.U32 R34, R15, 0x10000, RZ ;  /* 0x000100000f227824 */ /* 0x000fc400078e00ff */
[----:B------:R-:W-:Y:S01]  /*9240*/  FFMA.FTZ R20, R38, R4, R39 ;  /* 0x0000000426147223 */ /* 0x000fe20000010027 */
[C---:B------:R-:W-:Y:S02]  /*9250*/  IMAD.U32 R4, R12.reuse, 0x10000, RZ ;  /* 0x000100000c047824 */ /* 0x040fe400078e00ff */
[-C--:B------:R-:W-:Y:S01]  /*9260*/  FFMA.FTZ R26, R41, R27.reuse, -R26 ;  /* 0x0000001b291a7223 */ /* 0x080fe2000001081a */
[----:B------:R-:W-:Y:S01]  /*9270*/  FFMA.FTZ R30, R43, R27, R30 ;  /* 0x0000001b2b1e7223 */ /* 0x000fe2000001001e */
[----:B------:R-:W-:Y:S01]  /*9280*/  LOP3.LUT R12, R12, 0xffff0000, RZ, 0xc0, !PT ;  /* 0xffff00000c0c7812 */ /* 0x000fe200078ec0ff */
[----:B------:R-:W-:Y:S01]  /*9290*/  IMAD.U32 R28, R6, 0x10000, RZ ;  /* 0x00010000061c7824 */ /* 0x000fe200078e00ff */
[----:B------:R-:W-:Y:S01]  /*92a0*/  LOP3.LUT R36, R15, 0xffff0000, RZ, 0xc0, !PT ;  /* 0xffff00000f247812 */ /* 0x000fe200078ec0ff */
[-C--:B------:R-:W-:Y:S01]  /*92b0*/  FMUL.FTZ R27, R34, R32.reuse ;  /* 0x00000020221b7220 */ /* 0x080fe20000410000 */
[----:B------:R-:W-:Y:S01]  /*92c0*/  IMAD.U32 R41, R3, 0x10000, RZ ;  /* 0x0001000003297824 */ /* 0x000fe200078e00ff */
[----:B------:R-:W-:Y:S01]  /*92d0*/  LOP3.LUT R6, R6, 0xffff0000, RZ, 0xc0, !PT ;  /* 0xffff000006067812 */ /* 0x000fe200078ec0ff */
[C---:B------:R-:W-:Y:S01]  /*92e0*/  FMUL.FTZ R15, R4.reuse, R32 ;  /* 0x00000020040f7220 */ /* 0x040fe20000410000 */
[----:B------:R-:W-:Y:S01]  /*92f0*/  FFMA.FTZ R27, R4, R28, -R27 ;  /* 0x0000001c041b7223 */ /* 0x000fe2000001081b */
[-C--:B------:R-:W-:Y:S01]  /*9300*/  FMUL.FTZ R31, R36, R10.reuse ;  /* 0x0000000a241f7220 */ /* 0x080fe20000410000 */
[----:B------:R-:W-:Y:S01]  /*9310*/  FMUL.FTZ R37, R12, R10 ;  /* 0x0000000a0c257220 */ /* 0x000fe20000410000 */
[----:B------:R-:W-:-:S02]  /*9320*/  IMAD.U32 R29, R7, 0x10000, RZ ;  /* 0x00010000071d7824 */ /* 0x000fc400078e00ff */
[-C--:B------:R-:W-:Y:S01]  /*9330*/  FMUL.FTZ R4, R41, R33.reuse ;  /* 0x0000002129047220 */ /* 0x080fe20000410000 */
[----:B------:R-:W-:Y:S02]  /*9340*/  IMAD.U32 R39, R21, 0x10000, RZ ;  /* 0x0001000015277824 */ /* 0x000fe400078e00ff */
[----:B------:R-:W-:Y:S01]  /*9350*/  FFMA.FTZ R10, R34, R28, R15 ;  /* 0x0000001c220a7223 */ /* 0x000fe2000001000f */
[-C--:B------:R-:W-:Y:S01]  /*9360*/  FFMA.FTZ R12, R12, R6.reuse, -R31 ;  /* 0x000000060c0c7223 */ /* 0x080fe2000001081f */
[----:B------:R-:W-:Y:S01]  /*9370*/  FFMA.FTZ R37, R36, R6, R37 ;  /* 0x0000000624257223 */ /* 0x000fe20000010025 */
[C---:B------:R-:W-:Y:S01]  /*9380*/  FMUL.FTZ R6, R39.reuse, R33 ;  /* 0x0000002127067220 */ /* 0x040fe20000410000 */
[-C--:B------:R-:W-:Y:S01]  /*9390*/  FFMA.FTZ R15, R39, R29.reuse, -R4 ;  /* 0x0000001d270f7223 */ /* 0x080fe20000010804 */
[----:B------:R-:W-:Y:S02]  /*93a0*/  LOP3.LUT R33, R14, 0xffff0000, RZ, 0xc0, !PT ;  /* 0xffff00000e217812 */ /* 0x000fe400078ec0ff */
[----:B------:R-:W-:Y:S01]  /*93b0*/  LOP3.LUT R39, R3, 0xffff0000, RZ, 0xc0, !PT ;  /* 0xffff000003277812 */ /* 0x000fe200078ec0ff */
[----:B------:R-:W-:Y:S01]  /*93c0*/  FFMA.FTZ R29, R41, R29, R6 ;  /* 0x0000001d291d7223 */ /* 0x000fe20000010006 */
[----:B------:R-:W-:Y:S01]  /*93d0*/  LOP3.LUT R31, R24, 0xffff0000, RZ, 0xc0, !PT ;  /* 0xffff0000181f7812 */ /* 0x000fe200078ec0ff */
[----:B------:R-:W-:Y:S01]  /*93e0*/  FMUL.FTZ R4, R33, R9 ;  /* 0x0000000921047220 */ /* 0x000fe20000410000 */
[----:B------:R-:W-:Y:S01]  /*93f0*/  LOP3.LUT R21, R21, 0xffff0000, RZ, 0xc0, !PT ;  /* 0xffff000015157812 */ /* 0x000fe200078ec0ff */
[----:B------:R-:W-:Y:S01]  /*9400*/  FMUL.FTZ R14, R39, R11 ;  /* 0x0000000b270e7220 */ /* 0x000fe20000410000 */
[----:B------:R-:W-:Y:S01]  /*9410*/  LOP3.LUT R7, R7, 0xffff0000, RZ, 0xc0, !PT ;  /* 0xffff000007077812 */ /* 0x000fe200078ec0ff */
[C---:B------:R-:W-:Y:S01]  /*9420*/  FMUL.FTZ R6, R31.reuse, R9 ;  /* 0x000000091f067220 */ /* 0x040fe20000410000 */
[----:B------:R-:W-:Y:S01]  /*9430*/  FFMA.FTZ R3, R31, R5, -R4 ;  /* 0x000000051f037223 */ /* 0x000fe20000010804 */
[C---:B------:R-:W-:Y:S01]  /*9440*/  FMUL.FTZ R24, R21.reuse, R11 ;  /* 0x0000000b15187220 */ /* 0x040fe20000410000 */
        /* <DEDUP_REMOVED lines=13> */
.L_x_1397:
[----:B------:R-:W-:Y:S05]  /*9520*/  BSYNC B0 ;  /* 0x0000000000007941 */ /* 0x000fea0003800000 */
.L_x_1386:
        /* <DEDUP_REMOVED lines=8> */
.L_x_1383:
[----:B------:R-:W-:-:S13]  /*95b0*/  ISETP.NE.AND P0, PT, R187, 0x3, PT ;  /* 0x00000003bb00780c */ /* 0x000fda0003f05270 */
[----:B------:R-:W-:Y:S05]  /*95c0*/  @!P0 BRA `(.L_x_1407) ;  /* 0x0000000000048947 */ /* 0x000fea0003800000 */
[----:B------:R-:W-:Y:S01]  /*95d0*/  BPT.TRAP 0x1 ;  /* 0x000000040000795c */ /* 0x000fe20000300000 */
.L_x_1407:
[----:B------:R-:W-:Y:S01]  /*95e0*/  IMAD R20, R18, 0x8, R2 ;  /* 0x0000000812147824 */ /* 0x000fe200078e0202 */
[----:B------:R-:W-:-:S04]  /*95f0*/  SHF.L.U32 R15, R23, 0x1f, RZ ;  /* 0x0000001f170f7819 */ /* 0x000fc800000006ff */
[----:B------:R4:W0:Y:S01]  /*9600*/  SYNCS.PHASECHK.TRANS64.TRYWAIT P1, [R20+URZ+0x38830], R15 ;  /* 0x0388300f140075a7 */ /* 0x000822000802017f */
[----:B------:R-:W-:Y:S05]  /*9610*/  @!P0 BRA `(.L_x_1408) ;  /* 0x0000000000048947 */ /* 0x000fea0003800000 */
[----:B------:R-:W-:Y:S01]  /*9620*/  BPT.TRAP 0x1 ;  /* 0x000000040000795c */ /* 0x000fe20000300000 */
.L_x_1408:
[C---:B012---:R-:W-:Y:S02]  /*9630*/  VIADD R3, R2.reuse, 0x22400 ;  /* 0x0002240002037836 */ /* 0x047fe40000000000 */
[----:B---3--:R-:W-:-:S03]  /*9640*/  VIADD R4, R2, 0x20400 ;  /* 0x0002040002047836 */ /* 0x008fc60000000000 */
        /* <DEDUP_REMOVED lines=8> */
.L_x_1409:
[----:B------:R-:W-:Y:S01]  /*96d0*/  IMAD R10, R18, 0x200, R3 ;  /* 0x00000200120a7824 */ /* 0x000fe200078e0203 */
[----:B------:R-:W-:Y:S01]  /*96e0*/  LOP3.LUT R8, R4, 0x10000, RZ, 0xfc, !PT ;  /* 0x0001000004087812 */ /* 0x000fe200078efcff */
[----:B------:R-:W-:Y:S01]  /*96f0*/  IMAD.MOV.U32 R9, RZ, RZ, 0x40000040 ;  /* 0x40000040ff097424 */ /* 0x000fe200078e00ff */
[----:B------:R-:W-:Y:S05]  /*9700*/  WARPSYNC.ALL ;  /* 0x0000000000007948 */ /* 0x000fea0003800000 */
[----:B------:R-:W-:Y:S01]  /*9710*/  IMAD.MOV.U32 R11, RZ, RZ, 0x40000040 ;  /* 0x40000040ff0b7424 */ /* 0x000fe200078e00ff */
        /* <DEDUP_REMOVED lines=8> */
[----:B------:R-:W-:Y:S01]  /*97a0*/  BSSY B0, `(.L_x_1411) ;  /* 0x0000024000007945 */ /* 0x000fe20003800000 */
        /* <DEDUP_REMOVED lines=8> */
[----:B------:R-:W-:-:S02]  /*9830*/  R2UR UR5, R5 ;  /* 0x00000000050572ca */ /* 0x000fc400000e0000 */
[----:B------:R-:W-:Y:S01]  /*9840*/  R2UR UR6, R6 ;  /* 0x00000000060672ca */ /* 0x000fe200000e0000 */
[C---:B------:R-:W-:Y:S01]  /*9850*/  VIADD R6, R8.reuse, 0x4 ;  /* 0x0000000408067836 */ /* 0x040fe20000000000 */
[----:B------:R-:W-:Y:S01]  /*9860*/  R2UR UR7, R7 ;  /* 0x00000000070772ca */ /* 0x000fe200000e0000 */
[----:B------:R-:W-:Y:S02]  /*9870*/  IMAD.MOV.U32 R7, RZ, RZ, 0x40000040 ;  /* 0x40000040ff077424 */ /* 0x000fe400078e00ff */
[----:B------:R-:W-:Y:S01]  /*9880*/  VIADD R8, R8, 0x6 ;  /* 0x0000000608087836 */ /* 0x000fe20000000000 */
[----:B------:R-:W-:Y:S02]  /*9890*/  WARPGROUP.DEPBAR.LE gsb0, 0x0 ;  /* 0x00008000000079c5 */ /* 0x000fe40000010000 */
[----:B------:R-:W-:-:S07]  /*98a0*/  WARPGROUP.ARRIVE ;  /* 0x00000000000079c5 */ /* 0x000fce0000000000 */
        /* <DEDUP_REMOVED lines=11> */
[----:B------:R-:W-:Y:S02]  /*9960*/  R2UR UR7, R11 ;  /* 0x000000000b0772ca */ /* 0x000fe400000e0000 */
[----:B------:R-:W-:Y:S01]  /*9970*/  SHF.L.U32 R11, R0, 0x1f, RZ ;  /* 0x0000001f000b7819 */ /* 0x000fe200000006ff */
[----:B------:R-:W-:-:S02]  /*9980*/  WARPGROUP.DEPBAR.LE gsb0, 0x0 ;  /* 0x00008000000079c5 */ /* 0x000fc40000010000 */
[----:B------:R-:W-:-:S08]  /*9990*/  WARPGROUP.ARRIVE ;  /* 0x00000000000079c5 */ /* 0x000fd00000000000 */
[----:B------:R-:W-:Y:S03]  /*99a0*/  HGMMA.64x64x16.F32.BF16 R24, gdesc[UR4], R24, gsb0 ;  /* 0x00e00000041879f0 */ /* 0x000fe60008001818 */
[----:B------:R-:W-:Y:S02]  /*99b0*/  WARPGROUP.DEPBAR.LE gsb0, 0x0 ;  /* 0x00008000000079c5 */ /* 0x000fe40000010000 */
[----:B------:R-:W1:Y:S02]  /*99c0*/  SYNCS.PHASECHK.TRANS64.TRYWAIT P1, [R2+URZ+0x38810], R11 ;  /* 0x0388100b020075a7 */ /* 0x000e64000802017f */
[----:B-1----:R-:W-:Y:S05]  /*99d0*/  @!P1 BRA `(.L_x_1412) ;  /* 0x00000158005c9947 */ /* 0x002fea0003800000 */
.L_x_1655:
[----:B------:R-:W-:Y:S05]  /*99e0*/  BSYNC B0 ;  /* 0x0000000000007941 */ /* 0x000fea0003800000 */
.L_x_1411:
[----:B------:R-:W-:Y:S05]  /*99f0*/  @!P0 BRA `(.L_x_1413) ;  /* 0x0000000000048947 */ /* 0x000fea0003800000 */
[----:B------:R-:W-:Y:S01]  /*9a00*/  BPT.TRAP 0x1 ;  /* 0x000000040000795c */ /* 0x000fe20000300000 */
.L_x_1413:
[----:B------:R2:W3:Y:S01]  /*9a10*/  SYNCS.PHASECHK.TRANS64.TRYWAIT P1, [R20+URZ+0x38850], R15 ;  /* 0x0388500f140075a7 */ /* 0x0004e2000802017f */
[----:B------:R-:W-:Y:S05]  /*9a20*/  @!P0 BRA `(.L_x_1414) ;  /* 0x0000000000048947 */ /* 0x000fea0003800000 */
[----:B------:R-:W-:Y:S01]  /*9a30*/  BPT.TRAP 0x1 ;  /* 0x000000040000795c */ /* 0x000fe20000300000 */
.L_x_1414:
[C---:B------:R-:W-:Y:S01]  /*9a40*/  VIADD R0, R2.reuse, 0x400 ;  /* 0x0000040002007836 */ /* 0x040fe20000000000 */
[----:B------:R-:W-:Y:S01]  /*9a50*/  BSSY B0, `(.L_x_1415) ;  /* 0x000000a000007945 */ /* 0x000fe20003800000 */
[----:B------:R-:W-:-:S03]  /*9a60*/  VIADD R10, R2, 0x26400 ;  /* 0x00026400020a7836 */ /* 0x000fc60000000000 */
[----:B------:R-:W-:Y:S02]  /*9a70*/  SHF.R.U32.HI R0, RZ, 0x4, R0 ;  /* 0x00000004ff007819 */ /* 0x000fe40000011600 */
[----:B------:R-:W-:Y:S02]  /*9a80*/  SHF.R.U32.HI R10, RZ, 0x4, R10 ;  /* 0x00000004ff0a7819 */ /* 0x000fe4000001160a */
[----:B------:R-:W-:Y:S02]  /*9a90*/  LOP3.LUT R0, R0, 0x3fff, RZ, 0xc0, !PT ;  /* 0x00003fff00007812 */ /* 0x000fe400078ec0ff */
[----:B-1----:R-:W-:Y:S02]  /*9aa0*/  LOP3.LUT R11, R10, 0x3fff, RZ, 0xc0, !PT ;  /* 0x00003fff0a0b7812 */ /* 0x002fe400078ec0ff */
[----:B------:R-:W-:Y:S01]  /*9ab0*/  LOP3.LUT R10, R0, 0x10000, RZ, 0xfc, !PT ;  /* 0x00010000000a7812 */ /* 0x000fe200078efcff */
[----:B---3--:R-:W-:Y:S06]  /*9ac0*/  @P1 BRA `(.L_x_1416) ;  /* 0x0000000000081947 */ /* 0x008fec0003800000 */
[----:B------:R-:W1:Y:S02]  /*9ad0*/  SYNCS.PHASECHK.TRANS64.TRYWAIT P1, [R20+URZ+0x38850], R15 ;  /* 0x0388500f140075a7 */ /* 0x000e64000802017f */
[----:B-1----:R-:W-:Y:S05]  /*9ae0*/  @!P1 BRA `(.L_x_1417) ;  /* 0x00000158002c9947 */ /* 0x002fea0003800000 */
.L_x_1416:
[----:B------:R-:W-:Y:S05]  /*9af0*/  BSYNC B0 ;  /* 0x0000000000007941 */ /* 0x000fea0003800000 */
.L_x_1415:
[----:B------:R-:W-:Y:S01]  /*9b00*/  LOP3.LUT R0, R11, 0x10000, RZ, 0xfc, !PT ;  /* 0x000100000b007812 */ /* 0x000fe200078efcff */
[----:B------:R-:W-:Y:S01]  /*9b10*/  IMAD R12, R18, 0x1000, R10 ;  /* 0x00001000120c7824 */ /* 0x000fe200078e020a */
[----:B------:R-:W-:Y:S05]  /*9b20*/  WARPSYNC.ALL ;  /* 0x0000000000007948 */ /* 0x000fea0003800000 */
[----:B------:R-:W-:Y:S01]  /*9b30*/  IMAD.MOV.U32 R14, RZ, RZ, R0 ;  /* 0x000000ffff0e7224 */ /* 0x000fe200078e0000 */
[----:B------:R-:W-:Y:S01]  /*9b40*/  R2UR UR6, R12 ;  /* 0x000000000c0672ca */ /* 0x000fe200000e0000 */
[----:B012-4-:R-:W-:Y:S01]  /*9b50*/  IMAD.MOV.U32 R15, RZ, RZ, 0x40000040 ;  /* 0x40000040ff0f7424 */ /* 0x017fe200078e00ff */
[----:B------:R-:W-:Y:S01]  /*9b60*/  WARPGROUP.ARRIVE ;  /* 0x00000000000079c5 */ /* 0x000fe20000000000 */
[----:B------:R-:W-:Y:S01]  /*9b70*/  IMAD.MOV.U32 R13, RZ, RZ, 0x40000040 ;  /* 0x40000040ff0d7424 */ /* 0x000fe200078e00ff */
[----:B------:R-:W-:Y:S01]  /*9b80*/  R2UR UR4, R14 ;  /* 0x000000000e0472ca */ /* 0x000fe200000e0000 */
[----:B------:R-:W-:Y:S01]  /*9b90*/  VIADD R14, R0, 0x2 ;  /* 0x00000002000e7836 */ /* 0x000fe20000000000 */
[----:B------:R-:W-:Y:S01]  /*9ba0*/  R2UR UR5, R15 ;  /* 0x000000000f0572ca */ /* 0x000fe200000e0000 */
[----:B------:R-:W-:Y:S01]  /*9bb0*/  VIADD R58, R12, 0x2 ;  /* 0x000000020c3a7836 */ /* 0x000fe20000000000 */
[----:B------:R-:W-:Y:S01]  /*9bc0*/  R2UR UR7, R13 ;  /* 0x000000000d0772ca */ /* 0x000fe200000e0000 */
[----:B------:R-:W-:Y:S01]  /*9bd0*/  IMAD.MOV.U32 R15, RZ, RZ, 0x40000040 ;  /* 0x40000040ff0f7424 */ /* 0x000fe200078e00ff */
[----:B------:R-:W0:Y:S01]  /*9be0*/  S2R R21, SR_TID.X ;  /* 0x0000000000157919 */ /* 0x000e220000002100 */
[----:B------:R-:W-:Y:S01]  /*9bf0*/  IMAD.MOV.U32 R59, RZ, RZ, 0x40000040 ;  /* 0x40000040ff3b7424 */ /* 0x000fe200078e00ff */
[----:B------:R-:W2:Y:S09]  /*9c00*/  LDL R57, [R1+0x48] ;  /* 0x0000480001397983 */ /* 0x000eb20000100800 */
[----:B------:R-:W-:Y:S01]  /*9c10*/  HGMMA.64x64x16.F32.BF16 R24, gdesc[UR4], R24, gsb0 ;  /* 0x00e00000041879f0 */ /* 0x000fe20008001818 */
        /* <DEDUP_REMOVED lines=8> */
[----:B0-----:R-:W-:-:S05]  /*9ca0*/  SHF.R.U32.HI R21, RZ, 0x7, R21 ;  /* 0x00000007ff157819 */ /* 0x001fca0000011615 */
[----:B------:R-:W0:Y:S01]  /*9cb0*/  SHFL.IDX PT, R11, R21, RZ, 0x1f ;  /* 0x00001fff150b7589 */ /* 0x000e2200000e0000 */
[----:B------:R-:W-:Y:S02]  /*9cc0*/  WARPGROUP.DEPBAR.LE gsb0, 0x0 ;  /* 0x00008000000079c5 */ /* 0x000fe40000010000 */
[----:B------:R-:W-:-:S06]  /*9cd0*/  WARPGROUP.ARRIVE ;  /* 0x00000000000079c5 */ /* 0x000fcc0000000000 */
        /* <DEDUP_REMOVED lines=9> */
[----:B------:R-:W-:Y:S02]  /*9d70*/  WARPGROUP.DEPBAR.LE gsb0, 0x0 ;  /* 0x00008000000079c5 */ /* 0x000fe40000010000 */
[----:B------:R-:W-:-:S09]  /*9d80*/  WARPGROUP.ARRIVE ;  /* 0x00000000000079c5 */ /* 0x000fd20000000000 */
        /* <DEDUP_REMOVED lines=133> */
[----:B------:R-:W-:Y:S02]  /*a5e0*/  R2UR UR4, R14 ;  /* 0x000000000e0472ca */ /* 0x000fe400000e0000 */
[----:B------:R-:W-:Y:S02]  /*a5f0*/  R2UR UR5, R15 ;  /* 0x000000000f0572ca */ /* 0x000fe400000e0000 */
[----:B------:R-:W-:Y:S02]  /*a600*/  R2UR UR6, R58 ;  /* 0x000000003a0672ca */ /* 0x000fe400000e0000 */
[----:B------:R-:W-:Y:S02]  /*a610*/  R2UR UR7, R59 ;  /* 0x000000003b0772ca */ /* 0x000fe400000e0000 */
[----:B0-----:R-:W-:Y:S01]  /*a620*/  ISETP.GT.AND P1, PT, R11, 0x7f, PT ;  /* 0x0000007f0b00780c */ /* 0x001fe20003f24270 */
[----:B------:R-:W-:-:S02]  /*a630*/  WARPGROUP.DEPBAR.LE gsb0, 0x0 ;  /* 0x00008000000079c5 */ /* 0x000fc40000010000 */
[----:B------:R-:W-:-:S08]  /*a640*/  WARPGROUP.ARRIVE ;  /* 0x00000000000079c5 */ /* 0x000fd00000000000 */
[----:B------:R-:W-:Y:S01]  /*a650*/  HGMMA.64x64x16.F32.BF16 R24, gdesc[UR4], R24, gsb0 ;  /* 0x00e00000041879f0 */ /* 0x000fe20008001818 */
[----:B------:R-:W-:Y:S01]  /*a660*/  SEL R11, RZ, 0x2, !P1 ;  /* 0x00000002ff0b7807 */ /* 0x000fe20004800000 */
[----:B------:R-:W-:Y:S02]  /*a670*/  VIADD R62, R12, 0x800 ;  /* 0x000008000c3e7836 */ /* 0x000fe40000000000 */
[----:B------:R-:W-:Y:S02]  /*a680*/  VIADD R60, R0, 0x800 ;  /* 0x00000800003c7836 */ /* 0x000fe40000000000 */
[C---:B------:R-:W-:Y:S02]  /*a690*/  IMAD.IADD R14, R11.reuse, 0x1, R62 ;  /* 0x000000010b0e7824 */ /* 0x040fe400078e023e */
[----:B------:R-:W-:Y:S02]  /*a6a0*/  IMAD.IADD R58, R11, 0x1, R60 ;  /* 0x000000010b3a7824 */ /* 0x000fe400078e023c */
[----:B------:R-:W-:-:S02]  /*a6b0*/  IMAD.MOV.U32 R15, RZ, RZ, 0x40000040 ;  /* 0x40000040ff0f7424 */ /* 0x000fc400078e00ff */
[----:B------:R-:W-:Y:S01]  /*a6c0*/  IMAD.MOV.U32 R59, RZ, RZ, 0x40000040 ;  /* 0x40000040ff3b7424 */ /* 0x000fe200078e00ff */
[----:B------:R-:W-:Y:S02]  /*a6d0*/  R2UR UR6, R14 ;  /* 0x000000000e0672ca */ /* 0x000fe400000e0000 */
[----:B------:R-:W-:Y:S02]  /*a6e0*/  R2UR UR7, R15 ;  /* 0x000000000f0772ca */ /* 0x000fe400000e0000 */
[----:B------:R-:W-:Y:S02]  /*a6f0*/  R2UR UR4, R58 ;  /* 0x000000003a0472ca */ /* 0x000fe400000e0000 */
[----:B------:R-:W-:Y:S01]  /*a700*/  R2UR UR5, R59 ;  /* 0x000000003b0572ca */ /* 0x000fe200000e0000 */
[----:B------:R-:W-:Y:S02]  /*a710*/  WARPGROUP.DEPBAR.LE gsb0, 0x0 ;  /* 0x00008000000079c5 */ /* 0x000fe40000010000 */
[----:B------:R-:W-:-:S10]  /*a720*/  WARPGROUP.ARRIVE ;  /* 0x00000000000079c5 */ /* 0x000fd40000000000 */
[----:B------:R-:W-:Y:S01]  /*a730*/  HGMMA.64x64x16.F32.BF16 R24, gdesc[UR4], R24, gsb0 ;  /* 0x00e00000041879f0 */ /* 0x000fe20008001818 */
[----:B------:R-:W-:-:S05]  /*a740*/  IMAD.MOV.U32 R21, RZ, RZ, 0x4 ;  /* 0x00000004ff157424 */ /* 0x000fca00078e00ff */
[----:B------:R-:W-:Y:S01]  /*a750*/  SEL R13, R21, 0x2, P1 ;  /* 0x00000002150d7807 */ /* 0x000fe20000800000 */
[----:B------:R-:W-:Y:S02]  /*a760*/  IMAD.MOV.U32 R15, RZ, RZ, 0x40000040 ;  /* 0x40000040ff0f7424 */ /* 0x000fe400078e00ff */
[----:B------:R-:W-:Y:S02]  /*a770*/  IMAD.MOV.U32 R59, RZ, RZ, 0x40000040 ;  /* 0x40000040ff3b7424 */ /* 0x000fe400078e00ff */
[--C-:B------:R-:W-:Y:S02]  /*a780*/  IMAD.IADD R14, R62, 0x1, R13.reuse ;  /* 0x000000013e0e7824 */ /* 0x100fe400078e020d */
[----:B------:R-:W-:Y:S01]  /*a790*/  IMAD.IADD R58, R60, 0x1, R13 ;  /* 0x000000013c3a7824 */ /* 0x000fe200078e020d */
[----:B------:R-:W-:Y:S02]  /*a7a0*/  R2UR UR7, R15 ;  /* 0x000000000f0772ca */ /* 0x000fe400000e0000 */
[----:B------:R-:W-:-:S02]  /*a7b0*/  R2UR UR6, R14 ;  /* 0x000000000e0672ca */ /* 0x000fc400000e0000 */
[----:B------:R-:W-:Y:S02]  /*a7c0*/  R2UR UR4, R58 ;  /* 0x000000003a0472ca */ /* 0x000fe400000e0000 */
[----:B------:R-:W-:Y:S01]  /*a7d0*/  R2UR UR5, R59 ;  /* 0x000000003b0572ca */ /* 0x000fe200000e0000 */
[----:B------:R-:W-:Y:S02]  /*a7e0*/  WARPGROUP.DEPBAR.LE gsb0, 0x0 ;  /* 0x00008000000079c5 */ /* 0x000fe40000010000 */
[----:B------:R-:W-:-:S10]  /*a7f0*/  WARPGROUP.ARRIVE ;  /* 0x00000000000079c5 */ /* 0x000fd40000000000 */
[----:B------:R-:W-:Y:S01]  /*a800*/  HGMMA.64x64x16.F32.BF16 R24, gdesc[UR4], R24, gsb0 ;  /* 0x00e00000041879f0 */ /* 0x000fe20008001818 */
[----:B------:R-:W-:Y:S01]  /*a810*/  SEL R21, R21, 0x6, !P1 ;  /* 0x0000000615157807 */ /* 0x000fe20004800000 */
        /* <DEDUP_REMOVED lines=8> */
[----:B------:R-:W-:Y:S02]  /*a8a0*/  IMAD.MOV.U32 R14, RZ, RZ, 0x28 ;  /* 0x00000028ff0e7424 */ /* 0x000fe400078e00ff */
[----:B------:R-:W-:Y:S01]  /*a8b0*/  IMAD.MOV.U32 R15, RZ, RZ, 0xa00 ;  /* 0x00000a00ff0f7424 */ /* 0x000fe200078e00ff */
[----:B------:R-:W-:Y:S02]  /*a8c0*/  WARPGROUP.DEPBAR.LE gsb0, 0x0 ;  /* 0x00008000000079c5 */ /* 0x000fe40000010000 */
[----:B------:R-:W-:-:S07]  /*a8d0*/  WARPGROUP.ARRIVE ;  /* 0x00000000000079c5 */ /* 0x000fce0000000000 */
[----:B------:R-:W-:Y:S01]  /*a8e0*/  HGMMA.64x64x16.F32.BF16 R24, gdesc[UR4], R24, gsb0 ;  /* 0x00e00000041879f0 */ /* 0x000fe20008001818 */
[----:B------:R-:W-:Y:S02]  /*a8f0*/  SEL R14, R14, 0x26, P1 ;  /* 0x000000260e0e7807 */ /* 0x000fe40000800000 */
[----:B------:R-:W-:Y:S02]  /*a900*/  SEL R15, R15, 0x980, P1 ;  /* 0x000009800f0f7807 */ /* 0x000fe40000800000 */
[----:B------:R-:W-:Y:S02]  /*a910*/  LOP3.LUT R59, R14, 0x6, RZ, 0xc0, !PT ;  /* 0x000000060e3b7812 */ /* 0x000fe400078ec0ff */
[----:B------:R-:W-:-:S04]  /*a920*/  LOP3.LUT R15, R15, 0xa00, RZ, 0xc0, !PT ;  /* 0x00000a000f0f7812 */ /* 0x000fc800078ec0ff */
[CC--:B------:R-:W-:Y:S02]  /*a930*/  IADD3 R14, R59.reuse, R15.reuse, R0 ;  /* 0x0000000f3b0e7210 */ /* 0x0c0fe40007ffe000 */
[----:B------:R-:W-:Y:S01]  /*a940*/  IADD3 R58, R59, R15, R12 ;  /* 0x0000000f3b3a7210 */ /* 0x000fe20007ffe00c */
[----:B------:R-:W-:Y:S02]  /*a950*/  IMAD.MOV.U32 R15, RZ, RZ, 0x40000040 ;  /* 0x40000040ff0f7424 */ /* 0x000fe400078e00ff */
[----:B------:R-:W-:Y:S01]  /*a960*/  IMAD.MOV.U32 R59, RZ, RZ, 0x40000040 ;  /* 0x40000040ff3b7424 */ /* 0x000fe200078e00ff */
[----:B------:R-:W-:Y:S02]  /*a970*/  R2UR UR4, R14 ;  /* 0x000000000e0472ca */ /* 0x000fe400000e0000 */
[----:B------:R-:W-:Y:S02]  /*a980*/  R2UR UR5, R15 ;  /* 0x000000000f0572ca */ /* 0x000fe400000e0000 */
[----:B------:R-:W-:-:S02]  /*a990*/  R2UR UR6, R58 ;  /* 0x000000003a0672ca */ /* 0x000fc400000e0000 */
[----:B------:R-:W-:Y:S01]  /*a9a0*/  R2UR UR7, R59 ;  /* 0x000000003b0772ca */ /* 0x000fe200000e0000 */
[----:B------:R-:W-:Y:S02]  /*a9b0*/  WARPGROUP.DEPBAR.LE gsb0, 0x0 ;  /* 0x00008000000079c5 */ /* 0x000fe40000010000 */
[----:B------:R-:W-:-:S10]  /*a9c0*/  WARPGROUP.ARRIVE ;  /* 0x00000000000079c5 */ /* 0x000fd40000000000 */
[----:B------:R-:W-:Y:S01]  /*a9d0*/  HGMMA.64x64x16.F32.BF16 R24, gdesc[UR4], R24, gsb0 ;  /* 0x00e00000041879f0 */ /* 0x000fe20008001818 */
[----:B------:R-:W-:Y:S02]  /*a9e0*/  VIADD R60, R0, 0xa00 ;  /* 0x00000a00003c7836 */ /* 0x000fe40000000000 */
[----:B------:R-:W-:Y:S02]  /*a9f0*/  VIADD R62, R12, 0xa00 ;  /* 0x00000a000c3e7836 */ /* 0x000fe40000000000 */
[C---:B------:R-:W-:Y:S02]  /*aa00*/  IMAD.IADD R14, R11.reuse, 0x1, R60 ;  /* 0x000000010b0e7824 */ /* 0x040fe400078e023c */
[----:B------:R-:W-:Y:S02]  /*aa10*/  IMAD.IADD R58, R11, 0x1, R62 ;  /* 0x000000010b3a7824 */ /* 0x000fe400078e023e */
[----:B------:R-:W-:Y:S02]  /*aa20*/  IMAD.MOV.U32 R15, RZ, RZ, 0x40000040 ;  /* 0x40000040ff0f7424 */ /* 0x000fe400078e00ff */
[----:B------:R-:W-:Y:S01]  /*aa30*/  IMAD.MOV.U32 R59, RZ, RZ, 0x40000040 ;  /* 0x40000040ff3b7424 */ /* 0x000fe200078e00ff */
[----:B------:R-:W-:-:S02]  /*aa40*/  R2UR UR4, R14 ;  /* 0x000000000e0472ca */ /* 0x000fc400000e0000 */
[----:B------:R-:W-:Y:S02]  /*aa50*/  R2UR UR5, R15 ;  /* 0x000000000f0572ca */ /* 0x000fe400000e0000 */
[----:B------:R-:W-:Y:S02]  /*aa60*/  R2UR UR6, R58 ;  /* 0x000000003a0672ca */ /* 0x000fe400000e0000 */
[----:B------:R-:W-:Y:S01]  /*aa70*/  R2UR UR7, R59 ;  /* 0x000000003b0772ca */ /* 0x000fe200000e0000 */
[----:B------:R-:W-:Y:S02]  /*aa80*/  WARPGROUP.DEPBAR.LE gsb0, 0x0 ;  /* 0x00008000000079c5 */ /* 0x000fe40000010000 */
[----:B------:R-:W-:-:S10]  /*aa90*/  WARPGROUP.ARRIVE ;  /* 0x00000000000079c5 */ /* 0x000fd40000000000 */
[----:B------:R-:W-:Y:S01]  /*aaa0*/  HGMMA.64x64x16.F32.BF16 R24, gdesc[UR4], R24, gsb0 ;  /* 0x00e00000041879f0 */ /* 0x000fe20008001818 */
[C---:B------:R-:W-:Y:S02]  /*aab0*/  IMAD.IADD R14, R13.reuse, 0x1, R60 ;  /* 0x000000010d0e7824 */ /* 0x040fe400078e023c */
[----:B------:R-:W-:Y:S02]  /*aac0*/  IMAD.IADD R58, R13, 0x1, R62 ;  /* 0x000000010d3a7824 */ /* 0x000fe400078e023e */
[----:B------:R-:W-:Y:S02]  /*aad0*/  IMAD.MOV.U32 R15, RZ, RZ, 0x40000040 ;  /* 0x40000040ff0f7424 */ /* 0x000fe400078e00ff */
[----:B------:R-:W-:Y:S01]  /*aae0*/  IMAD.MOV.U32 R59, RZ, RZ, 0x40000040 ;  /* 0x40000040ff3b7424 */ /* 0x000fe200078e00ff */
[----:B------:R-:W-:Y:S02]  /*aaf0*/  R2UR UR4, R14 ;  /* 0x000000000e0472ca */ /* 0x000fe400000e0000 */
[----:B------:R-:W-:-:S02]  /*ab00*/  R2UR UR5, R15 ;  /* 0x000000000f0572ca */ /* 0x000fc400000e0000 */
        /* <DEDUP_REMOVED lines=125> */
[----:B------:R-:W-:Y:S01]  /*b2e0*/  LOP3.LUT R13, R13, 0x1e00, RZ, 0xc0, !PT ;  /* 0x00001e000d0d7812 */ /* 0x000fe200078ec0ff */
[----:B------:R-:W-:-:S03]  /*b2f0*/  IMAD.MOV.U32 R15, RZ, RZ, 0x40000040 ;  /* 0x40000040ff0f7424 */ /* 0x000fc600078e00ff */
[CC--:B------:R-:W-:Y:S02]  /*b300*/  IADD3 R14, R11.reuse, R13.reuse, R0 ;  /* 0x0000000d0b0e7210 */ /* 0x0c0fe40007ffe000 */
[----:B------:R-:W-:Y:S01]  /*b310*/  IADD3 R12, R11, R13, R12 ;  /* 0x0000000d0b0c7210 */ /* 0x000fe20007ffe00c */
[----:B------:R-:W-:Y:S01]  /*b320*/  IMAD.MOV.U32 R13, RZ, RZ, 0x40000040 ;  /* 0x40000040ff0d7424 */ /* 0x000fe200078e00ff */
[----:B------:R-:W-:Y:S02]  /*b330*/  R2UR UR4, R14 ;  /* 0x000000000e0472ca */ /* 0x000fe400000e0000 */
[----:B------:R-:W-:Y:S02]  /*b340*/  R2UR UR5, R15 ;  /* 0x000000000f0572ca */ /* 0x000fe400000e0000 */
[----:B------:R-:W-:Y:S02]  /*b350*/  R2UR UR6, R12 ;  /* 0x000000000c0672ca */ /* 0x000fe400000e0000 */
[----:B------:R-:W-:Y:S01]  /*b360*/  R2UR UR7, R13 ;  /* 0x000000000d0772ca */ /* 0x000fe200000e0000 */
[----:B------:R-:W-:-:S02]  /*b370*/  WARPGROUP.DEPBAR.LE gsb0, 0x0 ;  /* 0x00008000000079c5 */ /* 0x000fc40000010000 */
[----:B------:R-:W-:-:S10]  /*b380*/  WARPGROUP.ARRIVE ;  /* 0x00000000000079c5 */ /* 0x000fd40000000000 */
[----:B------:R-:W-:Y:S01]  /*b390*/  HGMMA.64x64x16.F32.BF16 R24, gdesc[UR4], R24, gsb0 ;  /* 0x00e00000041879f0 */ /* 0x000fe20008001818 */
[----:B------:R-:W-:Y:S01]  /*b3a0*/  IMAD R152, R168, -0x40, R152 ;  /* 0xffffffc0a8987824 */ /* 0x000fe200078e0298 */
[----:B------:R-:W-:-:S04]  /*b3b0*/  ULDC UR4, c[0x0][0xa80] ;  /* 0x0002a00000047ab9 */ /* 0x000fc80000000800 */
        /* <DEDUP_REMOVED lines=57> */
[----:B------:R-:W-:-:S04]  /*b750*/  FMNMX.FTZ R11, R78, R11, !PT ;  /* 0x0000000b4e0b7209 */ /* 0x000fc80007810000 */
[----:B------:R-:W-:-:S05]  /*b760*/  FMNMX.FTZ R15, R80, R11, !PT ;  /* 0x0000000b500f7209 */ /* 0x000fca0007810000 */
[----:B------:R-:W0:Y:S01]  /*b770*/  SHFL.BFLY PT, R12, R15, 0x2, 0x1f ;  /* 0x0c401f000f0c7f89 */ /* 0x000e2200000e0000 */
[----:B------:R-:W-:-:S04]  /*b780*/  FMNMX.FTZ R11, R26, R27, !PT ;  /* 0x0000001b1a0b7209 */ /* 0x000fc80007810000 */
[----:B------:R-:W-:-:S04]  /*b790*/  FMNMX.FTZ R11, R30, R11, !PT ;  /* 0x0000000b1e0b7209 */ /* 0x000fc80007810000 */
[----:B------:R-:W-:-:S04]  /*b7a0*/  FMNMX.FTZ R11, R14, R11, !PT ;  /* 0x0000000b0e0b7209 */ /* 0x000fc80007810000 */
[----:B------:R-:W-:Y:S02]  /*b7b0*/  FMNMX.FTZ R11, R34, R11, !PT ;  /* 0x0000000b220b7209 */ /* 0x000fe40007810000 */
[----:B0-----:R-:W-:-:S05]  /*b7c0*/  FMNMX.FTZ R21, R15, R12, !PT ;  /* 0x0000000c0f157209 */ /* 0x001fca0007810000 */
[----:B------:R-:W0:Y:S01]  /*b7d0*/  SHFL.BFLY PT, R12, R21, 0x1, 0x1f ;  /* 0x0c201f00150c7f89 */ /* 0x000e2200000e0000 */
[----:B------:R-:W-:-:S04]  /*b7e0*/  FMNMX.FTZ R11, R24, R11, !PT ;  /* 0x0000000b180b7209 */ /* 0x000fc80007810000 */
[----:B------:R-:W-:-:S04]  /*b7f0*/  FMNMX.FTZ R13, R38, R11, !PT ;  /* 0x0000000b260d7209 */ /* 0x000fc80007810000 */
[----:B------:R-:W-:-:S04]  /*b800*/  FMNMX.FTZ R13, R28, R13, !PT ;  /* 0x0000000d1c0d7209 */ /* 0x000fc80007810000 */
[----:B------:R-:W-:Y:S02]  /*b810*/  FMNMX.FTZ R13, R42, R13, !PT ;  /* 0x0000000d2a0d7209 */ /* 0x000fe40007810000 */
[----:B------:R-:W-:Y:S02]  /*b820*/  FSEL R46, R46, -INF , P1 ;  /* 0xff8000002e2e7808 */ /* 0x000fe40000800000 */
[----:B------:R-:W-:Y:S01]  /*b830*/  FMNMX.FTZ R13, R32, R13, !PT ;  /* 0x0000000d200d7209 */ /* 0x000fe20007810000 */
[----:B------:R-:W-:Y:S01]  /*b840*/  IMAD.U32 R11, RZ, RZ, UR4 ;  /* 0x00000004ff0b7e24 */ /* 0x000fe2000f8e00ff */
[----:B------:R-:W-:Y:S02]  /*b850*/  FSEL R48, R47, -INF , P6 ;  /* 0xff8000002f307808 */ /* 0x000fe40003000000 */
[----:B------:R-:W-:Y:S02]  /*b860*/  FMNMX.FTZ R13, R46, R13, !PT ;  /* 0x0000000d2e0d7209 */ /* 0x000fe40007810000 */
[----:B0-----:R-:W-:-:S02]  /*b870*/  FMNMX.FTZ R12, R21, R12, !PT ;  /* 0x0000000c150c7209 */ /* 0x001fc40007810000 */
[----:B------:R-:W-:Y:S02]  /*b880*/  FSEL R50, R50, -INF , P5 ;  /* 0xff80000032327808 */ /* 0x000fe40002800000 */
[----:B------:R-:W-:Y:S01]  /*b890*/  FMNMX.FTZ R13, R48, R13, !PT ;  /* 0x0000000d300d7209 */ /* 0x000fe20007810000 */
[C---:B------:R-:W-:Y:S01]  /*b8a0*/  FMUL.FTZ R15, R12.reuse, R11 ;  /* 0x0000000b0c0f7220 */ /* 0x040fe20000410000 */
[----:B------:R-:W-:Y:S02]  /*b8b0*/  FSETP.NEU.FTZ.AND P1, PT, R12, -INF , PT ;  /* 0xff8000000c00780b */ /* 0x000fe40003f3d000 */
[----:B------:R-:W-:Y:S02]  /*b8c0*/  FSEL R52, R51, -INF , P4 ;  /* 0xff80000033347808 */ /* 0x000fe40002000000 */
[----:B------:R-:W-:Y:S02]  /*b8d0*/  FMNMX.FTZ R13, R50, R13, !PT ;  /* 0x0000000d320d7209 */ /* 0x000fe40007810000 */
[----:B------:R-:W-:-:S02]  /*b8e0*/  FSEL R15, R15, RZ, P1 ;  /* 0x000000ff0f0f7208 */ /* 0x000fc40000800000 */
[----:B------:R-:W-:Y:S02]  /*b8f0*/  FSEL R54, R54, -INF , P3 ;  /* 0xff80000036367808 */ /* 0x000fe40001800000 */
[----:B------:R-:W-:Y:S01]  /*b900*/  FMNMX.FTZ R13, R52, R13, !PT ;  /* 0x0000000d340d7209 */ /* 0x000fe20007810000 */
[----:B------:R-:W-:Y:S01]  /*b910*/  FFMA.FTZ R152, R58, R11, -R15 ;  /* 0x0000000b3a987223 */ /* 0x000fe2000001080f */
[----:B------:R-:W-:Y:S02]  /*b920*/  FSEL R58, R55, -INF , P2 ;  /* 0xff800000373a7808 */ /* 0x000fe40001000000 */
[----:B------:R-:W-:-:S04]  /*b930*/  FMNMX.FTZ R13, R54, R13, !PT ;  /* 0x0000000d360d7209 */ /* 0x000fc80007810000 */
[----:B------:R-:W-:Y:S01]  /*b940*/  FMNMX.FTZ R13, R58, R13, !PT ;  /* 0x0000000d3a0d7209 */ /* 0x000fe20007810000 */
[----:B-----5:R-:W-:-:S04]  /*b950*/  FFMA.FTZ R154, R60, R11, -R15 ;  /* 0x0000000b3c9a7223 */ /* 0x020fc8000001080f */
[----:B------:R-:W0:Y:S01]  /*b960*/  SHFL.BFLY PT, R60, R13, 0x2, 0x1f ;  /* 0x0c401f000d3c7f89 */ /* 0x000e2200000e0000 */
[----:B------:R-:W1:Y:S01]  /*b970*/  S2R R57, SR_TID.X ;  /* 0x0000000000397919 */ /* 0x000e620000002100 */
[----:B0-----:R-:W-:-:S05]  /*b980*/  FMNMX.FTZ R60, R13, R60, !PT ;  /* 0x0000003c0d3c7209 */ /* 0x001fca0007810000 */
[----:B------:R-:W0:Y:S01]  /*b990*/  SHFL.BFLY PT, R21, R60, 0x1, 0x1f ;  /* 0x0c201f003c157f89 */ /* 0x000e2200000e0000 */
        /* <DEDUP_REMOVED lines=14> */
[----:B0-----:R-:W-:-:S04]  /*ba80*/  FMNMX.FTZ R21, R60, R21, !PT ;  /* 0x000000153c157209 */ /* 0x001fc80007810000 */
[C---:B------:R-:W-:Y:S01]  /*ba90*/  FSETP.NEU.FTZ.AND P1, PT, R21.reuse, -INF , PT ;  /* 0xff8000001500780b */ /* 0x040fe20003f3d000 */
[----:B------:R-:W-:-:S05]  /*baa0*/  FMUL.FTZ R13, R21, R11 ;  /* 0x0000000b150d7220 */ /* 0x000fca0000410000 */
[----:B------:R-:W-:Y:S02]  /*bab0*/  FSEL R15, R13, RZ, P1 ;  /* 0x000000ff0d0f7208 */ /* 0x000fe40000800000 */
[----:B-1----:R-:W-:-:S03]  /*bac0*/  LOP3.LUT R57, R57, 0x7f, RZ, 0xc0, !PT ;  /* 0x0000007f39397812 */ /* 0x002fc600078ec0ff */
[-CC-:B------:R-:W-:Y:S01]  /*bad0*/  FFMA.FTZ R26, R26, R11.reuse, -R15.reuse ;  /* 0x0000000b1a1a7223 */ /* 0x180fe2000001080f */
[-CC-:B------:R-:W-:Y:S01]  /*bae0*/  FFMA.FTZ R27, R27, R11.reuse, -R15.reuse ;  /* 0x0000000b1b1b7223 */ /* 0x180fe2000001080f */
[-CC-:B------:R-:W-:Y:S01]  /*baf0*/  FFMA.FTZ R30, R30, R11.reuse, -R15.reuse ;  /* 0x0000000b1e1e7223 */ /* 0x180fe2000001080f */
[----:B------:R-:W-:Y:S01]  /*bb00*/  ISETP.NE.AND P1, PT, R57, RZ, PT ;  /* 0x000000ff3900720c */ /* 0x000fe20003f25270 */
[----:B------:R-:W-:Y:S01]  /*bb10*/  MUFU.EX2 R152, R152 ;  /* 0x0000009800987308 */ /* 0x000fe20000000800 */
[-CC-:B------:R-:W-:Y:S01]  /*bb20*/  FFMA.FTZ R14, R14, R11.reuse, -R15.reuse ;  /* 0x0000000b0e0e7223 */ /* 0x180fe2000001080f */
[----:B------:R-:W-:-:S06]  /*bb30*/  FFMA.FTZ R34, R34, R11, -R15 ;  /* 0x0000000b22227223 */ /* 0x000fcc000001080f */
[----:B------:R-:W0:Y:S08]  /*bb40*/  MUFU.EX2 R29, R29 ;  /* 0x0000001d001d7308 */ /* 0x000e300000000800 */
[----:B------:R-:W-:Y:S08]  /*bb50*/  MUFU.EX2 R26, R26 ;  /* 0x0000001a001a7308 */ /* 0x000ff00000000800 */
[----:B------:R-:W1:Y:S08]  /*bb60*/  MUFU.EX2 R27, R27 ;  /* 0x0000001b001b7308 */ /* 0x000e700000000800 */
[----:B------:R-:W2:Y:S08]  /*bb70*/  MUFU.EX2 R154, R154 ;  /* 0x0000009a009a7308 */ /* 0x000eb00000000800 */
[----:B------:R-:W-:Y:S01]  /*bb80*/  MUFU.EX2 R30, R30 ;  /* 0x0000001e001e7308 */ /* 0x000fe20000000800 */
[----:B------:R-:W-:Y:S01]  /*bb90*/  FFMA.FTZ R24, R24, R11, -R15 ;  /* 0x0000000b18187223 */ /* 0x000fe2000001080f */
[----:B------:R-:W-:-:S06]  /*bba0*/  @!P1 VIADD R13, R20, 0x38840 ;  /* 0x00038840140d9836 */ /* 0x000fcc0000000000 */
[----:B------:R-:W3:Y:S01]  /*bbb0*/  MUFU.EX2 R31, R31 ;  /* 0x0000001f001f7308 */ /* 0x000ee20000000800 */
[----:B------:R-:W-:-:S07]  /*bbc0*/  FFMA.FTZ R38, R38, R11, -R15 ;  /* 0x0000000b26267223 */ /* 0x000fce000001080f */
[----:B------:R-:W4:Y:S01]  /*bbd0*/  MUFU.EX2 R155, R14 ;  /* 0x0000000e009b7308 */ /* 0x000f220000000800 */
[----:B------:R-:W-:Y:S01]  /*bbe0*/  FFMA.FTZ R28, R28, R11, -R15 ;  /* 0x0000000b1c1c7223 */ /* 0x000fe2000001080f */
[----:B------:R-:W-:Y:S01]  /*bbf0*/  @!P1 PRMT R13, RZ, 0x654, R13 ;  /* 0x00000654ff0d9816 */ /* 0x000fe2000000000d */
[----:B0-----:R-:W-:-:S05]  /*bc00*/  FADD.FTZ R25, R152, R29 ;  /* 0x0000001d98197221 */ /* 0x001fca0000010000 */
[----:B------:R-:W0:Y:S01]  /*bc10*/  MUFU.EX2 R156, R156 ;  /* 0x0000009c009c7308 */ /* 0x000e220000000800 */
[----:B-1----:R-:W-:Y:S01]  /*bc20*/  FADD.FTZ R45, R26, R27 ;  /* 0x0000001b1a2d7221 */ /* 0x002fe20000010000 */
[----:B------:R1:W-:Y:S06]  /*bc30*/  @!P1 SYNCS.ARRIVE.TRANS64.RED.A1T0 RZ, [R13+URZ], RZ ;  /* 0x000000ff0dff99a7 */ /* 0x0003ec000810043f */
[----:B------:R-:W-:Y:S01]  /*bc40*/  MUFU.EX2 R34, R34 ;  /* 0x0000002200227308 */ /* 0x000fe20000000800 */
[----:B------:R-:W-:Y:S01]  /*bc50*/  FFMA.FTZ R42, R42, R11, -R15 ;  /* 0x0000000b2a2a7223 */ /* 0x000fe2000001080f */
[----:B-1----:R-:W-:-:S06]  /*bc60*/  LOP3.LUT R13, R56, 0x2000000, RZ, 0xfc, !PT ;  /* 0x02000000380d7812 */ /* 0x002fcc00078efcff */
[----:B------:R2:W-:Y:S01]  /*bc70*/  MUFU.EX2 R157, R24 ;  /* 0x00000018009d7308 */ /* 0x0005e20000000800 */
[-CC-:B------:R-:W-:Y:S01]  /*bc80*/  FFMA.FTZ R32, R32, R11.reuse, -R15.reuse ;  /* 0x0000000b20207223 */ /* 0x180fe2000001080f */
[-CC-:B------:R-:W-:Y:S01]  /*bc90*/  FFMA.FTZ R46, R46, R11.reuse, -R15.reuse ;  /* 0x0000000b2e2e7223 */ /* 0x180fe2000001080f */
[----:B------:R-:W-:-:S05]  /*bca0*/  FFMA.FTZ R48, R48, R11, -R15 ;  /* 0x0000000b30307223 */ /* 0x000fca000001080f */
[----:B------:R-:W1:Y:S01]  /*bcb0*/  MUFU.EX2 R35, R35 ;  /* 0x0000002300237308 */ /* 0x000e620000000800 */
[----:B--2---:R-:W-:Y:S01]  /*bcc0*/  FADD.FTZ R24, R154, R25 ;  /* 0x000000199a187221 */ /* 0x004fe20000010000 */
[-CC-:B------:R-:W-:Y:S01]  /*bcd0*/  FFMA.FTZ R50, R50, R11.reuse, -R15.reuse ;  /* 0x0000000b32327223 */ /* 0x180fe2000001080f */
[-CC-:B------:R-:W-:Y:S01]  /*bce0*/  FFMA.FTZ R52, R52, R11.reuse, -R15.reuse ;  /* 0x0000000b34347223 */ /* 0x180fe2000001080f */
[----:B------:R-:W-:-:S04]  /*bcf0*/  FFMA.FTZ R54, R54, R11, -R15 ;  /* 0x0000000b36367223 */ /* 0x000fc8000001080f */
[----:B------:R-:W-:Y:S01]  /*bd00*/  MUFU.EX2 R38, R38 ;  /* 0x0000002600267308 */ /* 0x000fe20000000800 */
[----:B------:R-:W-:Y:S01]  /*bd10*/  FFMA.FTZ R58, R58, R11, -R15 ;  /* 0x0000000b3a3a7223 */ /* 0x000fe2000001080f */
[----:B---3--:R-:W-:-:S06]  /*bd20*/  FADD.FTZ R15, R31, R24 ;  /* 0x000000181f0f7221 */ /* 0x008fcc0000010000 */
[----:B------:R2:W-:Y:S01]  /*bd30*/  MUFU.EX2 R159, R28 ;  /* 0x0000001c009f7308 */ /* 0x0005e20000000800 */
[----:B------:R-:W-:Y:S02]  /*bd40*/  IMAD R14, R18, 0x1000, R13 ;  /* 0x00001000120e7824 */ /* 0x000fe400078e020d */
[----:B--2---:R-:W-:-:S05]  /*bd50*/  FADD.FTZ R28, R30, R45 ;  /* 0x0000002d1e1c7221 */ /* 0x004fca0000010000 */
[----:B------:R-:W2:Y:S01]  /*bd60*/  MUFU.EX2 R158, R158 ;  /* 0x0000009e009e7308 */ /* 0x000ea20000000800 */
[----:B----4-:R-:W-:Y:S01]  /*bd70*/  FADD.FTZ R25, R155, R28 ;  /* 0x0000001c9b197221 */ /* 0x010fe20000010000 */
[----:B0-----:R-:W-:Y:S01]  /*bd80*/  FADD.FTZ R28, R156, R15 ;  /* 0x0000000f9c1c7221 */ /* 0x001fe20000010000 */
[----:B------:R-:W-:-:S05]  /*bd90*/  IMAD.MOV.U32 R15, RZ, RZ, 0x40000040 ;  /* 0x40000040ff0f7424 */ /* 0x000fca00078e00ff */
[----:B------:R-:W0:Y:S01]  /*bda0*/  MUFU.EX2 R33, R33 ;  /* 0x0000002100217308 */ /* 0x000e220000000800 */
[----:B------:R-:W-:-:S07]  /*bdb0*/  VIADD R24, R14, 0x80 ;  /* 0x000000800e187836 */ /* 0x000fce0000000000 */
[----:B------:R-:W3:Y:S01]  /*bdc0*/  MUFU.EX2 R42, R42 ;  /* 0x0000002a002a7308 */ /* 0x000ee20000000800 */
[----:B------:R-:W-:-:S07]  /*bdd0*/  R2UR UR7, R15 ;  /* 0x000000000f0772ca */ /* 0x000fce00000e0000 */
[----:B------:R4:W-:Y:S01]  /*bde0*/  MUFU.EX2 R161, R32 ;  /* 0x0000002000a17308 */ /* 0x0009e20000000800 */
[----:B-1----:R-:W-:Y:S01]  /*bdf0*/  FADD.FTZ R15, R35, R28 ;  /* 0x0000001c230f7221 */ /* 0x002fe20000010000 */
[----:B------:R-:W-:Y:S01]  /*be00*/  R2UR UR10, R24 ;  /* 0x00000000180a72ca */ /* 0x000fe200000e0000 */
[----:B----4-:R-:W-:-:S05]  /*be10*/  FADD.FTZ R32, R34, R25 ;  /* 0x0000001922207221 */ /* 0x010fca0000010000 */
[----:B------:R-:W1:Y:S01]  /*be20*/  MUFU.EX2 R160, R160 ;  /* 0x000000a000a07308 */ /* 0x000e620000000800 */
[----:B------:R-:W-:Y:S02]  /*be30*/  IMAD.MOV.U32 R25, RZ, RZ, 0x40000040 ;  /* 0x40000040ff197424 */ /* 0x000fe400078e00ff */
[----:B------:R-:W-:Y:S01]  /*be40*/  FADD.FTZ R45, R157, R32 ;  /* 0x000000209d2d7221 */ /* 0x000fe20000010000 */
[----:B--2---:R-:W-:-:S03]  /*be50*/  FADD.FTZ R28, R158, R15 ;  /* 0x0000000f9e1c7221 */ /* 0x004fc60000010000 */
[----:B------:R-:W-:Y:S01]  /*be60*/  FADD.FTZ R24, R38, R45 ;  /* 0x0000002d26187221 */ /* 0x000fe20000010000 */
[----:B------:R-:W2:Y:S01]  /*be70*/  MUFU.EX2 R37, R37 ;  /* 0x0000002500257308 */ /* 0x000ea20000000800 */
[----:B------:R-:W-:Y:S02]  /*be80*/  R2UR UR11, R25 ;  /* 0x00000000190b72ca */ /* 0x000fe400000e0000 */
[----:B------:R-:W-:-:S05]  /*be90*/  FADD.FTZ R25, R159, R24 ;  /* 0x000000189f197221 */ /* 0x000fca0000010000 */
[----:B------:R-:W4:Y:S01]  /*bea0*/  MUFU.EX2 R46, R46 ;  /* 0x0000002e002e7308 */ /* 0x000f220000000800 */
[----:B0-----:R-:W-:Y:S01]  /*beb0*/  FADD.FTZ R15, R33, R28 ;  /* 0x0000001c210f7221 */ /* 0x001fe20000010000 */
[----:B---3--:R-:W-:-:S06]  /*bec0*/  FADD.FTZ R28, R42, R25 ;  /* 0x000000192a1c7221 */ /* 0x008fcc0000010000 */
[----:B------:R-:W0:Y:S08]  /*bed0*/  MUFU.EX2 R162, R162 ;  /* 0x000000a200a27308 */ /* 0x000e300000000800 */
[----:B------:R-:W3:Y:S01]  /*bee0*/  MUFU.EX2 R163, R48 ;  /* 0x0000003000a37308 */ /* 0x000ee20000000800 */
[----:B-1----:R-:W-:Y:S01]  /*bef0*/  FADD.FTZ R24, R160, R15 ;  /* 0x0000000fa0187221 */ /* 0x002fe20000010000 */
[----:B------:R-:W-:-:S06]  /*bf00*/  FADD.FTZ R25, R161, R28 ;  /* 0x0000001ca1197221 */ /* 0x000fcc0000010000 */
[----:B------:R-:W1:Y:S08]  /*bf10*/  MUFU.EX2 R39, R39 ;  /* 0x0000002700277308 */ /* 0x000e700000000800 */
[----:B------:R-:W1:Y:S01]  /*bf20*/  MUFU.EX2 R50, R50 ;  /* 0x0000003200327308 */ /* 0x000e620000000800 */
[----:B------:R-:W-:Y:S01]  /*bf30*/  F2FP.BF16.F32.PACK_AB R153, R27, R26 ;  /* 0x0000001a1b99723e */ /* 0x000fe200000010ff */
[----:B--2---:R-:W-:Y:S01]  /*bf40*/  FADD.FTZ R15, R37, R24 ;  /* 0x00000018250f7221 */ /* 0x004fe20000010000 */
[----:B----4-:R-:W-:-:S05]  /*bf50*/  FADD.FTZ R26, R46, R25 ;  /* 0x000000192e1a7221 */ /* 0x010fca0000010000 */
[----:B------:R-:W2:Y:S08]  /*bf60*/  MUFU.EX2 R164, R164 ;  /* 0x000000a400a47308 */ /* 0x000eb00000000800 */
        /* <DEDUP_REMOVED lines=8> */
[----:B------:R-:W1:Y:S08]  /*bff0*/  MUFU.EX2 R167, R58 ;  /* 0x0000003a00a77308 */ /* 0x000e700000000800 */
[----:B------:R-:W1:Y:S01]  /*c000*/  MUFU.EX2 R43, R43 ;  /* 0x0000002b002b7308 */ /* 0x000e620000000800 */
[----:B--2---:R-:W-:Y:S01]  /*c010*/  FADD.FTZ R24, R164, R15 ;  /* 0x0000000fa4187221 */ /* 0x004fe20000010000 */
[----:B----4-:R-:W-:Y:S01]  /*c020*/  FADD.FTZ R25, R165, R26 ;  /* 0x0000001aa5197221 */ /* 0x010fe20000010000 */
[----:B------:R-:W-:-:S02]  /*c030*/  F2FP.BF16.F32.PACK_AB R152, R29, R152 ;  /* 0x000000981d98723e */ /* 0x000fc400000010ff */
[----:B0-----:R-:W-:Y:S01]  /*c040*/  FADD.FTZ R15, R41, R24 ;  /* 0x00000018290f7221 */ /* 0x001fe20000010000 */
[----:B---3--:R-:W-:Y:S01]  /*c050*/  FADD.FTZ R26, R54, R25 ;  /* 0x00000019361a7221 */ /* 0x008fe20000010000 */
[----:B------:R-:W-:Y:S02]  /*c060*/  F2FP.BF16.F32.PACK_AB R154, R31, R154 ;  /* 0x0000009a1f9a723e */ /* 0x000fe400000010ff */
[----:B------:R-:W-:Y:S01]  /*c070*/  F2FP.BF16.F32.PACK_AB R155, R155, R30 ;  /* 0x0000001e9b9b723e */ /* 0x000fe200000010ff */
[----:B------:R-:W-:Y:S01]  /*c080*/  BAR.SYNC.DEFER_BLOCKING 0xf, 0x100 ;  /* 0x03c4000000007b1d */ /* 0x000fe20000010000 */
[----:B------:R-:W-:Y:S01]  /*c090*/  F2FP.BF16.F32.PACK_AB R156, R35, R156 ;  /* 0x0000009c239c723e */ /* 0x000fe200000010ff */
[----:B-1----:R-:W-:Y:S01]  /*c0a0*/  FADD.FTZ R24, R166, R15 ;  /* 0x0000000fa6187221 */ /* 0x002fe20000010000 */
[----:B------:R-:W-:Y:S01]  /*c0b0*/  F2FP.BF16.F32.PACK_AB R157, R157, R34 ;  /* 0x000000229d9d723e */ /* 0x000fe200000010ff */
[----:B------:R-:W-:Y:S01]  /*c0c0*/  FADD.FTZ R197, R167, R26 ;  /* 0x0000001aa7c57221 */ /* 0x000fe20000010000 */
[----:B------:R-:W-:-:S02]  /*c0d0*/  F2FP.BF16.F32.PACK_AB R158, R33, R158 ;  /* 0x0000009e219e723e */ /* 0x000fc400000010ff */
[----:B------:R-:W-:Y:S02]  /*c0e0*/  F2FP.BF16.F32.PACK_AB R159, R159, R38 ;  /* 0x000000269f9f723e */ /* 0x000fe400000010ff */
[----:B------:R-:W-:Y:S02]  /*c0f0*/  R2UR UR6, R14 ;  /* 0x000000000e0672ca */ /* 0x000fe400000e0000 */
[----:B------:R-:W-:Y:S02]  /*c100*/  F2FP.BF16.F32.PACK_AB R160, R37, R160 ;  /* 0x000000a025a0723e */ /* 0x000fe400000010ff */
[----:B------:R-:W-:Y:S02]  /*c110*/  F2FP.BF16.F32.PACK_AB R161, R161, R42 ;  /* 0x0000002aa1a1723e */ /* 0x000fe400000010ff */
[----:B------:R-:W-:Y:S02]  /*c120*/  F2FP.BF16.F32.PACK_AB R162, R39, R162 ;  /* 0x000000a227a2723e */ /* 0x000fe400000010ff */
[----:B------:R-:W-:-:S02]  /*c130*/  F2FP.BF16.F32.PACK_AB R163, R163, R46 ;  /* 0x0000002ea3a3723e */ /* 0x000fc400000010ff */
[----:B------:R-:W-:Y:S02]  /*c140*/  F2FP.BF16.F32.PACK_AB R164, R41, R164 ;  /* 0x000000a429a4723e */ /* 0x000fe400000010ff */
[----:B------:R-:W-:Y:S02]  /*c150*/  F2FP.BF16.F32.PACK_AB R165, R165, R50 ;  /* 0x00000032a5a5723e */ /* 0x000fe400000010ff */
[----:B------:R-:W-:Y:S02]  /*c160*/  F2FP.BF16.F32.PACK_AB R166, R43, R166 ;  /* 0x000000a62ba6723e */ /* 0x000fe400000010ff */
[----:B------:R-:W-:Y:S01]  /*c170*/  F2FP.BF16.F32.PACK_AB R167, R167, R54 ;  /* 0x00000036a7a7723e */ /* 0x000fe200000010ff */
[----:B------:R0:W-:Y:S01]  /*c180*/  STSM.16.M88.4 [R195+0x36400], R152 ;  /* 0x03640098c3007844 */ /* 0x0001e20000000200 */
[----:B------:R-:W-:-:S03]  /*c190*/  FADD.FTZ R15, R43, R24 ;  /* 0x000000182b0f7221 */ /* 0x000fc60000010000 */
[----:B------:R1:W-:Y:S04]  /*c1a0*/  STSM.16.M88.4 [R201], R156 ;  /* 0x0000009cc9007844 */ /* 0x0003e80000000200 */
[----:B------:R1:W-:Y:S04]  /*c1b0*/  STSM.16.M88.4 [R209], R160 ;  /* 0x000000a0d1007844 */ /* 0x0003e80000000200 */
[----:B------:R1:W-:Y:S01]  /*c1c0*/  STSM.16.M88.4 [R208], R164 ;  /* 0x000000a4d0007844 */ /* 0x0003e20000000200 */
[----:B------:R-:W-:-:S06]  /*c1d0*/  WARPGROUP.ARRIVE ;  /* 0x00000000000079c5 */ /* 0x000fcc0000000000 */
[----:B------:R-:W-:Y:S03]  /*c1e0*/  HGMMA.64x256x16.F32.BF16 R24, R152, gdesc[UR4].tnspB, RZ, !UPT, gsb0 ;  /* 0x43e0000498187df0 */ /* 0x000fe6000c0018ff */
[----:B------:R-:W-:Y:S02]  /*c1f0*/  WARPGROUP.DEPBAR.LE gsb0, 0x0 ;  /* 0x00008000000079c5 */ /* 0x000fe40000010000 */
[----:B------:R-:W-:-:S15]  /*c200*/  WARPGROUP.ARRIVE ;  /* 0x00000000000079c5 */ /* 0x000fde0000000000 */
[----:B------:R-:W-:-:S08]  /*c210*/  NOP ;  /* 0x0000000000007918 */ /* 0x000fd00000000000 */
[----:B------:R-:W-:Y:S01]  /*c220*/  HGMMA.64x256x16.F32.BF16 R24, R156, gdesc[UR8].tnspB, R24, gsb0 ;  /* 0x43e000089c187df0 */ /* 0x000fe20008001818 */
[----:B0-----:R-:W-:Y:S02]  /*c230*/  VIADD R152, R14, 0x100 ;  /* 0x000001000e987836 */ /* 0x001fe40000000000 */
[----:B------:R-:W-:-:S03]  /*c240*/  IMAD.MOV.U32 R153, RZ, RZ, 0x40000040 ;  /* 0x40000040ff997424 */ /* 0x000fc600078e00ff */
[----:B------:R-:W-:Y:S02]  /*c250*/  R2UR UR6, R152 ;  /* 0x00000000980672ca */ /* 0x000fe400000e0000 */
[----:B------:R-:W-:Y:S01]  /*c260*/  R2UR UR7, R153 ;  /* 0x00000000990772ca */ /* 0x000fe200000e0000 */
[----:B------:R-:W-:Y:S02]  /*c270*/  VIADD R152, R14, 0x180 ;  /* 0x000001800e987836 */ /* 0x000fe40000000000 */
[----:B------:R-:W-:Y:S01]  /*c280*/  IMAD.MOV.U32 R153, RZ, RZ, 0x40000040 ;  /* 0x40000040ff997424 */ /* 0x000fe200078e00ff */
[----:B------:R-:W-:Y:S02]  /*c290*/  WARPGROUP.DEPBAR.LE gsb0, 0x0 ;  /* 0x00008000000079c5 */ /* 0x000fe40000010000 */
[----:B------:R-:W-:-:S14]  /*c2a0*/  WARPGROUP.ARRIVE ;  /* 0x00000000000079c5 */ /* 0x000fdc0000000000 */
[----:B------:R-:W-:Y:S01]  /*c2b0*/  HGMMA.64x256x16.F32.BF16 R24, R160, gdesc[UR4].tnspB, R24, gsb0 ;  /* 0x43e00004a0187df0 */ /* 0x000fe20008001818 */
[----:B------:R-:W-:Y:S02]  /*c2c0*/  R2UR UR6, R152 ;  /* 0x00000000980672ca */ /* 0x000fe400000e0000 */
[----:B------:R-:W-:Y:S01]  /*c2d0*/  R2UR UR7, R153 ;  /* 0x00000000990772ca */ /* 0x000fe200000e0000 */
[----:B------:R-:W-:Y:S02]  /*c2e0*/  VIADD R14, R168, 0xfffffffe ;  /* 0xfffffffea80e7836 */ /* 0x000fe40000000000 */
[----:B------:R-:W-:-:S03]  /*c2f0*/  @!P1 VIADD R20, R20, 0x38860 ;  /* 0x0003886014149836 */ /* 0x000fc60000000000 */
[----:B------:R-:W-:Y:S02]  /*c300*/  ISETP.GE.AND P2, PT, R14, R192, PT ;  /* 0x000000c00e00720c */ /* 0x000fe40003f46270 */
[----:B------:R-:W-:Y:S01]  /*c310*/  @!P1 PRMT R20, RZ, 0x654, R20 ;  /* 0x00000654ff149816 */ /* 0x000fe20000000014 */
[----:B------:R-:W-:Y:S01]  /*c320*/  BSSY B0, `(.L_x_1418) ;  /* 0x0000340000007945 */ /* 0x000fe20003800000 */
[----:B------:R-:W-:Y:S02]  /*c330*/  WARPGROUP.DEPBAR.LE gsb0, 0x0 ;  /* 0x00008000000079c5 */ /* 0x000fe40000010000 */
[----:B------:R-:W-:-:S13]  /*c340*/  WARPGROUP.ARRIVE ;  /* 0x00000000000079c5 */ /* 0x000fda0000000000 */
        /* <DEDUP_REMOVED lines=14> */
[----:B------:R-:W-:-:S07]  /*c430*/  IMAD.MOV.U32 R199, RZ, RZ, R18 ;  /* 0x000000ffffc77224 */ /* 0x000fce00078e0012 */
.L_x_1430:
[----:B------:R-:W-:Y:S02]  /*c440*/  VIADD R18, R199, 0x1 ;  /* 0x00000001c7127836 */ /* 0x000fe40000000000 */
[----:B------:R-:W-:Y:S02]  /*c450*/  IMAD.MOV.U32 R11, RZ, RZ, R14 ;  /* 0x000000ffff0b7224 */ /* 0x000fe400078e000e */
[----:B------:R-:W-:Y:S01]  /*c460*/  VIADD R14, R14, 0xffffffff ;  /* 0xffffffff0e0e7836 */ /* 0x000fe20000000000 */
[C---:B------:R-:W-:Y:S02]  /*c470*/  ISETP.NE.AND P3, PT, R18.reuse, 0x2, PT ;  /* 0x000000021200780c */ /* 0x040fe40003f65270 */
[----:B------:R-:W-:Y:S02]  /*c480*/  ISETP.GT.AND P2, PT, R11, R192, PT ;  /* 0x000000c00b00720c */ /* 0x000fe40003f44270 */
[----:B------:R-:W-:Y:S02]  /*c490*/  SEL R11, RZ, 0x1, P3 ;  /* 0x00000001ff0b7807 */ /* 0x000fe40001800000 */
[----:B------:R-:W-:-:S02]  /*c4a0*/  SEL R18, R18, RZ, P3 ;  /* 0x000000ff12127207 */ /* 0x000fc40001800000 */
[----:B------:R-:W-:Y:S01]  /*c4b0*/  LOP3.LUT R23, R23, R11, RZ, 0x3c, !PT ;  /* 0x0000000b17177212 */ /* 0x000fe200078e3cff */
[----:B--2---:R-:W-:Y:S06]  /*c4c0*/  @!P0 BRA `(.L_x_1420) ;  /* 0x0000000000048947 */ /* 0x004fec0003800000 */
[----:B------:R-:W-:Y:S01]  /*c4d0*/  BPT.TRAP 0x1 ;  /* 0x000000040000795c */ /* 0x000fe20000300000 */
.L_x_1420:
[----:B------:R-:W-:Y:S01]  /*c4e0*/  IMAD R196, R18, 0x8, R2 ;  /* 0x0000000812c47824 */ /* 0x000fe200078e0202 */
[----:B------:R-:W-:-:S04]  /*c4f0*/  SHF.L.U32 R11, R23, 0x1f, RZ ;  /* 0x0000001f170b7819 */ /* 0x000fc800000006ff */
[----:B------:R0:W2:Y:S01]  /*c500*/  SYNCS.PHASECHK.TRANS64.TRYWAIT P3, [R196+URZ+0x38830], R11 ;  /* 0x0388300bc40075a7 */ /* 0x0000a2000806017f */
[----:B------:R-:W-:Y:S05]  /*c510*/  @!P0 BRA `(.L_x_1421) ;  /* 0x0000000000048947 */ /* 0x000fea0003800000 */
[----:B------:R-:W-:Y:S01]  /*c520*/  BPT.TRAP 0x1 ;  /* 0x000000040000795c */ /* 0x000fe20000300000 */
.L_x_1421:
[----:B------:R-:W-:Y:S01]  /*c530*/  VIADD R12, R2, 0x20400 ;  /* 0x00020400020c7836 */ /* 0x000fe20000000000 */
[----:B------:R-:W-:Y:S01]  /*c540*/  BSSY B1, `(.L_x_1422) ;  /* 0x0000009000017945 */ /* 0x000fe20003800000 */
[----:B------:R-:W-:Y:S02]  /*c550*/  IMAD R154, R18, 0x200, R3 ;  /* 0x00000200129a7824 */ /* 0x000fe400078e0203 */
[----:B------:R-:W-:Y:S01]  /*c560*/  IMAD.MOV.U32 R155, RZ, RZ, 0x40000040 ;  /* 0x40000040ff9b7424 */ /* 0x000fe200078e00ff */
[----:B------:R-:W-:-:S04]  /*c570*/  SHF.R.U32.HI R12, RZ, 0x4, R12 ;  /* 0x00000004ff0c7819 */ /* 0x000fc8000001160c */
[----:B------:R-:W-:-:S04]  /*c580*/  LOP3.LUT R12, R12, 0x3fff, RZ, 0xc0, !PT ;  /* 0x00003fff0c0c7812 */ /* 0x000fc800078ec0ff */
[----:B-1----:R-:W-:Y:S01]  /*c590*/  LOP3.LUT R20, R12, 0x10000, RZ, 0xfc, !PT ;  /* 0x000100000c147812 */ /* 0x002fe200078efcff */
[----:B--2---:R-:W-:Y:S06]  /*c5a0*/  @P3 BRA `(.L_x_1423) ;  /* 0x0000000000083947 */ /* 0x004fec0003800000 */
[----:B------:R-:W1:Y:S02]  /*c5b0*/  SYNCS.PHASECHK.TRANS64.TRYWAIT P3, [R196+URZ+0x38830], R11 ;  /* 0x0388300bc40075a7 */ /* 0x000e64000806017f */
[----:B-1----:R-:W-:Y:S05]  /*c5c0*/  @!P3 BRA `(.L_x_1424) ;  /* 0x0000012c0088b947 */ /* 0x002fea0003800000 */
.L_x_1423:
[----:B------:R-:W-:Y:S05]  /*c5d0*/  BSYNC B1 ;  /* 0x0000000000017941 */ /* 0x000fea0003800000 */
.L_x_1422:
        /* <DEDUP_REMOVED lines=13> */
[----:B------:R-:W-:Y:S02]  /*c6b0*/  R2UR UR19, R155 ;  /* 0x000000009b1372ca */ /* 0x000fe400000e0000 */
[----:B------:R-:W-:Y:S01]  /*c6c0*/  WARPGROUP.ARRIVE ;  /* 0x00000000000079c5 */ /* 0x000fe20000000000 */
[----:B------:R-:W-:Y:S02]  /*c6d0*/  R2UR UR8, R4 ;  /* 0x00000000040872ca */ /* 0x000fe400000e0000 */
[----:B------:R-:W-:Y:S02]  /*c6e0*/  R2UR UR9, R5 ;  /* 0x00000000050972ca */ /* 0x000fe400000e0000 */
[----:B------:R-:W-:Y:S01]  /*c6f0*/  R2UR UR14, R20 ;  /* 0x00000000140e72ca */ /* 0x000fe200000e0000 */
[----:B------:R-:W-:Y:S01]  /*c700*/  HGMMA.64x64x16.F32.BF16 R152, gdesc[UR4], RZ, !UPT, gsb0 ;  /* 0x00e00000049879f0 */ /* 0x000fe2000c0018ff */
[----:B------:R-:W-:-:S02]  /*c710*/  R2UR UR15, R21 ;  /* 0x00000000150f72ca */ /* 0x000fc400000e0000 */
[----:B------:R-:W-:Y:S02]  /*c720*/  R2UR UR12, R6 ;  /* 0x00000000060c72ca */ /* 0x000fe400000e0000 */
[----:B------:R-:W-:Y:S02]  /*c730*/  R2UR UR13, R7 ;  /* 0x00000000070d72ca */ /* 0x000fe400000e0000 */
[----:B------:R-:W-:Y:S02]  /*c740*/  R2UR UR16, R8 ;  /* 0x00000000081072ca */ /* 0x000fe400000e0000 */
[----:B------:R-:W-:Y:S01]  /*c750*/  R2UR UR17, R9 ;  /* 0x00000000091172ca */ /* 0x000fe200000e0000 */
        /* <DEDUP_REMOVED lines=10> */
[----:B------:R-:W-:Y:S05]  /*c800*/  @!P0 BRA `(.L_x_1425) ;  /* 0x0000000000048947 */ /* 0x000fea0003800000 */
[----:B------:R-:W-:Y:S01]  /*c810*/  BPT.TRAP 0x1 ;  /* 0x000000040000795c */ /* 0x000fe20000300000 */
.L_x_1425:
[----:B------:R2:W3:Y:S01]  /*c820*/  SYNCS.PHASECHK.TRANS64.TRYWAIT P3, [R196+URZ+0x38850], R11 ;  /* 0x0388500bc40075a7 */ /* 0x0004e2000806017f */
[----:B------:R-:W-:Y:S05]  /*c830*/  @!P0 BRA `(.L_x_1426) ;  /* 0x0000000000048947 */ /* 0x000fea0003800000 */
[----:B------:R-:W-:Y:S01]  /*c840*/  BPT.TRAP 0x1 ;  /* 0x000000040000795c */ /* 0x000fe20000300000 */
.L_x_1426:
[----:B------:R-:W-:Y:S04]  /*c850*/  BSSY B1, `(.L_x_1427) ;  /* 0x0000004000017945 */ /* 0x000fe80003800000 */
[----:B---3--:R-:W-:Y:S05]  /*c860*/  @P3 BRA `(.L_x_1428) ;  /* 0x0000000000083947 */ /* 0x008fea0003800000 */
[----:B------:R-:W3:Y:S02]  /*c870*/  SYNCS.PHASECHK.TRANS64.TRYWAIT P3, [R196+URZ+0x38850], R11 ;  /* 0x0388500bc40075a7 */ /* 0x000ee4000806017f */
[----:B---3--:R-:W-:Y:S05]  /*c880*/  @!P3 BRA `(.L_x_1429) ;  /* 0x0000012800ecb947 */ /* 0x008fea0003800000 */
.L_x_1428:
[----:B------:R-:W-:Y:S05]  /*c890*/  BSYNC B1 ;  /* 0x0000000000017941 */ /* 0x000fea0003800000 */
.L_x_1427:
[----:B0123--:R-:W-:Y:S01]  /*c8a0*/  VIADD R11, R2, 0x26400 ;  /* 0x00026400020b7836 */ /* 0x00ffe20000000000 */
[----:B------:R-:W-:Y:S01]  /*c8b0*/  WARPGROUP.ARRIVE ;  /* 0x00000000000079c5 */ /* 0x000fe20000000000 */
[----:B------:R-:W-:-:S05]  /*c8c0*/  VIADD R204, R0, 0x4 ;  /* 0x0000000400cc7836 */ /* 0x000fca0000000000 */
[----:B------:R-:W0:Y:S01]  /*c8d0*/  S2R R12, SR_TID.X ;  /* 0x00000000000c7919 */ /* 0x000e220000002100 */
[----:B------:R-:W-:Y:S01]  /*c8e0*/  VIADD R20, R0, 0x6 ;  /* 0x0000000600147836 */ /* 0x000fe20000000000 */
[----:B------:R-:W-:Y:S01]  /*c8f0*/  SHF.R.U32.HI R11, RZ, 0x4, R11 ;  /* 0x00000004ff0b7819 */ /* 0x000fe2000001160b */
[----:B------:R-:W-:Y:S02]  /*c900*/  IMAD R202, R18, 0x1000, R10 ;  /* 0x0000100012ca7824 */ /* 0x000fe400078e020a */
[----:B------:R-:W-:Y:S01]  /*c910*/  IMAD.MOV.U32 R203, RZ, RZ, 0x40000040 ;  /* 0x40000040ffcb7424 */ /* 0x000fe200078e00ff */
[----:B------:R-:W-:Y:S01]  /*c920*/  LOP3.LUT R11, R11, 0x3fff, RZ, 0xc0, !PT ;  /* 0x00003fff0b0b7812 */ /* 0x000fe200078ec0ff */
[----:B------:R-:W-:Y:S01]  /*c930*/  IMAD.MOV.U32 R207, RZ, RZ, 0x40000040 ;  /* 0x40000040ffcf7424 */ /* 0x000fe200078e00ff */
[C---:B------:R-:W-:Y:S01]  /*c940*/  R2UR UR6, R202.reuse ;  /* 0x00000000ca0672ca */ /* 0x040fe200000e0000 */
[----:B------:R-:W-:Y:S01]  /*c950*/  IMAD.MOV.U32 R205, RZ, RZ, 0x40000040 ;  /* 0x40000040ffcd7424 */ /* 0x000fe200078e00ff */
[----:B------:R-:W-:Y:S01]  /*c960*/  LOP3.LUT R0, R11, 0x10000, RZ, 0xfc, !PT ;  /* 0x000100000b007812 */ /* 0x000fe200078efcff */
[----:B------:R-:W-:Y:S01]  /*c970*/  IMAD.MOV.U32 R21, RZ, RZ, 0x40000040 ;  /* 0x40000040ff157424 */ /* 0x000fe200078e00ff */
[----:B------:R-:W-:Y:S01]  /*c980*/  R2UR UR7, R203 ;  /* 0x00000000cb0772ca */ /* 0x000fe200000e0000 */
[----:B------:R-:W-:Y:S01]  /*c990*/  VIADD R203, R202, 0x800 ;  /* 0x00000800cacb7836 */ /* 0x000fe20000000000 */
[----:B------:R-:W-:Y:S01]  /*c9a0*/  R2UR UR5, R207 ;  /* 0x00000000cf0572ca */ /* 0x000fe200000e0000 */
[----:B------:R-:W-:-:S02]  /*c9b0*/  IMAD.MOV.U32 R206, RZ, RZ, R0 ;  /* 0x000000ffffce7224 */ /* 0x000fc400078e0000 */
[----:B------:R-:W-:-:S03]  /*c9c0*/  IMAD.MOV.U32 R207, RZ, RZ, 0x40000040 ;  /* 0x40000040ffcf7424 */ /* 0x000fc600078e00ff */
[----:B------:R-:W-:Y:S01]  /*c9d0*/  R2UR UR4, R206 ;  /* 0x00000000ce0472ca */ /* 0x000fe200000e0000 */
[----:B------:R-:W-:Y:S01]  /*c9e0*/  VIADD R206, R0, 0x2 ;  /* 0x0000000200ce7836 */ /* 0x000fe20000000000 */
[----:B0-----:R-:W-:-:S11]  /*c9f0*/  SHF.R.U32.HI R12, RZ, 0x7, R12 ;  /* 0x00000007ff0c7819 */ /* 0x001fd6000001160c */
[----:B------:R-:W-:Y:S01]  /*ca00*/  HGMMA.64x64x16.F32.BF16 R152, gdesc[UR4], R152, gsb0 ;  /* 0x00e00000049879f0 */ /* 0x000fe20008001898 */
[----:B------:R-:W-:Y:S01]  /*ca10*/  R2UR UR4, R206 ;  /* 0x00000000ce0472ca */ /* 0x000fe200000e0000 */
[----:B------:R-:W-:Y:S01]  /*ca20*/  VIADD R206, R202, 0x2 ;  /* 0x00000002cace7836 */ /* 0x000fe20000000000 */
[----:B------:R-:W-:Y:S01]  /*ca30*/  R2UR UR5, R207 ;  /* 0x00000000cf0572ca */ /* 0x000fe200000e0000 */
[----:B------:R-:W-:Y:S01]  /*ca40*/  IMAD.MOV.U32 R207, RZ, RZ, 0x40000040 ;  /* 0x40000040ffcf7424 */ /* 0x000fe200078e00ff */
[----:B------:R-:W0:Y:S02]  /*ca50*/  SHFL.IDX PT, R11, R12, RZ, 0x1f ;  /* 0x00001fff0c0b7589 */ /* 0x000e2400000e0000 */
[----:B------:R-:W-:Y:S01]  /*ca60*/  R2UR UR6, R206 ;  /* 0x00000000ce0672ca */ /* 0x000fe200000e0000 */
[----:B------:R-:W-:Y:S01]  /*ca70*/  IMAD.MOV.U32 R206, RZ, RZ, 0x28 ;  /* 0x00000028ffce7424 */ /* 0x000fe200078e00ff */
[----:B------:R-:W-:Y:S01]  /*ca80*/  R2UR UR7, R207 ;  /* 0x00000000cf0772ca */ /* 0x000fe200000e0000 */
[----:B------:R-:W-:Y:S01]  /*ca90*/  IMAD.MOV.U32 R207, RZ, RZ, 0xa00 ;  /* 0x00000a00ffcf7424 */ /* 0x000fe200078e00ff */
[----:B0-----:R-:W-:-:S04]  /*caa0*/  ISETP.GT.AND P3, PT, R11, 0x7f, PT ;  /* 0x0000007f0b00780c */ /* 0x001fc80003f64270 */
[----:B------:R-:W-:Y:S02]  /*cab0*/  SEL R12, RZ, 0x2, !P3 ;  /* 0x00000002ff0c7807 */ /* 0x000fe40005800000 */
[----:B------:R-:W-:Y:S02]  /*cac0*/  SEL R206, R206, 0x26, P3 ;  /* 0x00000026cece7807 */ /* 0x000fe40001800000 */
[----:B------:R-:W-:Y:S02]  /*cad0*/  SEL R207, R207, 0x980, P3 ;  /* 0x00000980cfcf7807 */ /* 0x000fe40001800000 */
[----:B------:R-:W-:Y:S02]  /*cae0*/  LOP3.LUT R206, R206, 0x6, RZ, 0xc0, !PT ;  /* 0x00000006cece7812 */ /* 0x000fe400078ec0ff */
[----:B------:R-:W-:Y:S01]  /*caf0*/  LOP3.LUT R207, R207, 0xa00, RZ, 0xc0, !PT ;  /* 0x00000a00cfcf7812 */ /* 0x000fe200078ec0ff */
[----:B------:R-:W-:Y:S02]  /*cb00*/  WARPGROUP.DEPBAR.LE gsb0, 0x0 ;  /* 0x00008000000079c5 */ /* 0x000fe40000010000 */
[----:B------:R-:W-:-:S06]  /*cb10*/  WARPGROUP.ARRIVE ;  /* 0x00000000000079c5 */ /* 0x000fcc0000000000 */
[----:B------:R-:W-:Y:S01]  /*cb20*/  HGMMA.64x64x16.F32.BF16 R152, gdesc[UR4], R152, gsb0 ;  /* 0x00e00000049879f0 */ /* 0x000fe20008001898 */
[----:B------:R-:W-:Y:S01]  /*cb30*/  R2UR UR4, R204 ;  /* 0x00000000cc0472ca */ /* 0x000fe200000e0000 */
[----:B------:R-:W-:Y:S01]  /*cb40*/  VIADD R204, R202, 0x4 ;  /* 0x00000004cacc7836 */ /* 0x000fe20000000000 */
[----:B------:R-:W-:Y:S01]  /*cb50*/  R2UR UR5, R205 ;  /* 0x00000000cd0572ca */ /* 0x000fe200000e0000 */
[----:B------:R-:W-:-:S03]  /*cb60*/  IMAD.MOV.U32 R205, RZ, RZ, 0x40000040 ;  /* 0x40000040ffcd7424 */ /* 0x000fc600078e00ff */
[----:B------:R-:W-:Y:S01]  /*cb70*/  R2UR UR6, R204 ;  /* 0x00000000cc0672ca */ /* 0x000fe200000e0000 */
[----:B------:R-:W-:Y:S01]  /*cb80*/  VIADD R204, R0, 0x800 ;  /* 0x0000080000cc7836 */ /* 0x000fe20000000000 */
[----:B------:R-:W-:Y:S01]  /*cb90*/  R2UR UR7, R205 ;  /* 0x00000000cd0772ca */ /* 0x000fe200000e0000 */
[----:B------:R-:W-:-:S05]  /*cba0*/  IMAD.MOV.U32 R205, RZ, RZ, 0x4 ;  /* 0x00000004ffcd7424 */ /* 0x000fca00078e00ff */
[----:B------:R-:W-:Y:S01]  /*cbb0*/  SEL R11, R205, 0x2, P3 ;  /* 0x00000002cd0b7807 */ /* 0x000fe20001800000 */
        /* <DEDUP_REMOVED lines=140> */
[----:B------:R-:W-:Y:S01]  /*d480*/  IMAD.IADD R20, R12, 0x1, R203 ;  /* 0x000000010c147824 */ /* 0x000fe200078e02cb */
[----:B------:R-:W-:Y:S01]  /*d490*/  R2UR UR5, R21 ;  /* 0x00000000150572ca */ /* 0x000fe200000e0000 */
[----:B------:R-:W-:Y:S01]  /*d4a0*/  IMAD.MOV.U32 R21, RZ, RZ, 0x40000040 ;  /* 0x40000040ff157424 */ /* 0x000fe200078e00ff */
[----:B------:R-:W-:Y:S02]  /*d4b0*/  WARPGROUP.DEPBAR.LE gsb0, 0x0 ;  /* 0x00008000000079c5 */ /* 0x000fe40000010000 */
[----:B------:R-:W-:-:S09]  /*d4c0*/  WARPGROUP.ARRIVE ;  /* 0x00000000000079c5 */ /* 0x000fd20000000000 */
[----:B------:R-:W-:Y:S01]  /*d4d0*/  HGMMA.64x64x16.F32.BF16 R152, gdesc[UR4], R152, gsb0 ;  /* 0x00e00000049879f0 */ /* 0x000fe20008001898 */
[----:B------:R-:W-:Y:S01]  /*d4e0*/  R2UR UR6, R20 ;  /* 0x00000000140672ca */ /* 0x000fe200000e0000 */
[----:B------:R-:W-:Y:S01]  /*d4f0*/  IMAD.IADD R20, R204, 0x1, R12 ;  /* 0x00000001cc147824 */ /* 0x000fe200078e020c */
        /* <DEDUP_REMOVED lines=13> */
[----:B------:R-:W-:Y:S02]  /*d5d0*/  R2UR UR4, R20 ;  /* 0x00000000140472ca */ /* 0x000fe400000e0000 */
[----:B------:R-:W-:Y:S01]  /*d5e0*/  R2UR UR5, R21 ;  /* 0x00000000150572ca */ /* 0x000fe200000e0000 */
[----:B------:R-:W-:Y:S01]  /*d5f0*/  VIADD R21, R0, 0xa00 ;  /* 0x00000a0000157836 */ /* 0x000fe20000000000 */
[----:B------:R-:W-:Y:S01]  /*d600*/  SEL R20, R205, 0x6, !P3 ;  /* 0x00000006cd147807 */ /* 0x000fe20005800000 */
[----:B------:R-:W-:-:S04]  /*d610*/  IMAD.MOV.U32 R205, RZ, RZ, 0x40000040 ;  /* 0x40000040ffcd7424 */ /* 0x000fc800078e00ff */
[----:B------:R-:W-:Y:S01]  /*d620*/  IMAD.IADD R204, R204, 0x1, R20 ;  /* 0x00000001cccc7824 */ /* 0x000fe200078e0214 */
[----:B------:R-:W-:Y:S02]  /*d630*/  WARPGROUP.DEPBAR.LE gsb0, 0x0 ;  /* 0x00008000000079c5 */ /* 0x000fe40000010000 */
[----:B------:R-:W-:-:S06]  /*d640*/  WARPGROUP.ARRIVE ;  /* 0x00000000000079c5 */ /* 0x000fcc0000000000 */
[----:B------:R-:W-:Y:S01]  /*d650*/  HGMMA.64x64x16.F32.BF16 R152, gdesc[UR4], R152, gsb0 ;  /* 0x00e00000049879f0 */ /* 0x000fe20008001898 */
[----:B------:R-:W-:Y:S01]  /*d660*/  R2UR UR4, R204 ;  /* 0x00000000cc0472ca */ /* 0x000fe200000e0000 */
[----:B------:R-:W-:Y:S01]  /*d670*/  IMAD.IADD R204, R203, 0x1, R20 ;  /* 0x00000001cbcc7824 */ /* 0x000fe200078e0214 */
[----:B------:R-:W-:Y:S01]  /*d680*/  R2UR UR5, R205 ;  /* 0x00000000cd0572ca */ /* 0x000fe200000e0000 */
[----:B------:R-:W-:Y:S02]  /*d690*/  IMAD.MOV.U32 R205, RZ, RZ, 0x40000040 ;  /* 0x40000040ffcd7424 */ /* 0x000fe400078e00ff */
[----:B------:R-:W-:Y:S01]  /*d6a0*/  VIADD R203, R202, 0xa00 ;  /* 0x00000a00cacb7836 */ /* 0x000fe20000000000 */
[----:B------:R-:W-:Y:S02]  /*d6b0*/  R2UR UR6, R204 ;  /* 0x00000000cc0672ca */ /* 0x000fe400000e0000 */
[----:B------:R-:W-:Y:S01]  /*d6c0*/  R2UR UR7, R205 ;  /* 0x00000000cd0772ca */ /* 0x000fe200000e0000 */
[----:B------:R-:W-:Y:S01]  /*d6d0*/  IMAD.MOV.U32 R205, RZ, RZ, 0x40000040 ;  /* 0x40000040ffcd7424 */ /* 0x000fe200078e00ff */
[----:B------:R-:W-:-:S02]  /*d6e0*/  IADD3 R204, R206, R207, R0 ;  /* 0x000000cfcecc7210 */ /* 0x000fc40007ffe000 */
[----:B------:R-:W-:Y:S01]  /*d6f0*/  IADD3 R206, R206, R207, R202 ;  /* 0x000000cfcece7210 */ /* 0x000fe20007ffe0ca */
[----:B------:R-:W-:Y:S01]  /*d700*/  IMAD.MOV.U32 R207, RZ, RZ, 0x40000040 ;  /* 0x40000040ffcf7424 */ /* 0x000fe200078e00ff */
[----:B------:R-:W-:Y:S02]  /*d710*/  WARPGROUP.DEPBAR.LE gsb0, 0x0 ;  /* 0x00008000000079c5 */ /* 0x000fe40000010000 */
[----:B------:R-:W-:-:S06]  /*d720*/  WARPGROUP.ARRIVE ;  /* 0x00000000000079c5 */ /* 0x000fcc0000000000 */
[----:B------:R-:W-:Y:S01]  /*d730*/  HGMMA.64x64x16.F32.BF16 R152, gdesc[UR4], R152, gsb0 ;  /* 0x00e00000049879f0 */ /* 0x000fe20008001898 */
[----:B------:R-:W-:Y:S01]  /*d740*/  R2UR UR4, R204 ;  /* 0x00000000cc0472ca */ /* 0x000fe200000e0000 */
[----:B------:R-:W-:Y:S01]  /*d750*/  IMAD.IADD R204, R21, 0x1, R12 ;  /* 0x0000000115cc7824 */ /* 0x000fe200078e020c */
[----:B------:R-:W-:Y:S01]  /*d760*/  R2UR UR5, R205 ;  /* 0x00000000cd0572ca */ /* 0x000fe200000e0000 */
[----:B------:R-:W-:Y:S01]  /*d770*/  IMAD.MOV.U32 R205, RZ, RZ, 0x40000040 ;  /* 0x40000040ffcd7424 */ /* 0x000fe200078e00ff */
[----:B------:R-:W-:Y:S01]  /*d780*/  R2UR UR6, R206 ;  /* 0x00000000ce0672ca */ /* 0x000fe200000e0000 */
[----:B------:R-:W-:Y:S01]  /*d790*/  IMAD.MOV.U32 R206, RZ, RZ, 0x30 ;  /* 0x00000030ffce7424 */ /* 0x000fe200078e00ff */
[----:B------:R-:W-:Y:S01]  /*d7a0*/  R2UR UR7, R207 ;  /* 0x00000000cf0772ca */ /* 0x000fe200000e0000 */
[----:B------:R-:W-:-:S03]  /*d7b0*/  IMAD.MOV.U32 R207, RZ, RZ, 0xc00 ;  /* 0x00000c00ffcf7424 */ /* 0x000fc600078e00ff */
        /* <DEDUP_REMOVED lines=25> */
[----:B------:R-:W-:Y:S02]  /*d950*/  IMAD.MOV.U32 R205, RZ, RZ, 0x40000040 ;  /* 0x40000040ffcd7424 */ /* 0x000fe400078e00ff */
[----:B------:R-:W-:Y:S01]  /*d960*/  VIADD R21, R0, 0xc00 ;  /* 0x00000c0000157836 */ /* 0x000fe20000000000 */
[----:B------:R-:W-:Y:S02]  /*d970*/  WARPGROUP.DEPBAR.LE gsb0, 0x0 ;  /* 0x00008000000079c5 */ /* 0x000fe40000010000 */
[----:B------:R-:W-:-:S07]  /*d980*/  WARPGROUP.ARRIVE ;  /* 0x00000000000079c5 */ /* 0x000fce0000000000 */
        /* <DEDUP_REMOVED lines=71> */
[----:B------:R-:W-:Y:S02]  /*de00*/  R2UR UR6, R206 ;  /* 0x00000000ce0672ca */ /* 0x000fe400000e0000 */
[----:B------:R-:W-:Y:S01]  /*de10*/  R2UR UR7, R207 ;  /* 0x00000000cf0772ca */ /* 0x000fe200000e0000 */
[----:B------:R-:W-:Y:S02]  /*de20*/  WARPGROUP.DEPBAR.LE gsb0, 0x0 ;  /* 0x00008000000079c5 */ /* 0x000fe40000010000 */
[----:B------:R-:W-:-:S10]  /*de30*/  WARPGROUP.ARRIVE ;  /* 0x00000000000079c5 */ /* 0x000fd40000000000 */
        /* <DEDUP_REMOVED lines=13> */
[--C-:B------:R-:W-:Y:S01]  /*df10*/  IMAD.IADD R204, R11, 0x1, R21.reuse ;  /* 0x000000010bcc7824 */ /* 0x100fe200078e0215 */
[----:B------:R-:W-:Y:S01]  /*df20*/  R2UR UR5, R205 ;  /* 0x00000000cd0572ca */ /* 0x000fe200000e0000 */
[----:B------:R-:W-:Y:S02]  /*df30*/  IMAD.MOV.U32 R205, RZ, RZ, 0x40000040 ;  /* 0x40000040ffcd7424 */ /* 0x000fe400078e00ff */
[----:B------:R-:W-:Y:S01]  /*df40*/  IMAD.MOV.U32 R11, RZ, RZ, 0x1000 ;  /* 0x00001000ff0b7424 */ /* 0x000fe200078e00ff */
[----:B------:R-:W-:Y:S01]  /*df50*/  R2UR UR6, R204 ;  /* 0x00000000cc0672ca */ /* 0x000fe200000e0000 */
[----:B------:R-:W-:Y:S01]  /*df60*/  IMAD.IADD R204, R20, 0x1, R21 ;  /* 0x0000000114cc7824 */ /* 0x000fe200078e0215 */
[----:B------:R-:W-:Y:S01]  /*df70*/  R2UR UR7, R205 ;  /* 0x00000000cd0772ca */ /* 0x000fe200000e0000 */
[----:B------:R-:W-:Y:S01]  /*df80*/  IMAD.IADD R20, R203, 0x1, R20 ;  /* 0x00000001cb147824 */ /* 0x000fe200078e0214 */
[----:B------:R-:W-:Y:S01]  /*df90*/  SEL R11, R11, 0xf80, P3 ;  /* 0x00000f800b0b7807 */ /* 0x000fe20001800000 */
[----:B------:R-:W-:-:S02]  /*dfa0*/  IMAD.MOV.U32 R205, RZ, RZ, 0x40000040 ;  /* 0x40000040ffcd7424 */ /* 0x000fc400078e00ff */
[----:B------:R-:W-:Y:S01]  /*dfb0*/  IMAD.MOV.U32 R21, RZ, RZ, 0x40000040 ;  /* 0x40000040ff157424 */ /* 0x000fe200078e00ff */
[----:B------:R-:W-:Y:S01]  /*dfc0*/  LOP3.LUT R11, R11, 0x1e00, RZ, 0xc0, !PT ;  /* 0x00001e000b0b7812 */ /* 0x000fe200078ec0ff */
[----:B------:R-:W-:-:S05]  /*dfd0*/  IMAD.MOV.U32 R203, RZ, RZ, 0x40 ;  /* 0x00000040ffcb7424 */ /* 0x000fca00078e00ff */
[----:B------:R-:W-:Y:S02]  /*dfe0*/  SEL R203, R203, 0x3e, P3 ;  /* 0x0000003ecbcb7807 */ /* 0x000fe40001800000 */
[----:B------:R-:W-:Y:S02]  /*dff0*/  ISETP.NE.AND P3, PT, R193, RZ, PT ;  /* 0x000000ffc100720c */ /* 0x000fe40003f65270 */
[----:B------:R-:W-:-:S04]  /*e000*/  LOP3.LUT R203, R203, 0x6, RZ, 0xc0, !PT ;  /* 0x00000006cbcb7812 */ /* 0x000fc800078ec0ff */
[----:B------:R-:W-:Y:S01]  /*e010*/  IADD3 R202, R203, R11, R202 ;  /* 0x0000000bcbca7210 */ /* 0x000fe20007ffe0ca */
[----:B------:R-:W-:Y:S02]  /*e020*/  WARPGROUP.DEPBAR.LE gsb0, 0x0 ;  /* 0x00008000000079c5 */ /* 0x000fe40000010000 */
[----:B------:R-:W-:-:S06]  /*e030*/  WARPGROUP.ARRIVE ;  /* 0x00000000000079c5 */ /* 0x000fcc0000000000 */
[----:B------:R-:W-:Y:S01]  /*e040*/  HGMMA.64x64x16.F32.BF16 R152, gdesc[UR4], R152, gsb0 ;  /* 0x00e00000049879f0 */ /* 0x000fe20008001898 */
[----:B------:R-:W-:Y:S02]  /*e050*/  R2UR UR6, R204 ;  /* 0x00000000cc0672ca */ /* 0x000fe400000e0000 */
[----:B------:R-:W-:Y:S02]  /*e060*/  R2UR UR7, R205 ;  /* 0x00000000cd0772ca */ /* 0x000fe400000e0000 */
[----:B------:R-:W-:Y:S02]  /*e070*/  R2UR UR4, R20 ;  /* 0x00000000140472ca */ /* 0x000fe400000e0000 */
[----:B------:R-:W-:Y:S01]  /*e080*/  R2UR UR5, R21 ;  /* 0x00000000150572ca */ /* 0x000fe200000e0000 */
[----:B------:R-:W-:Y:S01]  /*e090*/  IMAD.MOV.U32 R21, RZ, RZ, 0x40000040 ;  /* 0x40000040ff157424 */ /* 0x000fe200078e00ff */
[----:B------:R-:W-:Y:S01]  /*e0a0*/  IADD3 R20, R203, R11, R0 ;  /* 0x0000000bcb147210 */ /* 0x000fe20007ffe000 */
[----:B------:R-:W-:Y:S01]  /*e0b0*/  IMAD.MOV.U32 R203, RZ, RZ, 0x40000040 ;  /* 0x40000040ffcb7424 */ /* 0x000fe200078e00ff */
[----:B------:R-:W-:-:S02]  /*e0c0*/  WARPGROUP.DEPBAR.LE gsb0, 0x0 ;  /* 0x00008000000079c5 */ /* 0x000fc40000010000 */
[----:B------:R-:W-:-:S07]  /*e0d0*/  WARPGROUP.ARRIVE ;  /* 0x00000000000079c5 */ /* 0x000fce0000000000 */
[----:B------:R-:W-:Y:S01]  /*e0e0*/  HGMMA.64x64x16.F32.BF16 R152, gdesc[UR4], R152, gsb0 ;  /* 0x00e00000049879f0 */ /* 0x000fe20008001898 */
[----:B------:R-:W-:Y:S01]  /*e0f0*/  R2UR UR4, R20 ;  /* 0x00000000140472ca */ /* 0x000fe200000e0000 */
[----:B------:R-:W-:Y:S01]  /*e100*/  IMAD R20, R18, 0x1000, R13 ;  /* 0x0000100012147824 */ /* 0x000fe200078e020d */
        /* <DEDUP_REMOVED lines=8> */
[----:B------:R-:W-:Y:S01]  /*e190*/  ULDC UR4, c[0x0][0xa80] ;  /* 0x0002a00000047ab9 */ /* 0x000fe20000000800 */
[----:B------:R-:W-:Y:S01]  /*e1a0*/  R2UR UR6, R20 ;  /* 0x00000000140672ca */ /* 0x000fe200000e0000 */
[----:B------:R-:W-:Y:S02]  /*e1b0*/  WARPGROUP.DEPBAR.LE gsb0, 0x0 ;  /* 0x00008000000079c5 */ /* 0x000fe40000010000 */
[----:B------:R-:W-:Y:S02]  /*e1c0*/  FMNMX.FTZ R11, R152, R198, !PT ;  /* 0x000000c6980b7209 */ /* 0x000fe40007810000 */
[----:B------:R-:W-:Y:S02]  /*e1d0*/  FMNMX.FTZ R21, R154, R200, !PT ;  /* 0x000000c89a157209 */ /* 0x000fe40007810000 */
[----:B------:R-:W-:-:S02]  /*e1e0*/  FMNMX.FTZ R11, R153, R11, !PT ;  /* 0x0000000b990b7209 */ /* 0x000fc40007810000 */
[----:B------:R-:W-:Y:S02]  /*e1f0*/  FMNMX.FTZ R21, R155, R21, !PT ;  /* 0x000000159b157209 */ /* 0x000fe40007810000 */
[----:B------:R-:W-:Y:S02]  /*e200*/  FMNMX.FTZ R11, R156, R11, !PT ;  /* 0x0000000b9c0b7209 */ /* 0x000fe40007810000 */
[----:B------:R-:W-:Y:S02]  /*e210*/  FMNMX.FTZ R21, R158, R21, !PT ;  /* 0x000000159e157209 */ /* 0x000fe40007810000 */
        /* <DEDUP_REMOVED lines=25> */
[----:B------:R-:W-:-:S03]  /*e3b0*/  FMNMX.FTZ R21, R183, R21, !PT ;  /* 0x00000015b7157209 */ /* 0x000fc60007810000 */
[----:B------:R-:W0:Y:S04]  /*e3c0*/  SHFL.BFLY PT, R11, R12, 0x2, 0x1f ;  /* 0x0c401f000c0b7f89 */ /* 0x000e2800000e0000 */
[----:B------:R-:W1:Y:S01]  /*e3d0*/  SHFL.BFLY PT, R205, R21, 0x2, 0x1f ;  /* 0x0c401f0015cd7f89 */ /* 0x000e6200000e0000 */
[----:B0-----:R-:W-:Y:S02]  /*e3e0*/  FMNMX.FTZ R12, R12, R11, !PT ;  /* 0x0000000b0c0c7209 */ /* 0x001fe40007810000 */
[----:B-1----:R-:W-:-:S03]  /*e3f0*/  FMNMX.FTZ R21, R21, R205, !PT ;  /* 0x000000cd15157209 */ /* 0x002fc60007810000 */
[----:B------:R-:W0:Y:S02]  /*e400*/  SHFL.BFLY PT, R11, R12, 0x1, 0x1f ;  /* 0x0c201f000c0b7f89 */ /* 0x000e2400000e0000 */
[----:B0-----:R-:W-:Y:S01]  /*e410*/  FMNMX.FTZ R12, R12, R11, !PT ;  /* 0x0000000b0c0c7209 */ /* 0x001fe20007810000 */
[----:B------:R-:W-:-:S04]  /*e420*/  IMAD.U32 R11, RZ, RZ, UR4 ;  /* 0x00000004ff0b7e24 */ /* 0x000fc8000f8e00ff */
[C---:B------:R-:W-:Y:S01]  /*e430*/  FMUL.FTZ R203, R12.reuse, R11 ;  /* 0x0000000b0ccb7220 */ /* 0x040fe20000410000 */
[----:B------:R-:W-:-:S03]  /*e440*/  FADD.FTZ R198, -R12, R198 ;  /* 0x000000c60cc67221 */ /* 0x000fc60000010100 */
[-CC-:B------:R-:W-:Y:S01]  /*e450*/  FFMA.FTZ R204, R156, R11.reuse, -R203.reuse ;  /* 0x0000000b9ccc7223 */ /* 0x180fe200000108cb */
[-CC-:B------:R-:W-:Y:S01]  /*e460*/  FFMA.FTZ R156, R160, R11.reuse, -R203.reuse ;  /* 0x0000000ba09c7223 */ /* 0x180fe200000108cb */
[-CC-:B------:R-:W-:Y:S01]  /*e470*/  FFMA.FTZ R160, R164, R11.reuse, -R203.reuse ;  /* 0x0000000ba4a07223 */ /* 0x180fe200000108cb */
[-C--:B------:R-:W-:Y:S01]  /*e480*/  FMUL.FTZ R198, R198, R11.reuse ;  /* 0x0000000bc6c67220 */ /* 0x080fe20000410000 */
[----:B------:R-:W0:Y:S01]  /*e490*/  SHFL.BFLY PT, R164, R21, 0x1, 0x1f ;  /* 0x0c201f0015a47f89 */ /* 0x000e2200000e0000 */
[-CC-:B------:R-:W-:Y:S01]  /*e4a0*/  FFMA.FTZ R152, R152, R11.reuse, -R203.reuse ;  /* 0x0000000b98987223 */ /* 0x180fe200000108cb */
[-CC-:B------:R-:W-:Y:S01]  /*e4b0*/  FFMA.FTZ R153, R153, R11.reuse, -R203.reuse ;  /* 0x0000000b99997223 */ /* 0x180fe200000108cb */
[----:B------:R1:W2:Y:S01]  /*e4c0*/  MUFU.EX2 R202, R198 ;  /* 0x000000c600ca7308 */ /* 0x0002a20000000800 */
[-CC-:B------:R-:W-:Y:S01]  /*e4d0*/  FFMA.FTZ R157, R157, R11.reuse, -R203.reuse ;  /* 0x0000000b9d9d7223 */ /* 0x180fe200000108cb */
[-CC-:B------:R-:W-:Y:S01]  /*e4e0*/  FFMA.FTZ R161, R161, R11.reuse, -R203.reuse ;  /* 0x0000000ba1a17223 */ /* 0x180fe200000108cb */
[-CC-:B------:R-:W-:Y:S01]  /*e4f0*/  FFMA.FTZ R168, R168, R11.reuse, -R203.reuse ;  /* 0x0000000ba8a87223 */ /* 0x180fe200000108cb */
[-CC-:B------:R-:W-:Y:S01]  /*e500*/  FFMA.FTZ R169, R169, R11.reuse, -R203.reuse ;  /* 0x0000000ba9a97223 */ /* 0x180fe200000108cb */
[-CC-:B------:R-:W-:Y:S01]  /*e510*/  FFMA.FTZ R172, R172, R11.reuse, -R203.reuse ;  /* 0x0000000bacac7223 */ /* 0x180fe200000108cb */
[-CC-:B------:R-:W-:Y:S01]  /*e520*/  FFMA.FTZ R173, R173, R11.reuse, -R203.reuse ;  /* 0x0000000badad7223 */ /* 0x180fe200000108cb */
[-CC-:B------:R-:W-:Y:S01]  /*e530*/  FFMA.FTZ R176, R176, R11.reuse, -R203.reuse ;  /* 0x0000000bb0b07223 */ /* 0x180fe200000108cb */
[----:B------:R-:W-:Y:S01]  /*e540*/  MUFU.EX2 R152, R152 ;  /* 0x0000009800987308 */ /* 0x000fe20000000800 */
[-CC-:B-1----:R-:W-:Y:S01]  /*e550*/  FFMA.FTZ R198, R165, R11.reuse, -R203.reuse ;  /* 0x0000000ba5c67223 */ /* 0x182fe200000108cb */
[-CC-:B------:R-:W-:Y:S01]  /*e560*/  FFMA.FTZ R177, R177, R11.reuse, -R203.reuse ;  /* 0x0000000bb1b17223 */ /* 0x180fe200000108cb */
[-CC-:B------:R-:W-:Y:S01]  /*e570*/  FFMA.FTZ R180, R180, R11.reuse, -R203.reuse ;  /* 0x0000000bb4b47223 */ /* 0x180fe200000108cb */
[----:B------:R-:W-:-:S04]  /*e580*/  FFMA.FTZ R181, R181, R11, -R203 ;  /* 0x0000000bb5b57223 */ /* 0x000fc800000108cb */
[----:B------:R-:W-:Y:S01]  /*e590*/  MUFU.EX2 R153, R153 ;  /* 0x0000009900997308 */ /* 0x000fe20000000800 */
[-C--:B--2---:R-:W-:Y:S01]  /*e5a0*/  FMUL.FTZ R24, R24, R202.reuse ;  /* 0x000000ca18187220 */ /* 0x084fe20000410000 */
[-C--:B------:R-:W-:Y:S01]  /*e5b0*/  FMUL.FTZ R25, R25, R202.reuse ;  /* 0x000000ca19197220 */ /* 0x080fe20000410000 */
[-C--:B------:R-:W-:Y:S01]  /*e5c0*/  FMUL.FTZ R28, R28, R202.reuse ;  /* 0x000000ca1c1c7220 */ /* 0x080fe20000410000 */
[----:B------:R-:W-:Y:S01]  /*e5d0*/  FMUL.FTZ R29, R29, R202 ;  /* 0x000000ca1d1d7220 */ /* 0x000fe20000410000 */
[----:B0-----:R-:W-:Y:S01]  /*e5e0*/  FMNMX.FTZ R21, R21, R164, !PT ;  /* 0x000000a415157209 */ /* 0x001fe20007810000 */
[-C--:B------:R-:W-:Y:S01]  /*e5f0*/  FMUL.FTZ R32, R32, R202.reuse ;  /* 0x000000ca20207220 */ /* 0x080fe20000410000 */
[-C--:B------:R-:W-:Y:S01]  /*e600*/  FMUL.FTZ R33, R33, R202.reuse ;  /* 0x000000ca21217220 */ /* 0x080fe20000410000 */
[----:B------:R-:W-:Y:S01]  /*e610*/  MUFU.EX2 R204, R204 ;  /* 0x000000cc00cc7308 */ /* 0x000fe20000000800 */
[-C--:B------:R-:W-:Y:S01]  /*e620*/  FMUL.FTZ R36, R36, R202.reuse ;  /* 0x000000ca24247220 */ /* 0x080fe20000410000 */
[C---:B------:R-:W-:Y:S01]  /*e630*/  FADD.FTZ R164, -R21.reuse, R200 ;  /* 0x000000c815a47221 */ /* 0x040fe20000010100 */
[-C--:B------:R-:W-:Y:S01]  /*e640*/  FMUL.FTZ R205, R21, R11.reuse ;  /* 0x0000000b15cd7220 */ /* 0x080fe20000410000 */
        /* <DEDUP_REMOVED lines=8> */
[----:B------:R-:W0:Y:S01]  /*e6d0*/  MUFU.EX2 R164, R164 ;  /* 0x000000a400a47308 */ /* 0x000e220000000800 */
[----:B------:R-:W-:Y:S01]  /*e6e0*/  FFMA.FTZ R159, R163, R11, -R205 ;  /* 0x0000000ba39f7223 */ /* 0x000fe200000108cd */
[----:B------:R-:W-:-:S02]  /*e6f0*/  @!P1 VIADD R162, R196, 0x38840 ;  /* 0x00038840c4a29836 */ /* 0x000fc40000000000 */
[-C--:B------:R-:W-:Y:S01]  /*e700*/  FFMA.FTZ R200, R166, R11.reuse, -R205 ;  /* 0x0000000ba6c87223 */ /* 0x080fe200000108cd */
[----:B------:R-:W-:Y:S02]  /*e710*/  @!P3 IMAD R163, R199, 0x40, R191 ;  /* 0x00000040c7a3b824 */ /* 0x000fe400078e02bf */
[-CC-:B------:R-:W-:Y:S01]  /*e720*/  FFMA.FTZ R203, R167, R11.reuse, -R205.reuse ;  /* 0x0000000ba7cb7223 */ /* 0x180fe200000108cd */
[-CC-:B------:R-:W-:Y:S01]  /*e730*/  FFMA.FTZ R170, R170, R11.reuse, -R205.reuse ;  /* 0x0000000baaaa7223 */ /* 0x180fe200000108cd */
[----:B------:R-:W-:Y:S01]  /*e740*/  @!P1 PRMT R162, RZ, 0x654, R162 ;  /* 0x00000654ffa29816 */ /* 0x000fe200000000a2 */
[----:B------:R-:W1:Y:S01]  /*e750*/  MUFU.EX2 R154, R154 ;  /* 0x0000009a009a7308 */ /* 0x000e620000000800 */
[----:B------:R-:W-:Y:S02]  /*e760*/  @!P3 IMAD R163, R163, 0x4, R2 ;  /* 0x00000004a3a3b824 */ /* 0x000fe400078e0202 */
[-CC-:B------:R-:W-:Y:S01]  /*e770*/  FFMA.FTZ R171, R171, R11.reuse, -R205.reuse ;  /* 0x0000000babab7223 */ /* 0x180fe200000108cd */
[----:B------:R2:W-:Y:S01]  /*e780*/  @!P1 SYNCS.ARRIVE.TRANS64.RED.A1T0 RZ, [R162+URZ], RZ ;  /* 0x000000ffa2ff99a7 */ /* 0x0005e2000810043f */
[-CC-:B------:R-:W-:Y:S01]  /*e790*/  FFMA.FTZ R174, R174, R11.reuse, -R205.reuse ;  /* 0x0000000baeae7223 */ /* 0x180fe200000108cd */
[-CC-:B------:R-:W-:Y:S01]  /*e7a0*/  FFMA.FTZ R175, R175, R11.reuse, -R205.reuse ;  /* 0x0000000bafaf7223 */ /* 0x180fe200000108cd */
[----:B------:R-:W-:Y:S01]  /*e7b0*/  @!P3 STS [R163+0x38400], R202 ;  /* 0x038400caa300b388 */ /* 0x000fe20000000800 */
[-CC-:B------:R-:W-:Y:S01]  /*e7c0*/  FFMA.FTZ R182, R182, R11.reuse, -R205.reuse ;  /* 0x0000000bb6b67223 */ /* 0x180fe200000108cd */
[----:B------:R-:W3:Y:S01]  /*e7d0*/  MUFU.EX2 R206, R206 ;  /* 0x000000ce00ce7308 */ /* 0x000ee20000000800 */
[-CC-:B------:R-:W-:Y:S01]  /*e7e0*/  FFMA.FTZ R183, R183, R11.reuse, -R205.reuse ;  /* 0x0000000bb7b77223 */ /* 0x180fe200000108cd */
[----:B0-----:R0:W-:Y:S01]  /*e7f0*/  @!P3 STS [R163+0x38420], R164 ;  /* 0x038420a4a300b388 */ /* 0x0011e20000000800 */
[-CC-:B--2---:R-:W-:Y:S01]  /*e800*/  FFMA.FTZ R162, R178, R11.reuse, -R205.reuse ;  /* 0x0000000bb2a27223 */ /* 0x184fe200000108cd */
[----:B------:R-:W-:Y:S01]  /*e810*/  FFMA.FTZ R178, R179, R11, -R205 ;  /* 0x0000000bb3b27223 */ /* 0x000fe200000108cd */
[-C--:B------:R-:W-:Y:S01]  /*e820*/  FMUL.FTZ R26, R26, R164.reuse ;  /* 0x000000a41a1a7220 */ /* 0x080fe20000410000 */
[-C--:B------:R-:W-:Y:S01]  /*e830*/  FMUL.FTZ R27, R27, R164.reuse ;  /* 0x000000a41b1b7220 */ /* 0x080fe20000410000 */
[-C--:B------:R-:W-:Y:S01]  /*e840*/  FMUL.FTZ R30, R30, R164.reuse ;  /* 0x000000a41e1e7220 */ /* 0x080fe20000410000 */
[----:B------:R-:W2:Y:S01]  /*e850*/  MUFU.EX2 R155, R155 ;  /* 0x0000009b009b7308 */ /* 0x000ea20000000800 */
[----:B-1----:R-:W-:Y:S01]  /*e860*/  FFMA.FTZ R197, R164, R197, R154 ;  /* 0x000000c5a4c57223 */ /* 0x002fe2000001009a */
[-C--:B------:R-:W-:Y:S01]  /*e870*/  FMUL.FTZ R31, R31, R164.reuse ;  /* 0x000000a41f1f7220 */ /* 0x080fe20000410000 */
[----:B------:R-:W-:Y:S01]  /*e880*/  FMUL.FTZ R34, R34, R164 ;  /* 0x000000a422227220 */ /* 0x000fe20000410000 */
[----:B0-----:R-:W-:Y:S01]  /*e890*/  FFMA.FTZ R163, R202, R15, R152 ;  /* 0x0000000fcaa37223 */ /* 0x001fe20000010098 */
[----:B------:R-:W-:Y:S01]  /*e8a0*/  F2FP.BF16.F32.PACK_AB R152, R153, R152 ;  /* 0x000000989998723e */ /* 0x000fe200000010ff */
[-C--:B------:R-:W-:Y:S01]  /*e8b0*/  FMUL.FTZ R35, R35, R164.reuse ;  /* 0x000000a423237220 */ /* 0x080fe20000410000 */
[----:B------:R-:W-:Y:S01]  /*e8c0*/  FMUL.FTZ R38, R38, R164 ;  /* 0x000000a426267220 */ /* 0x000fe20000410000 */
[----:B------:R-:W0:Y:S01]  /*e8d0*/  MUFU.EX2 R165, R165 ;  /* 0x000000a500a57308 */ /* 0x000e220000000800 */
[C---:B---3--:R-:W-:Y:S01]  /*e8e0*/  FADD.FTZ R197, R206.reuse, R197 ;  /* 0x000000c5cec57221 */ /* 0x048fe20000010000 */
[----:B------:R-:W-:Y:S01]  /*e8f0*/  FADD.FTZ R163, R153, R163 ;  /* 0x000000a399a37221 */ /* 0x000fe20000010000 */
[----:B------:R-:W-:Y:S01]  /*e900*/  F2FP.BF16.F32.PACK_AB R153, R206, R154 ;  /* 0x0000009ace99723e */ /* 0x000fe200000010ff */
[-C--:B------:R-:W-:Y:S01]  /*e910*/  FMUL.FTZ R39, R39, R164.reuse ;  /* 0x000000a427277220 */ /* 0x080fe20000410000 */
[-C--:B------:R-:W-:Y:S01]  /*e920*/  FMUL.FTZ R42, R42, R164.reuse ;  /* 0x000000a42a2a7220 */ /* 0x080fe20000410000 */
[-C--:B------:R-:W-:Y:S01]  /*e930*/  FMUL.FTZ R43, R43, R164.reuse ;  /* 0x000000a42b2b7220 */ /* 0x080fe20000410000 */
[-C--:B------:R-:W-:Y:S01]  /*e940*/  FMUL.FTZ R46, R46, R164.reuse ;  /* 0x000000a42e2e7220 */ /* 0x080fe20000410000 */
[----:B------:R-:W1:Y:S01]  /*e950*/  MUFU.EX2 R158, R158 ;  /* 0x0000009e009e7308 */ /* 0x000e620000000800 */
        /* <DEDUP_REMOVED lines=8> */
[C---:B0-----:R-:W-:Y:S01]  /*e9e0*/  FADD.FTZ R197, R165.reuse, R197 ;  /* 0x000000c5a5c57221 */ /* 0x041fe20000010000 */
[----:B------:R-:W-:Y:S01]  /*e9f0*/  F2FP.BF16.F32.PACK_AB R155, R165, R155 ;  /* 0x0000009ba59b723e */ /* 0x000fe200000010ff */
[-C--:B------:R-:W-:Y:S01]  /*ea00*/  FMUL.FTZ R59, R59, R164.reuse ;  /* 0x000000a43b3b7220 */ /* 0x080fe20000410000 */
[-C--:B------:R-:W-:Y:S01]  /*ea10*/  FMUL.FTZ R62, R62, R164.reuse ;  /* 0x000000a43e3e7220 */ /* 0x080fe20000410000 */
[-C--:B------:R-:W-:Y:S01]  /*ea20*/  FMUL.FTZ R63, R63, R164.reuse ;  /* 0x000000a43f3f7220 */ /* 0x080fe20000410000 */
[-C--:B------:R-:W-:Y:S01]  /*ea30*/  FMUL.FTZ R66, R66, R164.reuse ;  /* 0x000000a442427220 */ /* 0x080fe20000410000 */
[-C--:B------:R-:W-:Y:S01]  /*ea40*/  FMUL.FTZ R67, R67, R164.reuse ;  /* 0x000000a443437220 */ /* 0x080fe20000410000 */
[----:B------:R-:W-:Y:S01]  /*ea50*/  MUFU.EX2 R156, R156 ;  /* 0x0000009c009c7308 */ /* 0x000fe20000000800 */
[----:B-1----:R-:W-:Y:S01]  /*ea60*/  FADD.FTZ R179, R158, R197 ;  /* 0x000000c59eb37221 */ /* 0x002fe20000010000 */
[-C--:B------:R-:W-:Y:S01]  /*ea70*/  FMUL.FTZ R70, R70, R164.reuse ;  /* 0x000000a446467220 */ /* 0x080fe20000410000 */
[-C--:B------:R-:W-:Y:S01]  /*ea80*/  FMUL.FTZ R71, R71, R164.reuse ;  /* 0x000000a447477220 */ /* 0x080fe20000410000 */
[-C--:B------:R-:W-:Y:S01]  /*ea90*/  FMUL.FTZ R74, R74, R164.reuse ;  /* 0x000000a44a4a7220 */ /* 0x080fe20000410000 */
[-C--:B------:R-:W-:Y:S01]  /*eaa0*/  FMUL.FTZ R75, R75, R164.reuse ;  /* 0x000000a44b4b7220 */ /* 0x080fe20000410000 */
[-C--:B------:R-:W-:Y:S01]  /*eab0*/  FMUL.FTZ R78, R78, R164.reuse ;  /* 0x000000a44e4e7220 */ /* 0x080fe20000410000 */
[----:B------:R-:W-:Y:S01]  /*eac0*/  FMUL.FTZ R79, R79, R164 ;  /* 0x000000a44f4f7220 */ /* 0x000fe20000410000 */
[----:B------:R-:W-:Y:S01]  /*ead0*/  MUFU.EX2 R161, R161 ;  /* 0x000000a100a17308 */ /* 0x000fe20000000800 */
[----:B--2---:R-:W-:Y:S01]  /*eae0*/  F2FP.BF16.F32.PACK_AB R154, R157, R204 ;  /* 0x000000cc9d9a723e */ /* 0x004fe200000010ff */
[----:B------:R-:W-:Y:S01]  /*eaf0*/  BAR.SYNC.DEFER_BLOCKING 0xf, 0x100 ;  /* 0x03c4000000007b1d */ /* 0x000fe20000010000 */
[-C--:B------:R-:W-:Y:S01]  /*eb00*/  FMUL.FTZ R82, R82, R164.reuse ;  /* 0x000000a452527220 */ /* 0x080fe20000410000 */
[-C--:B------:R-:W-:Y:S01]  /*eb10*/  FMUL.FTZ R83, R83, R164.reuse ;  /* 0x000000a453537220 */ /* 0x080fe20000410000 */
[-C--:B------:R-:W-:Y:S01]  /*eb20*/  FMUL.FTZ R86, R86, R164.reuse ;  /* 0x000000a456567220 */ /* 0x080fe20000410000 */
[-C--:B------:R-:W-:Y:S01]  /*eb30*/  FMUL.FTZ R87, R87, R164.reuse ;  /* 0x000000a457577220 */ /* 0x080fe20000410000 */
[-C--:B------:R-:W-:Y:S01]  /*eb40*/  FMUL.FTZ R90, R90, R164.reuse ;  /* 0x000000a45a5a7220 */ /* 0x080fe20000410000 */
[----:B------:R-:W0:Y:S01]  /*eb50*/  MUFU.EX2 R159, R159 ;  /* 0x0000009f009f7308 */ /* 0x000e220000000800 */
        /* <DEDUP_REMOVED lines=16> */
[----:B0-----:R-:W-:Y:S01]  /*ec60*/  FADD.FTZ R179, R159, R179 ;  /* 0x000000b39fb37221 */ /* 0x001fe20000010000 */
        /* <DEDUP_REMOVED lines=18> */
[----:B------:R-:W-:Y:S01]  /*ed90*/  FMUL.FTZ R151, R151, R164 ;  /* 0x000000a497977220 */ /* 0x000fe20000410000 */
[-C--:B------:R-:W-:Y:S01]  /*eda0*/  FMUL.FTZ R41, R41, R202.reuse ;  /* 0x000000ca29297220 */ /* 0x080fe20000410000 */
        /* <DEDUP_REMOVED lines=11> */
[----:B--2---:R-:W-:Y:S01]  /*ee60*/  FADD.FTZ R162, R204, R163 ;  /* 0x000000a3cca27221 */ /* 0x004fe20000010000 */
[-C--:B------:R-:W-:Y:S01]  /*ee70*/  FMUL.FTZ R61, R61, R202.reuse ;  /* 0x000000ca3d3d7220 */ /* 0x080fe20000410000 */
[-C--:B------:R-:W-:Y:S01]  /*ee80*/  FMUL.FTZ R64, R64, R202.reuse ;  /* 0x000000ca40407220 */ /* 0x080fe20000410000 */
[----:B------:R-:W-:Y:S01]  /*ee90*/  FMUL.FTZ R65, R65, R202 ;  /* 0x000000ca41417220 */ /* 0x000fe20000410000 */
[----:B------:R-:W-:Y:S01]  /*eea0*/  FADD.FTZ R162, R157, R162 ;  /* 0x000000a29da27221 */ /* 0x000fe20000010000 */
[----:B------:R-:W-:Y:S01]  /*eeb0*/  F2FP.BF16.F32.PACK_AB R157, R159, R158 ;  /* 0x0000009e9f9d723e */ /* 0x000fe200000010ff */
[----:B------:R-:W-:Y:S01]  /*eec0*/  FMUL.FTZ R68, R68, R202 ;  /* 0x000000ca44447220 */ /* 0x000fe20000410000 */
[----:B------:R-:W-:Y:S01]  /*eed0*/  MUFU.EX2 R169, R169 ;  /* 0x000000a900a97308 */ /* 0x000fe20000000800 */
[----:B------:R-:W-:Y:S01]  /*eee0*/  FADD.FTZ R162, R156, R162 ;  /* 0x000000a29ca27221 */ /* 0x000fe20000010000 */
[----:B------:R-:W-:Y:S01]  /*eef0*/  F2FP.BF16.F32.PACK_AB R156, R161, R156 ;  /* 0x0000009ca19c723e */ /* 0x000fe200000010ff */
[----:B------:R-:W-:Y:S01]  /*ef00*/  FMUL.FTZ R69, R69, R202 ;  /* 0x000000ca45457220 */ /* 0x000fe20000410000 */
[----:B-1----:R-:W-:Y:S01]  /*ef10*/  F2FP.BF16.F32.PACK_AB R158, R198, R160 ;  /* 0x000000a0c69e723e */ /* 0x002fe200000010ff */
[----:B------:R-:W-:Y:S01]  /*ef20*/  FADD.FTZ R162, R161, R162 ;  /* 0x000000a2a1a27221 */ /* 0x000fe20000010000 */
[----:B0-----:R-:W-:Y:S01]  /*ef30*/  F2FP.BF16.F32.PACK_AB R159, R203, R200 ;  /* 0x000000c8cb9f723e */ /* 0x001fe200000010ff */
        /* <DEDUP_REMOVED lines=46> */
[----:B------:R-:W-:Y:S01]  /*f220*/  FMUL.FTZ R149, R149, R202 ;  /* 0x000000ca95957220 */ /* 0x000fe20000410000 */
[----:B------:R0:W-:Y:S01]  /*f230*/  STSM.16.M88.4 [R195+0x36400], R152 ;  /* 0x03640098c3007844 */ /* 0x0001e20000000200 */
[----:B------:R-:W-:Y:S01]  /*f240*/  FADD.FTZ R179, R200, R179 ;  /* 0x000000b3c8b37221 */ /* 0x000fe20000010000 */
[----:B------:R-:W-:Y:S01]  /*f250*/  MUFU.EX2 R176, R176 ;  /* 0x000000b000b07308 */ /* 0x000fe20000000800 */
[----:B------:R-:W-:Y:S01]  /*f260*/  @!P1 VIADD R196, R196, 0x38860 ;  /* 0x00038860c4c49836 */ /* 0x000fe20000000000 */
[----:B------:R2:W-:Y:S01]  /*f270*/  STSM.16.M88.4 [R201], R156 ;  /* 0x0000009cc9007844 */ /* 0x0005e20000000200 */
[----:B------:R-:W-:Y:S01]  /*f280*/  FADD.FTZ R179, R203, R179 ;  /* 0x000000b3cbb37221 */ /* 0x000fe20000010000 */
[----:B------:R-:W-:-:S02]  /*f290*/  IMAD.MOV.U32 R199, RZ, RZ, R18 ;  /* 0x000000ffffc77224 */ /* 0x000fc400078e0012 */
[----:B------:R-:W-:Y:S01]  /*f2a0*/  @!P1 PRMT R196, RZ, 0x654, R196 ;  /* 0x00000654ffc49816 */ /* 0x000fe200000000c4 */
[----:B------:R-:W-:Y:S01]  /*f2b0*/  FADD.FTZ R179, R170, R179 ;  /* 0x000000b3aab37221 */ /* 0x000fe20000010000 */
[----:B------:R-:W3:Y:S01]  /*f2c0*/  MUFU.EX2 R177, R177 ;  /* 0x000000b100b17308 */ /* 0x000ee20000000800 */
[----:B-1----:R-:W-:Y:S01]  /*f2d0*/  F2FP.BF16.F32.PACK_AB R163, R175, R174 ;  /* 0x000000aeafa3723e */ /* 0x002fe200000010ff */
[----:B------:R-:W-:Y:S02]  /*f2e0*/  IMAD.MOV.U32 R200, RZ, RZ, R21 ;  /* 0x000000ffffc87224 */ /* 0x000fe400078e0015 */
[----:B------:R-:W-:-:S04]  /*f2f0*/  FADD.FTZ R179, R171, R179 ;  /* 0x000000b3abb37221 */ /* 0x000fc80000010000 */
[----:B------:R-:W-:Y:S01]  /*f300*/  FADD.FTZ R179, R174, R179 ;  /* 0x000000b3aeb37221 */ /* 0x000fe20000010000 */
[----:B------:R-:W-:Y:S03]  /*f310*/  MUFU.EX2 R180, R180 ;  /* 0x000000b400b47308 */ /* 0x000fe60000000800 */
[----:B------:R-:W-:-:S04]  /*f320*/  FADD.FTZ R179, R175, R179 ;  /* 0x000000b3afb37221 */ /* 0x000fc80000010000 */
[----:B------:R-:W-:Y:S01]  /*f330*/  FADD.FTZ R179, R15, R179 ;  /* 0x000000b30fb37221 */ /* 0x000fe20000010000 */
[----:B------:R-:W1:Y:S01]  /*f340*/  MUFU.EX2 R181, R181 ;  /* 0x000000b500b57308 */ /* 0x000e620000000800 */
[----:B---3--:R-:W-:-:S07]  /*f350*/  F2FP.BF16.F32.PACK_AB R164, R177, R176 ;  /* 0x000000b0b1a4723e */ /* 0x008fce00000010ff */
[----:B------:R-:W3:Y:S08]  /*f360*/  MUFU.EX2 R178, R178 ;  /* 0x000000b200b27308 */ /* 0x000ef00000000800 */
[----:B------:R-:W4:Y:S01]  /*f370*/  MUFU.EX2 R182, R182 ;  /* 0x000000b600b67308 */ /* 0x000f220000000800 */
[----:B-1----:R-:W-:-:S07]  /*f380*/  F2FP.BF16.F32.PACK_AB R166, R181, R180 ;  /* 0x000000b4b5a6723e */ /* 0x002fce00000010ff */
[----:B------:R1:W5:Y:S01]  /*f390*/  MUFU.EX2 R197, R183 ;  /* 0x000000b700c57308 */ /* 0x0003620000000800 */
[C---:B---3--:R-:W-:Y:S01]  /*f3a0*/  F2FP.BF16.F32.PACK_AB R165, R178.reuse, R15 ;  /* 0x0000000fb2a5723e */ /* 0x048fe200000010ff */
[----:B------:R-:W-:Y:S01]  /*f3b0*/  FADD.FTZ R179, R178, R179 ;  /* 0x000000b3b2b37221 */ /* 0x000fe20000010000 */
[----:B-1----:R-:W-:Y:S01]  /*f3c0*/  FADD.FTZ R183, R160, R162 ;  /* 0x000000a2a0b77221 */ /* 0x002fe20000010000 */
[----:B------:R-:W-:Y:S02]  /*f3d0*/  F2FP.BF16.F32.PACK_AB R160, R169, R168 ;  /* 0x000000a8a9a0723e */ /* 0x000fe400000010ff */
[----:B----4-:R-:W-:Y:S01]  /*f3e0*/  FADD.FTZ R179, R182, R179 ;  /* 0x000000b3b6b37221 */ /* 0x010fe20000010000 */
[----:B------:R-:W-:Y:S01]  /*f3f0*/  F2FP.BF16.F32.PACK_AB R162, R173, R172 ;  /* 0x000000acada2723e */ /* 0x000fe200000010ff */
[----:B------:R-:W-:Y:S01]  /*f400*/  FADD.FTZ R183, R198, R183 ;  /* 0x000000b7c6b77221 */ /* 0x000fe20000010000 */
[----:B------:R-:W-:Y:S01]  /*f410*/  IMAD.MOV.U32 R198, RZ, RZ, R12 ;  /* 0x000000ffffc67224 */ /* 0x000fe200078e000c */
[----:B-----5:R-:W-:-:S02]  /*f420*/  F2FP.BF16.F32.PACK_AB R167, R197, R182 ;  /* 0x000000b6c5a7723e */ /* 0x020fc400000010ff */
[----:B------:R2:W-:Y:S01]  /*f430*/  STSM.16.M88.4 [R209], R160 ;  /* 0x000000a0d1007844 */ /* 0x0005e20000000200 */
[----:B------:R-:W-:Y:S01]  /*f440*/  FADD.FTZ R183, R168, R183 ;  /* 0x000000b7a8b77221 */ /* 0x000fe20000010000 */
[----:B------:R-:W-:Y:S02]  /*f450*/  FADD.FTZ R197, R197, R179 ;  /* 0x000000b3c5c57221 */ /* 0x000fe40000010000 */
[----:B------:R2:W-:Y:S01]  /*f460*/  STSM.16.M88.4 [R208], R164 ;  /* 0x000000a4d0007844 */ /* 0x0005e20000000200 */
[----:B------:R-:W-:Y:S01]  /*f470*/  WARPGROUP.ARRIVE ;  /* 0x00000000000079c5 */ /* 0x000fe20000000000 */
[----:B------:R-:W-:-:S04]  /*f480*/  FADD.FTZ R183, R169, R183 ;  /* 0x000000b7a9b77221 */ /* 0x000fc80000010000 */
[----:B------:R-:W-:Y:S01]  /*f490*/  FADD.FTZ R183, R172, R183 ;  /* 0x000000b7acb77221 */ /* 0x000fe20000010000 */
[----:B------:R-:W-:Y:S03]  /*f4a0*/  HGMMA.64x256x16.F32.BF16 R24, R152, gdesc[UR4].tnspB, R24, gsb0 ;  /* 0x43e0000498187df0 */ /* 0x000fe60008001818 */
[----:B------:R-:W-:-:S04]  /*f4b0*/  FADD.FTZ R183, R173, R183 ;  /* 0x000000b7adb77221 */ /* 0x000fc80000010000 */
[----:B------:R-:W-:-:S04]  /*f4c0*/  FADD.FTZ R183, R176, R183 ;  /* 0x000000b7b0b77221 */ /* 0x000fc80000010000 */
[----:B------:R-:W-:-:S04]  /*f4d0*/  FADD.FTZ R183, R177, R183 ;  /* 0x000000b7b1b77221 */ /* 0x000fc80000010000 */
[----:B------:R-:W-:-:S04]  /*f4e0*/  FADD.FTZ R183, R180, R183 ;  /* 0x000000b7b4b77221 */ /* 0x000fc80000010000 */
[----:B------:R-:W-:Y:S01]  /*f4f0*/  FADD.FTZ R15, R181, R183 ;  /* 0x000000b7b50f7221 */ /* 0x000fe20000010000 */
[----:B------:R-:W-:Y:S02]  /*f500*/  WARPGROUP.DEPBAR.LE gsb0, 0x0 ;  /* 0x00008000000079c5 */ /* 0x000fe40000010000 */
[----:B0-----:R-:W-:Y:S01]  /*f510*/  VIADD R152, R20, 0x80 ;  /* 0x0000008014987836 */ /* 0x001fe20000000000 */
[----:B------:R-:W-:Y:S01]  /*f520*/  WARPGROUP.ARRIVE ;  /* 0x00000000000079c5 */ /* 0x000fe20000000000 */
[----:B------:R-:W-:-:S03]  /*f530*/  IMAD.MOV.U32 R153, RZ, RZ, 0x40000040 ;  /* 0x40000040ff997424 */ /* 0x000fc600078e00ff */
[----:B------:R-:W-:Y:S01]  /*f540*/  R2UR UR6, R152 ;  /* 0x00000000980672ca */ /* 0x000fe200000e0000 */
[----:B------:R-:W-:Y:S01]  /*f550*/  VIADD R152, R20, 0x100 ;  /* 0x0000010014987836 */ /* 0x000fe20000000000 */
[----:B------:R-:W-:Y:S01]  /*f560*/  R2UR UR7, R153 ;  /* 0x00000000990772ca */ /* 0x000fe200000e0000 */
[----:B------:R-:W-:-:S12]  /*f570*/  IMAD.MOV.U32 R153, RZ, RZ, 0x40000040 ;  /* 0x40000040ff997424 */ /* 0x000fd800078e00ff */
[----:B------:R-:W-:Y:S01]  /*f580*/  HGMMA.64x256x16.F32.BF16 R24, R156, gdesc[UR4].tnspB, R24, gsb0 ;  /* 0x43e000049c187df0 */ /* 0x000fe20008001818 */
[----:B------:R-:W-:Y:S01]  /*f590*/  R2UR UR6, R152 ;  /* 0x00000000980672ca */ /* 0x000fe200000e0000 */
[----:B------:R-:W-:Y:S01]  /*f5a0*/  VIADD R152, R20, 0x180 ;  /* 0x0000018014987836 */ /* 0x000fe20000000000 */
[----:B------:R-:W-:Y:S01]  /*f5b0*/  R2UR UR7, R153 ;  /* 0x00000000990772ca */ /* 0x000fe200000e0000 */
[----:B------:R-:W-:Y:S01]  /*f5c0*/  IMAD.MOV.U32 R153, RZ, RZ, 0x40000040 ;  /* 0x40000040ff997424 */ /* 0x000fe200078e00ff */
[----:B------:R-:W-:Y:S02]  /*f5d0*/  WARPGROUP.DEPBAR.LE gsb0, 0x0 ;  /* 0x00008000000079c5 */ /* 0x000fe40000010000 */
[----:B------:R-:W-:-:S15]  /*f5e0*/  WARPGROUP.ARRIVE ;  /* 0x00000000000079c5 */ /* 0x000fde0000000000 */
[----:B------:R-:W-:-:S06]  /*f5f0*/  NOP ;  /* 0x0000000000007918 */ /* 0x000fcc0000000000 */
[----:B------:R-:W-:Y:S01]  /*f600*/  HGMMA.64x256x16.F32.BF16 R24, R160, gdesc[UR4].tnspB, R24, gsb0 ;  /* 0x43e00004a0187df0 */ /* 0x000fe20008001818 */
[----:B------:R-:W-:Y:S02]  /*f610*/  R2UR UR6, R152 ;  /* 0x00000000980672ca */ /* 0x000fe400000e0000 */
[----:B------:R-:W-:Y:S01]  /*f620*/  R2UR UR7, R153 ;  /* 0x00000000990772ca */ /* 0x000fe200000e0000 */
        /* <DEDUP_REMOVED lines=15> */
.L_x_1419:
[----:B------:R-:W-:Y:S05]  /*f720*/  BSYNC B0 ;  /* 0x0000000000007941 */ /* 0x000fea0003800000 */
.L_x_1418:
[----:B------:R-:W0:Y:S01]  /*f730*/  SHFL.BFLY PT, R0, R15, 0x2, 0x1f ;  /* 0x0c401f000f007f89 */ /* 0x000e2200000e0000 */
[----:B------:R-:W-:Y:S02]  /*f740*/  IMAD.MOV.U32 R4, RZ, RZ, RZ ;  /* 0x000000ffff047224 */ /* 0x000fe400078e00ff */
[----:B-1----:R-:W-:Y:S01]  /*f750*/  IMAD.MOV.U32 R20, RZ, RZ, -0x800000 ;  /* 0xff800000ff147424 */ /* 0x002fe200078e00ff */
[----:B------:R-:W-:Y:S06]  /*f760*/  BAR.ARV 0x8, 0x100 ;  /* 0x0204000000007b1d */ /* 0x000fec0000002000 */
[----:B------:R-:W-:-:S02]  /*f770*/  VIADD R221, R221, 0x1 ;  /* 0x00000001dddd7836 */ /* 0x000fc40000000000 */
[----:B------:R-:W-:Y:S01]  /*f780*/  BAR.SYNC.DEFER_BLOCKING 0xf, 0x100 ;  /* 0x03c4000000007b1d */ /* 0x000fe20000010000 */
[----:B0-----:R-:W-:-:S05]  /*f790*/  FADD.FTZ R0, R0, R15 ;  /* 0x0000000f00007221 */ /* 0x001fca0000010000 */
[----:B------:R-:W0:Y:S02]  /*f7a0*/  SHFL.BFLY PT, R3, R0, 0x1, 0x1f ;  /* 0x0c201f0000037f89 */ /* 0x000e2400000e0000 */
[----:B0-----:R-:W-:-:S05]  /*f7b0*/  FADD.FTZ R3, R0, R3 ;  /* 0x0000000300037221 */ /* 0x001fca0000010000 */
[----:B------:R-:W-:-:S13]  /*f7c0*/  FSETP.NE.FTZ.AND P0, PT, R3, RZ, PT ;  /* 0x000000ff0300720b */ /* 0x000fda0003f15000 */
[----:B------:R-:W0:Y:S08]  /*f7d0*/  @P0 MUFU.LG2 R0, R3 ;  /* 0x0000000300000308 */ /* 0x000e300000000c00 */
[----:B------:R1:W3:Y:S01]  /*f7e0*/  @P0 MUFU.RCP R4, R3 ;  /* 0x0000000300040308 */ /* 0x0002e20000001000 */
[----:B0-----:R-:W-:Y:S01]  /*f7f0*/  @P0 FMUL.FTZ R0, R0, 0.69314718246459960938 ;  /* 0x3f31721800000820 */ /* 0x001fe20000410000 */
[----:B-1----:R-:W-:-:S04]  /*f800*/  @P0 FMUL.FTZ R3, R11, 0.69314718246459960938 ;  /* 0x3f3172180b030820 */ /* 0x002fc80000410000 */
[----:B------:R-:W-:Y:S02]  /*f810*/  @P0 FFMA.FTZ R20, R3, R12, R0 ;  /* 0x0000000c03140223 */ /* 0x000fe40000010000 */
[----:B------:R-:W0:Y:S01]  /*f820*/  SHFL.BFLY PT, R0, R197, 0x2, 0x1f ;  /* 0x0c401f00c5007f89 */ /* 0x000e2200000e0000 */
        /* <DEDUP_REMOVED lines=23> */
[----:B0-----:R-:W-:Y:S01]  /*f9a0*/  FADD.FTZ R0, R0, R197 ;  /* 0x000000c500007221 */ /* 0x001fe20000010000 */
[-C--:B------:R-:W-:Y:S01]  /*f9b0*/  FMUL.FTZ R69, R69, R4.reuse ;  /* 0x0000000445457220 */ /* 0x080fe20000410000 */
[-C--:B------:R-:W-:Y:S01]  /*f9c0*/  FMUL.FTZ R72, R72, R4.reuse ;  /* 0x0000000448487220 */ /* 0x080fe20000410000 */
[-C--:B------:R-:W-:Y:S01]  /*f9d0*/  FMUL.FTZ R73, R73, R4.reuse ;  /* 0x0000000449497220 */ /* 0x080fe20000410000 */
[-C--:B------:R-:W-:Y:S01]  /*f9e0*/  FMUL.FTZ R76, R76, R4.reuse ;  /* 0x000000044c4c7220 */ /* 0x080fe20000410000 */
[----:B------:R-:W0:Y:S01]  /*f9f0*/  SHFL.BFLY PT, R3, R0, 0x1, 0x1f ;  /* 0x0c201f0000037f89 */ /* 0x000e2200000e0000 */
        /* <DEDUP_REMOVED lines=23> */
[----:B0-----:R-:W-:Y:S01]  /*fb70*/  FADD.FTZ R3, R0, R3 ;  /* 0x0000000300037221 */ /* 0x001fe20000010000 */
        /* <DEDUP_REMOVED lines=15> */
[----:B------:R-:W-:-:S02]  /*fc70*/  FMUL.FTZ R149, R149, R4 ;  /* 0x0000000495957220 */ /* 0x000fc40000410000 */
[----:B------:R-:W0:Y:S01]  /*fc80*/  @P0 MUFU.RCP R0, R3 ;  /* 0x0000000300000308 */ /* 0x000e220000001000 */
[----:B------:R-:W-:-:S07]  /*fc90*/  @P0 FMUL.FTZ R11, R11, 0.69314718246459960938 ;  /* 0x3f3172180b0b0820 */ /* 0x000fce0000410000 */
[----:B------:R-:W1:Y:S01]  /*fca0*/  @P0 MUFU.LG2 R3, R3 ;  /* 0x0000000300030308 */ /* 0x000e620000000c00 */
[-C--:B0-----:R-:W-:Y:S01]  /*fcb0*/  FMUL.FTZ R26, R26, R0.reuse ;  /* 0x000000001a1a7220 */ /* 0x081fe20000410000 */
[-C--:B------:R-:W-:Y:S01]  /*fcc0*/  FMUL.FTZ R27, R27, R0.reuse ;  /* 0x000000001b1b7220 */ /* 0x080fe20000410000 */
[-C--:B------:R-:W-:Y:S01]  /*fcd0*/  FMUL.FTZ R30, R30, R0.reuse ;  /* 0x000000001e1e7220 */ /* 0x080fe20000410000 */
[-C--:B------:R-:W-:Y:S01]  /*fce0*/  FMUL.FTZ R31, R31, R0.reuse ;  /* 0x000000001f1f7220 */ /* 0x080fe20000410000 */
[-C--:B------:R-:W-:Y:S01]  /*fcf0*/  FMUL.FTZ R34, R34, R0.reuse ;  /* 0x0000000022227220 */ /* 0x080fe20000410000 */
[-C--:B------:R-:W-:Y:S01]  /*fd00*/  FMUL.FTZ R35, R35, R0.reuse ;  /* 0x0000000023237220 */ /* 0x080fe20000410000 */
[-C--:B------:R-:W-:Y:S01]  /*fd10*/  FMUL.FTZ R38, R38, R0.reuse ;  /* 0x0000000026267220 */ /* 0x080fe20000410000 */
[----:B------:R-:W-:Y:S01]  /*fd20*/  FMUL.FTZ R39, R39, R0 ;  /* 0x0000000027277220 */ /* 0x000fe20000410000 */
[----:B-1----:R-:W-:Y:S01]  /*fd30*/  @P0 FMUL.FTZ R5, R3, 0.69314718246459960938 ;  /* 0x3f31721803050820 */ /* 0x002fe20000410000 */
[----:B------:R-:W-:-:S02]  /*fd40*/  IMAD.MOV.U32 R3, RZ, RZ, -0x800000 ;  /* 0xff800000ff037424 */ /* 0x000fc400078e00ff */
        /* <DEDUP_REMOVED lines=64> */
[----:B0-----:R-:W-:Y:S01]  /*10150*/  SEL R0, RZ, 0x1, P1 ;  /* 0x00000001ff007807 */ /* 0x001fe20000800000 */
[----:B------:R-:W-:Y:S06]  /*10160*/  BAR.ARV 0xe, 0x100 ;  /* 0x0384000000007b1d */ /* 0x000fec0000002000 */
[----:B------:R-:W-:-:S02]  /*10170*/  PLOP3.LUT P0, PT, PT, PT, PT, 0x8, 0x0 ;  /* 0x000000000000781c */ /* 0x000fc40003f0e170 */
[----:B------:R-:W-:Y:S02]  /*10180*/  LOP3.LUT R23, R23, R0, RZ, 0x3c, !PT ;  /* 0x0000000017177212 */ /* 0x000fe400078e3cff */
[----:B------:R-:W-:-:S09]  /*10190*/  SEL R18, R18, RZ, P1 ;  /* 0x000000ff12127207 */ /* 0x000fd20000800000 */
.L_x_1371:
[----:B------:R-:W-:Y:S05]  /*101a0*/  BSYNC B7 ;  /* 0x0000000000077941 */ /* 0x000fea0003800000 */
.L_x_1367:
[----:B------:R-:W3:Y:S08]  /*101b0*/  S2UR UR5, SR_CgaCtaId ;  /* 0x00000000000579c3 */ /* 0x000ef00000008800 */
[----:B------:R-:W-:Y:S06]  /*101c0*/  BAR.SYNC.DEFER_BLOCKING 0x5, 0x180 ;  /* 0x0146000000007b1d */ /* 0x000fec0000010000 */
[----:B------:R-:W-:Y:S01]  /*101d0*/  UMOV UR4, 0x400 ;  /* 0x0000040000047882 */ /* 0x000fe20000000000 */
[----:B------:R-:W-:Y:S01]  /*101e0*/  BSSY B0, `(.L_x_1431) ;  /* 0x000049b000007945 */ /* 0x000fe20003800000 */
[----:B---3--:R-:W-:-:S06]  /*101f0*/  ULEA UR4, UR5, UR4, 0x18 ;  /* 0x0000000405047291 */ /* 0x008fcc000f8ec03f */
[----:B------:R-:W-:-:S05]  /*10200*/  IMAD.U32 R2, RZ, RZ, UR4 ;  /* 0x00000004ff027e24 */ /* 0x000fca000f8e00ff */
[----:B-----5:R3:W4:Y:S01]  /*10210*/  LDS.128 R152, [R2+0x388d0] ;  /* 0x0388d00002987984 */ /* 0x0207220000000c00 */
[----:B------:R-:W-:Y:S06]  /*10220*/  BAR.ARV 0x4, 0x180 ;  /* 0x0106000000007b1d */ /* 0x000fec0000002000 */
[----:B------:R-:W-:Y:S05]  /*10230*/  @P0 BRA `(.L_x_1432) ;  /* 0x0000003800900947 */ /* 0x000fea0003800000 */
[----:B-1----:R-:W2:Y:S01]  /*10240*/  LDL R4, [R1+0x88] ;  /* 0x0000880001047983 */ /* 0x002ea20000100800 */
[----:B------:R-:W-:Y:S01]  /*10250*/  F2FP.BF16.F32.PACK_AB R6, R29, R28 ;  /* 0x0000001c1d06723e */ /* 0x000fe200000010ff */
[----:B------:R-:W-:Y:S01]  /*10260*/  ULDC.64 UR6, c[0x0][0xd00] ;  /* 0x0003400000067ab9 */ /* 0x000fe20000000a00 */
[----:B------:R-:W-:Y:S01]  /*10270*/  F2FP.BF16.F32.PACK_AB R7, R31, R30 ;  /* 0x0000001e1f07723e */ /* 0x000fe200000010ff */
[----:B------:R-:W1:Y:S01]  /*10280*/  S2R R0, SR_SWINHI ;  /* 0x0000000000007919 */ /* 0x000e620000002f00 */
[----:B------:R-:W-:Y:S01]  /*10290*/  F2FP.BF16.F32.PACK_AB R8, R33, R32 ;  /* 0x000000202108723e */ /* 0x000fe200000010ff */
[----:B------:R-:W-:Y:S01]  /*102a0*/  ULDC.64 UR4, c[0x0][0xd08] ;  /* 0x0003420000047ab9 */ /* 0x000fe20000000a00 */
[----:B------:R-:W-:Y:S02]  /*102b0*/  F2FP.BF16.F32.PACK_AB R9, R35, R34 ;  /* 0x000000222309723e */ /* 0x000fe400000010ff */
[----:B------:R-:W-:Y:S02]  /*102c0*/  F2FP.BF16.F32.PACK_AB R10, R37, R36 ;  /* 0x00000024250a723e */ /* 0x000fe400000010ff */
[----:B------:R-:W-:-:S02]  /*102d0*/  F2FP.BF16.F32.PACK_AB R11, R39, R38 ;  /* 0x00000026270b723e */ /* 0x000fc400000010ff */
[----:B------:R-:W-:Y:S02]  /*102e0*/  MOV R12, R2 ;  /* 0x00000002000c7202 */ /* 0x000fe40000000f00 */
[----:B-1----:R-:W-:Y:S01]  /*102f0*/  MOV R13, R0 ;  /* 0x00000000000d7202 */ /* 0x002fe20000000f00 */
[----:B------:R-:W-:Y:S02]  /*10300*/  BAR.SYNC.DEFER_BLOCKING 0x1, 0x100 ;  /* 0x0044000000007b1d */ /* 0x000fe40000010000 */
[----:B--2---:R-:W-:-:S04]  /*10310*/  IMAD.WIDE R14, R4, 0x2, R12 ;  /* 0x00000002040e7825 */ /* 0x004fc800078e020c */
[----:B0-----:R-:W-:Y:S01]  /*10320*/  IMAD.MOV.U32 R5, RZ, RZ, R15 ;  /* 0x000000ffff057224 */ /* 0x001fe200078e000f */
        /* <DEDUP_REMOVED lines=176> */
[----:B------:R-:W-:Y:S01]  /*10e30*/  @P0 IADD3 R214, P2, R214, UR4, RZ ;  /* 0x00000004d6d60c10 */ /* 0x000fe2000ff5e0ff */
[----:B------:R-:W-:Y:S02]  /*10e40*/  ULDC UR4, c[0x0][0xb88] ;  /* 0x0002e20000047ab9 */ /* 0x000fe40000000800 */
[----:B------:R-:W-:Y:S01]  /*10e50*/  IMAD.U32 R4, RZ, RZ, UR4 ;  /* 0x00000004ff047e24 */ /* 0x000fe2000f8e00ff */
[----:B------:R-:W-:Y:S01]  /*10e60*/  @P0 IADD3.X R215, R215, UR5, RZ, P2, !PT ;  /* 0x00000005d7d70c10 */ /* 0x000fe200097fe4ff */
[----:B------:R0:W5:Y:S04]  /*10e70*/  @P1 LDG.E R0, desc[UR40][R6.64] ;  /* 0x0000002806001981 */ /* 0x000168000c1e1900 */
[----:B------:R0:W5:Y:S01]  /*10e80*/  @P0 LDG.E R4, desc[UR40][R214.64] ;  /* 0x00000028d6040981 */ /* 0x000162000c1e1900 */
[----:B------:R-:W-:Y:S05]  /*10e90*/  @P0 BRA `(.L_x_1433) ;  /* 0x0000000000100947 */ /* 0x000fea0003800000 */
[----:B------:R-:W-:Y:S05]  /*10ea0*/  @!P1 BRA `(.L_x_1433) ;  /* 0x00000000000c9947 */ /* 0x000fea0003800000 */
[----:B-----5:R-:W2:Y:S04]  /*10eb0*/  LDG.E R4, desc[UR40][R6.64] ;  /* 0x0000002806047981 */ /* 0x020ea8000c1e1900 */
[----:B0-----:R-:W2:Y:S02]  /*10ec0*/  LDG.E R6, desc[UR40][R6.64+0x4] ;  /* 0x0000042806067981 */ /* 0x001ea4000c1e1900 */
[----:B--2---:R-:W-:-:S07]  /*10ed0*/  IMAD.IADD R4, R6, 0x1, -R4 ;  /* 0x0000000106047824 */ /* 0x004fce00078e0a04 */
.L_x_1433:
[----:B------:R-:W2:Y:S01]  /*10ee0*/  LDL R5, [R1+0x44] ;  /* 0x0000440001057983 */ /* 0x000ea20000100800 */
[----:B------:R-:W-:Y:S01]  /*10ef0*/  ISETP.NE.AND P1, PT, R212, RZ, PT ;  /* 0x000000ffd400720c */ /* 0x000fe20003f25270 */
[----:B------:R-:W-:-:S03]  /*10f00*/  ULDC UR4, c[0x0][0xbd4] ;  /* 0x0002f50000047ab9 */ /* 0x000fc60000000800 */
[----:B------:R-:W-:Y:S01]  /*10f10*/  SEL R212, R212, UR4, P1 ;  /* 0x00000004d4d47c07 */ /* 0x000fe20008800000 */
[----:B--2---:R-:W1:Y:S02]  /*10f20*/  SHFL.IDX PT, R5, R5, RZ, 0x1f ;  /* 0x00001fff05057589 */ /* 0x004e6400000e0000 */
[----:B-1----:R-:W-:Y:S02]  /*10f30*/  ISETP.NE.AND P0, PT, R5, RZ, PT ;  /* 0x000000ff0500720c */ /* 0x002fe40003f05270 */
[----:B-----5:R-:W-:-:S11]  /*10f40*/  SHF.R.S32.HI R5, RZ, 0x1f, R0 ;  /* 0x0000001fff057819 */ /* 0x020fd60000011400 */
[----:B------:R-:W-:Y:S05]  /*10f50*/  @P0 BRA `(.L_x_1434) ;  /* 0x0000000400000947 */ /* 0x000fea0003800000 */
[----:B0-----:R-:W2:Y:S01]  /*10f60*/  LDL.LU R11, [R1+0x40] ;  /* 0x00004000010b7983 */ /* 0x001ea20000300800 */
[----:B------:R-:W-:Y:S01]  /*10f70*/  IMAD.MOV.U32 R10, RZ, RZ, 0xab8 ;  /* 0x00000ab8ff0a7424 */ /* 0x000fe200078e00ff */
[----:B------:R-:W-:Y:S01]  /*10f80*/  ISETP.GT.AND P1, PT, R212, 0x1, PT ;  /* 0x00000001d400780c */ /* 0x000fe20003f24270 */
[----:B------:R-:W0:Y:S01]  /*10f90*/  LDC R156, c[0x0][0xce8] ;  /* 0x00033a00ff9c7b82 */ /* 0x000e220000000800 */
[----:B------:R-:W5:Y:S01]  /*10fa0*/  LDL R21, [R1+0x7c] ;  /* 0x00007c0001157983 */ /* 0x000f620000100800 */
[----:B------:R-:W-:Y:S02]  /*10fb0*/  ISETP.NE.U32.AND P0, PT, RZ, UR6, PT ;  /* 0x00000006ff007c0c */ /* 0x000fe4000bf05070 */
[----:B------:R-:W-:Y:S01]  /*10fc0*/  SEL R10, R10, 0xa78, P1 ;  /* 0x00000a780a0a7807 */ /* 0x000fe20000800000 */
[----:B------:R-:W3:Y:S01]  /*10fd0*/  LDL R158, [R1+0x84] ;  /* 0x00008400019e7983 */ /* 0x000ee20000100800 */
[----:B------:R-:W-:Y:S02]  /*10fe0*/  ISETP.NE.AND.EX P0, PT, RZ, UR7, PT, P0 ;  /* 0x00000007ff007c0c */ /* 0x000fe4000bf05300 */
[----:B------:R-:W1:Y:S01]  /*10ff0*/  LDC.64 R8, c[0x0][R10+0x220] ;  /* 0x000088000a087b82 */ /* 0x000e620000000a00 */
[----:B------:R-:W3:Y:S01]  /*11000*/  LDL R157, [R1+0x48] ;  /* 0x00004800019d7983 */ /* 0x000ee20000100800 */
[----:B------:R-:W-:-:S06]  /*11010*/  SEL R14, R211, RZ, !P0 ;  /* 0x000000ffd30e7207 */ /* 0x000fcc0004000000 */
[----:B------:R-:W0:Y:S01]  /*11020*/  LDC.64 R6, c[0x0][R10+0x218] ;  /* 0x000086000a067b82 */ /* 0x000e220000000a00 */
[----:B-1----:R-:W-:Y:S01]  /*11030*/  IMAD R9, R9, R14, RZ ;  /* 0x0000000e09097224 */ /* 0x002fe200078e02ff */
[----:B----4-:R-:W-:Y:S02]  /*11040*/  SEL R152, R222, RZ, P1 ;  /* 0x000000ffde987207 */ /* 0x010fe40000800000 */
[----:B--2---:R-:W-:Y:S02]  /*11050*/  SEL R11, R11, RZ, !P0 ;  /* 0x000000ff0b0b7207 */ /* 0x004fe40004000000 */
[----:B0-----:R-:W-:-:S03]  /*11060*/  ISETP.NE.AND P0, PT, R156, 0x1, PT ;  /* 0x000000019c00780c */ /* 0x001fc60003f05270 */
[C---:B------:R-:W-:Y:S02]  /*11070*/  IMAD R11, R8.reuse, R11, R9 ;  /* 0x0000000b080b7224 */ /* 0x040fe400078e0209 */
[----:B------:R-:W-:-:S04]  /*11080*/  IMAD.WIDE.U32 R8, R8, R14, RZ ;  /* 0x0000000e08087225 */ /* 0x000fc800078e00ff */
[-C--:B------:R-:W-:Y:S02]  /*11090*/  IMAD R14, R7, R210.reuse, RZ ;  /* 0x000000d2070e7224 */ /* 0x080fe400078e02ff */
[----:B------:R-:W-:-:S04]  /*110a0*/  IMAD.WIDE.U32 R6, R6, R210, RZ ;  /* 0x000000d206067225 */ /* 0x000fc800078e00ff */
[----:B------:R-:W-:Y:S02]  /*110b0*/  IMAD.IADD R14, R7, 0x1, R14 ;  /* 0x00000001070e7824 */ /* 0x000fe400078e020e */
[----:B------:R-:W0:Y:S01]  /*110c0*/  @P0 LDC R7, c[0x0][0xcec] ;  /* 0x00033b00ff070b82 */ /* 0x000e220000000800 */
[----:B------:R-:W-:-:S07]  /*110d0*/  IADD3 R15, P2, P3, R8, R6, R0 ;  /* 0x00000006080f7210 */ /* 0x000fce0007b5e000 */
[----:B------:R-:W1:Y:S01]  /*110e0*/  @P0 LDC R6, c[0x0][0xcf0] ;  /* 0x00033c00ff060b82 */ /* 0x000e620000000800 */
[----:B-----5:R-:W-:Y:S02]  /*110f0*/  IMAD R21, R213, 0x40, R21 ;  /* 0x00000040d5157824 */ /* 0x020fe400078e0215 */
        /* <DEDUP_REMOVED lines=25> */
[----:B---3--:R-:W-:-:S03]  /*11290*/  IMAD.MOV R6, RZ, RZ, -R158 ;  /* 0x000000ffff067224 */ /* 0x008fc600078e0a9e */
        /* <DEDUP_REMOVED lines=12> */
.L_x_1434:
[----:B------:R-:W-:Y:S02]  /*11360*/  ISETP.GT.AND P1, PT, R212, 0x1, PT ;  /* 0x00000001d400780c */ /* 0x000fe40003f24270 */
[----:B------:R-:W-:-:S04]  /*11370*/  ISETP.NE.U32.AND P0, PT, RZ, UR6, PT ;  /* 0x00000006ff007c0c */ /* 0x000fc8000bf05070 */
[----:B------:R-:W-:-:S04]  /*11380*/  ISETP.NE.AND.EX P0, PT, RZ, UR7, PT, P0 ;  /* 0x00000007ff007c0c */ /* 0x000fc8000bf05300 */
[----:B------:R-:W-:-:S03]  /*11390*/  SEL R211, R211, RZ, !P0 ;  /* 0x000000ffd3d37207 */ /* 0x000fc60004000000 */
[----:B------:R-:W-:Y:S06]  /*113a0*/  @P1 BRA `(.L_x_1435) ;  /* 0x0000001000381947 */ /* 0x000fec0003800000 */
[----:B------:R-:W2:Y:S01]  /*113b0*/  S2R R21, SR_TID.X ;  /* 0x0000000000157919 */ /* 0x000ea20000002100 */
[----:B------:R-:W3:Y:S01]  /*113c0*/  LDC R83, c[0x0][0xce8] ;  /* 0x00033a00ff537b82 */ /* 0x000ee20000000800 */
[----:B------:R-:W-:Y:S01]  /*113d0*/  ULDC.64 UR4, c[0x0][0xba0] ;  /* 0x0002e80000047ab9 */ /* 0x000fe20000000a00 */
[----:B--2---:R-:W-:-:S05]  /*113e0*/  VIADD R21, R21, 0xffffff80 ;  /* 0xffffff8015157836 */ /* 0x004fca0000000000 */
[----:B------:R-:W-:-:S04]  /*113f0*/  SHF.R.S32.HI R80, RZ, 0x1f, R21 ;  /* 0x0000001fff507819 */ /* 0x000fc80000011415 */
[----:B------:R-:W-:-:S04]  /*11400*/  LEA.HI R80, R80, R21, RZ, 0x3 ;  /* 0x0000001550507211 */ /* 0x000fc800078f18ff */
[----:B-1----:R-:W-:-:S05]  /*11410*/  SHF.R.S32.HI R20, RZ, 0x3, R80 ;  /* 0x00000003ff147819 */ /* 0x002fca0000011450 */
        /* <DEDUP_REMOVED lines=12> */
[----:B------:R-:W-:Y:S01]  /*114e0*/  LOP3.LUT R48, R49, 0x380, RZ, 0xc0, !PT ;  /* 0x0000038031307812 */ /* 0x000fe200078ec0ff */
[----:B------:R-:W-:Y:S01]  /*114f0*/  IMAD R5, R5, UR4, RZ ;  /* 0x0000000405057c24 */ /* 0x000fe2000f8e02ff */
[----:B------:R-:W-:Y:S01]  /*11500*/  IADD3 R41, P1, R6, 0x6000, RZ ;  /* 0x0000600006297810 */ /* 0x000fe20007f3e0ff */
[----:B------:R-:W5:Y:S01]  /*11510*/  LD.E.128 R12, desc[UR40][R12.64] ;  /* 0x000000280c0c7980 */ /* 0x000f62000c101d00 */
[----:B------:R-:W-:-:S02]  /*11520*/  SHF.R.U64 R48, R48, 0x3, RZ ;  /* 0x0000000330307819 */ /* 0x000fc400000012ff */
[----:B------:R-:W-:Y:S02]  /*11530*/  IADD3 R45, P2, R6, 0x7000, RZ ;  /* 0x00007000062d7810 */ /* 0x000fe40007f5e0ff */
[----:B------:R-:W-:Y:S01]  /*11540*/  LOP3.LUT R48, R48, R49, RZ, 0x3c, !PT ;  /* 0x0000003130307212 */ /* 0x000fe200078e3cff */
[--C-:B------:R-:W-:Y:S01]  /*11550*/  IMAD.X R49, RZ, RZ, R7.reuse, P3 ;  /* 0x000000ffff317224 */ /* 0x100fe200018e0607 */
[----:B------:R-:W-:Y:S02]  /*11560*/  IADD3 R10, P3, R6, 0xf000, RZ ;  /* 0x0000f000060a7810 */ /* 0x000fe40007f7e0ff */
[----:B------:R-:W-:Y:S02]  /*11570*/  LOP3.LUT R24, R25, 0x380, RZ, 0xc0, !PT ;  /* 0x0000038019187812 */ /* 0x000fe400078ec0ff */
[----:B------:R-:W-:Y:S01]  /*11580*/  LOP3.LUT R28, R29, 0x380, RZ, 0xc0, !PT ;  /* 0x000003801d1c7812 */ /* 0x000fe200078ec0ff */
[----:B------:R-:W-:Y:S01]  /*11590*/  IMAD.X R77, RZ, RZ, R7, P3 ;  /* 0x000000ffff4d7224 */ /* 0x000fe200018e0607 */
[----:B------:R-:W-:-:S02]  /*115a0*/  LOP3.LUT R32, R33, 0x380, RZ, 0xc0, !PT ;  /* 0x0000038021207812 */ /* 0x000fc400078ec0ff */
[----:B------:R-:W-:Y:S02]  /*115b0*/  LOP3.LUT R36, R37, 0x380, RZ, 0xc0, !PT ;  /* 0x0000038025247812 */ /* 0x000fe400078ec0ff */
[----:B------:R-:W-:Y:S01]  /*115c0*/  LOP3.LUT R9, R6, 0x380, RZ, 0xc0, !PT ;  /* 0x0000038006097812 */ /* 0x000fe200078ec0ff */
[----:B------:R-:W-:Y:S01]  /*115d0*/  IMAD R5, R0, UR5, R5 ;  /* 0x0000000500057c24 */ /* 0x000fe2000f8e0205 */
[----:B------:R-:W-:Y:S01]  /*115e0*/  LOP3.LUT R40, R41, 0x380, RZ, 0xc0, !PT ;  /* 0x0000038029287812 */ /* 0x000fe200078ec0ff */
[----:B------:R-:W5:Y:S01]  /*115f0*/  LD.E.128 R48, desc[UR40][R48.64] ;  /* 0x0000002830307980 */ /* 0x000f62000c101d00 */
[----:B------:R-:W-:Y:S02]  /*11600*/  LOP3.LUT R44, R45, 0x380, RZ, 0xc0, !PT ;  /* 0x000003802d2c7812 */ /* 0x000fe400078ec0ff */
[----:B------:R-:W-:Y:S02]  /*11610*/  LOP3.LUT R3, R10, 0x380, RZ, 0xc0, !PT ;  /* 0x000003800a037812 */ /* 0x000fe400078ec0ff */
[----:B------:R-:W-:-:S02]  /*11620*/  SHF.R.U64 R24, R24, 0x3, RZ ;  /* 0x0000000318187819 */ /* 0x000fc400000012ff */
[----:B------:R-:W-:Y:S02]  /*11630*/  SHF.R.U64 R28, R28, 0x3, RZ ;  /* 0x000000031c1c7819 */ /* 0x000fe400000012ff */
[----:B------:R-:W-:Y:S02]  /*11640*/  SHF.R.U64 R32, R32, 0x3, RZ ;  /* 0x0000000320207819 */ /* 0x000fe400000012ff */
[----:B------:R-:W-:Y:S02]  /*11650*/  SHF.R.U64 R36, R36, 0x3, RZ ;  /* 0x0000000324247819 */ /* 0x000fe400000012ff */
[----:B------:R-:W-:Y:S02]  /*11660*/  SHF.R.U64 R40, R40, 0x3, RZ ;  /* 0x0000000328287819 */ /* 0x000fe400000012ff */
[----:B------:R-:W-:Y:S02]  /*11670*/  SHF.R.U64 R44, R44, 0x3, RZ ;  /* 0x000000032c2c7819 */ /* 0x000fe400000012ff */
[----:B------:R-:W-:-:S02]  /*11680*/  SHF.R.U64 R3, R3, 0x3, RZ ;  /* 0x0000000303037819 */ /* 0x000fc400000012ff */
        /* <DEDUP_REMOVED lines=13> */
[----:B------:R-:W5:Y:S01]  /*11760*/  LD.E.128 R24, desc[UR40][R24.64] ;  /* 0x0000002818187980 */ /* 0x000f62000c101d00 */
[----:B------:R-:W-:-:S02]  /*11770*/  IADD3 R57, P5, R6, 0xa000, RZ ;  /* 0x0000a00006397810 */ /* 0x000fc40007fbe0ff */
[C---:B------:R-:W-:Y:S01]  /*11780*/  IADD3 R61, P6, R6.reuse, 0xb000, RZ ;  /* 0x0000b000063d7810 */ /* 0x040fe20007fde0ff */
[----:B------:R-:W5:Y:S01]  /*11790*/  LD.E.128 R28, desc[UR40][R28.64] ;  /* 0x000000281c1c7980 */ /* 0x000f62000c101d00 */
[C---:B------:R-:W-:Y:S02]  /*117a0*/  IADD3 R65, P0, R6.reuse, 0xc000, RZ ;  /* 0x0000c00006417810 */ /* 0x040fe40007f1e0ff */
[C---:B------:R-:W-:Y:S01]  /*117b0*/  IADD3 R69, P1, R6.reuse, 0xd000, RZ ;  /* 0x0000d00006457810 */ /* 0x040fe20007f3e0ff */
[----:B------:R-:W5:Y:S01]  /*117c0*/  LD.E.128 R32, desc[UR40][R32.64] ;  /* 0x0000002820207980 */ /* 0x000f62000c101d00 */
[----:B------:R-:W-:Y:S02]  /*117d0*/  IADD3 R73, P2, R6, 0xe000, RZ ;  /* 0x0000e00006497810 */ /* 0x000fe40007f5e0ff */
[----:B------:R-:W-:Y:S01]  /*117e0*/  LOP3.LUT R76, R3, R10, RZ, 0x3c, !PT ;  /* 0x0000000a034c7212 */ /* 0x000fe200078e3cff */
[----:B------:R-:W5:Y:S01]  /*117f0*/  LD.E.128 R36, desc[UR40][R36.64] ;  /* 0x0000002824247980 */ /* 0x000f62000c101d00 */
[----:B---3--:R-:W-:Y:S01]  /*11800*/  ISETP.NE.AND P3, PT, R83, 0x1, PT ;  /* 0x000000015300780c */ /* 0x008fe20003f65270 */
[----:B------:R-:W0:Y:S01]  /*11810*/  LDC R3, c[0x0][0xbc8] ;  /* 0x0002f200ff037b82 */ /* 0x000e220000000800 */
[----:B------:R-:W-:Y:S01]  /*11820*/  LOP3.LUT R52, R53, 0x380, RZ, 0xc0, !PT ;  /* 0x0000038035347812 */ /* 0x000fe200078ec0ff */
[----:B------:R-:W5:Y:S01]  /*11830*/  LD.E.128 R40, desc[UR40][R40.64] ;  /* 0x0000002828287980 */ /* 0x000f62000c101d00 */
[----:B------:R-:W-:-:S02]  /*11840*/  LOP3.LUT R56, R57, 0x380, RZ, 0xc0, !PT ;  /* 0x0000038039387812 */ /* 0x000fc400078ec0ff */
[----:B------:R-:W-:Y:S01]  /*11850*/  LOP3.LUT R60, R61, 0x380, RZ, 0xc0, !PT ;  /* 0x000003803d3c7812 */ /* 0x000fe200078ec0ff */
[----:B------:R-:W5:Y:S01]  /*11860*/  LD.E.128 R44, desc[UR40][R44.64] ;  /* 0x000000282c2c7980 */ /* 0x000f62000c101d00 */
[----:B------:R-:W-:Y:S02]  /*11870*/  LOP3.LUT R64, R65, 0x380, RZ, 0xc0, !PT ;  /* 0x0000038041407812 */ /* 0x000fe400078ec0ff */
[----:B------:R-:W-:Y:S01]  /*11880*/  LOP3.LUT R68, R69, 0x380, RZ, 0xc0, !PT ;  /* 0x0000038045447812 */ /* 0x000fe200078ec0ff */
[----:B------:R-:W5:Y:S01]  /*11890*/  LD.E.128 R76, desc[UR40][R76.64] ;  /* 0x000000284c4c7980 */ /* 0x000f62000c101d00 */
[----:B------:R-:W-:Y:S01]  /*118a0*/  LOP3.LUT R72, R73, 0x380, RZ, 0xc0, !PT ;  /* 0x0000038049487812 */ /* 0x000fe200078ec0ff */
[----:B------:R-:W1:Y:S01]  /*118b0*/  @P3 LDC R85, c[0x0][0xcec] ;  /* 0x00033b00ff553b82 */ /* 0x000e620000000800 */
[----:B------:R-:W-:Y:S02]  /*118c0*/  SHF.R.U64 R52, R52, 0x3, RZ ;  /* 0x0000000334347819 */ /* 0x000fe400000012ff */
[----:B------:R-:W-:-:S02]  /*118d0*/  SHF.R.U64 R56, R56, 0x3, RZ ;  /* 0x0000000338387819 */ /* 0x000fc400000012ff */
[----:B------:R-:W-:Y:S02]  /*118e0*/  SHF.R.U64 R60, R60, 0x3, RZ ;  /* 0x000000033c3c7819 */ /* 0x000fe400000012ff */
[----:B------:R-:W-:Y:S01]  /*118f0*/  SHF.R.U64 R64, R64, 0x3, RZ ;  /* 0x0000000340407819 */ /* 0x000fe200000012ff */
[----:B------:R-:W2:Y:S01]  /*11900*/  @P3 LDC R87, c[0x0][0xcf0] ;  /* 0x00033c00ff573b82 */ /* 0x000ea20000000800 */
[----:B------:R-:W-:Y:S02]  /*11910*/  SHF.R.U64 R68, R68, 0x3, RZ ;  /* 0x0000000344447819 */ /* 0x000fe400000012ff */
[----:B------:R-:W-:Y:S02]  /*11920*/  SHF.R.U64 R72, R72, 0x3, RZ ;  /* 0x0000000348487819 */ /* 0x000fe400000012ff */
        /* <DEDUP_REMOVED lines=15> */
[----:B------:R-:W-:Y:S01]  /*11a20*/  LOP3.LUT R80, R80, 0xfffffff8, RZ, 0xc0, !PT ;  /* 0xfffffff850507812 */ /* 0x000fe200078ec0ff */
[----:B------:R-:W-:Y:S01]  /*11a30*/  IMAD.WIDE.U32 R6, R0, UR4, RZ ;  /* 0x0000000400067c25 */ /* 0x000fe2000f8e00ff */
[----:B------:R-:W-:Y:S01]  /*11a40*/  ULDC.64 UR4, c[0x0][0xbe8] ;  /* 0x0002fa0000047ab9 */ /* 0x000fe20000000a00 */
[-C--:B0-----:R-:W-:Y:S01]  /*11a50*/  ISETP.GE.AND P1, PT, R220, R3.reuse, PT ;  /* 0x00000003dc00720c */ /* 0x081fe20003f26270 */
[----:B------:R-:W5:Y:S01]  /*11a60*/  LD.E.128 R52, desc[UR40][R52.64] ;  /* 0x0000002834347980 */ /* 0x000f62000c101d00 */
[----:B------:R-:W-:Y:S01]  /*11a70*/  IMAD.IADD R7, R7, 0x1, R5 ;  /* 0x0000000107077824 */ /* 0x000fe200078e0205 */
[----:B------:R-:W-:Y:S01]  /*11a80*/  SHF.R.S32.HI R5, RZ, 0x1f, R211 ;  /* 0x0000001fff057819 */ /* 0x000fe200000114d3 */
[----:B------:R-:W-:Y:S01]  /*11a90*/  IMAD.IADD R21, R21, 0x1, -R80 ;  /* 0x0000000115157824 */ /* 0x000fe200078e0a50 */
[-C--:B------:R-:W-:Y:S01]  /*11aa0*/  ISETP.GE.AND P0, PT, R219, R3.reuse, PT ;  /* 0x00000003db00720c */ /* 0x080fe20003f06270 */
[----:B------:R-:W-:Y:S01]  /*11ab0*/  IMAD.WIDE.U32 R6, R210, UR4, R6 ;  /* 0x00000004d2067c25 */ /* 0x000fe2000f8e0006 */
[----:B------:R-:W-:Y:S01]  /*11ac0*/  ISETP.GE.AND P2, PT, R188, R3, PT ;  /* 0x00000003bc00720c */ /* 0x000fe20003f46270 */
[----:B------:R-:W5:Y:S02]  /*11ad0*/  LD.E.128 R8, desc[UR40][R8.64] ;  /* 0x0000002808087980 */ /* 0x000f64000c101d00 */
[----:B------:R-:W-:Y:S01]  /*11ae0*/  IMAD R7, R210, UR5, R7 ;  /* 0x00000005d2077c24 */ /* 0x000fe2000f8e0207 */
[----:B------:R-:W-:Y:S01]  /*11af0*/  ULDC.64 UR4, c[0x0][0xbf0] ;  /* 0x0002fc0000047ab9 */ /* 0x000fe20000000a00 */
[--C-:B------:R-:W-:Y:S01]  /*11b00*/  IMAD R80, R21, 0x20, R20.reuse ;  /* 0x0000002015507824 */ /* 0x100fe200078e0214 */
[----:B------:R-:W5:Y:S01]  /*11b10*/  LD.E.128 R56, desc[UR40][R56.64] ;  /* 0x0000002838387980 */ /* 0x000f62000c101d00 */
[----:B------:R-:W-:-:S02]  /*11b20*/  IMAD R0, R213, 0x40, R20 ;  /* 0x00000040d5007824 */ /* 0x000fc400078e0214 */
[----:B------:R-:W-:Y:S01]  /*11b30*/  IMAD R20, R5, UR4, RZ ;  /* 0x0000000405147c24 */ /* 0x000fe2000f8e02ff */
[----:B------:R-:W-:Y:S01]  /*11b40*/  SEL R5, RZ, 0xffffffff, P1 ;  /* 0xffffffffff057807 */ /* 0x000fe20000800000 */
[----:B------:R-:W-:Y:S01]  /*11b50*/  IMAD R82, R213, 0x40, R80 ;  /* 0x00000040d5527824 */ /* 0x000fe200078e0250 */
[----:B------:R-:W-:Y:S01]  /*11b60*/  SEL R80, RZ, 0xffffffff, P0 ;  /* 0xffffffffff507807 */ /* 0x000fe20000000000 */
[----:B------:R-:W-:Y:S01]  /*11b70*/  IMAD R81, R211, UR5, R20 ;  /* 0x00000005d3517c24 */ /* 0x000fe2000f8e0214 */
[----:B------:R-:W-:Y:S01]  /*11b80*/  SEL R21, RZ, 0x1, P2 ;  /* 0x00000001ff157807 */ /* 0x000fe20001000000 */
[----:B------:R-:W-:Y:S01]  /*11b90*/  IMAD.SHL.U32 R84, R5, 0x2, RZ ;  /* 0x0000000205547824 */ /* 0x000fe200078e00ff */
[----:B------:R-:W5:Y:S01]  /*11ba0*/  LD.E.128 R60, desc[UR40][R60.64] ;  /* 0x000000283c3c7980 */ /* 0x000f62000c101d00 */
[----:B-1----:R-:W-:Y:S01]  /*11bb0*/  @P3 IMAD.HI.U32 R20, R82, R85, RZ ;  /* 0x0000005552143227 */ /* 0x002fe200078e00ff */
[----:B------:R-:W-:Y:S02]  /*11bc0*/  ISETP.GE.AND P0, PT, R218, R3, PT ;  /* 0x00000003da00720c */ /* 0x000fe40003f06270 */
[----:B------:R-:W-:Y:S01]  /*11bd0*/  LOP3.LUT R21, R84, 0x2, R21, 0xe2, !PT ;  /* 0x0000000254157812 */ /* 0x000fe200078ee215 */
[----:B------:R-:W-:Y:S01]  /*11be0*/  IMAD.SHL.U32 R80, R80, 0x4, RZ ;  /* 0x0000000450507824 */ /* 0x000fe200078e00ff */
[----:B------:R-:W5:Y:S01]  /*11bf0*/  LD.E.128 R64, desc[UR40][R64.64] ;  /* 0x0000002840407980 */ /* 0x000f62000c101d00 */
[----:B------:R-:W-:Y:S01]  /*11c00*/  IMAD.MOV.U32 R5, RZ, RZ, R82 ;  /* 0x000000ffff057224 */ /* 0x000fe200078e0052 */
[----:B--2---:R-:W-:Y:S01]  /*11c10*/  @P3 SHF.R.U32.HI R5, RZ, R87, R20 ;  /* 0x00000057ff053219 */ /* 0x004fe20000011614 */
[----:B------:R-:W-:Y:S01]  /*11c20*/  IMAD.WIDE.U32 R6, R211, UR4, R6 ;  /* 0x00000004d3067c25 */ /* 0x000fe2000f8e0006 */
[----:B------:R-:W-:Y:S01]  /*11c30*/  LOP3.LUT R20, R80, 0x4, R21, 0xe2, !PT ;  /* 0x0000000450147812 */ /* 0x000fe200078ee215 */
[----:B------:R-:W-:Y:S01]  /*11c40*/  ULDC.64 UR4, c[0x0][0xbe0] ;  /* 0x0002f80000047ab9 */ /* 0x000fe20000000a00 */
[----:B------:R-:W-:Y:S01]  /*11c50*/  SEL R21, RZ, 0xffffffff, P0 ;  /* 0xffffffffff157807 */ /* 0x000fe20000000000 */
[----:B------:R-:W5:Y:S01]  /*11c60*/  LD.E.128 R68, desc[UR40][R68.64] ;  /* 0x0000002844447980 */ /* 0x000f62000c101d00 */
[----:B------:R-:W-:Y:S01]  /*11c70*/  ISETP.GE.AND P0, PT, R217, R3, PT ;  /* 0x00000003d900720c */ /* 0x000fe20003f06270 */
[----:B------:R-:W-:Y:S01]  /*11c80*/  IMAD.IADD R7, R7, 0x1, R81 ;  /* 0x0000000107077824 */ /* 0x000fe200078e0251 */
[--C-:B------:R-:W-:Y:S01]  /*11c90*/  SHF.R.S32.HI R80, RZ, 0x1f, R5.reuse ;  /* 0x0000001fff507819 */ /* 0x100fe20000011405 */
[----:B------:R-:W-:Y:S01]  /*11ca0*/  IMAD.MOV R81, RZ, RZ, -R5 ;  /* 0x000000ffff517224 */ /* 0x000fe200078e0a05 */
[----:B------:R-:W5:Y:S01]  /*11cb0*/  LD.E.128 R72, desc[UR40][R72.64] ;  /* 0x0000002848487980 */ /* 0x000f62000c101d00 */
[----:B------:R-:W-:Y:S01]  /*11cc0*/  IMAD R85, R4, R83, RZ ;  /* 0x0000005304557224 */ /* 0x000fe200078e02ff */
        /* <DEDUP_REMOVED lines=22> */
[----:B------:R-:W-:Y:S01]  /*11e30*/  IMAD R4, R5, UR4, RZ ;  /* 0x0000000405047c24 */ /* 0x000fe2000f8e02ff */
[----:B------:R-:W-:Y:S01]  /*11e40*/  ISETP.GE.AND P0, PT, R83, R3, PT ;  /* 0x000000035300720c */ /* 0x000fe20003f06270 */
[----:B------:R-:W-:Y:S01]  /*11e50*/  VIADD R89, R188, 0x1c0 ;  /* 0x000001c0bc597836 */ /* 0x000fe20000000000 */
[----:B------:R-:W-:Y:S01]  /*11e60*/  LOP3.LUT R20, R81, 0x20, R20, 0xe2, !PT ;  /* 0x0000002051147812 */ /* 0x000fe200078ee214 */
[----:B------:R-:W-:-:S02]  /*11e70*/  IMAD R81, R21, UR5, R4 ;  /* 0x0000000515517c24 */ /* 0x000fc4000f8e0204 */
[----:B------:R-:W-:Y:S01]  /*11e80*/  IMAD.WIDE.U32 R6, R21, UR4, R6 ;  /* 0x0000000415067c25 */ /* 0x000fe2000f8e0006 */
[----:B------:R-:W-:Y:S01]  /*11e90*/  ISETP.GE.AND P1, PT, R0, R85, PT ;  /* 0x000000550000720c */ /* 0x000fe20003f26270 */
[----:B------:R-:W-:Y:S01]  /*11ea0*/  ULDC.64 UR4, c[0x0][0xb80] ;  /* 0x0002e00000047ab9 */ /* 0x000fe20000000a00 */
[----:B------:R-:W-:Y:S01]  /*11eb0*/  SEL R5, RZ, 0x40, P0 ;  /* 0x00000040ff057807 */ /* 0x000fe20000000000 */
[----:B------:R-:W-:Y:S01]  /*11ec0*/  VIADD R4, R2, 0x38820 ;  /* 0x0003882002047836 */ /* 0x000fe20000000000 */
[----:B------:R-:W-:Y:S01]  /*11ed0*/  ISETP.GE.AND P0, PT, R89, R3, PT ;  /* 0x000000035900720c */ /* 0x000fe20003f06270 */
[----:B------:R-:W-:Y:S01]  /*11ee0*/  IMAD.IADD R7, R7, 0x1, R81 ;  /* 0x0000000107077824 */ /* 0x000fe200078e0251 */
[----:B------:R-:W-:Y:S02]  /*11ef0*/  LEA R86, P2, R6, UR4, 0x1 ;  /* 0x0000000406567c11 */ /* 0x000fe4000f8408ff */
[----:B------:R-:W-:Y:S02]  /*11f00*/  LOP3.LUT R82, R20, R5, RZ, 0xfc, !PT ;  /* 0x0000000514527212 */ /* 0x000fe400078efcff */
[----:B------:R-:W-:-:S02]  /*11f10*/  PRMT R4, RZ, 0x654, R4 ;  /* 0x00000654ff047816 */ /* 0x000fc40000000004 */
[----:B------:R-:W-:Y:S02]  /*11f20*/  SEL R5, RZ, 0x80, P0 ;  /* 0x00000080ff057807 */ /* 0x000fe40000000000 */
[----:B------:R-:W-:Y:S01]  /*11f30*/  LEA.HI.X R87, R6, UR5, R7, 0x1, P2 ;  /* 0x0000000506577c11 */ /* 0x000fe200090f0c07 */
[----:B0-----:R0:W-:Y:S01]  /*11f40*/  SYNCS.ARRIVE.TRANS64.RED.A1T0 RZ, [R4+URZ], RZ ;  /* 0x000000ff04ff79a7 */ /* 0x0011e2000810043f */
[----:B------:R-:W-:Y:S01]  /*11f50*/  LOP3.LUT R84, R82, R5, RZ, 0xfc, !PT ;  /* 0x0000000552547212 */ /* 0x000fe200078efcff */
[----:B------:R-:W-:Y:S02]  /*11f60*/  BSSY B1, `(.L_x_1436) ;  /* 0x000002a000017945 */ /* 0x000fe40003800000 */
[----:B------:R1:W2:Y:S01]  /*11f70*/  SHFL.IDX PT, R5, R87, RZ, 0x181f ;  /* 0x00181fff57057589 */ /* 0x0002a200000e0000 */
[----:B----4-:R-:W-:-:S03]  /*11f80*/  SHF.R.S32.HI R152, RZ, 0x1f, R216 ;  /* 0x0000001fff987819 */ /* 0x010fc600000114d8 */
        /* <DEDUP_REMOVED lines=12> */
[----:B0-2---:R-:W-:Y:S02]  /*12050*/  @!P2 IMAD.WIDE R20, R188, 0x2, R4 ;  /* 0x00000002bc14a825 */ /* 0x005fe400078e0204 */
        /* <DEDUP_REMOVED lines=13> */
[CC--:B-1----:R-:W-:Y:S02]  /*12130*/  @!P0 LEA R6, P5, R218.reuse, R4.reuse, 0x1 ;  /* 0x00000004da068211 */ /* 0x0c2fe400078a08ff */
        /* <DEDUP_REMOVED lines=12> */
.L_x_1437:
[----:B------:R-:W-:Y:S05]  /*12200*/  BSYNC B1 ;  /* 0x0000000000017941 */ /* 0x000fea0003800000 */
.L_x_1436:
[----:B------:R-:W-:Y:S01]  /*12210*/  VIADD R0, R0, 0x20 ;  /* 0x0000002000007836 */ /* 0x000fe20000000000 */
[----:B--23--:R1:W2:Y:S04]  /*12220*/  SHFL.IDX PT, R5, R87, 0x1, 0x181f ;  /* 0x00381f0057057f89 */ /* 0x00c2a800000e0000 */
        /* <DEDUP_REMOVED lines=8> */
[----:B------:R-:W-:-:S02]  /*122b0*/  LOP3.LUT P0, RZ, R82, 0x40, RZ, 0xc0, !PT ;  /* 0x0000004052ff7812 */ /* 0x000fc4000780c0ff */
[----:B------:R-:W-:Y:S02]  /*122c0*/  SHF.R.S32.HI R0, RZ, 0x1f, R83 ;  /* 0x0000001fff007819 */ /* 0x000fe40000011453 */
[----:B0----5:R-:W-:Y:S01]  /*122d0*/  @!P5 LEA R8, P1, R220, R4, 0x1 ;  /* 0x00000004dc08d211 */ /* 0x021fe200078208ff */
[----:B--2---:R-:W-:-:S03]  /*122e0*/  @!P6 IMAD.WIDE R6, R188, 0x2, R4 ;  /* 0x00000002bc06e825 */ /* 0x004fc600078e0204 */
[----:B------:R-:W-:Y:S02]  /*122f0*/  @!P5 LEA.HI.X R9, R220, R5, R159, 0x1, P1 ;  /* 0x00000005dc09d211 */ /* 0x000fe400008f0c9f */
[----:B------:R-:W-:Y:S01]  /*12300*/  ISETP.GE.AND P1, PT, R216, R3, PT ;  /* 0x00000003d800720c */ /* 0x000fe20003f26270 */
[----:B------:R0:W-:Y:S04]  /*12310*/  @!P6 ST.E.128 desc[UR40][R6.64], R12 ;  /* 0x0000000c0600e985 */ /* 0x0001e8000c101d28 */
        /* <DEDUP_REMOVED lines=9> */
[C---:B------:R-:W-:Y:S01]  /*123b0*/  @P0 LEA R12, P5, R83.reuse, R4, 0x1 ;  /* 0x00000004530c0211 */ /* 0x040fe200078a08ff */
        /* <DEDUP_REMOVED lines=13> */
.L_x_1435:
[----:B0-----:R-:W2:Y:S01]  /*12490*/  LDL R10, [R1+0x7c] ;  /* 0x00007c00010a7983 */ /* 0x001ea20000100800 */
[----:B-1----:R-:W0:Y:S01]  /*124a0*/  LDC R9, c[0x0][0xce8] ;  /* 0x00033a00ff097b82 */ /* 0x002e220000000800 */
[----:B------:R-:W-:Y:S01]  /*124b0*/  ULDC.64 UR4, c[0x0][0xc08] ;  /* 0x0003020000047ab9 */ /* 0x000fe20000000a00 */
[----:B------:R-:W-:Y:S01]  /*124c0*/  IMAD R11, R213, 0x40, R191 ;  /* 0x00000040d50b7824 */ /* 0x000fe200078e02bf */
[----:B------:R-:W-:Y:S01]  /*124d0*/  BSSY B1, `(.L_x_1439) ;  /* 0x00000f2000017945 */ /* 0x000fe20003800000 */
[----:B------:R-:W-:Y:S01]  /*124e0*/  IMAD R3, R5, UR4, RZ ;  /* 0x0000000405037c24 */ /* 0x000fe2000f8e02ff */
[----:B------:R-:W-:Y:S01]  /*124f0*/  SHF.R.S32.HI R21, RZ, 0x1f, R223 ;  /* 0x0000001fff157819 */ /* 0x000fe200000114df */
[C---:B------:R-:W-:Y:S01]  /*12500*/  IMAD.WIDE.U32 R6, R0.reuse, UR4, RZ ;  /* 0x0000000400067c25 */ /* 0x040fe2000f8e00ff */
[----:B----4-:R-:W-:Y:S02]  /*12510*/  SHF.R.S32.HI R152, RZ, 0x1f, R224 ;  /* 0x0000001fff987819 */ /* 0x010fe400000114e0 */
        /* <DEDUP_REMOVED lines=16> */
[----:B------:R-:W-:Y:S01]  /*12620*/  VIADD R174, R193, 0x70 ;  /* 0x00000070c1ae7836 */ /* 0x000fe20000000000 */
        /* <DEDUP_REMOVED lines=16> */
[----:B------:R-:W1:Y:S01]  /*12730*/  @P0 LDC R0, c[0x0][0xcf0] ;  /* 0x00033c00ff000b82 */ /* 0x000e620000000800 */
        /* <DEDUP_REMOVED lines=36> */
[----:B------:R-:W-:-:S02]  /*12980*/  VIADD R181, R193, 0x50 ;  /* 0x00000050c1b57836 */ /* 0x000fc40000000000 */
[C---:B------:R-:W-:Y:S02]  /*12990*/  VIADD R183, R193.reuse, 0x48 ;  /* 0x00000048c1b77836 */ /* 0x040fe40000000000 */
[C---:B------:R-:W-:Y:S02]  /*129a0*/  VIADD R196, R193.reuse, 0x40 ;  /* 0x00000040c1c47836 */ /* 0x040fe40000000000 */
[C---:B------:R-:W-:Y:S02]  /*129b0*/  VIADD R198, R193.reuse, 0x38 ;  /* 0x00000038c1c67836 */ /* 0x040fe40000000000 */
[C---:B------:R-:W-:Y:S02]  /*129c0*/  VIADD R200, R193.reuse, 0x30 ;  /* 0x00000030c1c87836 */ /* 0x040fe40000000000 */
[C---:B------:R-:W-:Y:S02]  /*129d0*/  VIADD R203, R193.reuse, 0x28 ;  /* 0x00000028c1cb7836 */ /* 0x040fe40000000000 */
[----:B------:R-:W-:-:S02]  /*129e0*/  VIADD R205, R193, 0x20 ;  /* 0x00000020c1cd7836 */ /* 0x000fc40000000000 */
[C---:B------:R-:W-:Y:S02]  /*129f0*/  VIADD R207, R193.reuse, 0x18 ;  /* 0x00000018c1cf7836 */ /* 0x040fe40000000000 */
[C---:B------:R-:W-:Y:S02]  /*12a00*/  VIADD R211, R193.reuse, 0x10 ;  /* 0x00000010c1d37836 */ /* 0x040fe40000000000 */
[----:B------:R-:W-:Y:S02]  /*12a10*/  VIADD R214, R193, 0x8 ;  /* 0x00000008c1d67836 */ /* 0x000fe40000000000 */
[----:B--2---:R-:W-:-:S04]  /*12a20*/  IMAD R3, R213, 0x40, R10 ;  /* 0x00000040d5037824 */ /* 0x004fc800078e020a */
[----:B0-----:R-:W-:-:S04]  /*12a30*/  @P0 IMAD.HI.U32 R8, R3, R8, RZ ;  /* 0x0000000803080227 */ /* 0x001fc800078e00ff */
[----:B------:R-:W-:Y:S01]  /*12a40*/  IMAD.MOV.U32 R5, RZ, RZ, R3 ;  /* 0x000000ffff057224 */ /* 0x000fe200078e0003 */
[----:B-1----:R-:W-:-:S05]  /*12a50*/  @P0 SHF.R.U32.HI R5, RZ, R0, R8 ;  /* 0x00000000ff050219 */ /* 0x002fca0000011608 */
        /* <DEDUP_REMOVED lines=16> */
[----:B------:R0:W1:Y:S01]  /*12b60*/  SHFL.IDX PT, R13, R3, RZ, 0x1c1f ;  /* 0x001c1fff030d7589 */ /* 0x00006200000e0000 */
[----:B------:R-:W-:Y:S01]  /*12b70*/  LEA.HI.X R10, R6, UR5, R4, 0x2, P0 ;  /* 0x00000005060a7c11 */ /* 0x000fe200080f1404 */
[----:B------:R-:W-:Y:S01]  /*12b80*/  VIADD R4, R2, 0x38820 ;  /* 0x0003882002047836 */ /* 0x000fe20000000000 */
[----:B------:R-:W-:-:S03]  /*12b90*/  ISETP.GE.AND P0, PT, R11, R0, PT ;  /* 0x000000000b00720c */ /* 0x000fc60003f06270 */
[----:B------:R0:W2:Y:S01]  /*12ba0*/  SHFL.IDX PT, R12, R10, RZ, 0x1c1f ;  /* 0x001c1fff0a0c7589 */ /* 0x0000a200000e0000 */
        /* <DEDUP_REMOVED lines=8> */
[----:B01----:R-:W-:-:S04]  /*12c30*/  @!P0 LEA R4, P1, R193, R13, 0x2 ;  /* 0x0000000dc1048211 */ /* 0x003fc800078210ff */
[----:B--2---:R-:W-:-:S05]  /*12c40*/  @!P0 LEA.HI.X R5, R193, R12, R222, 0x2, P1 ;  /* 0x0000000cc1058211 */ /* 0x004fca00008f14de */
        /* <DEDUP_REMOVED lines=57> */
[-C--:B-1----:R-:W-:Y:S01]  /*12fe0*/  @!P1 LEA R6, P5, R171, R13.reuse, 0x2 ;  /* 0x0000000dab069211 */ /* 0x082fe200078a10ff */
[----:B------:R0:W-:Y:S01]  /*12ff0*/  @!P0 ST.E.64 desc[UR40][R4.64], R80 ;  /* 0x0000005004008985 */ /* 0x0001e2000c101b28 */
[----:B--2---:R-:W-:Y:S02]  /*13000*/  @!P2 LEA R8, P6, R169, R13, 0x2 ;  /* 0x0000000da908a211 */ /* 0x004fe400078c10ff */
        /* <DEDUP_REMOVED lines=9> */
[----:B-1----:R-:W-:-:S03]  /*130a0*/  @!P4 LEA R6, P0, R236, R13, 0x2 ;  /* 0x0000000dec06c211 */ /* 0x002fc600078010ff */
[----:B------:R0:W-:Y:S01]  /*130b0*/  @!P3 ST.E.64 desc[UR40][R4.64], R92 ;  /* 0x0000005c0400b985 */ /* 0x0001e2000c101b28 */
[-C--:B------:R-:W-:Y:S02]  /*130c0*/  @!P4 LEA.HI.X R7, R236, R12.reuse, R167, 0x2, P0 ;  /* 0x0000000cec07c211 */ /* 0x080fe400000f14a7 */
        /* <DEDUP_REMOVED lines=8> */
[----:B------:R-:W-:Y:S02]  /*13150*/  @!P2 LEA.HI.X R5, R234, R12, R165, 0x2, P6 ;  /* 0x0000000cea05a211 */ /* 0x000fe400030f14a5 */
[----:B-1----:R-:W-:-:S03]  /*13160*/  @!P1 LEA R6, P3, R233, R13, 0x2 ;  /* 0x0000000de9069211 */ /* 0x002fc600078610ff */
[----:B------:R1:W-:Y:S01]  /*13170*/  @!P2 ST.E.64 desc[UR40][R4.64], R104 ;  /* 0x000000680400a985 */ /* 0x0003e2000c101b28 */
[-C--:B------:R-:W-:Y:S02]  /*13180*/  @!P1 LEA.HI.X R7, R233, R12.reuse, R164, 0x2, P3 ;  /* 0x0000000ce9079211 */ /* 0x080fe400018f14a4 */
[----:B------:R-:W-:Y:S02]  /*13190*/  ISETP.GE.AND P3, PT, R229, UR4, PT ;  /* 0x00000004e5007c0c */ /* 0x000fe4000bf66270 */
[CC--:B0-----:R-:W-:Y:S01]  /*131a0*/  @!P0 LEA R8, P6, R232.reuse, R13.reuse, 0x2 ;  /* 0x0000000de8088211 */ /* 0x0c1fe200078c10ff */
[----:B------:R0:W-:Y:S03]  /*131b0*/  @!P1 ST.E.64 desc[UR40][R6.64], R108 ;  /* 0x0000006c06009985 */ /* 0x0001e6000c101b28 */
[----:B------:R-:W-:Y:S02]  /*131c0*/  @!P0 LEA.HI.X R9, R232, R12, R163, 0x2, P6 ;  /* 0x0000000ce8098211 */ /* 0x000fe400030f14a3 */
[----:B-1----:R-:W-:-:S03]  /*131d0*/  @!P5 LEA R4, P1, R231, R13, 0x2 ;  /* 0x0000000de704d211 */ /* 0x002fc600078210ff */
        /* <DEDUP_REMOVED lines=8> */
[CC--:B-1----:R-:W-:Y:S01]  /*13260*/  @!P3 LEA R8, P6, R229.reuse, R13.reuse, 0x2 ;  /* 0x0000000de508b211 */ /* 0x0c2fe200078c10ff */
        /* <DEDUP_REMOVED lines=8> */
[C---:B-1----:R-:W-:Y:S01]  /*132f0*/  @!P1 LEA R6, P6, R227.reuse, R13, 0x2 ;  /* 0x0000000de3069211 */ /* 0x042fe200078c10ff */
[----:B------:R1:W-:Y:S03]  /*13300*/  @!P0 ST.E.64 desc[UR40][R4.64], R128 ;  /* 0x0000008004008985 */ /* 0x0003e6000c101b28 */
[----:B------:R-:W-:-:S03]  /*13310*/  @!P1 LEA.HI.X R7, R227, R12, R158, 0x2, P6 ;  /* 0x0000000ce3079211 */ /* 0x000fc600030f149e */
[CC--:B0-----:R-:W-:Y:S02]  /*13320*/  @!P3 LEA R8, P6, R225.reuse, R13.reuse, 0x2 ;  /* 0x0000000de108b211 */ /* 0x0c1fe400078c10ff */
[----:B------:R0:W-:Y:S02]  /*13330*/  @!P1 ST.E.64 desc[UR40][R6.64], R132 ;  /* 0x0000008406009985 */ /* 0x0001e4000c101b28 */
[----:B------:R-:W-:Y:S02]  /*13340*/  @!P3 LEA.HI.X R9, R225, R12, R156, 0x2, P6 ;  /* 0x0000000ce109b211 */ /* 0x000fe400030f149c */
[----:B-1----:R-:W-:-:S04]  /*13350*/  @!P4 LEA R4, P0, R226, R13, 0x2 ;  /* 0x0000000de204c211 */ /* 0x002fc800078010ff */
        /* <DEDUP_REMOVED lines=9> */
.L_x_1440:
[----:B------:R-:W-:Y:S05]  /*133f0*/  BSYNC B1 ;  /* 0x0000000000017941 */ /* 0x000fea0003800000 */
.L_x_1439:
        /* <DEDUP_REMOVED lines=13> */
[----:B------:R-:W-:Y:S01]  /*134d0*/  @!P1 LEA R6, P5, R211, R24, 0x2 ;  /* 0x00000018d3069211 */ /* 0x000fe200078a10ff */
        /* <DEDUP_REMOVED lines=51> */
[-C--:B----4-:R-:W-:Y:S01]  /*13810*/  @!P1 LEA R6, P3, R173, R24.reuse, 0x2 ;  /* 0x00000018ad069211 */ /* 0x090fe200078610ff */
        /* <DEDUP_REMOVED lines=25> */
[----:B--2---:R-:W-:Y:S02]  /*139b0*/  @!P4 LEA R12, P2, R231, R24, 0x2 ;  /* 0x00000018e70cc211 */ /* 0x004fe400078410ff */
        /* <DEDUP_REMOVED lines=12> */
[-C--:B-1----:R-:W-:Y:S02]  /*13a80*/  @!P4 LEA.HI.X R13, R231, R20.reuse, R162, 0x2, P2 ;  /* 0x00000014e70dc211 */ /* 0x082fe400010f14a2 */
        /* <DEDUP_REMOVED lines=12> */
[----:B--2---:R-:W-:-:S03]  /*13b50*/  @!P4 LEA R8, P0, R227, R24, 0x2 ;  /* 0x00000018e308c211 */ /* 0x004fc600078010ff */
[----:B------:R4:W-:Y:S01]  /*13b60*/  @!P1 ST.E.64 desc[UR40][R6.64], R130 ;  /* 0x0000008206009985 */ /* 0x0009e2000c101b28 */
[-C--:B-1----:R-:W-:Y:S02]  /*13b70*/  @!P2 LEA R12, P1, R225, R24.reuse, 0x2 ;  /* 0x00000018e10ca211 */ /* 0x082fe400078210ff */
        /* <DEDUP_REMOVED lines=16> */
.L_x_1432:
[----:B------:R-:W-:Y:S01]  /*13c80*/  ULDC.64 UR6, c[0x0][0xd08] ;  /* 0x0003420000067ab9 */ /* 0x000fe20000000a00 */
[----:B------:R-:W-:Y:S01]  /*13c90*/  ULDC.64 UR4, c[0x0][0xd00] ;  /* 0x0003400000047ab9 */ /* 0x000fe20000000a00 */
[----:B------:R-:W-:Y:S01]  /*13ca0*/  ISETP.NE.U32.AND P1, PT, RZ, UR6, PT ;  /* 0x00000006ff007c0c */ /* 0x000fe2000bf25070 */
[----:B------:R-:W-:Y:S01]  /*13cb0*/  IMAD.MOV.U32 R3, RZ, RZ, RZ ;  /* 0x000000ffff037224 */ /* 0x000fe200078e00ff */
[----:B------:R-:W-:Y:S02]  /*13cc0*/  ISETP.NE.U32.AND P0, PT, RZ, UR4, PT ;  /* 0x00000004ff007c0c */ /* 0x000fe4000bf05070 */
[----:B------:R-:W-:Y:S02]  /*13cd0*/  ISETP.NE.AND.EX P1, PT, RZ, UR7, PT, P1 ;  /* 0x00000007ff007c0c */ /* 0x000fe4000bf25310 */
[----:B-1----:R-:W-:Y:S02]  /*13ce0*/  IADD3 R4, P2, R214, UR4, RZ ;  /* 0x00000004d6047c10 */ /* 0x002fe4000ff5e0ff */
[----:B------:R-:W-:-:S02]  /*13cf0*/  ISETP.NE.AND.EX P0, PT, RZ, UR5, PT, P0 ;  /* 0x00000005ff007c0c */ /* 0x000fc4000bf05300 */
[----:B0-----:R-:W-:Y:S01]  /*13d00*/  IADD3.X R5, R215, UR5, RZ, P2, !PT ;  /* 0x00000005d7057c10 */ /* 0x001fe200097fe4ff */
[----:B------:R-:W-:Y:S02]  /*13d10*/  ULDC UR4, c[0x0][0xb88] ;  /* 0x0002e20000047ab9 */ /* 0x000fe40000000800 */
[----:B------:R-:W-:-:S04]  /*13d20*/  IMAD.U32 R0, RZ, RZ, UR4 ;  /* 0x00000004ff007e24 */ /* 0x000fc8000f8e00ff */
[----:B------:R-:W-:-:S04]  /*13d30*/  @P1 IADD3 R214, P2, R214, UR6, RZ ;  /* 0x00000006d6d61c10 */ /* 0x000fc8000ff5e0ff */
[----:B------:R-:W-:Y:S01]  /*13d40*/  @P1 IADD3.X R215, R215, UR7, RZ, P2, !PT ;  /* 0x00000007d7d71c10 */ /* 0x000fe200097fe4ff */
[----:B------:R0:W5:Y:S04]  /*13d50*/  @P0 LDG.E R3, desc[UR40][R4.64] ;  /* 0x0000002804030981 */ /* 0x000168000c1e1900 */
[----:B------:R0:W5:Y:S01]  /*13d60*/  @P1 LDG.E R0, desc[UR40][R214.64] ;  /* 0x00000028d6001981 */ /* 0x000162000c1e1900 */
[----:B------:R-:W-:Y:S01]  /*13d70*/  ISETP.NE.AND P2, PT, R212, RZ, PT ;  /* 0x000000ffd400720c */ /* 0x000fe20003f45270 */
[----:B------:R-:W1:-:S12]  /*13d80*/  S2R R6, SR_TID.X ;  /* 0x0000000000067919 */ /* 0x000e580000002100 */
[----:B------:R-:W2:Y:S01]  /*13d90*/  @!P2 LDC R212, c[0x0][0xbd4] ;  /* 0x0002f500ffd4ab82 */ /* 0x000ea20000000800 */
[----:B-1----:R-:W-:Y:S01]  /*13da0*/  VIADD R30, R6, 0xffffff80 ;  /* 0xffffff80061e7836 */ /* 0x002fe20000000000 */
[----:B--2---:R-:W-:-:S04]  /*13db0*/  ISETP.GT.AND P2, PT, R212, 0x1, PT ;  /* 0x00000001d400780c */ /* 0x004fc80003f44270 */
[----:B------:R-:W-:Y:S01]  /*13dc0*/  ISETP.GT.AND P3, PT, R30, 0x3f, PT ;  /* 0x0000003f1e00780c */ /* 0x000fe20003f64270 */
[----:B0-----:R-:W-:-:S12]  /*13dd0*/  @P1 BRA `(.L_x_1441) ;  /* 0x0000000000101947 */ /* 0x001fd80003800000 */
[----:B------:R-:W-:Y:S05]  /*13de0*/  @!P0 BRA `(.L_x_1441) ;  /* 0x00000000000c8947 */ /* 0x000fea0003800000 */
[----:B------:R-:W2:Y:S04]  /*13df0*/  LDG.E R7, desc[UR40][R4.64] ;  /* 0x0000002804077981 */ /* 0x000ea8000c1e1900 */
[----:B-----5:R-:W2:Y:S02]  /*13e00*/  LDG.E R0, desc[UR40][R4.64+0x4] ;  /* 0x0000042804007981 */ /* 0x020ea4000c1e1900 */
[----:B--2---:R-:W-:-:S07]  /*13e10*/  IMAD.IADD R0, R0, 0x1, -R7 ;  /* 0x0000000100007824 */ /* 0x004fce00078e0a07 */
.L_x_1441:
[----:B------:R-:W2:Y:S01]  /*13e20*/  LDL.LU R4, [R1+0x40] ;  /* 0x0000400001047983 */ /* 0x000ea20000300800 */
[----:B------:R-:W-:Y:S01]  /*13e30*/  BSSY B1, `(.L_x_1442) ;  /* 0x0000037000017945 */ /* 0x000fe20003800000 */
[----:B------:R-:W-:Y:S02]  /*13e40*/  SEL R211, R211, RZ, !P0 ;  /* 0x000000ffd3d37207 */ /* 0x000fe40004000000 */
[----:B-----5:R-:W-:Y:S02]  /*13e50*/  SHF.R.S32.HI R26, RZ, 0x1f, R3 ;  /* 0x0000001fff1a7819 */ /* 0x020fe40000011403 */
[----:B--2---:R-:W-:Y:S01]  /*13e60*/  SEL R28, R4, RZ, !P0 ;  /* 0x000000ff041c7207 */ /* 0x004fe20004000000 */
[----:B------:R-:W-:Y:S06]  /*13e70*/  @P3 BRA `(.L_x_1443) ;  /* 0x0000000000c83947 */ /* 0x000fec0003800000 */
[----:B------:R-:W0:Y:S01]  /*13e80*/  S2R R4, SR_TID.X ;  /* 0x0000000000047919 */ /* 0x000e220000002100 */
[----:B------:R-:W1:Y:S02]  /*13e90*/  LDC R31, c[0x0][0xce8] ;  /* 0x00033a00ff1f7b82 */ /* 0x000e640000000800 */
[----:B-1----:R-:W-:Y:S02]  /*13ea0*/  IMAD R5, R0, R31, RZ ;  /* 0x0000001f00057224 */ /* 0x002fe400078e02ff */
[----:B0-----:R-:W-:-:S04]  /*13eb0*/  IMAD R4, R213, 0x40, R4 ;  /* 0x00000040d5047824 */ /* 0x001fc800078e0204 */
        /* <DEDUP_REMOVED lines=8> */
[----:B------:R-:W-:-:S05]  /*13f40*/  SEL R24, R24, 0xa78, P0 ;  /* 0x00000a7818187807 */ /* 0x000fca0000000000 */
[----:B------:R-:W1:Y:S08]  /*13f50*/  LDC.64 R10, c[0x0][R24+0x220] ;  /* 0x00008800180a7b82 */ /* 0x000e700000000a00 */
[----:B------:R-:W2:Y:S08]  /*13f60*/  LDC.64 R12, c[0x0][R24+0x218] ;  /* 0x00008600180c7b82 */ /* 0x000eb00000000a00 */
[----:B------:R-:W5:Y:S08]  /*13f70*/  LDC.64 R8, c[0x0][R24+0x228] ;  /* 0x00008a0018087b82 */ /* 0x000f700000000a00 */
[----:B------:R-:W3:Y:S08]  /*13f80*/  @P1 LDC R20, c[0x0][0xcec] ;  /* 0x00033b00ff141b82 */ /* 0x000ef00000000800 */
[----:B------:R-:W4:Y:S08]  /*13f90*/  LDC.64 R6, c[0x0][R24+0x210] ;  /* 0x0000840018067b82 */ /* 0x000f300000000a00 */
[----:B------:R-:W5:Y:S01]  /*13fa0*/  @P1 LDC R27, c[0x0][0xcf0] ;  /* 0x00033c00ff1b1b82 */ /* 0x000f620000000800 */
[----:B---3--:R-:W-:-:S07]  /*13fb0*/  @P1 IMAD.HI.U32 R20, R29, R20, RZ ;  /* 0x000000141d141227 */ /* 0x008fce00078e00ff */
[----:B0-----:R-:W0:Y:S01]  /*13fc0*/  @!P0 LDC R4, c[0x0][0xc50] ;  /* 0x00031400ff048b82 */ /* 0x001e220000000800 */
[-C--:B-1----:R-:W-:Y:S02]  /*13fd0*/  IMAD R11, R11, R211.reuse, RZ ;  /* 0x000000d30b0b7224 */ /* 0x082fe400078e02ff */
[----:B------:R-:W-:-:S05]  /*13fe0*/  IMAD.WIDE.U32 R14, R10, R211, RZ ;  /* 0x000000d30a0e7225 */ /* 0x000fca00078e00ff */
[----:B------:R-:W1:Y:S01]  /*13ff0*/  @!P0 LDC R5, c[0x0][0xc54] ;  /* 0x00031500ff058b82 */ /* 0x000e620000000800 */
[-C--:B--2---:R-:W-:Y:S02]  /*14000*/  IMAD R25, R13, R210.reuse, RZ ;  /* 0x000000d20d197224 */ /* 0x084fe400078e02ff */
[----:B------:R-:W-:Y:S01]  /*14010*/  IMAD.WIDE.U32 R12, R12, R210, RZ ;  /* 0x000000d20c0c7225 */ /* 0x000fe200078e00ff */
[----:B-----5:R-:W-:-:S03]  /*14020*/  @P1 SHF.R.U32.HI R21, RZ, R27, R20 ;  /* 0x0000001bff151219 */ /* 0x020fc60000011614 */
[----:B------:R-:W-:Y:S01]  /*14030*/  IMAD R27, R10, R28, R11 ;  /* 0x0000001c0a1b7224 */ /* 0x000fe200078e020b */
[----:B------:R-:W-:Y:S01]  /*14040*/  SEL R11, R222, RZ, P0 ;  /* 0x000000ffde0b7207 */ /* 0x000fe20000000000 */
[----:B------:R-:W-:Y:S01]  /*14050*/  IMAD.IADD R25, R13, 0x1, R25 ;  /* 0x000000010d197824 */ /* 0x000fe200078e0219 */
[----:B------:R-:W-:Y:S01]  /*14060*/  IADD3 R12, P1, P3, R14, R12, R3 ;  /* 0x0000000c0e0c7210 */ /* 0x000fe20007b3e003 */
[----:B------:R-:W-:Y:S02]  /*14070*/  IMAD.MOV R10, RZ, RZ, -R21 ;  /* 0x000000ffff0a7224 */ /* 0x000fe400078e0a15 */
[----:B------:R-:W-:Y:S02]  /*14080*/  IMAD.IADD R27, R15, 0x1, R27 ;  /* 0x000000010f1b7824 */ /* 0x000fe400078e021b */
[-C--:B------:R-:W-:Y:S02]  /*14090*/  IMAD R13, R9, R11.reuse, RZ ;  /* 0x0000000b090d7224 */ /* 0x080fe400078e02ff */
[----:B------:R-:W-:-:S04]  /*140a0*/  IMAD.WIDE.U32 R8, R8, R11, RZ ;  /* 0x0000000b08087225 */ /* 0x000fc800078e00ff */
[----:B------:R-:W-:Y:S01]  /*140b0*/  IMAD R11, R31, R10, R29 ;  /* 0x0000000a1f0b7224 */ /* 0x000fe200078e021d */
[----:B------:R-:W-:Y:S01]  /*140c0*/  IADD3.X R10, R27, R25, R26, P1, P3 ;  /* 0x000000191b0a7210 */ /* 0x000fe20000fe641a */
[----:B------:R-:W-:Y:S01]  /*140d0*/  IMAD.IADD R13, R9, 0x1, R13 ;  /* 0x00000001090d7824 */ /* 0x000fe200078e020d */
[----:B------:R-:W-:Y:S01]  /*140e0*/  IADD3 R8, P0, P1, R21, R12, R8 ;  /* 0x0000000c15087210 */ /* 0x000fe2000791e008 */
[----:B----4-:R-:W-:Y:S01]  /*140f0*/  IMAD R7, R7, R11, RZ ;  /* 0x0000000b07077224 */ /* 0x010fe200078e02ff */
        /* <DEDUP_REMOVED lines=8> */
[----:B-1----:R-:W-:-:S05]  /*14180*/  LEA.HI.X R5, R8, R5, R6, 0x2, P0 ;  /* 0x0000000508057211 */ /* 0x002fca00000f1406 */
[----:B------:R0:W-:Y:S02]  /*14190*/  STG.E desc[UR40][R4.64], R7 ;  /* 0x0000000704007986 */ /* 0x0001e4000c101928 */
.L_x_1443:
[----:B------:R-:W-:Y:S05]  /*141a0*/  BSYNC B1 ;  /* 0x0000000000017941 */ /* 0x000fea0003800000 */
.L_x_1442:
[----:B------:R-:W-:Y:S05]  /*141b0*/  @P2 BRA `(.L_x_1438) ;  /* 0x0000000800742947 */ /* 0x000fea0003800000 */
[----:B------:R-:W1:Y:S01]  /*141c0*/  LDC R9, c[0x0][0xce8] ;  /* 0x00033a00ff097b82 */ /* 0x000e620000000800 */
        /* <DEDUP_REMOVED lines=10> */
[C---:B------:R-:W-:Y:S01]  /*14270*/  VIADD R29, R188.reuse, 0x180 ;  /* 0x00000180bc1d7836 */ /* 0x040fe20000000000 */
[----:B------:R-:W-:Y:S01]  /*14280*/  SHF.R.S32.HI R32, RZ, 0x1f, R216 ;  /* 0x0000001fff207819 */ /* 0x000fe200000114d8 */
[----:B------:R-:W-:Y:S01]  /*14290*/  IMAD.IADD R5, R5, 0x1, R3 ;  /* 0x0000000105057824 */ /* 0x000fe200078e0203 */
[----:B------:R-:W-:Y:S01]  /*142a0*/  LOP3.LUT R3, R7, 0xfffffff8, RZ, 0xc0, !PT ;  /* 0xfffffff807037812 */ /* 0x000fe200078ec0ff */
[----:B------:R-:W-:Y:S01]  /*142b0*/  VIADD R31, R188, 0x1c0 ;  /* 0x000001c0bc1f7836 */ /* 0x000fe20000000000 */
[----:B------:R-:W-:Y:S01]  /*142c0*/  SHF.R.S32.HI R33, RZ, 0x1f, R217 ;  /* 0x0000001fff217819 */ /* 0x000fe200000114d9 */
[----:B------:R-:W-:Y:S01]  /*142d0*/  IMAD.WIDE.U32 R4, R210, UR4, R4 ;  /* 0x00000004d2047c25 */ /* 0x000fe2000f8e0004 */
[----:B------:R-:W-:-:S02]  /*142e0*/  SHF.R.S32.HI R34, RZ, 0x1f, R218 ;  /* 0x0000001fff227819 */ /* 0x000fc400000114da */
[----:B------:R-:W-:Y:S01]  /*142f0*/  SHF.R.S32.HI R35, RZ, 0x1f, R219 ;  /* 0x0000001fff237819 */ /* 0x000fe200000114db */
[----:B------:R-:W-:Y:S01]  /*14300*/  IMAD.IADD R3, R30, 0x1, -R3 ;  /* 0x000000011e037824 */ /* 0x000fe200078e0a03 */
[----:B------:R-:W-:Y:S01]  /*14310*/  SHF.R.S32.HI R30, RZ, 0x1f, R31 ;  /* 0x0000001fff1e7819 */ /* 0x000fe2000001141f */
[----:B------:R-:W-:Y:S01]  /*14320*/  IMAD R5, R210, UR5, R5 ;  /* 0x00000005d2057c24 */ /* 0x000fe2000f8e0205 */
[----:B-1----:R-:W-:Y:S01]  /*14330*/  ISETP.NE.AND P0, PT, R9, 0x1, PT ;  /* 0x000000010900780c */ /* 0x002fe20003f05270 */
[----:B------:R-:W-:Y:S01]  /*14340*/  IMAD R6, R3, 0x20, R26 ;  /* 0x0000002003067824 */ /* 0x000fe200078e021a */
[----:B------:R-:W-:Y:S01]  /*14350*/  ULDC.64 UR4, c[0x0][0xbf0] ;  /* 0x0002fc0000047ab9 */ /* 0x000fe20000000a00 */
[----:B------:R-:W-:Y:S01]  /*14360*/  IMAD R27, R0, R9, RZ ;  /* 0x00000009001b7224 */ /* 0x000fe200078e02ff */
        /* <DEDUP_REMOVED lines=10> */
[----:B------:R-:W-:Y:S01]  /*14410*/  IMAD.MOV.U32 R3, RZ, RZ, R8 ;  /* 0x000000ffff037224 */ /* 0x000fe200078e0008 */
[----:B------:R-:W-:Y:S01]  /*14420*/  SEL R0, RZ, 0x1, P2 ;  /* 0x00000001ff007807 */ /* 0x000fe20001000000 */
[----:B------:R-:W-:Y:S01]  /*14430*/  IMAD.IADD R5, R5, 0x1, R7 ;  /* 0x0000000105057824 */ /* 0x000fe200078e0207 */
[----:B------:R-:W-:Y:S01]  /*14440*/  ISETP.GE.AND P2, PT, R31, R21, PT ;  /* 0x000000151f00720c */ /* 0x000fe20003f46270 */
[----:B------:R-:W-:Y:S01]  /*14450*/  IMAD R26, R213, 0x40, R26 ;  /* 0x00000040d51a7824 */ /* 0x000fe200078e021a */
[----:B------:R-:W1:Y:S01]  /*14460*/  @P0 LDC R13, c[0x0][0xcf0] ;  /* 0x00033c00ff0d0b82 */ /* 0x000e620000000800 */
[----:B0-----:R-:W-:-:S05]  /*14470*/  @P0 IMAD.HI.U32 R6, R8, R11, RZ ;  /* 0x0000000b08060227 */ /* 0x001fca00078e00ff */
[----:B-1----:R-:W-:Y:S02]  /*14480*/  @P0 SHF.R.U32.HI R3, RZ, R13, R6 ;  /* 0x0000000dff030219 */ /* 0x002fe40000011606 */
        /* <DEDUP_REMOVED lines=41> */
[----:B------:R0:W1:Y:S04]  /*14720*/  SHFL.IDX PT, R4, R20, RZ, 0x181f ;  /* 0x00181fff14047589 */ /* 0x00006800000e0000 */
[----:B------:R0:W2:Y:S01]  /*14730*/  SHFL.IDX PT, R5, R3, RZ, 0x181f ;  /* 0x00181fff03057589 */ /* 0x0000a200000e0000 */
[----:B------:R-:W-:Y:S05]  /*14740*/  @P0 BRA `(.L_x_1445) ;  /* 0x00000000007c0947 */ /* 0x000fea0003800000 */
[-C--:B------:R-:W-:Y:S02]  /*14750*/  ISETP.GE.AND P2, PT, R220, R21.reuse, PT ;  /* 0x00000015dc00720c */ /* 0x080fe40003f46270 */
[-C--:B------:R-:W-:Y:S02]  /*14760*/  ISETP.GE.AND P1, PT, R188, R21.reuse, PT ;  /* 0x00000015bc00720c */ /* 0x080fe40003f26270 */
[-C--:B------:R-:W-:Y:S02]  /*14770*/  ISETP.GE.AND P5, PT, R219, R21.reuse, PT ;  /* 0x00000015db00720c */ /* 0x080fe40003fa6270 */
[----:B------:R-:W-:-:S07]  /*14780*/  ISETP.GE.AND P3, PT, R218, R21, PT ;  /* 0x00000015da00720c */ /* 0x000fce0003f66270 */
[-C--:B-1----:R-:W-:Y:S02]  /*14790*/  @!P2 LEA R8, P0, R220, R4.reuse, 0x1 ;  /* 0x00000004dc08a211 */ /* 0x082fe400078008ff */
[----:B--2---:R-:W-:Y:S02]  /*147a0*/  @!P1 IMAD.WIDE R6, R188, 0x2, R4 ;  /* 0x00000002bc069825 */ /* 0x004fe400078e0204 */
        /* <DEDUP_REMOVED lines=12> */
[----:B-1----:R-:W-:-:S02]  /*14870*/  @!P1 LEA R8, P6, R216, R4, 0x1 ;  /* 0x00000004d8089211 */ /* 0x002fc400078c08ff */
[-C--:B------:R-:W-:Y:S01]  /*14880*/  @!P2 LEA R6, P5, R217, R4.reuse, 0x1 ;  /* 0x00000004d906a211 */ /* 0x080fe200078a08ff */
        /* <DEDUP_REMOVED lines=11> */
.L_x_1445:
[----:B------:R-:W-:Y:S05]  /*14940*/  BSYNC B1 ;  /* 0x0000000000017941 */ /* 0x000fea0003800000 */
.L_x_1444:
[----:B------:R-:W-:Y:S01]  /*14950*/  VIADD R0, R26, 0x20 ;  /* 0x000000201a007836 */ /* 0x000fe20000000000 */
[----:B--2---:R2:W0:Y:S04]  /*14960*/  SHFL.IDX PT, R5, R3, 0x1, 0x181f ;  /* 0x00381f0003057f89 */ /* 0x00442800000e0000 */
[----:B------:R-:W-:Y:S01]  /*14970*/  ISETP.GE.AND P0, PT, R0, R27, PT ;  /* 0x0000001b0000720c */ /* 0x000fe20003f06270 */
[----:B-1----:R2:W1:-:S12]  /*14980*/  SHFL.IDX PT, R4, R20, 0x1, 0x181f ;  /* 0x00381f0014047f89 */ /* 0x00245800000e0000 */
[----:B--2---:R-:W-:Y:S05]  /*14990*/  @P0 BRA `(.L_x_1438) ;  /* 0x00000000007c0947 */ /* 0x004fea0003800000 */
[-C--:B------:R-:W-:Y:S02]  /*149a0*/  ISETP.GE.AND P5, PT, R220, R21.reuse, PT ;  /* 0x00000015dc00720c */ /* 0x080fe40003fa6270 */
[-C--:B------:R-:W-:Y:S02]  /*149b0*/  ISETP.GE.AND P4, PT, R188, R21.reuse, PT ;  /* 0x00000015bc00720c */ /* 0x080fe40003f86270 */
[-C--:B------:R-:W-:Y:S02]  /*149c0*/  ISETP.GE.AND P0, PT, R219, R21.reuse, PT ;  /* 0x00000015db00720c */ /* 0x080fe40003f06270 */
[----:B------:R-:W-:Y:S02]  /*149d0*/  ISETP.GE.AND P1, PT, R218, R21, PT ;  /* 0x00000015da00720c */ /* 0x000fe40003f26270 */
[----:B------:R-:W-:-:S05]  /*149e0*/  LOP3.LUT P2, RZ, R24, 0x40, RZ, 0xc0, !PT ;  /* 0x0000004018ff7812 */ /* 0x000fca000784c0ff */
[-C--:B-1----:R-:W-:Y:S02]  /*149f0*/  @!P5 LEA R8, P3, R220, R4.reuse, 0x1 ;  /* 0x00000004dc08d211 */ /* 0x082fe400078608ff */
        /* <DEDUP_REMOVED lines=12> */
[-C--:B0-----:R-:W-:Y:S02]  /*14ac0*/  @!P3 LEA R6, P6, R217, R4.reuse, 0x1 ;  /* 0x00000004d906b211 */ /* 0x081fe400078c08ff */
[-C--:B------:R-:W-:Y:S01]  /*14ad0*/  @P2 LEA R14, P0, R29, R4.reuse, 0x1 ;  /* 0x000000041d0e2211 */ /* 0x080fe200078008ff */
        /* <DEDUP_REMOVED lines=11> */
.L_x_1438:
[----:B------:R-:W-:Y:S05]  /*14b90*/  BSYNC B0 ;  /* 0x0000000000007941 */ /* 0x000fea0003800000 */
.L_x_1431:
[----:B------:R-:W-:Y:S02]  /*14ba0*/  ULDC UR4, c[0x0][0xd3c] ;  /* 0x00034f0000047ab9 */ /* 0x000fe40000000800 */
[----:B----4-:R-:W-:-:S13]  /*14bb0*/  ISETP.GE.AND P0, PT, R155, UR4, PT ;  /* 0x000000049b007c0c */ /* 0x010fda000bf06270 */
[----:B------:R-:W-:Y:S05]  /*14bc0*/  @!P0 BRA `(.L_x_1446) ;  /* 0xfffffec800908947 */ /* 0x000fea000383ffff */
[----:B------:R-:W-:Y:S05]  /*14bd0*/  BRA `(.L_x_1324) ;  /* 0x000000a0005c7947 */ /* 0x000fea0003800000 */
.L_x_1322:
[----:B------:R-:W-:-:S08]  /*14be0*/  NOP ;  /* 0x0000000000007918 */ /* 0x000fd00000000000 */
[----:B------:R-:W0:-:S00]  /*14bf0*/  USETMAXREG.DEALLOC.CTAPOOL 0x18 ;  /* 0x00000018000079c8 */ /* 0x000e0000080e0500 */
        /* <DEDUP_REMOVED lines=18> */
.L_x_1447:
        /* <DEDUP_REMOVED lines=43> */
.L_x_1451:
        /* <DEDUP_REMOVED lines=38> */
.L_x_1449:
        /* <DEDUP_REMOVED lines=20> */
.L_x_1452:
        /* <DEDUP_REMOVED lines=54> */
.L_x_1450:
[----:B------:R-:W-:Y:S01]  /*156d0*/  IMAD.U32 R2, RZ, RZ, UR6 ;  /* 0x00000006ff027e24 */ /* 0x000fe2000f8e00ff */
[----:B------:R0:W-:Y:S04]  /*156e0*/  STL [R1+0x4], RZ ;  /* 0x000004ff01007387 */ /* 0x0001e80000100800 */
[----:B------:R0:W-:Y:S04]  /*156f0*/  STL [R1+0x8], RZ ;  /* 0x000008ff01007387 */ /* 0x0001e80000100800 */
[----:B------:R0:W-:Y:S02]  /*15700*/  STL [R1], R2 ;  /* 0x0000000201007387 */ /* 0x0001e40000100800 */
.L_x_1453:
[----:B------:R-:W2:Y:S04]  /*15710*/  LDL R8, [R1] ;  /* 0x0000000001087983 */ /* 0x000ea80000100800 */
[----:B------:R-:W2:Y:S04]  /*15720*/  LDL R9, [R1+0x4] ;  /* 0x0000040001097983 */ /* 0x000ea80000100800 */
[----:B------:R-:W2:Y:S04]  /*15730*/  LDL R10, [R1+0x8] ;  /* 0x00000800010a7983 */ /* 0x000ea80000100800 */
[----:B------:R-:W2:Y:S01]  /*15740*/  LDL R11, [R1+0xc] ;  /* 0x00000c00010b7983 */ /* 0x000ea20000100800 */
[----:B------:R-:W-:-:S13]  /*15750*/  ISETP.NE.AND P0, PT, R0, RZ, PT ;  /* 0x000000ff0000720c */ /* 0x000fda0003f05270 */
[----:B-1----:R-:W1:Y:S01]  /*15760*/  @!P0 S2R R3, SR_CgaCtaId ;  /* 0x0000000000038919 */ /* 0x002e620000008800 */
[----:B------:R-:W-:-:S04]  /*15770*/  @!P0 MOV R0, 0x400 ;  /* 0x0000040000008802 */ /* 0x000fc80000000f00 */
[----:B-1----:R-:W-:-:S05]  /*15780*/  @!P0 LEA R0, R3, R0, 0x18 ;  /* 0x0000000003008211 */ /* 0x002fca00078ec0ff */
[----:B--2---:R2:W-:Y:S01]  /*15790*/  @!P0 STS.128 [R0+0x388d0], R8 ;  /* 0x0388d00800008388 */ /* 0x0045e20000000c00 */
[----:B------:R-:W-:Y:S06]  /*157a0*/  BAR.ARV 0x5, 0x180 ;  /* 0x0146000000007b1d */ /* 0x000fec0000002000 */
.L_x_1448:
        /* <DEDUP_REMOVED lines=15> */
[----:B0-----:R-:W-:Y:S01]  /*158a0*/  IMAD.SHL.U32 R2, R4, 0x8, RZ ;  /* 0x0000000804027824 */ /* 0x001fe200078e00ff */
[----:B------:R-:W-:Y:S01]  /*158b0*/  LOP3.LUT R0, R0, 0x38, RZ, 0xc0, !PT ;  /* 0x0000003800007812 */ /* 0x000fe200078ec0ff */
[----:B------:R-:W-:Y:S01]  /*158c0*/  ULDC.64 UR38, c[0x0][0x198] ;  /* 0x0000660000267ab9 */ /* 0x000fe20000000a00 */
[----:B------:R-:W-:Y:S01]  /*158d0*/  LOP3.LUT R3, R3, 0x38, R6, 0x78, !PT ;  /* 0x0000003803037812 */ /* 0x000fe200078e7806 */
[----:B------:R-:W-:Y:S01]  /*158e0*/  IMAD.SHL.U32 R6, R6, 0x10, RZ ;  /* 0x0000001006067824 */ /* 0x000fe200078e00ff */
[----:B------:R-:W-:-:S02]  /*158f0*/  ULDC UR36, c[0x0][0xc] ;  /* 0x0000030000247ab9 */ /* 0x000fc40000000800 */
        /* <DEDUP_REMOVED lines=11> */
[----:B------:R-:W-:Y:S01]  /*159b0*/  STL [R1+0x20], R2 ;  /* 0x0000200201007387 */ /* 0x000fe20000100800 */
[----:B0-----:R-:W-:-:S03]  /*159c0*/  LOP3.LUT R3, R0, 0x80, RZ, 0xfc, !PT ;  /* 0x0000008000037812 */ /* 0x001fc600078efcff */
[----:B------:R-:W-:Y:S01]  /*159d0*/  STL [R1+0x10], RZ ;  /* 0x000010ff01007387 */ /* 0x000fe20000100800 */
[----:B------:R-:W-:-:S03]  /*159e0*/  LOP3.LUT R3, R0, 0x140, RZ, 0xfc, !PT ;  /* 0x0000014000037812 */ /* 0x000fc600078efcff */
[----:B------:R0:W-:Y:S02]  /*159f0*/  STL [R1+0x1c], R2 ;  /* 0x00001c0201007387 */ /* 0x0001e40000100800 */
[C---:B0-----:R-:W-:Y:S02]  /*15a00*/  LOP3.LUT R2, R0.reuse, 0xc0, RZ, 0xfc, !PT ;  /* 0x000000c000027812 */ /* 0x041fe400078efcff */
[C---:B------:R-:W-:Y:S02]  /*15a10*/  LOP3.LUT R2, R0.reuse, 0x180, RZ, 0xfc, !PT ;  /* 0x0000018000027812 */ /* 0x040fe400078efcff */
[----:B------:R-:W-:-:S07]  /*15a20*/  LOP3.LUT R0, R0, 0x1c0, RZ, 0xfc, !PT ;  /* 0x000001c000007812 */ /* 0x000fce00078efcff */
.L_x_1626:
[----:B------:R-:W2:Y:S01]  /*15a30*/  LDL R0, [R1+0xc] ;  /* 0x00000c0001007983 */ /* 0x000ea20000100800 */
[----:B------:R-:W2:Y:S01]  /*15a40*/  LDC.64 R2, c[0x0][0xd88] ;  /* 0x00036200ff027b82 */ /* 0x000ea20000000a00 */
[----:B------:R-:W-:Y:S05]  /*15a50*/  YIELD ;  /* 0x0000000000007946 */ /* 0x000fea0003800000 */
[----:B------:R-:W-:Y:S01]  /*15a60*/  ULDC.64 UR4, c[0x0][0xb20] ;  /* 0x0002c80000047ab9 */ /* 0x000fe20000000a00 */
[----:B-1----:R-:W-:Y:S02]  /*15a70*/  CS2R R8, SRZ ;  /* 0x0000000000087805 */ /* 0x002fe4000001ff00 */
[----:B------:R-:W-:Y:S01]  /*15a80*/  ISETP.NE.U32.AND P0, PT, RZ, UR4, PT ;  /* 0x00000004ff007c0c */ /* 0x000fe2000bf05070 */
[----:B------:R-:W-:Y:S01]  /*15a90*/  ULDC.64 UR10, c[0x0][0xb10] ;  /* 0x0002c400000a7ab9 */ /* 0x000fe20000000a00 */
[----:B------:R-:W-:Y:S01]  /*15aa0*/  ULDC.64 UR8, c[0x0][0xb08] ;  /* 0x0002c20000087ab9 */ /* 0x000fe20000000a00 */
[----:B------:R-:W-:Y:S01]  /*15ab0*/  ULDC.64 UR6, c[0x0][0xb00] ;  /* 0x0002c00000067ab9 */ /* 0x000fe20000000a00 */
[----:B--2---:R-:W-:-:S05]  /*15ac0*/  IMAD.WIDE R2, R0, 0x4, R2 ;  /* 0x0000000400027825 */ /* 0x004fca00078e0202 */
[----:B------:R-:W2:Y:S01]  /*15ad0*/  LDG.E R13, desc[UR40][R2.64] ;  /* 0x00000028020d7981 */ /* 0x000ea2000c1e1900 */
[----:B------:R-:W-:Y:S01]  /*15ae0*/  ISETP.NE.AND.EX P0, PT, RZ, UR5, PT, P0 ;  /* 0x00000005ff007c0c */ /* 0x000fe2000bf05300 */
[----:B------:R-:W-:Y:S01]  /*15af0*/  IMAD.MOV.U32 R0, RZ, RZ, RZ ;  /* 0x000000ffff007224 */ /* 0x000fe200078e00ff */
[----:B0-2---:R-:W-:Y:S01]  /*15b00*/  SHF.R.S32.HI R4, RZ, 0x1f, R13 ;  /* 0x0000001fff047819 */ /* 0x005fe2000001140d */
[----:B------:R-:W-:-:S10]  /*15b10*/  IMAD.SHL.U32 R17, R13, 0x4, RZ ;  /* 0x000000040d117824 */ /* 0x000fd400078e00ff */
[C---:B------:R-:W-:Y:S01]  /*15b20*/  @P0 LEA R2, P1, R13.reuse, UR4, 0x2 ;  /* 0x000000040d020c11 */ /* 0x040fe2000f8210ff */
[----:B------:R-:W-:Y:S03]  /*15b30*/  STL [R1+0x30], R13 ;  /* 0x0000300d01007387 */ /* 0x000fe60000100800 */
[C-C-:B------:R-:W-:Y:S01]  /*15b40*/  @P0 LEA.HI.X R3, R13.reuse, UR5, R4.reuse, 0x2, P1 ;  /* 0x000000050d030c11 */ /* 0x140fe200088f1404 */
[----:B------:R-:W-:Y:S01]  /*15b50*/  ULDC.64 UR4, c[0x0][0xaf8] ;  /* 0x0002be0000047ab9 */ /* 0x000fe20000000a00 */
[----:B---3--:R-:W-:Y:S01]  /*15b60*/  SHF.L.U64.HI R14, R13, 0x2, R4 ;  /* 0x000000020d0e7819 */ /* 0x008fe20000010204 */
        /* <DEDUP_REMOVED lines=8> */
[----:B------:R-:W-:Y:S02]  /*15bf0*/  ISETP.NE.U32.AND P2, PT, RZ, UR8, PT ;  /* 0x00000008ff007c0c */ /* 0x000fe4000bf45070 */
[C---:B------:R-:W-:Y:S02]  /*15c00*/  IADD3 R6, P5, R17.reuse, UR6, RZ ;  /* 0x0000000611067c10 */ /* 0x040fe4000ffbe0ff */
[----:B-1----:R-:W-:-:S02]  /*15c10*/  IADD3 R2, P4, R17, UR4, RZ ;  /* 0x0000000411027c10 */ /* 0x002fc4000ff9e0ff */
[----:B------:R-:W-:Y:S02]  /*15c20*/  ISETP.NE.AND.EX P3, PT, RZ, UR11, PT, P3 ;  /* 0x0000000bff007c0c */ /* 0x000fe4000bf65330 */
[C---:B------:R-:W-:Y:S02]  /*15c30*/  IADD3.X R3, R14.reuse, UR5, RZ, P4, !PT ;  /* 0x000000050e037c10 */ /* 0x040fe4000a7fe4ff */
[----:B0-----:R-:W-:Y:S02]  /*15c40*/  IADD3 R4, P4, R17, UR8, RZ ;  /* 0x0000000811047c10 */ /* 0x001fe4000ff9e0ff */
        /* <DEDUP_REMOVED lines=30> */
.L_x_1455:
        /* <DEDUP_REMOVED lines=17> */
.L_x_1456:
[----:B------:R-:W-:Y:S05]  /*15f40*/  @!P0 BRA `(.L_x_1457) ;  /* 0x00000000000c8947 */ /* 0x000fea0003800000 */
[----:B------:R-:W2:Y:S04]  /*15f50*/  LDG.E R8, desc[UR40][R6.64] ;  /* 0x0000002806087981 */ /* 0x000ea8000c1e1900 */
[----:B------:R-:W2:Y:S02]  /*15f60*/  LDG.E R6, desc[UR40][R6.64+0x4] ;  /* 0x0000042806067981 */ /* 0x000ea4000c1e1900 */
[----:B--2---:R-:W-:-:S07]  /*15f70*/  IMAD.IADD R8, R6, 0x1, -R8 ;  /* 0x0000000106087824 */ /* 0x004fce00078e0a08 */
.L_x_1457:
[----:B-----5:R-:W-:Y:S02]  /*15f80*/  IMAD.IADD R6, R8, 0x1, -R0 ;  /* 0x0000000108067824 */ /* 0x020fe400078e0a00 */
[----:B------:R-:W2:Y:S04]  /*15f90*/  @P2 LDG.E R0, desc[UR40][R4.64] ;  /* 0x0000002804002981 */ /* 0x000ea8000c1e1900 */
[----:B------:R-:W2:Y:S01]  /*15fa0*/  @P2 LDG.E R4, desc[UR40][R4.64+0x4] ;  /* 0x0000042804042981 */ /* 0x000ea2000c1e1900 */
[----:B------:R-:W-:Y:S01]  /*15fb0*/  LOP3.LUT R14, R10, 0xff, RZ, 0xc0, !PT ;  /* 0x000000ff0a0e7812 */ /* 0x000fe200078ec0ff */
[----:B------:R-:W-:Y:S01]  /*15fc0*/  BSSY B0, `(.L_x_1458) ;  /* 0x000002a000007945 */ /* 0x000fe20003800000 */
[----:B------:R-:W-:-:S03]  /*15fd0*/  SHF.R.U32.HI R10, RZ, 0x10, R10 ;  /* 0x00000010ff0a7819 */ /* 0x000fc6000001160a */
[----:B------:R3:W-:Y:S01]  /*15fe0*/  STL [R1+0x70], R14 ;  /* 0x0000700e01007387 */ /* 0x0007e20000100800 */
[----:B--2---:R-:W-:-:S04]  /*15ff0*/  @P2 IMAD.IADD R11, R4, 0x1, -R0 ;  /* 0x00000001040b2824 */ /* 0x004fc800078e0a00 */
[----:B01----:R-:W-:-:S04]  /*16000*/  IMAD.IADD R2, R6, 0x1, R11 ;  /* 0x0000000106027824 */ /* 0x003fc800078e020b */
[C---:B------:R-:W-:Y:S01]  /*16010*/  VIADD R0, R2.reuse, 0x3f ;  /* 0x0000003f02007836 */ /* 0x040fe20000000000 */
[----:B------:R-:W-:-:S04]  /*16020*/  ISETP.GE.AND P1, PT, R2, 0x1, PT ;  /* 0x000000010200780c */ /* 0x000fc80003f26270 */
[----:B------:R-:W-:-:S04]  /*16030*/  SHF.R.S32.HI R2, RZ, 0x1f, R0 ;  /* 0x0000001fff027819 */ /* 0x000fc80000011400 */
[----:B------:R-:W-:-:S04]  /*16040*/  LEA.HI R0, R2, R0, RZ, 0x6 ;  /* 0x0000000002007211 */ /* 0x000fc800078f30ff */
[----:B------:R-:W-:Y:S01]  /*16050*/  SHF.R.S32.HI R12, RZ, 0x6, R0 ;  /* 0x00000006ff0c7819 */ /* 0x000fe20000011400 */
[----:B------:R-:W-:-:S04]  /*16060*/  IMAD.MOV.U32 R0, RZ, RZ, RZ ;  /* 0x000000ffff007224 */ /* 0x000fc800078e00ff */
[----:B------:R3:W-:Y:S01]  /*16070*/  STL [R1+0x40], R12 ;  /* 0x0000400c01007387 */ /* 0x0007e20000100800 */
[----:B------:R-:W-:Y:S05]  /*16080*/  @!P1 BRA `(.L_x_1459) ;  /* 0x0000000000749947 */ /* 0x000fea0003800000 */
[----:B------:R-:W-:Y:S01]  /*16090*/  ISETP.NE.AND P0, PT, R10, RZ, PT ;  /* 0x000000ff0a00720c */ /* 0x000fe20003f05270 */
[----:B------:R-:W-:-:S03]  /*160a0*/  ULDC UR4, c[0x0][0xae8] ;  /* 0x0002ba0000047ab9 */ /* 0x000fc60000000800 */
[----:B------:R-:W-:-:S04]  /*160b0*/  SEL R2, R10, UR4, P0 ;  /* 0x000000040a027c07 */ /* 0x000fc80008000000 */
[----:B------:R-:W-:Y:S02]  /*160c0*/  IABS R3, R2 ;  /* 0x0000000200037213 */ /* 0x000fe40000000000 */
[----:B------:R-:W-:Y:S02]  /*160d0*/  IADD3 R0, R2, -0x1, R12 ;  /* 0xffffffff02007810 */ /* 0x000fe40007ffe00c */
[----:B------:R-:W0:Y:S08]  /*160e0*/  I2F.RP R4, R3 ;  /* 0x0000000300047306 */ /* 0x000e300000209400 */
[----:B0-----:R-:W0:Y:S02]  /*160f0*/  MUFU.RCP R4, R4 ;  /* 0x0000000400047308 */ /* 0x001e240000001000 */
[----:B0-----:R-:W-:-:S06]  /*16100*/  VIADD R4, R4, 0xffffffe ;  /* 0x0ffffffe04047836 */ /* 0x001fcc0000000000 */
[----:B------:R0:W1:Y:S02]  /*16110*/  F2I.FTZ.U32.TRUNC.NTZ R5, R4 ;  /* 0x0000000400057305 */ /* 0x000064000021f000 */
[----:B0-----:R-:W-:-:S04]  /*16120*/  LOP3.LUT R4, R0, R2, RZ, 0x3c, !PT ;  /* 0x0000000200047212 */ /* 0x001fc800078e3cff */
[----:B------:R-:W-:Y:S01]  /*16130*/  ISETP.GE.AND P4, PT, R4, RZ, PT ;  /* 0x000000ff0400720c */ /* 0x000fe20003f86270 */
[----:B-1----:R-:W-:-:S04]  /*16140*/  IMAD.MOV R4, RZ, RZ, -R5 ;  /* 0x000000ffff047224 */ /* 0x002fc800078e0a05 */
[----:B------:R-:W-:Y:S02]  /*16150*/  IMAD R7, R4, R3, RZ ;  /* 0x0000000304077224 */ /* 0x000fe400078e02ff */
[----:B------:R-:W-:-:S04]  /*16160*/  IMAD.MOV.U32 R4, RZ, RZ, RZ ;  /* 0x000000ffff047224 */ /* 0x000fc800078e00ff */
[----:B------:R-:W-:Y:S01]  /*16170*/  IMAD.HI.U32 R7, R5, R7, R4 ;  /* 0x0000000705077227 */ /* 0x000fe200078e0004 */
[----:B------:R-:W-:Y:S02]  /*16180*/  IABS R4, R0 ;  /* 0x0000000000047213 */ /* 0x000fe40000000000 */
[----:B------:R-:W-:-:S05]  /*16190*/  IABS R0, R2 ;  /* 0x0000000200007213 */ /* 0x000fca0000000000 */
        /* <DEDUP_REMOVED lines=12> */
.L_x_1459:
[----:B------:R-:W-:Y:S05]  /*16260*/  BSYNC B0 ;  /* 0x0000000000007941 */ /* 0x000fea0003800000 */
.L_x_1458:
[-C--:B------:R-:W-:Y:S01]  /*16270*/  IMAD R2, R14, R0.reuse, RZ ;  /* 0x000000000e027224 */ /* 0x080fe200078e02ff */
[----:B------:R-:W-:Y:S04]  /*16280*/  BSSY B0, `(.L_x_1460) ;  /* 0x00001b8000007945 */ /* 0x000fe80003800000 */
[C---:B------:R-:W-:Y:S01]  /*16290*/  VIADDMNMX R0, R2.reuse, R0, R12, PT ;  /* 0x0000000002007246 */ /* 0x040fe2000380010c */
[----:B------:R-:W-:-:S04]  /*162a0*/  IMAD R2, R2, 0x40, -R6 ;  /* 0x0000004002027824 */ /* 0x000fc800078e0a06 */
[----:B------:R-:W-:Y:S01]  /*162b0*/  IMAD R6, R0, 0x40, -R6 ;  /* 0x0000004000067824 */ /* 0x000fe200078e0a06 */
[----:B------:R-:W-:-:S04]  /*162c0*/  VIMNMX R2, RZ, R2, !PT ;  /* 0x00000002ff027248 */ /* 0x000fc80007fe0100 */
        /* <DEDUP_REMOVED lines=14> */
[----:B------:R-:W0:Y:S02]  /*163b0*/  S2R R3, SR_TID.X ;  /* 0x0000000000037919 */ /* 0x000e240000002100 */
[----:B0-----:R-:W-:-:S04]  /*163c0*/  SHF.R.U32.HI R3, RZ, 0x5, R3 ;  /* 0x00000005ff037819 */ /* 0x001fc80000011603 */
[----:B------:R-:W-:-:S05]  /*163d0*/  LOP3.LUT R3, R3, 0x3, RZ, 0xc0, !PT ;  /* 0x0000000303037812 */ /* 0x000fca00078ec0ff */
[----:B---3--:R0:W1:Y:S02]  /*163e0*/  SHFL.IDX PT, R14, R3, RZ, 0x1f ;  /* 0x00001fff030e7589 */ /* 0x00806400000e0000 */
.L_x_1658:
[----:B-1----:R-:W-:Y:S02]  /*163f0*/  ISETP.NE.AND P0, PT, R14, RZ, PT ;  /* 0x000000ff0e00720c */ /* 0x002fe40003f05270 */
[----:B------:R-:W-:-:S11]  /*16400*/  PLOP3.LUT P6, PT, PT, PT, PT, 0x8, 0x0 ;  /* 0x000000000000781c */ /* 0x000fd60003fce170 */
[----:B------:R-:W-:Y:S05]  /*16410*/  @P0 BRA `(.L_x_1463) ;  /* 0x00000000000c0947 */ /* 0x000fea0003800000 */
[----:B------:R-:W-:-:S03]  /*16420*/  UMOV UR4, 0xffffffff ;  /* 0xffffffff00047882 */ /* 0x000fc60000000000 */
[----:B------:R-:W-:Y:S05]  /*16430*/  BRA.DIV UR4, `(.L_x_1464) ;  /* 0x0000009204487947 */ /* 0x000fea000b800000 */
[----:B------:R-:W-:-:S13]  /*16440*/  ELECT P6, URZ, PT ;  /* 0x00000000003f782f */ /* 0x000fda00038c0000 */
.L_x_1463:
        /* <DEDUP_REMOVED lines=9> */
.L_x_1661:
[----:B------:R-:W-:Y:S05]  /*164e0*/  BSYNC B1 ;  /* 0x0000000000017941 */ /* 0x000fea0003800000 */
.L_x_1465:
        /* <DEDUP_REMOVED lines=12> */
.L_x_1662:
[----:B------:R-:W-:Y:S05]  /*165b0*/  BSYNC B2 ;  /* 0x0000000000027941 */ /* 0x000fea0003800000 */
.L_x_1469:
        /* <DEDUP_REMOVED lines=9> */
.L_x_1472:
[----:B------:R-:W-:Y:S05]  /*16650*/  BSYNC B2 ;  /* 0x0000000000027941 */ /* 0x000fea0003800000 */
.L_x_1471:
        /* <DEDUP_REMOVED lines=13> */
.L_x_1473:
        /* <DEDUP_REMOVED lines=13> */
.L_x_1663:
[----:B------:R-:W-:Y:S05]  /*16800*/  BSYNC B2 ;  /* 0x0000000000027941 */ /* 0x000fea0003800000 */
.L_x_1474:
        /* <DEDUP_REMOVED lines=11> */
.L_x_1477:
[----:B------:R-:W-:Y:S05]  /*168c0*/  BSYNC B2 ;  /* 0x0000000000027941 */ /* 0x000fea0003800000 */
.L_x_1476:
        /* <DEDUP_REMOVED lines=10> */
.L_x_1478:
        /* <DEDUP_REMOVED lines=15> */
.L_x_1479:
        /* <DEDUP_REMOVED lines=15> */
.L_x_1480:
        /* <DEDUP_REMOVED lines=15> */
.L_x_1481:
        /* <DEDUP_REMOVED lines=15> */
.L_x_1482:
        /* <DEDUP_REMOVED lines=15> */
.L_x_1483:
        /* <DEDUP_REMOVED lines=15> */
.L_x_1484:
        /* <DEDUP_REMOVED lines=15> */
.L_x_1485:
        /* <DEDUP_REMOVED lines=10> */
.L_x_1468:
[----:B------:R-:W-:Y:S05]  /*170a0*/  BSYNC B1 ;  /* 0x0000000000017941 */ /* 0x000fea0003800000 */
.L_x_1467:
        /* <DEDUP_REMOVED lines=13> */
.L_x_1505:
[----:B------:R-:W-:Y:S05]  /*17180*/  YIELD ;  /* 0x0000000000007946 */ /* 0x000fea0003800000 */
[----:B------:R-:W-:Y:S04]  /*17190*/  BSSY B1, `(.L_x_1486) ;  /* 0x00000ba000017945 */ /* 0x000fe80003800000 */
[----:B-1----:R-:W-:Y:S05]  /*171a0*/  @!P6 BRA `(.L_x_1487) ;  /* 0x0000000800e0e947 */ /* 0x002fea0003800000 */
[----:B0-----:R-:W2:Y:S04]  /*171b0*/  LDL R4, [R1+0x10] ;  /* 0x0000100001047983 */ /* 0x001ea80000100800 */
        /* <DEDUP_REMOVED lines=9> */
.L_x_1664:
[----:B------:R-:W-:Y:S05]  /*17250*/  BSYNC B2 ;  /* 0x0000000000027941 */ /* 0x000fea0003800000 */
.L_x_1488:
        /* <DEDUP_REMOVED lines=9> */
.L_x_1491:
[----:B------:R-:W-:Y:S05]  /*172f0*/  BSYNC B2 ;  /* 0x0000000000027941 */ /* 0x000fea0003800000 */
.L_x_1490:
        /* <DEDUP_REMOVED lines=12> */
.L_x_1492:
        /* <DEDUP_REMOVED lines=13> */
.L_x_1665:
[----:B------:R-:W-:Y:S05]  /*17490*/  BSYNC B2 ;  /* 0x0000000000027941 */ /* 0x000fea0003800000 */
.L_x_1493:
        /* <DEDUP_REMOVED lines=11> */
.L_x_1496:
[----:B------:R-:W-:Y:S05]  /*17550*/  BSYNC B2 ;  /* 0x0000000000027941 */ /* 0x000fea0003800000 */
.L_x_1495:
        /* <DEDUP_REMOVED lines=10> */
.L_x_1497:
        /* <DEDUP_REMOVED lines=15> */
.L_x_1498:
        /* <DEDUP_REMOVED lines=15> */
.L_x_1499:
        /* <DEDUP_REMOVED lines=15> */
.L_x_1500:
        /* <DEDUP_REMOVED lines=15> */
.L_x_1501:
        /* <DEDUP_REMOVED lines=15> */
.L_x_1502:
        /* <DEDUP_REMOVED lines=15> */
.L_x_1503:
        /* <DEDUP_REMOVED lines=15> */
.L_x_1504:
        /* <DEDUP_REMOVED lines=10> */
.L_x_1487:
[----:B------:R-:W-:Y:S05]  /*17d30*/  BSYNC B1 ;  /* 0x0000000000017941 */ /* 0x000fea0003800000 */
.L_x_1486:
[----:B------:R-:W2:Y:S04]  /*17d40*/  LDL.LU R8, [R1+0x10] ;  /* 0x0000100001087983 */ /* 0x000ea80000300800 */
[----:B0-----:R-:W3:Y:S01]  /*17d50*/  LDL.LU R6, [R1+0x20] ;  /* 0x0000200001067983 */ /* 0x001ee20000300800 */
        /* <DEDUP_REMOVED lines=10> */
.L_x_1461:
[----:B------:R-:W-:Y:S05]  /*17e00*/  BSYNC B0 ;  /* 0x0000000000007941 */ /* 0x000fea0003800000 */
.L_x_1460:
[----:B------:R2:W5:Y:S01]  /*17e10*/  LDL R7, [R1+0x40] ;  /* 0x0000400001077983 */ /* 0x0005620000100800 */
[----:B------:R-:W-:Y:S05]  /*17e20*/  @!P0 WARPSYNC.ALL ;  /* 0x0000000000008948 */ /* 0x000fea0003800000 */
[----:B------:R2:W-:Y:S01]  /*17e30*/  STL [R1+0x44], RZ ;  /* 0x000044ff01007387 */ /* 0x0005e20000100800 */
[----:B------:R-:W-:Y:S01]  /*17e40*/  BSSY B0, `(.L_x_1506) ;  /* 0x0000020000007945 */ /* 0x000fe20003800000 */
[----:B------:R-:W-:Y:S06]  /*17e50*/  @!P0 BAR.SYNC.DEFER_BLOCKING 0xc, 0x180 ;  /* 0x0306000000008b1d */ /* 0x000fec0000010000 */
[----:B--2---:R-:W-:Y:S05]  /*17e60*/  @!P1 BRA `(.L_x_1507) ;  /* 0x0000000000749947 */ /* 0x004fea0003800000 */
[----:B------:R-:W-:-:S13]  /*17e70*/  ISETP.NE.AND P0, PT, R10, RZ, PT ;  /* 0x000000ff0a00720c */ /* 0x000fda0003f05270 */
[----:B------:R-:W2:Y:S02]  /*17e80*/  @!P0 LDC R10, c[0x0][0xae8] ;  /* 0x0002ba00ff0a8b82 */ /* 0x000ea40000000800 */
[----:B--2---:R-:W-:-:S04]  /*17e90*/  IABS R0, R10 ;  /* 0x0000000a00007213 */ /* 0x004fc80000000000 */
[----:B------:R-:W2:Y:S08]  /*17ea0*/  I2F.RP R2, R0 ;  /* 0x0000000000027306 */ /* 0x000eb00000209400 */
[----:B--2---:R-:W2:Y:S02]  /*17eb0*/  MUFU.RCP R2, R2 ;  /* 0x0000000200027308 */ /* 0x004ea40000001000 */
[----:B--2---:R-:W-:-:S06]  /*17ec0*/  VIADD R2, R2, 0xffffffe ;  /* 0x0ffffffe02027836 */ /* 0x004fcc0000000000 */
[----:B------:R-:W2:Y:S02]  /*17ed0*/  F2I.FTZ.U32.TRUNC.NTZ R3, R2 ;  /* 0x0000000200037305 */ /* 0x000ea4000021f000 */
[----:B--2---:R-:W-:-:S04]  /*17ee0*/  IMAD.MOV R2, RZ, RZ, -R3 ;  /* 0x000000ffff027224 */ /* 0x004fc800078e0a03 */
[----:B01----:R-:W-:Y:S02]  /*17ef0*/  IMAD R4, R2, R0, RZ ;  /* 0x0000000002047224 */ /* 0x003fe400078e02ff */
        /* <DEDUP_REMOVED lines=20> */
.L_x_1507:
[----:B------:R-:W-:Y:S05]  /*18040*/  BSYNC B0 ;  /* 0x0000000000007941 */ /* 0x000fea0003800000 */
.L_x_1506:
[----:B------:R-:W4:Y:S04]  /*18050*/  LDL R0, [R1+0x44] ;  /* 0x0000440001007983 */ /* 0x000f280000100800 */
[----:B--2---:R-:W4:Y:S01]  /*18060*/  LDL R2, [R1+0x70] ;  /* 0x0000700001027983 */ /* 0x004f220000100800 */
[----:B------:R-:W-:Y:S01]  /*18070*/  BSSY B7, `(.L_x_1508) ;  /* 0x00005b9000077945 */ /* 0x000fe20003800000 */
[----:B----4-:R-:W-:-:S05]  /*18080*/  IMAD R2, R2, R0, RZ ;  /* 0x0000000002027224 */ /* 0x010fca00078e02ff */
[----:B-----5:R-:W-:Y:S01]  /*18090*/  VIADDMNMX R0, R2, R0, R7, PT ;  /* 0x0000000002007246 */ /* 0x020fe20003800107 */
[----:B------:R2:W-:Y:S03]  /*180a0*/  STL [R1+0x2c], R2 ;  /* 0x00002c0201007387 */ /* 0x0005e60000100800 */
[----:B------:R-:W-:Y:S01]  /*180b0*/  ISETP.GT.AND P0, PT, R0, R2, PT ;  /* 0x000000020000720c */ /* 0x000fe20003f04270 */
[----:B------:R2:W-:-:S12]  /*180c0*/  STL [R1+0x48], R0 ;  /* 0x0000480001007387 */ /* 0x0005d80000100800 */
[----:B--2---:R-:W-:Y:S05]  /*180d0*/  @P0 BRA `(.L_x_1509) ;  /* 0x0000000000480947 */ /* 0x004fea0003800000 */
[----:B------:R-:W2:Y:S02]  /*180e0*/  S2R R0, SR_TID.X ;  /* 0x0000000000007919 */ /* 0x000ea40000002100 */
[----:B--2---:R-:W-:-:S04]  /*180f0*/  LOP3.LUT R0, R0, 0x7f, RZ, 0xc0, !PT ;  /* 0x0000007f00007812 */ /* 0x004fc800078ec0ff */
[----:B------:R-:W-:-:S13]  /*18100*/  ISETP.NE.AND P0, PT, R0, RZ, PT ;  /* 0x000000ff0000720c */ /* 0x000fda0003f05270 */
[----:B------:R-:W-:Y:S05]  /*18110*/  @P0 BRA `(.L_x_1510) ;  /* 0x0000005800b80947 */ /* 0x000fea0003800000 */
[----:B------:R-:W2:Y:S01]  /*18120*/  S2R R2, SR_LANEID ;  /* 0x0000000000027919 */ /* 0x000ea20000000000 */
[----:B------:R-:W-:Y:S01]  /*18130*/  VOTEU.ANY UR4, UPT, PT ;  /* 0x0000000000047886 */ /* 0x000fe200038e0100 */
[----:B01----:R-:W0:Y:S01]  /*18140*/  LDC.64 R4, c[0x0][0xd60] ;  /* 0x00035800ff047b82 */ /* 0x003e220000000a00 */
[----:B------:R-:W2:Y:S02]  /*18150*/  FLO.U32 R0, UR4 ;  /* 0x0000000400007d00 */ /* 0x000ea400080e0000 */
[----:B--2---:R-:W-:-:S06]  /*18160*/  ISETP.EQ.U32.AND P0, PT, R0, R2, PT ;  /* 0x000000020000720c */ /* 0x004fcc0003f02070 */
[----:B------:R-:W0:Y:S07]  /*18170*/  POPC R2, UR4 ;  /* 0x0000000400027d09 */ /* 0x000e2e0008000000 */
[----:B0-----:R-:W2:Y:S04]  /*18180*/  @P0 ATOMG.E.ADD.STRONG.GPU PT, R2, desc[UR40][R4.64], R2 ;  /* 0x00000002040209a8 */ /* 0x001ea800081ee1e8 */
[----:B--2---:R0:W1:Y:S02]  /*18190*/  SHFL.IDX PT, R2, R2, R0, 0x1f ;  /* 0x00001f0002027589 */ /* 0x00406400000e0000 */
[----:B0-----:R-:W0:Y:S02]  /*181a0*/  S2R R0, SR_LTMASK ;  /* 0x0000000000007919 */ /* 0x001e240000003900 */
[----:B0-----:R-:W-:-:S06]  /*181b0*/  LOP3.LUT R0, R0, UR4, RZ, 0xc0, !PT ;  /* 0x0000000400007c12 */ /* 0x001fcc000f8ec0ff */
[----:B------:R-:W1:Y:S02]  /*181c0*/  POPC R0, R0 ;  /* 0x0000000000007309 */ /* 0x000e640000000000 */
[----:B-1----:R-:W-:-:S05]  /*181d0*/  IADD3 R0, R2, UR36, R0 ;  /* 0x0000002402007c10 */ /* 0x002fca000fffe000 */
[----:B------:R4:W-:Y:S01]  /*181e0*/  STL [R1], R0 ;  /* 0x0000000001007387 */ /* 0x0009e20000100800 */
[----:B------:R-:W-:Y:S05]  /*181f0*/  BRA `(.L_x_1510) ;  /* 0x0000005800807947 */ /* 0x000fea0003800000 */
.L_x_1509:
        /* <DEDUP_REMOVED lines=8> */
[----:B01----:R-:W-:Y:S02]  /*18280*/  IMAD.U32 R4, RZ, RZ, UR6 ;  /* 0x00000006ff047e24 */ /* 0x003fe4000f8e00ff */
[----:B------:R-:W0:Y:S01]  /*18290*/  LDC.64 R2, c[0x4][R2] ;  /* 0x0100000002027b82 */ /* 0x000e220000000a00 */
[----:B------:R-:W-:Y:S02]  /*182a0*/  IMAD.U32 R5, RZ, RZ, UR7 ;  /* 0x00000007ff057e24 */ /* 0x000fe4000f8e00ff */
[----:B------:R-:W-:Y:S02]  /*182b0*/  IMAD.U32 R6, RZ, RZ, UR8 ;  /* 0x00000008ff067e24 */ /* 0x000fe4000f8e00ff */
[----:B------:R-:W-:-:S02]  /*182c0*/  IMAD.U32 R7, RZ, RZ, UR9 ;  /* 0x00000009ff077e24 */ /* 0x000fc4000f8e00ff */
[----:B------:R-:W-:Y:S02]  /*182d0*/  IMAD.U32 R10, RZ, RZ, UR4 ;  /* 0x00000004ff0a7e24 */ /* 0x000fe4000f8e00ff */
[----:B------:R-:W-:Y:S02]  /*182e0*/  IMAD.U32 R11, RZ, RZ, UR5 ;  /* 0x00000005ff0b7e24 */ /* 0x000fe4000f8e00ff */
[----:B------:R-:W-:Y:S02]  /*182f0*/  IMAD.MOV.U32 R8, RZ, RZ, 0x70 ;  /* 0x00000070ff087424 */ /* 0x000fe400078e00ff */
[----:B---3--:R-:W-:Y:S02]  /*18300*/  IMAD.MOV.U32 R12, RZ, RZ, 0x1 ;  /* 0x00000001ff0c7424 */ /* 0x008fe400078e00ff */
[----:B------:R-:W-:-:S07]  /*18310*/  IMAD.MOV.U32 R13, RZ, RZ, RZ ;  /* 0x000000ffff0d7224 */ /* 0x000fce00078e00ff */
[----:B------:R-:W-:-:S07]  /*18320*/  LEPC R20, `(.L_x_1512) ;  /* 0x000000001014794e */ /* 0x000fce0000000000 */
[----:B0-----:R-:W-:Y:S05]  /*18330*/  CALL.ABS.NOINC R2 ;  /* 0x0000000002007343 */ /* 0x001fea0003c00000 */
.L_x_1512:
[----:B------:R-:W-:Y:S05]  /*18340*/  BSYNC B6 ;  /* 0x0000000000067941 */ /* 0x000fea0003800000 */
.L_x_1511:
        /* <DEDUP_REMOVED lines=9> */
[----:B01----:R-:W-:Y:S02]  /*183e0*/  IMAD.U32 R4, RZ, RZ, UR6 ;  /* 0x00000006ff047e24 */ /* 0x003fe4000f8e00ff */
[----:B------:R-:W-:Y:S02]  /*183f0*/  IMAD.U32 R5, RZ, RZ, UR7 ;  /* 0x00000007ff057e24 */ /* 0x000fe4000f8e00ff */
[----:B------:R-:W-:Y:S02]  /*18400*/  IMAD.U32 R6, RZ, RZ, UR8 ;  /* 0x00000008ff067e24 */ /* 0x000fe4000f8e00ff */
[----:B------:R-:W-:-:S02]  /*18410*/  IMAD.U32 R7, RZ, RZ, UR9 ;  /* 0x00000009ff077e24 */ /* 0x000fc4000f8e00ff */
[----:B------:R-:W-:Y:S02]  /*18420*/  IMAD.U32 R10, RZ, RZ, UR4 ;  /* 0x00000004ff0a7e24 */ /* 0x000fe4000f8e00ff */
[----:B------:R-:W-:Y:S02]  /*18430*/  IMAD.U32 R11, RZ, RZ, UR5 ;  /* 0x00000005ff0b7e24 */ /* 0x000fe4000f8e00ff */
[----:B------:R-:W-:Y:S02]  /*18440*/  IMAD.MOV.U32 R8, RZ, RZ, 0x70 ;  /* 0x00000070ff087424 */ /* 0x000fe400078e00ff */
[----:B---3--:R-:W-:Y:S02]  /*18450*/  IMAD.MOV.U32 R12, RZ, RZ, 0x1 ;  /* 0x00000001ff0c7424 */ /* 0x008fe400078e00ff */
[----:B--2---:R-:W-:-:S07]  /*18460*/  IMAD.MOV.U32 R13, RZ, RZ, RZ ;  /* 0x000000ffff0d7224 */ /* 0x004fce00078e00ff */
[----:B------:R-:W-:-:S07]  /*18470*/  LEPC R20, `(.L_x_1515) ;  /* 0x000000001014794e */ /* 0x000fce0000000000 */
[----:B----4-:R-:W-:Y:S05]  /*18480*/  CALL.ABS.NOINC R2 ;  /* 0x0000000002007343 */ /* 0x010fea0003c00000 */
.L_x_1515:
        /* <DEDUP_REMOVED lines=16> */
.L_x_1514:
[----:B------:R-:W-:Y:S05]  /*18590*/  BSYNC B6 ;  /* 0x0000000000067941 */ /* 0x000fea0003800000 */
.L_x_1513:
[----:B01----:R-:W2:Y:S01]  /*185a0*/  LDL.LU R4, [R1+0x24] ;  /* 0x0000240001047983 */ /* 0x003ea20000300800 */
[----:B------:R-:W-:-:S03]  /*185b0*/  ULDC.64 UR4, c[0x0][0xaf0] ;  /* 0x0002bc0000047ab9 */ /* 0x000fc60000000a00 */
[----:B------:R-:W4:Y:S01]  /*185c0*/  LDL R7, [R1+0x8] ;  /* 0x0000080001077983 */ /* 0x000f220000100800 */
[----:B------:R-:W-:-:S03]  /*185d0*/  ISETP.NE.U32.AND P0, PT, RZ, UR4, PT ;  /* 0x00000004ff007c0c */ /* 0x000fc6000bf05070 */
[----:B------:R-:W5:Y:S01]  /*185e0*/  LDL R0, [R1+0x48] ;  /* 0x0000480001007983 */ /* 0x000f620000100800 */
[----:B------:R-:W-:-:S13]  /*185f0*/  ISETP.NE.AND.EX P0, PT, RZ, UR5, PT, P0 ;  /* 0x00000005ff007c0c */ /* 0x000fda000bf05300 */
[----:B------:R-:W-:-:S04]  /*18600*/  @P0 IADD3 R2, P1, R17, UR4, RZ ;  /* 0x0000000411020c10 */ /* 0x000fc8000ff3e0ff */
[----:B--2---:R-:W-:Y:S01]  /*18610*/  @P0 IADD3.X R3, R4, UR5, RZ, P1, !PT ;  /* 0x0000000504030c10 */ /* 0x004fe20008ffe4ff */
[----:B------:R-:W-:-:S04]  /*18620*/  ULDC.64 UR4, c[0x0][0xb00] ;  /* 0x0002c00000047ab9 */ /* 0x000fc80000000a00 */
[----:B----4-:R0:W2:Y:S02]  /*18630*/  @P0 LDG.E R7, desc[UR40][R2.64] ;  /* 0x0000002802070981 */ /* 0x0100a4000c1e1900 */
[----:B0-----:R-:W0:Y:S01]  /*18640*/  LDC.64 R2, c[0x0][0x418] ;  /* 0x00010600ff027b82 */ /* 0x001e220000000a00 */
[----:B-----5:R-:W-:Y:S01]  /*18650*/  VIADD R0, R0, 0xffffffff ;  /* 0xffffffff00007836 */ /* 0x020fe20000000000 */
[----:B--2---:R-:W-:Y:S01]  /*18660*/  SHF.R.S32.HI R8, RZ, 0x1f, R7 ;  /* 0x0000001fff087819 */ /* 0x004fe20000011407 */
[----:B------:R1:W-:Y:S04]  /*18670*/  @P0 STL [R1+0x8], R7 ;  /* 0x0000080701000387 */ /* 0x0003e80000100800 */
[----:B------:R1:W-:Y:S01]  /*18680*/  STL [R1+0x24], R8 ;  /* 0x0000240801007387 */ /* 0x0003e20000100800 */
[----:B0-----:R-:W-:Y:S01]  /*18690*/  LOP3.LUT P0, RZ, R2, UR4, RZ, 0xfc, !PT ;  /* 0x0000000402ff7c12 */ /* 0x001fe2000f80fcff */
[----:B------:R-:W-:-:S03]  /*186a0*/  UMOV UR4, 0xffffffff ;  /* 0xffffffff00047882 */ /* 0x000fc60000000000 */
[----:B------:R-:W-:-:S04]  /*186b0*/  LOP3.LUT P0, RZ, R3, UR5, RZ, 0xfc, P0 ;  /* 0x0000000503ff7c12 */ /* 0x000fc8000800fcff */
[----:B------:R-:W-:Y:S01]  /*186c0*/  SEL R17, R7, RZ, !P0 ;  /* 0x000000ff07117207 */ /* 0x000fe20004000000 */
[----:B-1----:R-:W-:Y:S08]  /*186d0*/  BRA.DIV UR4, `(.L_x_1516) ;  /* 0x0000007204247947 */ /* 0x002ff0000b800000 */
[----:B------:R-:W0:Y:S02]  /*186e0*/  S2R R4, SR_TID.X ;  /* 0x0000000000047919 */ /* 0x000e240000002100 */
[----:B0-----:R-:W-:-:S04]  /*186f0*/  SHF.R.U32.HI R4, RZ, 0x5, R4 ;  /* 0x00000005ff047819 */ /* 0x001fc80000011604 */
[----:B------:R-:W-:-:S05]  /*18700*/  LOP3.LUT R4, R4, 0x3, RZ, 0xc0, !PT ;  /* 0x0000000304047812 */ /* 0x000fca00078ec0ff */
[----:B---3--:R0:W1:Y:S02]  /*18710*/  SHFL.IDX PT, R14, R4, RZ, 0x1f ;  /* 0x00001fff040e7589 */ /* 0x00806400000e0000 */
.L_x_1668:
        /* <DEDUP_REMOVED lines=11> */
.L_x_1671:
        /* <DEDUP_REMOVED lines=24> */
.L_x_1519:
[----:B-1----:R-:W2:Y:S01]  /*18950*/  LDL R2, [R1+0x1c] ;  /* 0x00001c0001027983 */ /* 0x002ea20000100800 */
[----:B0-----:R-:W-:Y:S01]  /*18960*/  IMAD R0, R19, 0x8, R18 ;  /* 0x0000000813007824 */ /* 0x001fe200078e0212 */
[----:B--2---:R-:W-:-:S04]  /*18970*/  SHF.L.U32 R2, R2, 0x1f, RZ ;  /* 0x0000001f02027819 */ /* 0x004fc800000006ff */
[----:B------:R-:W0:Y:S02]  /*18980*/  SYNCS.PHASECHK.TRANS64.TRYWAIT P0, [R0+URZ+0x38840], R2 ;  /* 0x03884002000075a7 */ /* 0x000e24000800017f */
[----:B0-----:R-:W-:Y:S05]  /*18990*/  @!P0 BRA `(.L_x_1520) ;  /* 0x0000006c00c88947 */ /* 0x001fea0003800000 */
.L_x_1672:
        /* <DEDUP_REMOVED lines=11> */
.L_x_1521:
        /* <DEDUP_REMOVED lines=24> */
.L_x_1517:
[----:B0-----:R-:W2:Y:S04]  /*18bd0*/  LDL.LU R4, [R1+0x30] ;  /* 0x0000300001047983 */ /* 0x001ea80000300800 */
[----:B------:R-:W3:Y:S04]  /*18be0*/  LDL.LU R3, [R1+0x50] ;  /* 0x0000500001037983 */ /* 0x000ee80000300800 */
[----:B-1----:R-:W4:Y:S01]  /*18bf0*/  LDL R2, [R1+0x38] ;  /* 0x0000380001027983 */ /* 0x002f220000100800 */
        /* <DEDUP_REMOVED lines=10> */
[----:B------:R4:W-:Y:S02]  /*18ca0*/  STL [R1+0x3c], R0 ;  /* 0x00003c0001007387 */ /* 0x0009e40000100800 */
        /* <DEDUP_REMOVED lines=8> */
[----:B------:R-:W-:Y:S02]  /*18d30*/  IMAD.U32 R4, RZ, RZ, UR4 ;  /* 0x00000004ff047e24 */ /* 0x000fe4000f8e00ff */
[----:B0-----:R-:W0:Y:S01]  /*18d40*/  LDC.64 R2, c[0x4][R2] ;  /* 0x0100000002027b82 */ /* 0x001e220000000a00 */
        /* <DEDUP_REMOVED lines=10> */
.L_x_1523:
[----:B------:R-:W-:Y:S05]  /*18df0*/  BSYNC B6 ;  /* 0x0000000000067941 */ /* 0x000fea0003800000 */
.L_x_1522:
[----:B------:R-:W2:Y:S01]  /*18e00*/  LDL R10, [R1+0x4] ;  /* 0x00000400010a7983 */ /* 0x000ea20000100800 */
[----:B------:R-:W1:Y:S01]  /*18e10*/  LDC R7, c[0x0][0x448] ;  /* 0x00011200ff077b82 */ /* 0x000e620000000800 */
[----:B------:R-:W-:Y:S01]  /*18e20*/  ULDC.64 UR4, c[0x0][0x298] ;  /* 0x0000a60000047ab9 */ /* 0x000fe20000000a00 */
[----:B------:R-:W-:Y:S01]  /*18e30*/  ULDC.64 UR6, c[0x0][0x280] ;  /* 0x0000a00000067ab9 */ /* 0x000fe20000000a00 */
[----:B------:R-:W3:Y:S04]  /*18e40*/  LDL R4, [R1+0x58] ;  /* 0x0000580001047983 */ /* 0x000ee80000100800 */
[----:B------:R-:W4:Y:S04]  /*18e50*/  LDL R9, [R1+0x38] ;  /* 0x0000380001097983 */ /* 0x000f280000100800 */
[----:B------:R-:W4:Y:S01]  /*18e60*/  LDL R8, [R1+0x60] ;  /* 0x0000600001087983 */ /* 0x000f220000100800 */
[----:B------:R-:W1:Y:S01]  /*18e70*/  S2R R2, SR_TID.X ;  /* 0x0000000000027919 */ /* 0x000e620000002100 */
[----:B0-----:R-:W0:Y:S02]  /*18e80*/  S2R R0, SR_TID.X ;  /* 0x0000000000007919 */ /* 0x001e240000002100 */
[----:B------:R-:W4:Y:S01]  /*18e90*/  LDL R6, [R1+0x3c] ;  /* 0x00003c0001067983 */ /* 0x000f220000100800 */
[----:B-1----:R-:W-:-:S13]  /*18ea0*/  ISETP.NE.AND P0, PT, R7, 0x1, PT ;  /* 0x000000010700780c */ /* 0x002fda0003f05270 */
[----:B------:R-:W1:Y:S01]  /*18eb0*/  @P0 LDC R3, c[0x0][0x450] ;  /* 0x00011400ff030b82 */ /* 0x000e620000000800 */
[----:B------:R-:W-:-:S04]  /*18ec0*/  LOP3.LUT R2, R2, 0x7f, RZ, 0xc0, !PT ;  /* 0x0000007f02027812 */ /* 0x000fc800078ec0ff */
[----:B------:R-:W-:Y:S01]  /*18ed0*/  SHF.R.U32.HI R2, RZ, 0x3, R2 ;  /* 0x00000003ff027819 */ /* 0x000fe20000011602 */
[----:B0-----:R-:W-:-:S05]  /*18ee0*/  IMAD.SHL.U32 R0, R0, 0x10, RZ ;  /* 0x0000001000007824 */ /* 0x001fca00078e00ff */
[----:B------:R-:W-:Y:S02]  /*18ef0*/  LOP3.LUT R0, R2, 0x70, R0, 0xf8, !PT ;  /* 0x0000007002007812 */ /* 0x000fe400078ef800 */
[----:B------:R-:W0:Y:S03]  /*18f00*/  @P0 LDC R2, c[0x0][0x44c] ;  /* 0x00011300ff020b82 */ /* 0x000e260000000800 */
[----:B--2---:R-:W-:-:S04]  /*18f10*/  IMAD R5, R10, 0x40, R0 ;  /* 0x000000400a057824 */ /* 0x004fc800078e0200 */
[----:B0-----:R-:W-:-:S04]  /*18f20*/  @P0 IMAD.HI.U32 R2, R5, R2, RZ ;  /* 0x0000000205020227 */ /* 0x001fc800078e00ff */
[----:B------:R-:W-:Y:S01]  /*18f30*/  IMAD.MOV.U32 R0, RZ, RZ, R5 ;  /* 0x000000ffff007224 */ /* 0x000fe200078e0005 */
[----:B-1----:R-:W-:Y:S01]  /*18f40*/  @P0 SHF.R.U32.HI R0, RZ, R3, R2 ;  /* 0x00000003ff000219 */ /* 0x002fe20000011602 */
[----:B---3--:R-:W-:-:S04]  /*18f50*/  IMAD R2, R4, UR4, RZ ;  /* 0x0000000404027c24 */ /* 0x008fc8000f8e02ff */
        /* <DEDUP_REMOVED lines=76> */
.L_x_1681:
        /* <DEDUP_REMOVED lines=12> */
.L_x_1525:
        /* <DEDUP_REMOVED lines=37> */
.L_x_1527:
[----:B------:R-:W-:Y:S05]  /*19730*/  BSYNC B6 ;  /* 0x0000000000067941 */ /* 0x000fea0003800000 */
.L_x_1526:
[----:B-1----:R-:W2:Y:S01]  /*19740*/  LDL.LU R5, [R1+0x38] ;  /* 0x0000380001057983 */ /* 0x002ea20000300800 */
[----:B------:R-:W0:Y:S01]  /*19750*/  LDC R7, c[0x0][0x448] ;  /* 0x00011200ff077b82 */ /* 0x000e220000000800 */
[----:B------:R-:W-:Y:S02]  /*19760*/  ULDC.64 UR4, c[0x0][0x3d8] ;  /* 0x0000f60000047ab9 */ /* 0x000fe40000000a00 */
[----:B------:R-:W2:Y:S04]  /*19770*/  LDL.LU.64 R2, [R1+0x58] ;  /* 0x0000580001027983 */ /* 0x000ea80000300a00 */
[----:B------:R-:W3:Y:S04]  /*19780*/  LDL.LU R0, [R1+0x60] ;  /* 0x0000600001007983 */ /* 0x000ee80000300800 */
[----:B------:R-:W4:Y:S04]  /*19790*/  LDL.LU R4, [R1+0x3c] ;  /* 0x00003c0001047983 */ /* 0x000f280000300800 */
[----:B------:R-:W5:Y:S04]  /*197a0*/  LDL.LU R6, [R1+0x30] ;  /* 0x0000300001067983 */ /* 0x000f680000300800 */
[----:B------:R-:W5:Y:S01]  /*197b0*/  LDL.LU R8, [R1+0x14] ;  /* 0x0000140001087983 */ /* 0x000f620000300800 */
[----:B0-----:R-:W-:Y:S01]  /*197c0*/  ISETP.NE.AND P0, PT, R7, 0x1, PT ;  /* 0x000000010700780c */ /* 0x001fe20003f05270 */
[----:B------:R-:W0:Y:S02]  /*197d0*/  S2R R10, SR_TID.X ;  /* 0x00000000000a7919 */ /* 0x000e240000002100 */
[----:B0-----:R-:W-:-:S05]  /*197e0*/  IMAD.SHL.U32 R10, R10, 0x8, RZ ;  /* 0x000000080a0a7824 */ /* 0x001fca00078e00ff */
[----:B------:R-:W-:Y:S01]  /*197f0*/  LOP3.LUT R10, R10, 0x38, RZ, 0xc0, !PT ;  /* 0x000000380a0a7812 */ /* 0x000fe200078ec0ff */
[----:B--2---:R-:W-:-:S04]  /*19800*/  IMAD.MOV.U32 R3, RZ, RZ, R5 ;  /* 0x000000ffff037224 */ /* 0x004fc800078e0005 */
        /* <DEDUP_REMOVED lines=8> */
[----:B------:R-:W1:Y:S02]  /*19890*/  @P0 LDC R4, c[0x0][0x44c] ;  /* 0x00011300ff040b82 */ /* 0x000e640000000800 */
[----:B------:R-:W-:Y:S02]  /*198a0*/  IMAD.IADD R3, R3, 0x1, R0 ;  /* 0x0000000103037824 */ /* 0x000fe400078e0200 */
[----:B-----5:R-:W-:Y:S02]  /*198b0*/  IMAD.MOV.U32 R0, RZ, RZ, R6 ;  /* 0x000000ffff007224 */ /* 0x020fe400078e0006 */
[----:B-1----:R-:W-:-:S05]  /*198c0*/  @P0 IMAD.HI.U32 R4, R6, R4, RZ ;  /* 0x0000000406040227 */ /* 0x002fca00078e00ff */
[----:B0-----:R-:W-:-:S05]  /*198d0*/  @P0 SHF.R.U32.HI R0, RZ, R5, R4 ;  /* 0x00000005ff000219 */ /* 0x001fca0000011604 */
[----:B------:R-:W-:-:S04]  /*198e0*/  IMAD.MOV R4, RZ, RZ, -R0 ;  /* 0x000000ffff047224 */ /* 0x000fc800078e0a00 */
[----:B------:R-:W-:Y:S02]  /*198f0*/  IMAD R4, R7, R4, R6 ;  /* 0x0000000407047224 */ /* 0x000fe400078e0206 */
[----:B------:R-:W0:Y:S01]  /*19900*/  S2R R6, SR_TID.X ;  /* 0x0000000000067919 */ /* 0x000e220000002100 */
[----:B------:R-:W-:Y:S01]  /*19910*/  SHF.R.S32.HI R5, RZ, 0x1f, R0 ;  /* 0x0000001fff057819 */ /* 0x000fe20000011400 */
[----:B------:R-:W-:-:S04]  /*19920*/  IMAD.WIDE.U32 R2, R0, UR4, R2 ;  /* 0x0000000400027c25 */ /* 0x000fc8000f8e0002 */
[----:B------:R-:W-:-:S04]  /*19930*/  IMAD R5, R5, UR4, RZ ;  /* 0x0000000405057c24 */ /* 0x000fc8000f8e02ff */
[----:B------:R-:W-:Y:S01]  /*19940*/  IMAD R0, R0, UR5, R5 ;  /* 0x0000000500007c24 */ /* 0x000fe2000f8e0205 */
[----:B------:R-:W-:-:S03]  /*19950*/  ULDC.64 UR4, c[0x0][0x3c8] ;  /* 0x0000f20000047ab9 */ /* 0x000fc60000000a00 */
[----:B------:R-:W-:Y:S01]  /*19960*/  IMAD.IADD R3, R3, 0x1, R0 ;  /* 0x0000000103037824 */ /* 0x000fe200078e0200 */
[----:B------:R-:W-:Y:S01]  /*19970*/  SHF.R.S32.HI R0, RZ, 0x1f, R4 ;  /* 0x0000001fff007819 */ /* 0x000fe20000011404 */
[----:B------:R-:W-:-:S04]  /*19980*/  IMAD.WIDE.U32 R2, R4, UR4, R2 ;  /* 0x0000000404027c25 */ /* 0x000fc8000f8e0002 */
[----:B------:R-:W-:Y:S02]  /*19990*/  IMAD R0, R0, UR4, RZ ;  /* 0x0000000400007c24 */ /* 0x000fe4000f8e02ff */
[----:B0-----:R-:W-:-:S05]  /*199a0*/  IMAD.SHL.U32 R6, R6, 0x8, RZ ;  /* 0x0000000806067824 */ /* 0x001fca00078e00ff */
[----:B------:R-:W-:Y:S01]  /*199b0*/  LOP3.LUT R6, R6, 0x38, RZ, 0xc0, !PT ;  /* 0x0000003806067812 */ /* 0x000fe200078ec0ff */
[----:B------:R-:W-:Y:S01]  /*199c0*/  IMAD R4, R4, UR5, R0 ;  /* 0x0000000504047c24 */ /* 0x000fe2000f8e0200 */
[----:B------:R-:W-:Y:S02]  /*199d0*/  ULDC.64 UR4, c[0x0][0x390] ;  /* 0x0000e40000047ab9 */ /* 0x000fe40000000a00 */
[C---:B------:R-:W-:Y:S02]  /*199e0*/  LOP3.LUT R9, R6.reuse, 0x80, RZ, 0xfc, !PT ;  /* 0x0000008006097812 */ /* 0x040fe400078efcff */
[----:B------:R-:W-:Y:S02]  /*199f0*/  LOP3.LUT R6, R6, 0x40, RZ, 0xfc, !PT ;  /* 0x0000004006067812 */ /* 0x000fe400078efcff */
[----:B------:R-:W-:Y:S01]  /*19a00*/  LEA R0, P0, R2, UR4, 0x1 ;  /* 0x0000000402007c11 */ /* 0x000fe2000f8008ff */
[----:B------:R-:W-:Y:S02]  /*19a10*/  ULDC UR4, c[0x0][0x3b8] ;  /* 0x0000ee0000047ab9 */ /* 0x000fe40000000800 */
[----:B------:R-:W-:-:S02]  /*19a20*/  ISETP.GE.AND P1, PT, R6, UR4, PT ;  /* 0x0000000406007c0c */ /* 0x000fc4000bf26270 */
[----:B------:R-:W0:Y:S01]  /*19a30*/  S2R R6, SR_TID.X ;  /* 0x0000000000067919 */ /* 0x000e220000002100 */
[----:B------:R-:W-:Y:S02]  /*19a40*/  ISETP.GE.AND P3, PT, R10, UR4, PT ;  /* 0x000000040a007c0c */ /* 0x000fe4000bf66270 */
[----:B------:R-:W-:Y:S02]  /*19a50*/  ISETP.GE.AND P2, PT, R9, UR4, PT ;  /* 0x0000000409007c0c */ /* 0x000fe4000bf46270 */
[----:B------:R-:W-:-:S09]  /*19a60*/  LOP3.LUT R8, R8, 0xfffffff7, RZ, 0xc0, !PT ;  /* 0xfffffff708087812 */ /* 0x000fd200078ec0ff */
[----:B------:R-:W-:-:S04]  /*19a70*/  @P3 LOP3.LUT R8, R8, 0x8, RZ, 0xfc, !PT ;  /* 0x0000000808083812 */ /* 0x000fc800078efcff */
[----:B------:R-:W-:-:S04]  /*19a80*/  LOP3.LUT R8, R8, 0xfffffffd, RZ, 0xc0, !PT ;  /* 0xfffffffd08087812 */ /* 0x000fc800078ec0ff */
[----:B------:R-:W-:-:S04]  /*19a90*/  @P2 LOP3.LUT R8, R8, 0x2, RZ, 0xfc, !PT ;  /* 0x0000000208082812 */ /* 0x000fc800078efcff */
[----:B------:R-:W-:Y:S01]  /*19aa0*/  LOP3.LUT R8, R8, 0xfffffffb, RZ, 0xc0, !PT ;  /* 0xfffffffb08087812 */ /* 0x000fe200078ec0ff */
[----:B0-----:R-:W-:-:S03]  /*19ab0*/  IMAD.SHL.U32 R6, R6, 0x8, RZ ;  /* 0x0000000806067824 */ /* 0x001fc600078e00ff */
[----:B------:R-:W-:Y:S01]  /*19ac0*/  @P1 LOP3.LUT R8, R8, 0x4, RZ, 0xfc, !PT ;  /* 0x0000000408081812 */ /* 0x000fe200078efcff */
[----:B------:R-:W-:Y:S01]  /*19ad0*/  IMAD.IADD R4, R3, 0x1, R4 ;  /* 0x0000000103047824 */ /* 0x000fe200078e0204 */
[----:B------:R-:W-:-:S03]  /*19ae0*/  LOP3.LUT R6, R6, 0x38, RZ, 0xc0, !PT ;  /* 0x0000003806067812 */ /* 0x000fc600078ec0ff */
[----:B------:R0:W-:Y:S01]  /*19af0*/  STL [R1+0x14], R8 ;  /* 0x0000140801007387 */ /* 0x0001e20000100800 */
[----:B------:R-:W-:Y:S02]  /*19b00*/  LEA.HI.X R4, R2, UR5, R4, 0x1, P0 ;  /* 0x0000000502047c11 */ /* 0x000fe400080f0c04 */
[C---:B0-----:R-:W-:Y:S02]  /*19b10*/  LOP3.LUT R8, R6.reuse, 0x100, RZ, 0xfc, !PT ;  /* 0x0000010006087812 */ /* 0x041fe400078efcff */
[----:B------:R-:W-:Y:S02]  /*19b20*/  LOP3.LUT R6, R6, 0xc0, RZ, 0xfc, !PT ;  /* 0x000000c006067812 */ /* 0x000fe400078efcff */
[----:B------:R-:W-:Y:S02]  /*19b30*/  ISETP.GE.AND P0, PT, R8, UR4, PT ;  /* 0x0000000408007c0c */ /* 0x000fe4000bf06270 */
[----:B------:R-:W0:Y:S01]  /*19b40*/  S2R R8, SR_TID.X ;  /* 0x0000000000087919 */ /* 0x000e220000002100 */
[----:B------:R-:W-:-:S02]  /*19b50*/  ISETP.GE.AND P5, PT, R6, UR4, PT ;  /* 0x0000000406007c0c */ /* 0x000fc4000bfa6270 */
[----:B------:R-:W1:Y:S01]  /*19b60*/  S2R R6, SR_TID.X ;  /* 0x0000000000067919 */ /* 0x000e620000002100 */
[----:B------:R-:W-:Y:S02]  /*19b70*/  SEL R5, RZ, 0x1, P3 ;  /* 0x00000001ff057807 */ /* 0x000fe40001800000 */
[----:B------:R-:W-:Y:S02]  /*19b80*/  SEL R3, RZ, 0x4, P2 ;  /* 0x00000004ff037807 */ /* 0x000fe40001000000 */
[----:B------:R-:W-:-:S04]  /*19b90*/  SEL R2, RZ, 0x2, P1 ;  /* 0x00000002ff027807 */ /* 0x000fc80000800000 */
[----:B------:R-:W-:Y:S02]  /*19ba0*/  IADD3 R2, R3, R2, R5 ;  /* 0x0000000203027210 */ /* 0x000fe40007ffe005 */
[----:B------:R-:W-:Y:S02]  /*19bb0*/  SEL R5, RZ, 0x10, P0 ;  /* 0x00000010ff057807 */ /* 0x000fe40000000000 */
[----:B------:R-:W-:Y:S01]  /*19bc0*/  SEL R3, RZ, 0x8, P5 ;  /* 0x00000008ff037807 */ /* 0x000fe20002800000 */
[----:B0-----:R-:W-:Y:S02]  /*19bd0*/  IMAD.SHL.U32 R8, R8, 0x8, RZ ;  /* 0x0000000808087824 */ /* 0x001fe400078e00ff */
[----:B-1----:R-:W-:-:S03]  /*19be0*/  IMAD.SHL.U32 R6, R6, 0x8, RZ ;  /* 0x0000000806067824 */ /* 0x002fc600078e00ff */
[----:B------:R-:W-:-:S04]  /*19bf0*/  LOP3.LUT R8, R8, 0x38, RZ, 0xc0, !PT ;  /* 0x0000003808087812 */ /* 0x000fc800078ec0ff */
[----:B------:R-:W-:Y:S02]  /*19c00*/  LOP3.LUT R9, R8, 0x180, RZ, 0xfc, !PT ;  /* 0x0000018008097812 */ /* 0x000fe400078efcff */
[----:B------:R-:W-:Y:S02]  /*19c10*/  LOP3.LUT R6, R6, 0x38, RZ, 0xc0, !PT ;  /* 0x0000003806067812 */ /* 0x000fe400078ec0ff */
[----:B------:R-:W-:Y:S02]  /*19c20*/  ISETP.GE.AND P1, PT, R9, UR4, PT ;  /* 0x0000000409007c0c */ /* 0x000fe4000bf26270 */
[----:B------:R-:W-:Y:S02]  /*19c30*/  LOP3.LUT R8, R6, 0x140, RZ, 0xfc, !PT ;  /* 0x0000014006087812 */ /* 0x000fe400078efcff */
[----:B------:R-:W-:Y:S02]  /*19c40*/  IADD3 R2, R5, R2, R3 ;  /* 0x0000000205027210 */ /* 0x000fe40007ffe003 */
[----:B------:R-:W-:-:S02]  /*19c50*/  SEL R5, RZ, 0x40, P1 ;  /* 0x00000040ff057807 */ /* 0x000fc40000800000 */
[----:B------:R-:W-:Y:S02]  /*19c60*/  LOP3.LUT R6, R6, 0x1c0, RZ, 0xfc, !PT ;  /* 0x000001c006067812 */ /* 0x000fe400078efcff */
[----:B------:R-:W-:Y:S02]  /*19c70*/  ISETP.GE.AND P1, PT, R8, UR4, PT ;  /* 0x0000000408007c0c */ /* 0x000fe4000bf26270 */
[----:B------:R-:W-:Y:S02]  /*19c80*/  ISETP.GE.AND P2, PT, R6, UR4, PT ;  /* 0x0000000406007c0c */ /* 0x000fe4000bf46270 */
[----:B------:R-:W-:Y:S01]  /*19c90*/  SEL R3, RZ, 0x20, P1 ;  /* 0x00000020ff037807 */ /* 0x000fe20000800000 */
[----:B------:R-:W-:Y:S01]  /*19ca0*/  UMOV UR4, 0xffffffff ;  /* 0xffffffff00047882 */ /* 0x000fe20000000000 */
[----:B------:R-:W-:Y:S02]  /*19cb0*/  SEL R6, RZ, 0x80, P2 ;  /* 0x00000080ff067807 */ /* 0x000fe40001000000 */
[----:B------:R-:W-:-:S05]  /*19cc0*/  IADD3 R5, R5, R2, R3 ;  /* 0x0000000205057210 */ /* 0x000fca0007ffe003 */
[----:B------:R-:W-:Y:S01]  /*19cd0*/  IMAD.IADD R6, R5, 0x1, R6 ;  /* 0x0000000105067824 */ /* 0x000fe200078e0206 */
[----:B------:R-:W-:Y:S06]  /*19ce0*/  BRA.DIV UR4, `(.L_x_1528) ;  /* 0x0000006204687947 */ /* 0x000fec000b800000 */
[----:B------:R-:W2:Y:S04]  /*19cf0*/  LDL.LU R8, [R1+0x4c] ;  /* 0x00004c0001087983 */ /* 0x000ea80000300800 */
[----:B------:R-:W3:Y:S04]  /*19d00*/  LDL.LU R3, [R1+0x4] ;  /* 0x0000040001037983 */ /* 0x000ee80000300800 */
[----:B------:R-:W4:Y:S04]  /*19d10*/  LDL.LU R2, [R1+0x50] ;  /* 0x0000500001027983 */ /* 0x000f280000300800 */
[----:B------:R-:W5:Y:S04]  /*19d20*/  LDL.LU R12, [R1+0x14] ;  /* 0x00001400010c7983 */ /* 0x000f680000300800 */
[----:B------:R-:W5:Y:S04]  /*19d30*/  LDL R11, [R1+0x18] ;  /* 0x00001800010b7983 */ /* 0x000f680000100800 */
[----:B------:R-:W5:Y:S01]  /*19d40*/  LDL.LU R10, [R1+0x64] ;  /* 0x00006400010a7983 */ /* 0x000f620000300800 */
[----:B------:R-:W0:Y:S02]  /*19d50*/  S2R R13, SR_TID.X ;  /* 0x00000000000d7919 */ /* 0x000e240000002100 */
[----:B0-----:R-:W-:-:S05]  /*19d60*/  IMAD.SHL.U32 R13, R13, 0x8, RZ ;  /* 0x000000080d0d7824 */ /* 0x001fca00078e00ff */
[----:B------:R-:W-:Y:S01]  /*19d70*/  LOP3.LUT R13, R13, 0x38, RZ, 0xc0, !PT ;  /* 0x000000380d0d7812 */ /* 0x000fe200078ec0ff */
[----:B------:R-:W-:Y:S04]  /*19d80*/  SHFL.IDX PT, R14, R0, 0x1, 0x181f ;  /* 0x00381f00000e7f89 */ /* 0x000fe800000e0000 */
[----:B------:R-:W-:Y:S01]  /*19d90*/  SHFL.IDX PT, R9, R4, 0x1, 0x181f ;  /* 0x00381f0004097f89 */ /* 0x000fe200000e0000 */
[----:B--2---:R-:W-:-:S05]  /*19da0*/  IMAD R7, R8, R7, RZ ;  /* 0x0000000708077224 */ /* 0x004fca00078e02ff */
[-C--:B---3--:R-:W-:Y:S02]  /*19db0*/  ISETP.GE.AND P2, PT, R3, R7.reuse, PT ;  /* 0x000000070300720c */ /* 0x088fe40003f46270 */
[----:B----4-:R-:W-:Y:S02]  /*19dc0*/  ISETP.GE.AND P3, PT, R2, R7, PT ;  /* 0x000000070200720c */ /* 0x010fe40003f66270 */
[----:B-----5:R-:W-:-:S04]  /*19dd0*/  LOP3.LUT R12, R12, 0xfffffbff, RZ, 0xc0, !PT ;  /* 0xfffffbff0c0c7812 */ /* 0x020fc800078ec0ff */
[----:B------:R-:W-:-:S05]  /*19de0*/  @P1 LOP3.LUT R12, R12, 0x400, RZ, 0xfc, !PT ;  /* 0x000004000c0c1812 */ /* 0x000fca00078efcff */
[----:B------:R-:W-:Y:S02]  /*19df0*/  @!P2 LOP3.LUT R2, R5, 0x40, RZ, 0xc0, !PT ;  /* 0x000000400502a812 */ /* 0x000fe400078ec0ff */
[C---:B------:R-:W-:Y:S02]  /*19e00*/  LOP3.LUT P1, RZ, R12.reuse, 0x8, RZ, 0xc0, !PT ;  /* 0x000000080cff7812 */ /* 0x040fe4000782c0ff */
[C---:B------:R-:W-:Y:S02]  /*19e10*/  LOP3.LUT P4, RZ, R12.reuse, 0x2, RZ, 0xc0, !PT ;  /* 0x000000020cff7812 */ /* 0x040fe4000788c0ff */
[----:B------:R-:W-:Y:S02]  /*19e20*/  LOP3.LUT R12, R12, 0xfffffeff, RZ, 0xc0, !PT ;  /* 0xfffffeff0c0c7812 */ /* 0x000fe400078ec0ff */
[----:B------:R-:W-:Y:S02]  /*19e30*/  @!P2 SHF.R.U32.HI R2, RZ, 0x2, R2 ;  /* 0x00000002ff02a819 */ /* 0x000fe40000011602 */
[----:B------:R-:W-:-:S02]  /*19e40*/  @P3 LOP3.LUT R12, R12, 0x100, RZ, 0xfc, !PT ;  /* 0x000001000c0c3812 */ /* 0x000fc400078efcff */
[----:B------:R-:W-:Y:S02]  /*19e50*/  @!P2 ISETP.NE.U32.AND P3, PT, R2, RZ, PT ;  /* 0x000000ff0200a20c */ /* 0x000fe40003f65070 */
[----:B------:R-:W-:Y:S02]  /*19e60*/  @!P2 LOP3.LUT R2, R6, 0x80, RZ, 0xc0, !PT ;  /* 0x000000800602a812 */ /* 0x000fe400078ec0ff */
[----:B------:R-:W-:Y:S02]  /*19e70*/  LOP3.LUT R12, R12, 0xffffffdf, RZ, 0xc0, !PT ;  /* 0xffffffdf0c0c7812 */ /* 0x000fe400078ec0ff */
[----:B------:R-:W-:-:S07]  /*19e80*/  @!P2 SHF.R.U32.HI R2, RZ, 0x3, R2 ;  /* 0x00000003ff02a819 */ /* 0x000fce0000011602 */
[----:B------:R-:W-:Y:S02]  /*19e90*/  @P3 LOP3.LUT R12, R12, 0x20, RZ, 0xfc, !PT ;  /* 0x000000200c0c3812 */ /* 0x000fe400078efcff */
[----:B------:R-:W-:Y:S02]  /*19ea0*/  @!P2 ISETP.NE.U32.AND P3, PT, R2, RZ, PT ;  /* 0x000000ff0200a20c */ /* 0x000fe40003f65070 */
[----:B------:R-:W0:Y:S04]  /*19eb0*/  SHFL.IDX PT, R2, R0, RZ, 0x181f ;  /* 0x00181fff00027589 */ /* 0x000e2800000e0000 */
[----:B------:R-:W1:Y:S01]  /*19ec0*/  SHFL.IDX PT, R8, R4, RZ, 0x181f ;  /* 0x00181fff04087589 */ /* 0x000e6200000e0000 */
[----:B------:R-:W-:Y:S02]  /*19ed0*/  LOP3.LUT R12, R12, 0xfffffdff, RZ, 0xc0, !PT ;  /* 0xfffffdff0c0c7812 */ /* 0x000fe400078ec0ff */
[----:B0-----:R-:W-:-:S05]  /*19ee0*/  @!P2 LEA R3, P6, R13, R2, 0x1 ;  /* 0x000000020d03a211 */ /* 0x001fca00078c08ff */
[----:B-1----:R-:W-:-:S05]  /*19ef0*/  @!P2 IMAD.X R2, RZ, RZ, R8, P6 ;  /* 0x000000ffff02a224 */ /* 0x002fca00030e0608 */
[-C--:B------:R-:W-:Y:S02]  /*19f00*/  @!P2 LOP3.LUT R3, R3, R2.reuse, RZ, 0x3c, !PT ;  /* 0x000000020303a212 */ /* 0x080fe400078e3cff */
[----:B------:R-:W-:Y:S02]  /*19f10*/  @P3 LOP3.LUT R12, R12, 0x200, RZ, 0xfc, !PT ;  /* 0x000002000c0c3812 */ /* 0x000fe400078efcff */
[C---:B------:R-:W-:Y:S02]  /*19f20*/  @!P2 LOP3.LUT R2, R3.reuse, R2, RZ, 0x3c, !PT ;  /* 0x000000020302a212 */ /* 0x040fe400078e3cff */
[C---:B------:R-:W-:Y:S02]  /*19f30*/  LOP3.LUT P6, RZ, R12.reuse, 0x4, RZ, 0xc0, !PT ;  /* 0x000000040cff7812 */ /* 0x040fe400078cc0ff */
[----:B------:R-:W-:Y:S02]  /*19f40*/  @!P2 LOP3.LUT R3, R3, R2, RZ, 0x3c, !PT ;  /* 0x000000020303a212 */ /* 0x000fe400078e3cff */
[----:B------:R-:W-:-:S03]  /*19f50*/  LOP3.LUT P3, RZ, R12, 0x20, RZ, 0xc0, !PT ;  /* 0x000000200cff7812 */ /* 0x000fc6000786c0ff */
[----:B------:R-:W-:Y:S01]  /*19f60*/  @!P2 LDGSTS.E.BYPASS.LTC128B.128 [R11+0x26400], desc[UR40][R2.64], !P1 ;  /* 0x26400000020bafae */ /* 0x000fe2000c901d68 */
[----:B------:R-:W-:-:S05]  /*19f70*/  LOP3.LUT P1, RZ, R12, 0x400, RZ, 0xc0, !PT ;  /* 0x000004000cff7812 */ /* 0x000fca000782c0ff */
[----:B------:R-:W-:Y:S04]  /*19f80*/  @!P2 LDGSTS.E.BYPASS.LTC128B.128 [R11+0x28400], desc[UR40][R2.64+0x80], !P6 ;  /* 0x28400080020bafae */ /* 0x000fe8000f101d68 */
[----:B------:R-:W-:Y:S04]  /*19f90*/  @!P2 LDGSTS.E.BYPASS.LTC128B.128 [R11+0x2a400], desc[UR40][R2.64+0x100], !P4 ;  /* 0x2a400100020bafae */ /* 0x000fe8000e101d68 */
[----:B------:R-:W-:Y:S04]  /*19fa0*/  @!P2 LDGSTS.E.BYPASS.LTC128B.128 [R11+0x2c400], desc[UR40][R2.64+0x180], !P5 ;  /* 0x2c400180020bafae */ /* 0x000fe8000e901d68 */
[----:B------:R-:W-:Y:S04]  /*19fb0*/  @!P2 LDGSTS.E.BYPASS.LTC128B.128 [R11+0x2e400], desc[UR40][R2.64+0x200], !P0 ;  /* 0x2e400200020bafae */ /* 0x000fe8000c101d68 */
[----:B------:R-:W-:Y:S04]  /*19fc0*/  @!P2 LDGSTS.E.BYPASS.LTC128B.128 [R11+0x30400], desc[UR40][R2.64+0x280], !P1 ;  /* 0x30400280020bafae */ /* 0x000fe8000c901d68 */
[----:B------:R-:W-:Y:S01]  /*19fd0*/  @!P2 LDGSTS.E.BYPASS.LTC128B.128 [R11+0x32400], desc[UR40][R2.64+0x300], P3 ;  /* 0x32400300020bafae */ /* 0x000fe20009901d68 */
[----:B------:R-:W-:-:S13]  /*19fe0*/  LOP3.LUT P3, RZ, R12, 0x200, RZ, 0xc0, !PT ;  /* 0x000002000cff7812 */ /* 0x000fda000786c0ff */
[----:B------:R0:W-:Y:S01]  /*19ff0*/  @!P2 LDGSTS.E.BYPASS.LTC128B.128 [R11+0x34400], desc[UR40][R2.64+0x380], P3 ;  /* 0x34400380020bafae */ /* 0x0001e20009901d68 */
[----:B------:R-:W-:-:S13]  /*1a000*/  LOP3.LUT P3, RZ, R12, 0x100, RZ, 0xc0, !PT ;  /* 0x000001000cff7812 */ /* 0x000fda000786c0ff */
[----:B------:R-:W-:-:S05]  /*1a010*/  @!P3 LEA R14, P2, R13, R14, 0x1 ;  /* 0x0000000e0d0eb211 */ /* 0x000fca00078408ff */
[----:B------:R-:W-:Y:S01]  /*1a020*/  @!P3 IMAD.X R9, RZ, RZ, R9, P2 ;  /* 0x000000ffff09b224 */ /* 0x000fe200010e0609 */
[----:B------:R-:W-:Y:S02]  /*1a030*/  LOP3.LUT P2, RZ, R12, 0x8, RZ, 0xc0, !PT ;  /* 0x000000080cff7812 */ /* 0x000fe4000784c0ff */
[----:B------:R-:W-:Y:S01]  /*1a040*/  @!P3 LOP3.LUT R8, R5, 0x40, RZ, 0xc0, !PT ;  /* 0x000000400508b812 */ /* 0x000fe200078ec0ff */
[----:B0-----:R-:W-:Y:S02]  /*1a050*/  @!P3 IMAD.MOV.U32 R2, RZ, RZ, R14 ;  /* 0x000000ffff02b224 */ /* 0x001fe400078e000e */
        /* <DEDUP_REMOVED lines=37> */
[----:B------:R0:W-:Y:S04]  /*1a2b0*/  STL [R1+0x14], R12 ;  /* 0x0000140c01007387 */ /* 0x0001e80000100800 */
[----:B------:R0:W-:Y:S04]  /*1a2c0*/  @!P2 LDGSTS.E.BYPASS.LTC128B.128 [R11+0x35400], desc[UR40][R2.64+0x380], P3 ;  /* 0x35400380020bafae */ /* 0x0001e80009901d68 */
[----:B------:R-:W1:Y:S04]  /*1a2d0*/  SHFL.IDX PT, R4, R4, 0x3, 0x181f ;  /* 0x00781f0004047f89 */ /* 0x000e6800000e0000 */
[----:B------:R-:W2:Y:S02]  /*1a2e0*/  SHFL.IDX PT, R0, R0, 0x3, 0x181f ;  /* 0x00781f0000007f89 */ /* 0x000ea400000e0000 */
.L_x_1691:
[----:B0-----:R-:W3:Y:S01]  /*1a2f0*/  LDL.LU R2, [R1+0x68] ;  /* 0x0000680001027983 */ /* 0x001ee20000300800 */
[----:B------:R-:W-:Y:S01]  /*1a300*/  BSSY B0, `(.L_x_1529) ;  /* 0x000001e000007945 */ /* 0x000fe20003800000 */
[----:B---3--:R-:W-:-:S13]  /*1a310*/  ISETP.GE.AND P2, PT, R2, R7, PT ;  /* 0x000000070200720c */ /* 0x008fda0003f46270 */
[----:B------:R-:W-:Y:S05]  /*1a320*/  @P2 BRA `(.L_x_1530) ;  /* 0x00000000006c2947 */ /* 0x000fea0003800000 */
[----:B------:R-:W3:Y:S04]  /*1a330*/  LDL R3, [R1+0x14] ;  /* 0x0000140001037983 */ /* 0x000ee80000100800 */
[----:B------:R-:W4:Y:S01]  /*1a340*/  LDL R8, [R1+0x18] ;  /* 0x0000180001087983 */ /* 0x000f220000100800 */
[----:B------:R-:W-:Y:S02]  /*1a350*/  LOP3.LUT R5, R5, 0x40, RZ, 0xc0, !PT ;  /* 0x0000004005057812 */ /* 0x000fe400078ec0ff */
[----:B------:R-:W-:Y:S01]  /*1a360*/  LOP3.LUT R6, R6, 0x80, RZ, 0xc0, !PT ;  /* 0x0000008006067812 */ /* 0x000fe200078ec0ff */
[----:B------:R-:W0:Y:S01]  /*1a370*/  S2R R2, SR_TID.X ;  /* 0x0000000000027919 */ /* 0x000e220000002100 */
[----:B------:R-:W-:Y:S02]  /*1a380*/  SHF.R.U32.HI R5, RZ, 0x2, R5 ;  /* 0x00000002ff057819 */ /* 0x000fe40000011605 */
[----:B------:R-:W-:Y:S01]  /*1a390*/  SHF.R.U32.HI R6, RZ, 0x3, R6 ;  /* 0x00000003ff067819 */ /* 0x000fe20000011606 */
[----:B0-----:R-:W-:-:S05]  /*1a3a0*/  IMAD.SHL.U32 R2, R2, 0x8, RZ ;  /* 0x0000000802027824 */ /* 0x001fca00078e00ff */
[----:B------:R-:W-:-:S04]  /*1a3b0*/  LOP3.LUT R2, R2, 0x38, RZ, 0xc0, !PT ;  /* 0x0000003802027812 */ /* 0x000fc800078ec0ff */
[----:B--2---:R-:W-:Y:S02]  /*1a3c0*/  LEA R2, P2, R2, R0, 0x1 ;  /* 0x0000000002027211 */ /* 0x004fe400078408ff */
[C---:B---3--:R-:W-:Y:S02]  /*1a3d0*/  LOP3.LUT P6, RZ, R3.reuse, 0x8, RZ, 0xc0, !PT ;  /* 0x0000000803ff7812 */ /* 0x048fe400078cc0ff */
[C---:B------:R-:W-:Y:S02]  /*1a3e0*/  LOP3.LUT P4, RZ, R3.reuse, 0x4, RZ, 0xc0, !PT ;  /* 0x0000000403ff7812 */ /* 0x040fe4000788c0ff */
[----:B------:R-:W-:Y:S01]  /*1a3f0*/  LOP3.LUT P3, RZ, R3, 0x2, RZ, 0xc0, !PT ;  /* 0x0000000203ff7812 */ /* 0x000fe2000786c0ff */
[----:B-1----:R-:W-:Y:S01]  /*1a400*/  IMAD.X R3, RZ, RZ, R4, P2 ;  /* 0x000000ffff037224 */ /* 0x002fe200010e0604 */
[----:B------:R-:W-:-:S07]  /*1a410*/  ISETP.NE.U32.AND P2, PT, R5, RZ, PT ;  /* 0x000000ff0500720c */ /* 0x000fce0003f45070 */
[----:B------:R-:W-:Y:S01]  /*1a420*/  @!PT LDS RZ, [RZ] ;  /* 0x00000000fffff984 */ /* 0x000fe20000000800 */
[----:B------:R-:W-:Y:S01]  /*1a430*/  @!PT LDS RZ, [RZ] ;  /* 0x00000000fffff984 */ /* 0x000fe20000000800 */
[----:B------:R-:W-:Y:S01]  /*1a440*/  @!PT LDS RZ, [RZ] ;  /* 0x00000000fffff984 */ /* 0x000fe20000000800 */
[----:B----4-:R0:W-:Y:S04]  /*1a450*/  LDGSTS.E.BYPASS.LTC128B.128 [R8+0x27c00], desc[UR40][R2.64], !P6 ;  /* 0x27c0000002087fae */ /* 0x0101e8000f101d68 */
        /* <DEDUP_REMOVED lines=8> */
.L_x_1530:
[----:B------:R-:W-:Y:S05]  /*1a4e0*/  BSYNC B0 ;  /* 0x0000000000007941 */ /* 0x000fea0003800000 */
.L_x_1529:
[----:B------:R-:W-:Y:S01]  /*1a4f0*/  NOP ;  /* 0x0000000000007918 */ /* 0x000fe20000000000 */
[----:B------:R-:W-:-:S13]  /*1a500*/  PLOP3.LUT P0, PT, PT, PT, PT, 0x80, 0x0 ;  /* 0x000000000000781c */ /* 0x000fda0003f0f070 */
.L_x_1531:
        /* <DEDUP_REMOVED lines=18> */
.L_x_1692:
[----:B------:R-:W-:Y:S05]  /*1a630*/  BSYNC B0 ;  /* 0x0000000000007941 */ /* 0x000fea0003800000 */
.L_x_1532:
        /* <DEDUP_REMOVED lines=13> */
.L_x_1693:
[----:B------:R-:W-:Y:S05]  /*1a710*/  BSYNC B1 ;  /* 0x0000000000017941 */ /* 0x000fea0003800000 */
.L_x_1536:
        /* <DEDUP_REMOVED lines=9> */
.L_x_1539:
[----:B------:R-:W-:Y:S05]  /*1a7b0*/  BSYNC B1 ;  /* 0x0000000000017941 */ /* 0x000fea0003800000 */
.L_x_1538:
        /* <DEDUP_REMOVED lines=11> */
[----:B-1----:R-:W-:-:S07]  /*1a870*/  VIADD R4, R2, 0x400 ;  /* 0x0000040002047836 */ /* 0x002fce0000000000 */
.L_x_1540:
        /* <DEDUP_REMOVED lines=15> */
.L_x_1541:
        /* <DEDUP_REMOVED lines=15> */
.L_x_1542:
        /* <DEDUP_REMOVED lines=15> */
.L_x_1543:
        /* <DEDUP_REMOVED lines=15> */
.L_x_1544:
        /* <DEDUP_REMOVED lines=15> */
.L_x_1545:
        /* <DEDUP_REMOVED lines=15> */
.L_x_1546:
        /* <DEDUP_REMOVED lines=15> */
.L_x_1547:
        /* <DEDUP_REMOVED lines=10> */
.L_x_1535:
[----:B------:R-:W-:Y:S05]  /*1afb0*/  BSYNC B0 ;  /* 0x0000000000007941 */ /* 0x000fea0003800000 */
.L_x_1534:
        /* <DEDUP_REMOVED lines=54> */
.L_x_1554:
        /* <DEDUP_REMOVED lines=8> */
.L_x_1694:
[----:B------:R-:W-:Y:S05]  /*1b3a0*/  BSYNC B3 ;  /* 0x0000000000037941 */ /* 0x000fea0003800000 */
.L_x_1555:
        /* <DEDUP_REMOVED lines=9> */
.L_x_1558:
[----:B------:R-:W-:Y:S05]  /*1b440*/  BSYNC B3 ;  /* 0x0000000000037941 */ /* 0x000fea0003800000 */
.L_x_1557:
        /* <DEDUP_REMOVED lines=12> */
.L_x_1559:
        /* <DEDUP_REMOVED lines=13> */
.L_x_1695:
[----:B------:R-:W-:Y:S05]  /*1b5e0*/  BSYNC B3 ;  /* 0x0000000000037941 */ /* 0x000fea0003800000 */
.L_x_1560:
        /* <DEDUP_REMOVED lines=11> */
.L_x_1563:
[----:B------:R-:W-:Y:S05]  /*1b6a0*/  BSYNC B3 ;  /* 0x0000000000037941 */ /* 0x000fea0003800000 */
.L_x_1562:
        /* <DEDUP_REMOVED lines=9> */
.L_x_1564:
        /* <DEDUP_REMOVED lines=15> */
.L_x_1565:
        /* <DEDUP_REMOVED lines=15> */
.L_x_1566:
        /* <DEDUP_REMOVED lines=15> */
.L_x_1567:
        /* <DEDUP_REMOVED lines=15> */
.L_x_1568:
        /* <DEDUP_REMOVED lines=15> */
.L_x_1569:
        /* <DEDUP_REMOVED lines=15> */
.L_x_1570:
        /* <DEDUP_REMOVED lines=15> */
.L_x_1571:
        /* <DEDUP_REMOVED lines=10> */
.L_x_1553:
[----:B------:R-:W-:Y:S05]  /*1be70*/  BSYNC B1 ;  /* 0x0000000000017941 */ /* 0x000fea0003800000 */
.L_x_1552:
[----:B------:R-:W2:Y:S02]  /*1be80*/  LDL.LU R5, [R1+0x48] ;  /* 0x0000480001057983 */ /* 0x000ea40000300800 */
[----:B--2---:R-:W-:-:S07]  /*1be90*/  VIADD R0, R5, 0xfffffffd ;  /* 0xfffffffd05007836 */ /* 0x004fce0000000000 */
.L_x_1551:
[----:B------:R-:W-:Y:S05]  /*1bea0*/  BSYNC B2 ;  /* 0x0000000000027941 */ /* 0x000fea0003800000 */
.L_x_1550:
[----:B------:R-:W-:Y:S01]  /*1beb0*/  VIADD R8, R8, 0xfffffffe ;  /* 0xfffffffe08087836 */ /* 0x000fe20000000000 */
[----:B------:R-:W-:-:S04]  /*1bec0*/  LOP3.LUT R4, RZ, R4, RZ, 0x33, !PT ;  /* 0x00000004ff047212 */ /* 0x000fc800078e33ff */
[----:B------:R-:W-:-:S13]  /*1bed0*/  ISETP.NE.AND P0, PT, R8, R4, PT ;  /* 0x000000040800720c */ /* 0x000fda0003f05270 */
[----:B------:R-:W-:Y:S05]  /*1bee0*/  @!P0 BRA `(.L_x_1549) ;  /* 0x0000001800d88947 */ /* 0x000fea0003800000 */
.L_x_1612:
        /* <DEDUP_REMOVED lines=35> */
.L_x_1574:
        /* <DEDUP_REMOVED lines=8> */
.L_x_1696:
[----:B------:R-:W-:Y:S05]  /*1c1a0*/  BSYNC B2 ;  /* 0x0000000000027941 */ /* 0x000fea0003800000 */
.L_x_1575:
        /* <DEDUP_REMOVED lines=9> */
.L_x_1578:
[----:B------:R-:W-:Y:S05]  /*1c240*/  BSYNC B2 ;  /* 0x0000000000027941 */ /* 0x000fea0003800000 */
.L_x_1577:
        /* <DEDUP_REMOVED lines=12> */
.L_x_1579:
        /* <DEDUP_REMOVED lines=13> */
.L_x_1697:
[----:B------:R-:W-:Y:S05]  /*1c3e0*/  BSYNC B2 ;  /* 0x0000000000027941 */ /* 0x000fea0003800000 */
.L_x_1580:
        /* <DEDUP_REMOVED lines=11> */
.L_x_1583:
[----:B------:R-:W-:Y:S05]  /*1c4a0*/  BSYNC B2 ;  /* 0x0000000000027941 */ /* 0x000fea0003800000 */
.L_x_1582:
        /* <DEDUP_REMOVED lines=9> */
.L_x_1584:
        /* <DEDUP_REMOVED lines=15> */
.L_x_1585:
        /* <DEDUP_REMOVED lines=15> */
.L_x_1586:
        /* <DEDUP_REMOVED lines=15> */
.L_x_1587:
        /* <DEDUP_REMOVED lines=15> */
.L_x_1588:
        /* <DEDUP_REMOVED lines=15> */
.L_x_1589:
        /* <DEDUP_REMOVED lines=15> */
.L_x_1590:
        /* <DEDUP_REMOVED lines=15> */
.L_x_1591:
        /* <DEDUP_REMOVED lines=10> */
.L_x_1573:
[----:B------:R-:W-:Y:S05]  /*1cc70*/  BSYNC B1 ;  /* 0x0000000000017941 */ /* 0x000fea0003800000 */
.L_x_1572:
        /* <DEDUP_REMOVED lines=35> */
.L_x_1594:
        /* <DEDUP_REMOVED lines=8> */
.L_x_1698:
[----:B------:R-:W-:Y:S05]  /*1cf30*/  BSYNC B2 ;  /* 0x0000000000027941 */ /* 0x000fea0003800000 */
.L_x_1595:
        /* <DEDUP_REMOVED lines=9> */
.L_x_1598:
[----:B------:R-:W-:Y:S05]  /*1cfd0*/  BSYNC B2 ;  /* 0x0000000000027941 */ /* 0x000fea0003800000 */
.L_x_1597:
        /* <DEDUP_REMOVED lines=12> */
.L_x_1599:
        /* <DEDUP_REMOVED lines=13> */
.L_x_1699:
[----:B------:R-:W-:Y:S05]  /*1d170*/  BSYNC B2 ;  /* 0x0000000000027941 */ /* 0x000fea0003800000 */
.L_x_1600:
        /* <DEDUP_REMOVED lines=11> */
.L_x_1603:
[----:B------:R-:W-:Y:S05]  /*1d230*/  BSYNC B2 ;  /* 0x0000000000027941 */ /* 0x000fea0003800000 */
.L_x_1602:
        /* <DEDUP_REMOVED lines=9> */
.L_x_1604:
        /* <DEDUP_REMOVED lines=15> */
.L_x_1605:
        /* <DEDUP_REMOVED lines=15> */
.L_x_1606:
        /* <DEDUP_REMOVED lines=15> */
.L_x_1607:
        /* <DEDUP_REMOVED lines=15> */
.L_x_1608:
        /* <DEDUP_REMOVED lines=15> */
.L_x_1609:
        /* <DEDUP_REMOVED lines=15> */
.L_x_1610:
        /* <DEDUP_REMOVED lines=15> */
.L_x_1611:
        /* <DEDUP_REMOVED lines=10> */
.L_x_1593:
[----:B------:R-:W-:Y:S05]  /*1da00*/  BSYNC B1 ;  /* 0x0000000000017941 */ /* 0x000fea0003800000 */
.L_x_1592:
[----:B------:R-:W2:Y:S01]  /*1da10*/  LDL R5, [R1+0x2c] ;  /* 0x00002c0001057983 */ /* 0x000ea20000100800 */
[----:B------:R-:W-:Y:S01]  /*1da20*/  VIADD R0, R0, 0xfffffffe ;  /* 0xfffffffe00007836 */ /* 0x000fe20000000000 */
[----:B--2---:R-:W-:-:S13]  /*1da30*/  ISETP.GT.AND P0, PT, R6, R5, PT ;  /* 0x000000050600720c */ /* 0x004fda0003f04270 */
[----:B------:R-:W-:Y:S05]  /*1da40*/  @P0 BRA `(.L_x_1612) ;  /* 0xffffffe400280947 */ /* 0x000fea000383ffff */
.L_x_1549:
[----:B------:R-:W-:Y:S05]  /*1da50*/  BSYNC B0 ;  /* 0x0000000000007941 */ /* 0x000fea0003800000 */
.L_x_1548:
        /* <DEDUP_REMOVED lines=11> */
[----:B-1----:R-:W1:Y:S01]  /*1db10*/  S2R R2, SR_LANEID ;  /* 0x0000000000027919 */ /* 0x002e620000000000 */
[----:B------:R-:W-:Y:S01]  /*1db20*/  VOTEU.ANY UR4, UPT, PT ;  /* 0x0000000000047886 */ /* 0x000fe200038e0100 */
[----:B------:R-:W2:Y:S01]  /*1db30*/  LDC.64 R4, c[0x0][0xd60] ;  /* 0x00035800ff047b82 */ /* 0x000ea20000000a00 */
[----:B------:R-:W1:Y:S02]  /*1db40*/  FLO.U32 R0, UR4 ;  /* 0x0000000400007d00 */ /* 0x000e6400080e0000 */
[----:B-1----:R-:W-:-:S06]  /*1db50*/  ISETP.EQ.U32.AND P1, PT, R0, R2, PT ;  /* 0x000000020000720c */ /* 0x002fcc0003f22070 */
[----:B------:R-:W2:Y:S07]  /*1db60*/  POPC R2, UR4 ;  /* 0x0000000400027d09 */ /* 0x000eae0008000000 */
[----:B--2---:R-:W2:Y:S04]  /*1db70*/  @P1 ATOMG.E.ADD.STRONG.GPU PT, R2, desc[UR40][R4.64], R2 ;  /* 0x00000002040219a8 */ /* 0x004ea800081ee1e8 */
[----:B--2---:R1:W2:Y:S02]  /*1db80*/  SHFL.IDX PT, R2, R2, R0, 0x1f ;  /* 0x00001f0002027589 */ /* 0x0042a400000e0000 */
[----:B-1----:R-:W1:Y:S02]  /*1db90*/  S2R R0, SR_LTMASK ;  /* 0x0000000000007919 */ /* 0x002e640000003900 */
[----:B-1----:R-:W-:-:S06]  /*1dba0*/  LOP3.LUT R0, R0, UR4, RZ, 0xc0, !PT ;  /* 0x0000000400007c12 */ /* 0x002fcc000f8ec0ff */
[----:B------:R-:W2:Y:S02]  /*1dbb0*/  POPC R0, R0 ;  /* 0x0000000000007309 */ /* 0x000ea40000000000 */
[----:B--2---:R-:W-:-:S05]  /*1dbc0*/  IADD3 R0, R2, UR36, R0 ;  /* 0x0000002402007c10 */ /* 0x004fca000fffe000 */
[----:B------:R2:W-:Y:S02]  /*1dbd0*/  STL [R1], R0 ;  /* 0x0000000001007387 */ /* 0x0005e40000100800 */
.L_x_1614:
[----:B------:R-:W-:Y:S05]  /*1dbe0*/  BSYNC B0 ;  /* 0x0000000000007941 */ /* 0x000fea0003800000 */
.L_x_1613:
[----:B------:R-:W-:-:S07]  /*1dbf0*/  SEL R19, R19, RZ, P0 ;  /* 0x000000ff13137207 */ /* 0x000fce0000000000 */
.L_x_1510:
[----:B------:R-:W-:Y:S05]  /*1dc00*/  BSYNC B7 ;  /* 0x0000000000077941 */ /* 0x000fea0003800000 */
.L_x_1508:
[----:B--2-4-:R-:W2:Y:S02]  /*1dc10*/  LDL R0, [R1+0x14] ;  /* 0x0000140001007983 */ /* 0x014ea40000100800 */
[----:B--2---:R-:W-:-:S13]  /*1dc20*/  LOP3.LUT P0, RZ, R0, 0x40, RZ, 0xc0, !PT ;  /* 0x0000004000ff7812 */ /* 0x004fda000780c0ff */
[----:B------:R-:W-:Y:S05]  /*1dc30*/  @!P0 BRA `(.L_x_1615) ;  /* 0x00000000002c8947 */ /* 0x000fea0003800000 */
[----:B------:R-:W-:Y:S05]  /*1dc40*/  WARPSYNC.ALL ;  /* 0x0000000000007948 */ /* 0x000fea0003800000 */
[----:B------:R-:W2:Y:S08]  /*1dc50*/  S2UR UR5, SR_CgaCtaId ;  /* 0x00000000000579c3 */ /* 0x000eb00000008800 */
[----:B------:R-:W-:Y:S06]  /*1dc60*/  BAR.SYNC.DEFER_BLOCKING 0x5, 0x180 ;  /* 0x0146000000007b1d */ /* 0x000fec0000010000 */
[----:B------:R-:W-:-:S02]  /*1dc70*/  UMOV UR4, 0x400 ;  /* 0x0000040000047882 */ /* 0x000fc40000000000 */
[----:B--2---:R-:W-:-:S06]  /*1dc80*/  ULEA UR4, UR5, UR4, 0x18 ;  /* 0x0000000405047291 */ /* 0x004fcc000f8ec03f */
[----:B------:R-:W-:-:S05]  /*1dc90*/  IMAD.U32 R18, RZ, RZ, UR4 ;  /* 0x00000004ff127e24 */ /* 0x000fca000f8e00ff */
[----:B01----:R-:W0:Y:S04]  /*1dca0*/  LDS.128 R4, [R18+0x388d0] ;  /* 0x0388d00012047984 */ /* 0x003e280000000c00 */
[----:B0-----:R1:W-:Y:S04]  /*1dcb0*/  STL.64 [R1], R4 ;  /* 0x0000000401007387 */ /* 0x0013e80000100a00 */
[----:B------:R1:W-:Y:S01]  /*1dcc0*/  STL.64 [R1+0x8], R6 ;  /* 0x0000080601007387 */ /* 0x0003e20000100a00 */
[----:B------:R-:W-:Y:S06]  /*1dcd0*/  BAR.ARV 0x4, 0x180 ;  /* 0x0106000000007b1d */ /* 0x000fec0000002000 */
[----:B------:R-:W-:Y:S05]  /*1dce0*/  BRA `(.L_x_1616) ;  /* 0x0000000c00247947 */ /* 0x000fea0003800000 */
.L_x_1615:
[----:B------:R-:W2:Y:S01]  /*1dcf0*/  S2R R16, SR_TID.X ;  /* 0x0000000000107919 */ /* 0x000ea20000002100 */
[----:B------:R-:W-:Y:S01]  /*1dd00*/  UMOV UR4, 0xffffffff ;  /* 0xffffffff00047882 */ /* 0x000fe20000000000 */
[----:B--2---:R-:W-:-:S04]  /*1dd10*/  LOP3.LUT R16, R16, 0x1f, RZ, 0xc0, !PT ;  /* 0x0000001f10107812 */ /* 0x004fc800078ec0ff */
[----:B------:R-:W-:Y:S01]  /*1dd20*/  ISETP.NE.AND P0, PT, R16, 0x1f, PT ;  /* 0x0000001f1000780c */ /* 0x000fe20003f05270 */
[----:B------:R-:W-:-:S12]  /*1dd30*/  BRA.DIV UR4, `(.L_x_1617) ;  /* 0x0000002e04d87947 */ /* 0x000fd8000b800000 */
[----:B-1----:R-:W2:Y:S01]  /*1dd40*/  LDL.LU R2, [R1] ;  /* 0x0000000001027983 */ /* 0x002ea20000300800 */
[----:B------:R-:W-:-:S03]  /*1dd50*/  ULDC UR4, c[0x0][0xd3c] ;  /* 0x00034f0000047ab9 */ /* 0x000fc60000000800 */
[----:B------:R-:W4:Y:S01]  /*1dd60*/  LDL R3, [R1+0xc] ;  /* 0x00000c0001037983 */ /* 0x000f220000100800 */
[----:B--2---:R-:W-:Y:S02]  /*1dd70*/  IMAD.MOV.U32 R10, RZ, RZ, R2 ;  /* 0x000000ffff0a7224 */ /* 0x004fe400078e0002 */
[----:B----4-:R-:W-:-:S05]  /*1dd80*/  IMAD.IADD R0, R3, 0x1, R16 ;  /* 0x0000000103007824 */ /* 0x010fca00078e0210 */
[----:B------:R-:W-:-:S13]  /*1dd90*/  ISETP.GE.OR P1, PT, R0, UR4, !P0 ;  /* 0x0000000400007c0c */ /* 0x000fda000c726670 */
[----:B------:R-:W1:Y:S08]  /*1dda0*/  @!P1 LDC.64 R2, c[0x0][0xd80] ;  /* 0x00036000ff029b82 */ /* 0x000e700000000a00 */
[----:B0-----:R-:W0:Y:S01]  /*1ddb0*/  @!P1 LDC.64 R6, c[0x0][0xd78] ;  /* 0x00035e00ff069b82 */ /* 0x001e220000000a00 */
[----:B-1----:R-:W-:-:S05]  /*1ddc0*/  @!P1 IMAD.WIDE R2, R0, 0x4, R2 ;  /* 0x0000000400029825 */ /* 0x002fca00078e0202 */
[----:B------:R0:W2:Y:S02]  /*1ddd0*/  @!P1 LDG.E R8, desc[UR40][R2.64] ;  /* 0x0000002802089981 */ /* 0x0000a4000c1e1900 */
[----:B0-----:R-:W-:-:S06]  /*1dde0*/  @!P1 IMAD.WIDE R2, R0, 0x4, R6 ;  /* 0x0000000400029825 */ /* 0x001fcc00078e0206 */
[----:B------:R-:W4:Y:S01]  /*1ddf0*/  @!P1 LDG.E R2, desc[UR40][R2.64] ;  /* 0x0000002802029981 */ /* 0x000f22000c1e1900 */
[----:B------:R-:W-:Y:S01]  /*1de00*/  IMAD.MOV.U32 R0, RZ, RZ, RZ ;  /* 0x000000ffff007224 */ /* 0x000fe200078e00ff */
[C---:B------:R-:W-:Y:S01]  /*1de10*/  ISETP.GE.U32.AND P2, PT, R16.reuse, 0x2, PT ;  /* 0x000000021000780c */ /* 0x040fe20003f46070 */
[----:B------:R-:W-:Y:S01]  /*1de20*/  IMAD.MOV.U32 R6, RZ, RZ, RZ ;  /* 0x000000ffff067224 */ /* 0x000fe200078e00ff */
[C---:B------:R-:W-:Y:S01]  /*1de30*/  ISETP.GE.U32.AND P3, PT, R16.reuse, 0x4, PT ;  /* 0x000000041000780c */ /* 0x040fe20003f66070 */
[----:B------:R-:W-:Y:S01]  /*1de40*/  SHFL.IDX PT, R5, R10, RZ, 0x1f ;  /* 0x00001fff0a057589 */ /* 0x000fe200000e0000 */
[C---:B------:R-:W-:Y:S02]  /*1de50*/  ISETP.GE.U32.AND P4, PT, R16.reuse, 0x8, PT ;  /* 0x000000081000780c */ /* 0x040fe40003f86070 */
[----:B------:R-:W-:Y:S01]  /*1de60*/  ISETP.GE.U32.AND P5, PT, R16, 0x10, PT ;  /* 0x000000101000780c */ /* 0x000fe20003fa6070 */
[----:B------:R-:W-:Y:S01]  /*1de70*/  SHFL.IDX PT, R4, R10, 0x1, 0x1f ;  /* 0x00201f000a047f89 */ /* 0x000fe200000e0000 */
[----:B--2---:R-:W-:-:S02]  /*1de80*/  @!P1 IMAD.MOV.U32 R0, RZ, RZ, R8 ;  /* 0x000000ffff009224 */ /* 0x004fc400078e0008 */
[----:B------:R-:W-:Y:S02]  /*1de90*/  IMAD.MOV.U32 R8, RZ, RZ, RZ ;  /* 0x000000ffff087224 */ /* 0x000fe400078e00ff */
[----:B----4-:R-:W-:Y:S01]  /*1dea0*/  @!P1 IMAD.MOV.U32 R6, RZ, RZ, R2 ;  /* 0x000000ffff069224 */ /* 0x010fe200078e0002 */
        /* <DEDUP_REMOVED lines=18> */
.L_x_1709:
[----:B------:R-:W-:Y:S02]  /*1dfd0*/  ULDC UR4, c[0x0][0xd38] ;  /* 0x00034e0000047ab9 */ /* 0x000fe40000000800 */
[----:B------:R-:W-:-:S04]  /*1dfe0*/  IMAD.U32 R3, RZ, RZ, UR4 ;  /* 0x00000004ff037e24 */ /* 0x000fc8000f8e00ff */
[----:B-1----:R-:W-:-:S04]  /*1dff0*/  IMAD R9, R9, R3, RZ ;  /* 0x0000000309097224 */ /* 0x002fc800078e02ff */
[----:B------:R-:W-:-:S05]  /*1e000*/  IMAD.IADD R4, R4, 0x1, R9 ;  /* 0x0000000104047824 */ /* 0x000fca00078e0209 */
[----:B------:R-:W-:-:S13]  /*1e010*/  ISETP.GT.AND P6, PT, R4, R5, PT ;  /* 0x000000050400720c */ /* 0x000fda0003fc4270 */
[----:B------:R-:W-:Y:S05]  /*1e020*/  @P6 BRA `(.L_x_1618) ;  /* 0x0000000000ac6947 */ /* 0x000fea0003800000 */
.L_x_1621:
[----:B------:R-:W2:Y:S01]  /*1e030*/  LDL.LU R2, [R1+0xc] ;  /* 0x00000c0001027983 */ /* 0x000ea20000300800 */
[----:B------:R-:W1:Y:S01]  /*1e040*/  LDC R0, c[0x0][0xd3c] ;  /* 0x00034f00ff007b82 */ /* 0x000e620000000800 */
[----:B--2---:R-:W-:-:S05]  /*1e050*/  VIADD R2, R2, 0x1f ;  /* 0x0000001f02027836 */ /* 0x004fca0000000000 */
[----:B-1----:R-:W-:-:S13]  /*1e060*/  ISETP.GE.AND P6, PT, R2, R0, PT ;  /* 0x000000000200720c */ /* 0x002fda0003fc6270 */
[----:B------:R-:W-:Y:S05]  /*1e070*/  @P6 BRA `(.L_x_1619) ;  /* 0x0000000400d86947 */ /* 0x000fea0003800000 */
[----:B------:R-:W1:Y:S01]  /*1e080*/  S2R R3, SR_TID.X ;  /* 0x0000000000037919 */ /* 0x000e620000002100 */
[----:B------:R2:W-:Y:S01]  /*1e090*/  STL [R1+0xc], R2 ;  /* 0x00000c0201007387 */ /* 0x0005e20000100800 */
[----:B-1----:R-:W-:-:S05]  /*1e0a0*/  LOP3.LUT R3, R3, 0x1f, RZ, 0xc0, !PT ;  /* 0x0000001f03037812 */ /* 0x002fca00078ec0ff */
[----:B------:R-:W-:-:S05]  /*1e0b0*/  IMAD.IADD R6, R2, 0x1, R3 ;  /* 0x0000000102067824 */ /* 0x000fca00078e0203 */
[----:B------:R-:W-:Y:S01]  /*1e0c0*/  ISETP.GE.OR P6, PT, R6, R0, !P0 ;  /* 0x000000000600720c */ /* 0x000fe200047c6670 */
[----:B------:R-:W-:-:S12]  /*1e0d0*/  IMAD.MOV.U32 R0, RZ, RZ, RZ ;  /* 0x000000ffff007224 */ /* 0x000fd800078e00ff */
[----:B--2---:R-:W1:Y:S02]  /*1e0e0*/  @!P6 LDC.64 R2, c[0x0][0xd80] ;  /* 0x00036000ff02eb82 */ /* 0x004e640000000a00 */
[----:B-1----:R-:W-:-:S05]  /*1e0f0*/  @!P6 IMAD.WIDE R2, R6, 0x4, R2 ;  /* 0x000000040602e825 */ /* 0x002fca00078e0202 */
[----:B------:R1:W2:Y:S02]  /*1e100*/  @!P6 LDG.E R0, desc[UR40][R2.64] ;  /* 0x000000280200e981 */ /* 0x0002a4000c1e1900 */
[----:B-1----:R-:W1:Y:S02]  /*1e110*/  @!P6 LDC.64 R2, c[0x0][0xd78] ;  /* 0x00035e00ff02eb82 */ /* 0x002e640000000a00 */
[----:B-1----:R-:W-:-:S04]  /*1e120*/  @!P6 IMAD.WIDE R2, R6, 0x4, R2 ;  /* 0x000000040602e825 */ /* 0x002fc800078e0202 */
[----:B------:R-:W-:-:S06]  /*1e130*/  IMAD.MOV.U32 R6, RZ, RZ, RZ ;  /* 0x000000ffff067224 */ /* 0x000fcc00078e00ff */
[----:B------:R-:W2:Y:S01]  /*1e140*/  @!P6 LDG.E R6, desc[UR40][R2.64] ;  /* 0x000000280206e981 */ /* 0x000ea2000c1e1900 */
[----:B------:R-:W-:Y:S01]  /*1e150*/  UMOV UR4, 0xffffffff ;  /* 0xffffffff00047882 */ /* 0x000fe20000000000 */
[----:B--2---:R-:W-:Y:S02]  /*1e160*/  IMAD R2, R6, R0, RZ ;  /* 0x0000000006027224 */ /* 0x004fe400078e02ff */
[----:B------:R-:W-:Y:S05]  /*1e170*/  BRA.DIV UR4, `(.L_x_1620) ;  /* 0x0000003204287947 */ /* 0x000fea000b800000 */
        /* <DEDUP_REMOVED lines=14> */
[----:B0-----:R-:W-:-:S05]  /*1e260*/  IMAD.IADD R7, R2, 0x1, R3 ;  /* 0x0000000102077824 */ /* 0x001fca00078e0203 */
[----:B------:R0:W1:Y:S02]  /*1e270*/  SHFL.IDX PT, R9, R7, 0x1f, 0x1f ;  /* 0x03e01f0007097f89 */ /* 0x00006400000e0000 */
.L_x_1717:
[----:B------:R-:W-:Y:S02]  /*1e280*/  ULDC UR4, c[0x0][0xd38] ;  /* 0x00034e0000047ab9 */ /* 0x000fe40000000800 */
[----:B------:R-:W-:-:S04]  /*1e290*/  IMAD.U32 R3, RZ, RZ, UR4 ;  /* 0x00000004ff037e24 */ /* 0x000fc8000f8e00ff */
[----:B-1----:R-:W-:-:S04]  /*1e2a0*/  IMAD R9, R9, R3, RZ ;  /* 0x0000000309097224 */ /* 0x002fc800078e02ff */
[----:B------:R-:W-:-:S05]  /*1e2b0*/  IMAD.IADD R4, R9, 0x1, R4 ;  /* 0x0000000109047824 */ /* 0x000fca00078e0204 */
[----:B------:R-:W-:-:S13]  /*1e2c0*/  ISETP.GT.AND P6, PT, R4, R5, PT ;  /* 0x000000050400720c */ /* 0x000fda0003fc4270 */
[----:B------:R-:W-:Y:S05]  /*1e2d0*/  @!P6 BRA `(.L_x_1621) ;  /* 0xfffffffc0054e947 */ /* 0x000fea000383ffff */
.L_x_1618:
        /* <DEDUP_REMOVED lines=8> */
[----:B------:R1:W4:Y:S02]  /*1e360*/  SHFL.IDX PT, R6, R6, R2, 0x1f ;  /* 0x00001f0206067589 */ /* 0x00032400000e0000 */
.L_x_1722:
[----:B------:R-:W-:-:S13]  /*1e370*/  ISETP.NE.AND P0, PT, R4, RZ, PT ;  /* 0x000000ff0400720c */ /* 0x000fda0003f05270 */
[----:B------:R-:W-:Y:S05]  /*1e380*/  @!P0 BRA `(.L_x_1623) ;  /* 0x0000000000148947 */ /* 0x000fea0003800000 */
[----:B------:R-:W-:Y:S01]  /*1e390*/  UMOV UR4, 0xffffffff ;  /* 0xffffffff00047882 */ /* 0x000fe20000000000 */
[----:B---3--:R-:W-:Y:S02]  /*1e3a0*/  VIADD R12, R2, 0xffffffff ;  /* 0xffffffff020c7836 */ /* 0x008fe40000000000 */
[----:B------:R-:W-:Y:S05]  /*1e3b0*/  BRA.DIV UR4, `(.L_x_1624) ;  /* 0x0000003204cc7947 */ /* 0x000fea000b800000 */
[----:B0-----:R0:W3:Y:S02]  /*1e3c0*/  SHFL.IDX PT, R7, R7, R12, 0x1f ;  /* 0x00001f0c07077589 */ /* 0x0010e400000e0000 */
.L_x_1725:
[----:B---3--:R-:W-:-:S07]  /*1e3d0*/  IMAD.MOV.U32 R8, RZ, RZ, R7 ;  /* 0x000000ffff087224 */ /* 0x008fce00078e0007 */
.L_x_1623:
[----:B0-----:R-:W5:Y:S01]  /*1e3e0*/  LDL.LU R7, [R1+0xc] ;  /* 0x00000c0001077983 */ /* 0x001f620000300800 */
[----:B--2---:R-:W-:Y:S01]  /*1e3f0*/  IABS R4, R0 ;  /* 0x0000000000047213 */ /* 0x004fe20000000000 */
[----:B------:R-:W-:Y:S02]  /*1e400*/  IMAD R10, R8, R3, R9 ;  /* 0x00000003080a7224 */ /* 0x000fe400078e0209 */
[----:B------:R-:W-:Y:S01]  /*1e410*/  IMAD.MOV.U32 R8, RZ, RZ, RZ ;  /* 0x000000ffff087224 */ /* 0x000fe200078e00ff */
[----:B------:R-:W0:Y:S02]  /*1e420*/  I2F.RP R3, R4 ;  /* 0x0000000400037306 */ /* 0x000e240000209400 */
[----:B------:R5:W-:Y:S06]  /*1e430*/  STL [R1], R10 ;  /* 0x0000000a01007387 */ /* 0x000bec0000100800 */
[----:B0-----:R-:W0:Y:S02]  /*1e440*/  MUFU.RCP R3, R3 ;  /* 0x0000000300037308 */ /* 0x001e240000001000 */
[----:B0-----:R-:W-:-:S06]  /*1e450*/  VIADD R3, R3, 0xffffffe ;  /* 0x0ffffffe03037836 */ /* 0x001fcc0000000000 */
[----:B------:R-:W0:Y:S02]  /*1e460*/  F2I.FTZ.U32.TRUNC.NTZ R9, R3 ;  /* 0x0000000300097305 */ /* 0x000e24000021f000 */
[----:B0-----:R-:W-:-:S04]  /*1e470*/  IMAD.MOV R3, RZ, RZ, -R9 ;  /* 0x000000ffff037224 */ /* 0x001fc800078e0a09 */
[----:B------:R-:W-:-:S04]  /*1e480*/  IMAD R3, R3, R4, RZ ;  /* 0x0000000403037224 */ /* 0x000fc800078e02ff */
[----:B------:R-:W-:-:S04]  /*1e490*/  IMAD.HI.U32 R8, R9, R3, R8 ;  /* 0x0000000309087227 */ /* 0x000fc800078e0008 */
[----:B------:R-:W-:-:S05]  /*1e4a0*/  IMAD.IADD R3, R5, 0x1, -R10 ;  /* 0x0000000105037824 */ /* 0x000fca00078e0a0a */
[----:B------:R-:W-:-:S05]  /*1e4b0*/  IABS R5, R3 ;  /* 0x0000000300057213 */ /* 0x000fca0000000000 */
[----:B------:R-:W-:-:S04]  /*1e4c0*/  IMAD.HI.U32 R8, R8, R5, RZ ;  /* 0x0000000508087227 */ /* 0x000fc800078e00ff */
[----:B-----5:R-:W-:Y:S01]  /*1e4d0*/  IMAD.MOV.U32 R10, RZ, RZ, R7 ;  /* 0x000000ffff0a7224 */ /* 0x020fe200078e0007 */
[----:B------:R-:W-:-:S03]  /*1e4e0*/  IABS R7, R0 ;  /* 0x0000000000077213 */ /* 0x000fc60000000000 */
[----:B------:R-:W-:Y:S02]  /*1e4f0*/  IMAD.IADD R10, R2, 0x1, R10 ;  /* 0x00000001020a7824 */ /* 0x000fe400078e020a */
[----:B------:R-:W-:-:S04]  /*1e500*/  IMAD.MOV R7, RZ, RZ, -R7 ;  /* 0x000000ffff077224 */ /* 0x000fc800078e0a07 */
[----:B------:R-:W-:Y:S01]  /*1e510*/  IMAD R5, R8, R7, R5 ;  /* 0x0000000708057224 */ /* 0x000fe200078e0205 */
[----:B----4-:R-:W-:-:S04]  /*1e520*/  IABS R7, R6 ;  /* 0x0000000600077213 */ /* 0x010fc80000000000 */
[----:B------:R-:W-:-:S13]  /*1e530*/  ISETP.GT.U32.AND P1, PT, R4, R5, PT ;  /* 0x000000050400720c */ /* 0x000fda0003f24070 */
[----:B------:R-:W-:Y:S02]  /*1e540*/  @!P1 IMAD.IADD R5, R5, 0x1, -R4 ;  /* 0x0000000105059824 */ /* 0x000fe400078e0a04 */
[----:B------:R-:W-:Y:S01]  /*1e550*/  @!P1 VIADD R8, R8, 0x1 ;  /* 0x0000000108089836 */ /* 0x000fe20000000000 */
[----:B------:R-:W-:Y:S02]  /*1e560*/  ISETP.NE.AND P1, PT, R0, RZ, PT ;  /* 0x000000ff0000720c */ /* 0x000fe40003f25270 */
[----:B------:R-:W-:Y:S02]  /*1e570*/  ISETP.GE.U32.AND P0, PT, R5, R4, PT ;  /* 0x000000040500720c */ /* 0x000fe40003f06070 */
[----:B------:R-:W0:Y:S11]  /*1e580*/  I2F.RP R4, R7 ;  /* 0x0000000700047306 */ /* 0x000e360000209400 */
        /* <DEDUP_REMOVED lines=17> */
[----:B------:R-:W-:Y:S02]  /*1e6a0*/  IMAD R5, R4, R9, R5 ;  /* 0x0000000904057224 */ /* 0x000fe400078e0205 */
[----:B-1----:R-:W-:-:S03]  /*1e6b0*/  IMAD.IADD R2, R3, 0x1, -R0 ;  /* 0x0000000103027824 */ /* 0x002fc600078e0a00 */
        /* <DEDUP_REMOVED lines=14> */
[----:B------:R2:W-:Y:S04]  /*1e7a0*/  STL [R1+0x8], R0 ;  /* 0x0000080001007387 */ /* 0x0005e80000100800 */
[----:B------:R2:W-:Y:S04]  /*1e7b0*/  STL [R1+0xc], R10 ;  /* 0x00000c0a01007387 */ /* 0x0005e80000100800 */
[----:B------:R2:W-:Y:S01]  /*1e7c0*/  STL [R1+0x4], R2 ;  /* 0x0000040201007387 */ /* 0x0005e20000100800 */
[----:B------:R-:W-:Y:S05]  /*1e7d0*/  BRA `(.L_x_1625) ;  /* 0x0000000000287947 */ /* 0x000fea0003800000 */
.L_x_1619:
[----:B------:R-:W-:Y:S01]  /*1e7e0*/  UMOV UR4, URZ ;  /* 0x0000003f00047c82 */ /* 0x000fe20008000000 */
[----:B------:R-:W-:Y:S01]  /*1e7f0*/  ULDC UR6, c[0x0][0xd3c] ;  /* 0x00034f0000067ab9 */ /* 0x000fe20000000800 */
[----:B------:R-:W-:Y:S01]  /*1e800*/  UMOV UR5, URZ ;  /* 0x0000003f00057c82 */ /* 0x000fe20008000000 */
[----:B------:R-:W-:Y:S01]  /*1e810*/  IMAD.U32 R3, RZ, RZ, UR4 ;  /* 0x00000004ff037e24 */ /* 0x000fe2000f8e00ff */
[----:B------:R1:W-:Y:S01]  /*1e820*/  STL [R1], R5 ;  /* 0x0000000501007387 */ /* 0x0003e20000100800 */
[----:B------:R-:W-:Y:S02]  /*1e830*/  IMAD.U32 R0, RZ, RZ, UR6 ;  /* 0x00000006ff007e24 */ /* 0x000fe4000f8e00ff */
[----:B------:R-:W-:Y:S01]  /*1e840*/  IMAD.U32 R2, RZ, RZ, UR5 ;  /* 0x00000005ff027e24 */ /* 0x000fe2000f8e00ff */
[----:B------:R1:W-:Y:S04]  /*1e850*/  STL [R1+0x4], R3 ;  /* 0x0000040301007387 */ /* 0x0003e80000100800 */
[----:B------:R1:W-:Y:S04]  /*1e860*/  STL [R1+0xc], R0 ;  /* 0x00000c0001007387 */ /* 0x0003e80000100800 */
[----:B------:R1:W-:Y:S02]  /*1e870*/  STL [R1+0x8], R2 ;  /* 0x0000080201007387 */ /* 0x0003e40000100800 */
.L_x_1625:
[----:B-12---:R-:W0:Y:S04]  /*1e880*/  LDL R2, [R1+0xc] ;  /* 0x00000c0001027983 */ /* 0x006e280000100800 */
[----:B------:R-:W2:Y:S04]  /*1e890*/  LDL R3, [R1+0x8] ;  /* 0x0000080001037983 */ /* 0x000ea80000100800 */
[----:B------:R-:W4:Y:S04]  /*1e8a0*/  LDL R5, [R1+0x4] ;  /* 0x0000040001057983 */ /* 0x000f280000100800 */
[----:B------:R-:W4:Y:S01]  /*1e8b0*/  LDL R4, [R1] ;  /* 0x0000000001047983 */ /* 0x000f220000100800 */
[----:B------:R-:W1:Y:S01]  /*1e8c0*/  S2R R0, SR_TID.X ;  /* 0x0000000000007919 */ /* 0x000e620000002100 */
[----:B------:R-:W-:Y:S05]  /*1e8d0*/  WARPSYNC.ALL ;  /* 0x0000000000007948 */ /* 0x000fea0003800000 */
[----:B-1----:R-:W-:Y:S01]  /*1e8e0*/  LOP3.LUT R0, R0, 0x1f, RZ, 0xc0, !PT ;  /* 0x0000001f00007812 */ /* 0x002fe200078ec0ff */
[----:B------:R-:W-:Y:S03]  /*1e8f0*/  BAR.SYNC.DEFER_BLOCKING 0x4, 0x180 ;  /* 0x0106000000007b1d */ /* 0x000fe60000010000 */
[----:B------:R-:W-:-:S13]  /*1e900*/  ISETP.NE.AND P0, PT, R0, RZ, PT ;  /* 0x000000ff0000720c */ /* 0x000fda0003f05270 */
[----:B------:R-:W1:Y:S01]  /*1e910*/  @!P0 S2R R0, SR_CgaCtaId ;  /* 0x0000000000008919 */ /* 0x000e620000008800 */
[----:B0-----:R-:W-:Y:S01]  /*1e920*/  IMAD.MOV.U32 R7, RZ, RZ, R2 ;  /* 0x000000ffff077224 */ /* 0x001fe200078e0002 */
[----:B------:R-:W-:Y:S01]  /*1e930*/  @!P0 MOV R2, 0x400 ;  /* 0x0000040000028802 */ /* 0x000fe20000000f00 */
[----:B--2---:R-:W-:-:S03]  /*1e940*/  IMAD.MOV.U32 R6, RZ, RZ, R3 ;  /* 0x000000ffff067224 */ /* 0x004fc600078e0003 */
[----:B-1----:R-:W-:-:S05]  /*1e950*/  @!P0 LEA R18, R0, R2, 0x18 ;  /* 0x0000000200128211 */ /* 0x002fca00078ec0ff */
[----:B----4-:R0:W-:Y:S01]  /*1e960*/  @!P0 STS.128 [R18+0x388d0], R4 ;  /* 0x0388d00412008388 */ /* 0x0101e20000000c00 */
[----:B------:R-:W-:Y:S06]  /*1e970*/  BAR.ARV 0x5, 0x180 ;  /* 0x0146000000007b1d */ /* 0x000fec0000002000 */
.L_x_1616:
[----:B------:R-:W2:Y:S01]  /*1e980*/  LDL R0, [R1+0xc] ;  /* 0x00000c0001007983 */ /* 0x000ea20000100800 */
[----:B------:R-:W-:Y:S02]  /*1e990*/  ULDC UR4, c[0x0][0xd3c] ;  /* 0x00034f0000047ab9 */ /* 0x000fe40000000800 */
[----:B--2---:R-:W-:-:S13]  /*1e9a0*/  ISETP.GE.AND P0, PT, R0, UR4, PT ;  /* 0x0000000400007c0c */ /* 0x004fda000bf06270 */
[----:B------:R-:W-:Y:S05]  /*1e9b0*/  @!P0 BRA `(.L_x_1626) ;  /* 0xffffff70001c8947 */ /* 0x000fea000383ffff */
[----:B------:R-:W-:Y:S05]  /*1e9c0*/  BSYNC B8 ;  /* 0x0000000000087941 */ /* 0x000fea0003800000 */
.L_x_1454:
        /* <DEDUP_REMOVED lines=12> */
.L_x_1726:
[----:B------:R-:W-:Y:S05]  /*1ea90*/  BSYNC B0 ;  /* 0x0000000000007941 */ /* 0x000fea0003800000 */
.L_x_1627:
[----:B------:R-:W-:-:S03]  /*1eaa0*/  UMOV UR4, 0xffffffff ;  /* 0xffffffff00047882 */ /* 0x000fc60000000000 */
[----:B------:R-:W-:Y:S05]  /*1eab0*/  BRA.DIV UR4, `(.L_x_1629) ;  /* 0x0000002e04487947 */ /* 0x000fea000b800000 */
[----:B------:R-:W1:Y:S02]  /*1eac0*/  S2R R2, SR_TID.X ;  /* 0x0000000000027919 */ /* 0x000e640000002100 */
[----:B-1----:R-:W-:-:S04]  /*1ead0*/  SHF.R.U32.HI R2, RZ, 0x5, R2 ;  /* 0x00000005ff027819 */ /* 0x002fc80000011602 */
[----:B------:R-:W-:-:S05]  /*1eae0*/  LOP3.LUT R2, R2, 0x3, RZ, 0xc0, !PT ;  /* 0x0000000302027812 */ /* 0x000fca00078ec0ff */
[----:B---3--:R1:W2:Y:S02]  /*1eaf0*/  SHFL.IDX PT, R14, R2, RZ, 0x1f ;  /* 0x00001fff020e7589 */ /* 0x0082a400000e0000 */
.L_x_1729:
[----:B--2---:R-:W-:-:S13]  /*1eb00*/  ISETP.NE.AND P0, PT, R14, RZ, PT ;  /* 0x000000ff0e00720c */ /* 0x004fda0003f05270 */
[----:B------:R-:W-:Y:S05]  /*1eb10*/  @P0 BRA `(.L_x_1324) ;  /* 0x00000000008c0947 */ /* 0x000fea0003800000 */
[----:B------:R-:W-:-:S03]  /*1eb20*/  UMOV UR4, 0xffffffff ;  /* 0xffffffff00047882 */ /* 0x000fc60000000000 */
[----:B------:R-:W-:Y:S05]  /*1eb30*/  BRA.DIV UR4, `(.L_x_1630) ;  /* 0x0000002e045c7947 */ /* 0x000fea000b800000 */
[----:B------:R-:W-:-:S13]  /*1eb40*/  ELECT P6, URZ, PT ;  /* 0x00000000003f782f */ /* 0x000fda00038c0000 */
.L_x_1732:
[----:B------:R-:W-:Y:S05]  /*1eb50*/  @!P6 BRA `(.L_x_1324) ;  /* 0x00000000007ce947 */ /* 0x000fea0003800000 */
[----:B-1----:R-:W2:Y:S02]  /*1eb60*/  LDL.LU R2, [R1+0x74] ;  /* 0x0000740001027983 */ /* 0x002ea40000300800 */
[----:B--2---:R-:W-:-:S04]  /*1eb70*/  LOP3.LUT R2, R2, 0x2, RZ, 0xfc, !PT ;  /* 0x0000000202027812 */ /* 0x004fc800078efcff */
[----:B------:R-:W-:-:S13]  /*1eb80*/  ISETP.NE.AND P2, PT, R2, 0x3, PT ;  /* 0x000000030200780c */ /* 0x000fda0003f45270 */
[----:B------:R-:W-:Y:S05]  /*1eb90*/  @!P2 BRA `(.L_x_1631) ;  /* 0x000000000004a947 */ /* 0x000fea0003800000 */
[----:B------:R-:W-:Y:S01]  /*1eba0*/  BPT.TRAP 0x1 ;  /* 0x000000040000795c */ /* 0x000fe20000300000 */
.L_x_1631:
        /* <DEDUP_REMOVED lines=13> */
.L_x_1733:
[----:B------:R-:W1:Y:S02]  /*1ec80*/  SYNCS.PHASECHK.TRANS64.TRYWAIT P0, [R7+URZ], R2 ;  /* 0x00000002070075a7 */ /* 0x000e64000800017f */
[----:B-1----:R-:W-:Y:S05]  /*1ec90*/  @!P0 BRA `(.L_x_1633) ;  /* 0x0000002c00388947 */ /* 0x002fea0003800000 */
.L_x_1734:
[----:B------:R-:W-:Y:S05]  /*1eca0*/  @!P2 BRA `(.L_x_1634) ;  /* 0x000000000004a947 */ /* 0x000fea0003800000 */
[----:B------:R-:W-:Y:S01]  /*1ecb0*/  BPT.TRAP 0x1 ;  /* 0x000000040000795c */ /* 0x000fe20000300000 */
.L_x_1634:
[----:B------:R-:W-:-:S04]  /*1ecc0*/  VIADD R0, R0, 0x38860 ;  /* 0x0003886000007836 */ /* 0x000fc80000000000 */
[----:B------:R-:W-:-:S04]  /*1ecd0*/  IMAD R4, R19, 0x8, R0 ;  /* 0x0000000813047824 */ /* 0x000fc800078e0200 */
[----:B------:R-:W2:Y:S02]  /*1ece0*/  SYNCS.PHASECHK.TRANS64.TRYWAIT P0, [R4+URZ], R5 ;  /* 0x00000005040075a7 */ /* 0x000ea4000800017f */
[----:B--2---:R-:W-:Y:S05]  /*1ecf0*/  @!P0 BRA `(.L_x_1635) ;  /* 0x0000002c00348947 */ /* 0x004fea0003800000 */
.L_x_1735:
[----:B------:R-:W-:-:S07]  /*1ed00*/  IMAD R3, R3, 0x8, R0 ;  /* 0x0000000803037824 */ /* 0x000fce00078e0200 */
.L_x_1636:
[----:B---3--:R3:W4:Y:S02]  /*1ed10*/  SYNCS.PHASECHK.TRANS64.TRYWAIT P0, [R3+URZ], R2 ;  /* 0x00000002030075a7 */ /* 0x008724000800017f */
[----:B----4-:R-:W-:Y:S05]  /*1ed20*/  @!P0 NANOSLEEP.SYNCS 0x989680 ;  /* 0x009896800000895d */ /* 0x010fea0003900000 */
[----:B------:R-:W4:Y:S02]  /*1ed30*/  @!P0 SYNCS.PHASECHK.TRANS64 P0, [R3+URZ], R2 ;  /* 0x00000002030085a7 */ /* 0x000f24000800007f */
[----:B----4-:R-:W-:Y:S05]  /*1ed40*/  @!P0 BRA `(.L_x_1636) ;  /* 0xfffffffc00f08947 */ /* 0x010fea000383ffff */
.L_x_1324:
[----:B------:R-:W-:Y:S05]  /*1ed50*/  BSYNC B9 ;  /* 0x0000000000097941 */ /* 0x000fea0003800000 */
.L_x_1321:
[----:B------:R-:W-:Y:S05]  /*1ed60*/  EXIT ;  /* 0x000000000000794d */ /* 0x000fea0003800000 */
.L_x_1342:
[----:B0-----:R0:W1:Y:S02]  /*1ed70*/  SYNCS.PHASECHK.TRANS64.TRYWAIT P5, [R73+URZ+0x38890], R76 ;  /* 0x0388904c490075a7 */ /* 0x00106400080a017f */
[----:B-1----:R-:W-:Y:S05]  /*1ed80*/  @!P5 NANOSLEEP.SYNCS 0x989680 ;  /* 0x009896800000d95d */ /* 0x002fea0003900000 */
[----:B------:R-:W1:Y:S02]  /*1ed90*/  @!P5 SYNCS.PHASECHK.TRANS64 P5, [R73+URZ+0x38890], R76 ;  /* 0x0388904c4900d5a7 */ /* 0x000e6400080a007f */
[----:B-1----:R-:W-:Y:S05]  /*1eda0*/  @!P5 BRA `(.L_x_1342) ;  /* 0xfffffffc00f0d947 */ /* 0x002fea000383ffff */
[----:B------:R-:W-:Y:S05]  /*1edb0*/  BRA `(.L_x_1637) ;  /* 0xfffffe3c00ec7947 */ /* 0x000fea000383ffff */
.L_x_1352:
[----:B0-----:R0:W1:Y:S02]  /*1edc0*/  SYNCS.PHASECHK.TRANS64.TRYWAIT P5, [R73+URZ+0x38890], R76 ;  /* 0x0388904c490075a7 */ /* 0x00106400080a017f */
[----:B-1----:R-:W-:Y:S05]  /*1edd0*/  @!P5 NANOSLEEP.SYNCS 0x989680 ;  /* 0x009896800000d95d */ /* 0x002fea0003900000 */
[----:B------:R-:W1:Y:S02]  /*1ede0*/  @!P5 SYNCS.PHASECHK.TRANS64 P5, [R73+URZ+0x38890], R76 ;  /* 0x0388904c4900d5a7 */ /* 0x000e6400080a007f */
[----:B-1----:R-:W-:Y:S05]  /*1edf0*/  @!P5 BRA `(.L_x_1352) ;  /* 0xfffffffc00f0d947 */ /* 0x002fea000383ffff */
[----:B------:R-:W-:Y:S05]  /*1ee00*/  BRA `(.L_x_1638) ;  /* 0xfffffe4800587947 */ /* 0x000fea000383ffff */
.L_x_1357:
[----:B0-----:R0:W1:Y:S02]  /*1ee10*/  SYNCS.PHASECHK.TRANS64.TRYWAIT P4, [R73+URZ+0x38890], R76 ;  /* 0x0388904c490075a7 */ /* 0x001064000808017f */
[----:B-1----:R-:W-:Y:S05]  /*1ee20*/  @!P4 NANOSLEEP.SYNCS 0x989680 ;  /* 0x009896800000c95d */ /* 0x002fea0003900000 */
[----:B------:R-:W1:Y:S02]  /*1ee30*/  @!P4 SYNCS.PHASECHK.TRANS64 P4, [R73+URZ+0x38890], R76 ;  /* 0x0388904c4900c5a7 */ /* 0x000e64000808007f */
[----:B-1----:R-:W-:Y:S05]  /*1ee40*/  @!P4 BRA `(.L_x_1357) ;  /* 0xfffffffc00f0c947 */ /* 0x002fea000383ffff */
[----:B------:R-:W-:Y:S05]  /*1ee50*/  BRA `(.L_x_1639) ;  /* 0xfffffe5000887947 */ /* 0x000fea000383ffff */
.L_x_1361:
[----:B--2---:R2:W0:Y:S02]  /*1ee60*/  SYNCS.PHASECHK.TRANS64.TRYWAIT P3, [R73+URZ+0x388b0], R76 ;  /* 0x0388b04c490075a7 */ /* 0x004424000806017f */
[----:B0-----:R-:W-:Y:S05]  /*1ee70*/  @!P3 NANOSLEEP.SYNCS 0x989680 ;  /* 0x009896800000b95d */ /* 0x001fea0003900000 */
[----:B------:R-:W0:Y:S02]  /*1ee80*/  @!P3 SYNCS.PHASECHK.TRANS64 P3, [R73+URZ+0x388b0], R76 ;  /* 0x0388b04c4900b5a7 */ /* 0x000e24000806007f */
[----:B0-----:R-:W-:Y:S05]  /*1ee90*/  @!P3 BRA `(.L_x_1361) ;  /* 0xfffffffc00f0b947 */ /* 0x001fea000383ffff */
[----:B------:R-:W-:Y:S05]  /*1eea0*/  BRA `(.L_x_1640) ;  /* 0xfffffe5400047947 */ /* 0x000fea000383ffff */
.L_x_1388:
        /* <DEDUP_REMOVED lines=8> */
.L_x_1642:
[----:B------:R-:W-:Y:S05]  /*1ef30*/  BSYNC B1 ;  /* 0x0000000000017941 */ /* 0x000fea0003800000 */
.L_x_1641:
        /* <DEDUP_REMOVED lines=8> */
.L_x_1643:
[----:B------:R-:W-:Y:S02]  /*1efc0*/  IMAD.MOV.U32 R13, RZ, RZ, R24 ;  /* 0x000000ffff0d7224 */ /* 0x000fe400078e0018 */
[----:B------:R-:W-:-:S07]  /*1efd0*/  IMAD.MOV.U32 R20, RZ, RZ, R14 ;  /* 0x000000ffff147224 */ /* 0x000fce00078e000e */
[----:B------:R-:W-:Y:S05]  /*1efe0*/  WARPSYNC.COLLECTIVE R15, `(.L_x_1644) ;  /* 0x000000000f087348 */ /* 0x000fea0003c00000 */
[----:B------:R0:W1:Y:S02]  /*1eff0*/  SHFL.IDX P6, R14, R13, R12, R11 ;  /* 0x0000000c0d0e7389 */ /* 0x00006400000c000b */
[----:B01----:R-:W-:Y:S01]  /*1f000*/  ENDCOLLECTIVE ;  /* 0x000000000000791b */ /* 0x003fe20003800000 */
.L_x_1644:
[----:B------:R-:W-:Y:S02]  /*1f010*/  IMAD.MOV.U32 R13, RZ, RZ, R27 ;  /* 0x000000ffff0d7224 */ /* 0x000fe400078e001b */
[----:B------:R-:W-:-:S07]  /*1f020*/  IMAD.MOV.U32 R24, RZ, RZ, R14 ;  /* 0x000000ffff187224 */ /* 0x000fce00078e000e */
[----:B------:R-:W-:Y:S05]  /*1f030*/  WARPSYNC.COLLECTIVE R15, `(.L_x_1645) ;  /* 0x000000000f087348 */ /* 0x000fea0003c00000 */
[----:B------:R0:W1:Y:S02]  /*1f040*/  SHFL.IDX P6, R14, R13, R12, R11 ;  /* 0x0000000c0d0e7389 */ /* 0x00006400000c000b */
[----:B01----:R-:W-:Y:S01]  /*1f050*/  ENDCOLLECTIVE ;  /* 0x000000000000791b */ /* 0x003fe20003800000 */
.L_x_1645:
[----:B------:R-:W-:Y:S01]  /*1f060*/  IMAD.MOV.U32 R21, RZ, RZ, R14 ;  /* 0x000000ffff157224 */ /* 0x000fe200078e000e */
[----:B------:R-:W-:Y:S06]  /*1f070*/  BRA `(.L_x_1646) ;  /* 0xfffffe8400587947 */ /* 0x000fec000383ffff */
.L_x_1392:
[----:B0-----:R0:W1:Y:S02]  /*1f080*/  SYNCS.PHASECHK.TRANS64.TRYWAIT P0, [R2+URZ+0x38800], R25 ;  /* 0x03880019020075a7 */ /* 0x001064000800017f */
[----:B-1----:R-:W-:Y:S05]  /*1f090*/  @!P0 NANOSLEEP.SYNCS 0x989680 ;  /* 0x009896800000895d */ /* 0x002fea0003900000 */
[----:B------:R-:W1:Y:S02]  /*1f0a0*/  @!P0 SYNCS.PHASECHK.TRANS64 P0, [R2+URZ+0x38800], R25 ;  /* 0x03880019020085a7 */ /* 0x000e64000800007f */
[----:B-1----:R-:W-:Y:S05]  /*1f0b0*/  @!P0 BRA `(.L_x_1392) ;  /* 0xfffffffc00f08947 */ /* 0x002fea000383ffff */
[----:B------:R-:W-:Y:S05]  /*1f0c0*/  BRA `(.L_x_1647) ;  /* 0xfffffe8800707947 */ /* 0x000fea000383ffff */
.L_x_1400:
        /* <DEDUP_REMOVED lines=8> */
.L_x_1649:
[----:B------:R-:W-:Y:S05]  /*1f150*/  BSYNC B1 ;  /* 0x0000000000017941 */ /* 0x000fea0003800000 */
.L_x_1648:
        /* <DEDUP_REMOVED lines=8> */
.L_x_1650:
[----:B------:R-:W-:Y:S02]  /*1f1e0*/  IMAD.MOV.U32 R13, RZ, RZ, R24 ;  /* 0x000000ffff0d7224 */ /* 0x000fe400078e0018 */
[----:B------:R-:W-:-:S07]  /*1f1f0*/  IMAD.MOV.U32 R3, RZ, RZ, R14 ;  /* 0x000000ffff037224 */ /* 0x000fce00078e000e */
[----:B------:R-:W-:Y:S05]  /*1f200*/  WARPSYNC.COLLECTIVE R15, `(.L_x_1651) ;  /* 0x000000000f087348 */ /* 0x000fea0003c00000 */
[----:B------:R0:W1:Y:S02]  /*1f210*/  SHFL.IDX P6, R14, R13, R12, R11 ;  /* 0x0000000c0d0e7389 */ /* 0x00006400000c000b */
[----:B01----:R-:W-:Y:S01]  /*1f220*/  ENDCOLLECTIVE ;  /* 0x000000000000791b */ /* 0x003fe20003800000 */
.L_x_1651:
[----:B------:R-:W-:Y:S02]  /*1f230*/  IMAD.MOV.U32 R13, RZ, RZ, R27 ;  /* 0x000000ffff0d7224 */ /* 0x000fe400078e001b */
[----:B------:R-:W-:-:S07]  /*1f240*/  IMAD.MOV.U32 R4, RZ, RZ, R14 ;  /* 0x000000ffff047224 */ /* 0x000fce00078e000e */
[----:B------:R-:W-:Y:S05]  /*1f250*/  WARPSYNC.COLLECTIVE R15, `(.L_x_1652) ;  /* 0x000000000f087348 */ /* 0x000fea0003c00000 */
[----:B------:R0:W1:Y:S02]  /*1f260*/  SHFL.IDX P6, R14, R13, R12, R11 ;  /* 0x0000000c0d0e7389 */ /* 0x00006400000c000b */
[----:B01----:R-:W-:Y:S01]  /*1f270*/  ENDCOLLECTIVE ;  /* 0x000000000000791b */ /* 0x003fe20003800000 */
.L_x_1652:
[----:B------:R-:W-:Y:S02]  /*1f280*/  IMAD.MOV.U32 R12, RZ, RZ, R3 ;  /* 0x000000ffff0c7224 */ /* 0x000fe400078e0003 */
[----:B------:R-:W-:Y:S01]  /*1f290*/  IMAD.MOV.U32 R13, RZ, RZ, R0 ;  /* 0x000000ffff0d7224 */ /* 0x000fe200078e0000 */
[----:B------:R-:W-:Y:S06]  /*1f2a0*/  BRA `(.L_x_1653) ;  /* 0xfffffe9000e07947 */ /* 0x000fec000383ffff */
.L_x_1404:
[----:B0-----:R0:W1:Y:S02]  /*1f2b0*/  SYNCS.PHASECHK.TRANS64.TRYWAIT P1, [R2+URZ+0x38800], R27 ;  /* 0x0388001b020075a7 */ /* 0x001064000802017f */
[----:B-1----:R-:W-:Y:S05]  /*1f2c0*/  @!P1 NANOSLEEP.SYNCS 0x989680 ;  /* 0x009896800000995d */ /* 0x002fea0003900000 */
[----:B------:R-:W1:Y:S02]  /*1f2d0*/  @!P1 SYNCS.PHASECHK.TRANS64 P1, [R2+URZ+0x38800], R27 ;  /* 0x0388001b020095a7 */ /* 0x000e64000802007f */
[----:B-1----:R-:W-:Y:S05]  /*1f2e0*/  @!P1 BRA `(.L_x_1404) ;  /* 0xfffffffc00f09947 */ /* 0x002fea000383ffff */
[----:B------:R-:W-:Y:S05]  /*1f2f0*/  BRA `(.L_x_1654) ;  /* 0xfffffe9400b07947 */ /* 0x000fea000383ffff */
.L_x_1410:
[----:B0-----:R0:W1:Y:S02]  /*1f300*/  SYNCS.PHASECHK.TRANS64.TRYWAIT P1, [R20+URZ+0x38830], R15 ;  /* 0x0388300f140075a7 */ /* 0x001064000802017f */
[----:B-1----:R-:W-:Y:S05]  /*1f310*/  @!P1 NANOSLEEP.SYNCS 0x989680 ;  /* 0x009896800000995d */ /* 0x002fea0003900000 */
[----:B------:R-:W1:Y:S02]  /*1f320*/  @!P1 SYNCS.PHASECHK.TRANS64 P1, [R20+URZ+0x38830], R15 ;  /* 0x0388300f140095a7 */ /* 0x000e64000802007f */
[----:B-1----:R-:W-:Y:S05]  /*1f330*/  @!P1 BRA `(.L_x_1410) ;  /* 0xfffffffc00f09947 */ /* 0x002fea000383ffff */
[----:B------:R-:W-:Y:S05]  /*1f340*/  BRA `(.L_x_1409) ;  /* 0xfffffea000e07947 */ /* 0x000fea000383ffff */
.L_x_1412:
[----:B-1----:R1:W2:Y:S02]  /*1f350*/  SYNCS.PHASECHK.TRANS64.TRYWAIT P1, [R2+URZ+0x38810], R11 ;  /* 0x0388100b020075a7 */ /* 0x0022a4000802017f */
[----:B--2---:R-:W-:Y:S05]  /*1f360*/  @!P1 NANOSLEEP.SYNCS 0x989680 ;  /* 0x009896800000995d */ /* 0x004fea0003900000 */
[----:B------:R-:W2:Y:S02]  /*1f370*/  @!P1 SYNCS.PHASECHK.TRANS64 P1, [R2+URZ+0x38810], R11 ;  /* 0x0388100b020095a7 */ /* 0x000ea4000802007f */
[----:B--2---:R-:W-:Y:S05]  /*1f380*/  @!P1 BRA `(.L_x_1412) ;  /* 0xfffffffc00f09947 */ /* 0x004fea000383ffff */
[----:B------:R-:W-:Y:S05]  /*1f390*/  BRA `(.L_x_1655) ;  /* 0xfffffea400907947 */ /* 0x000fea000383ffff */
.L_x_1417:
[----:B-1----:R1:W3:Y:S02]  /*1f3a0*/  SYNCS.PHASECHK.TRANS64.TRYWAIT P1, [R20+URZ+0x38850], R15 ;  /* 0x0388500f140075a7 */ /* 0x0022e4000802017f */
[----:B---3--:R-:W-:Y:S05]  /*1f3b0*/  @!P1 NANOSLEEP.SYNCS 0x989680 ;  /* 0x009896800000995d */ /* 0x008fea0003900000 */
[----:B------:R-:W3:Y:S02]  /*1f3c0*/  @!P1 SYNCS.PHASECHK.TRANS64 P1, [R20+URZ+0x38850], R15 ;  /* 0x0388500f140095a7 */ /* 0x000ee4000802007f */
[----:B---3--:R-:W-:Y:S05]  /*1f3d0*/  @!P1 BRA `(.L_x_1417) ;  /* 0xfffffffc00f09947 */ /* 0x008fea000383ffff */
[----:B------:R-:W-:Y:S05]  /*1f3e0*/  BRA `(.L_x_1416) ;  /* 0xfffffea400c07947 */ /* 0x000fea000383ffff */
.L_x_1424:
[----:B-1----:R1:W2:Y:S02]  /*1f3f0*/  SYNCS.PHASECHK.TRANS64.TRYWAIT P3, [R196+URZ+0x38830], R11 ;  /* 0x0388300bc40075a7 */ /* 0x0022a4000806017f */
[----:B--2---:R-:W-:Y:S05]  /*1f400*/  @!P3 NANOSLEEP.SYNCS 0x989680 ;  /* 0x009896800000b95d */ /* 0x004fea0003900000 */
[----:B------:R-:W2:Y:S02]  /*1f410*/  @!P3 SYNCS.PHASECHK.TRANS64 P3, [R196+URZ+0x38830], R11 ;  /* 0x0388300bc400b5a7 */ /* 0x000ea4000806007f */
[----:B--2---:R-:W-:Y:S05]  /*1f420*/  @!P3 BRA `(.L_x_1424) ;  /* 0xfffffffc00f0b947 */ /* 0x004fea000383ffff */
[----:B------:R-:W-:Y:S05]  /*1f430*/  BRA `(.L_x_1423) ;  /* 0xfffffed000647947 */ /* 0x000fea000383ffff */
.L_x_1429:
[----:B---3--:R3:W4:Y:S02]  /*1f440*/  SYNCS.PHASECHK.TRANS64.TRYWAIT P3, [R196+URZ+0x38850], R11 ;  /* 0x0388500bc40075a7 */ /* 0x008724000806017f */
[----:B----4-:R-:W-:Y:S05]  /*1f450*/  @!P3 NANOSLEEP.SYNCS 0x989680 ;  /* 0x009896800000b95d */ /* 0x010fea0003900000 */
[----:B------:R-:W4:Y:S02]  /*1f460*/  @!P3 SYNCS.PHASECHK.TRANS64 P3, [R196+URZ+0x38850], R11 ;  /* 0x0388500bc400b5a7 */ /* 0x000f24000806007f */
[----:B----4-:R-:W-:Y:S05]  /*1f470*/  @!P3 BRA `(.L_x_1429) ;  /* 0xfffffffc00f0b947 */ /* 0x010fea000383ffff */
[----:B------:R-:W-:Y:S05]  /*1f480*/  BRA `(.L_x_1428) ;  /* 0xfffffed400007947 */ /* 0x000fea000383ffff */
.L_x_1462:
[----:B------:R-:W0:Y:S01]  /*1f490*/  S2R R3, SR_TID.X ;  /* 0x0000000000037919 */ /* 0x000e220000002100 */
[----:B------:R-:W-:Y:S01]  /*1f4a0*/  BSSY B1, `(.L_x_1656) ;  /* 0x000000a000017945 */ /* 0x000fe20003800000 */
[----:B---3--:R-:W-:Y:S02]  /*1f4b0*/  IMAD.MOV.U32 R12, RZ, RZ, RZ ;  /* 0x000000ffff0c7224 */ /* 0x008fe400078e00ff */
[----:B------:R-:W-:Y:S02]  /*1f4c0*/  IMAD.MOV.U32 R11, RZ, RZ, 0x1f ;  /* 0x0000001fff0b7424 */ /* 0x000fe400078e00ff */
[----:B------:R-:W-:Y:S01]  /*1f4d0*/  IMAD.MOV.U32 R15, RZ, RZ, -0x1 ;  /* 0xffffffffff0f7424 */ /* 0x000fe200078e00ff */
[----:B0-----:R-:W-:-:S04]  /*1f4e0*/  SHF.R.U32.HI R3, RZ, 0x5, R3 ;  /* 0x00000005ff037819 */ /* 0x001fc80000011603 */
[----:B------:R-:W-:-:S05]  /*1f4f0*/  LOP3.LUT R3, R3, 0x3, RZ, 0xc0, !PT ;  /* 0x0000000303037812 */ /* 0x000fca00078ec0ff */
[----:B------:R-:W-:-:S07]  /*1f500*/  IMAD.MOV.U32 R13, RZ, RZ, R3 ;  /* 0x000000ffff0d7224 */ /* 0x000fce00078e0003 */
[----:B------:R-:W-:Y:S05]  /*1f510*/  WARPSYNC.COLLECTIVE R15, `(.L_x_1657) ;  /* 0x000000000f087348 */ /* 0x000fea0003c00000 */
[----:B------:R0:W1:Y:S02]  /*1f520*/  SHFL.IDX P6, R14, R13, R12, R11 ;  /* 0x0000000c0d0e7389 */ /* 0x00006400000c000b */
[----:B01----:R-:W-:Y:S01]  /*1f530*/  ENDCOLLECTIVE ;  /* 0x000000000000791b */ /* 0x003fe20003800000 */
.L_x_1657:
[----:B------:R-:W-:Y:S05]  /*1f540*/  BSYNC B1 ;  /* 0x0000000000017941 */ /* 0x000fea0003800000 */
.L_x_1656:
[----:B------:R-:W-:Y:S05]  /*1f550*/  BRA `(.L_x_1658) ;  /* 0xffffff6c00a47947 */ /* 0x000fea000383ffff */
.L_x_1464:
[----:B------:R-:W-:Y:S01]  /*1f560*/  BSSY B1, `(.L_x_1659) ;  /* 0x0000006000017945 */ /* 0x000fe20003800000 */
[----:B------:R-:W-:-:S07]  /*1f570*/  IMAD.MOV.U32 R15, RZ, RZ, -0x1 ;  /* 0xffffffffff0f7424 */ /* 0x000fce00078e00ff */
[----:B0-----:R-:W-:Y:S05]  /*1f580*/  WARPSYNC.COLLECTIVE R15, `(.L_x_1660) ;  /* 0x000000000f0c7348 */ /* 0x001fea0003c00000 */
[----:B------:R-:W-:Y:S02]  /*1f590*/  ELECT P6, UR62, PT ;  /* 0x00000000003e782f */ /* 0x000fe400038c0000 */
[----:B------:R-:W-:Y:S01]  /*1f5a0*/  MOV R14, UR62 ;  /* 0x0000003e000e7c02 */ /* 0x000fe20008000f00 */
[----:B0-----:R-:W-:Y:S10]  /*1f5b0*/  ENDCOLLECTIVE ;  /* 0x000000000000791b */ /* 0x001ff40003800000 */
.L_x_1660:
[----:B------:R-:W-:Y:S05]  /*1f5c0*/  BSYNC B1 ;  /* 0x0000000000017941 */ /* 0x000fea0003800000 */
.L_x_1659:
[----:B------:R-:W-:Y:S05]  /*1f5d0*/  BRA `(.L_x_1463) ;  /* 0xffffff6c009c7947 */ /* 0x000fea000383ffff */
.L_x_1466:
[----:B0-----:R0:W1:Y:S02]  /*1f5e0*/  SYNCS.PHASECHK.TRANS64.TRYWAIT P0, [R18+URZ+0x38820], R3 ;  /* 0x03882003120075a7 */ /* 0x001064000800017f */
[----:B-1----:R-:W-:Y:S05]  /*1f5f0*/  @!P0 NANOSLEEP.SYNCS 0x989680 ;  /* 0x009896800000895d */ /* 0x002fea0003900000 */
[----:B------:R-:W1:Y:S02]  /*1f600*/  @!P0 SYNCS.PHASECHK.TRANS64 P0, [R18+URZ+0x38820], R3 ;  /* 0x03882003120085a7 */ /* 0x000e64000800007f */
[----:B-1----:R-:W-:Y:S05]  /*1f610*/  @!P0 BRA `(.L_x_1466) ;  /* 0xfffffffc00f08947 */ /* 0x002fea000383ffff */
[----:B------:R-:W-:Y:S05]  /*1f620*/  BRA `(.L_x_1661) ;  /* 0xffffff6c00ac7947 */ /* 0x000fea000383ffff */
.L_x_1470:
[----:B-1----:R1:W2:Y:S02]  /*1f630*/  SYNCS.PHASECHK.TRANS64.TRYWAIT P0, [R4+URZ+0x388a0], R8 ;  /* 0x0388a008040075a7 */ /* 0x0022a4000800017f */
[----:B--2---:R-:W-:Y:S05]  /*1f640*/  @!P0 NANOSLEEP.SYNCS 0x989680 ;  /* 0x009896800000895d */ /* 0x004fea0003900000 */
[----:B------:R-:W2:Y:S02]  /*1f650*/  @!P0 SYNCS.PHASECHK.TRANS64 P0, [R4+URZ+0x388a0], R8 ;  /* 0x0388a008040085a7 */ /* 0x000ea4000800007f */
[----:B--2---:R-:W-:Y:S05]  /*1f660*/  @!P0 BRA `(.L_x_1470) ;  /* 0xfffffffc00f08947 */ /* 0x004fea000383ffff */
[----:B------:R-:W-:Y:S05]  /*1f670*/  BRA `(.L_x_1662) ;  /* 0xffffff6c00cc7947 */ /* 0x000fea000383ffff */
.L_x_1475:
[----:B0-----:R0:W2:Y:S02]  /*1f680*/  SYNCS.PHASECHK.TRANS64.TRYWAIT P0, [R4+URZ+0x388c0], R8 ;  /* 0x0388c008040075a7 */ /* 0x0010a4000800017f */
[----:B--2---:R-:W-:Y:S05]  /*1f690*/  @!P0 NANOSLEEP.SYNCS 0x989680 ;  /* 0x009896800000895d */ /* 0x004fea0003900000 */
[----:B------:R-:W2:Y:S02]  /*1f6a0*/  @!P0 SYNCS.PHASECHK.TRANS64 P0, [R4+URZ+0x388c0], R8 ;  /* 0x0388c008040085a7 */ /* 0x000ea4000800007f */
[----:B--2---:R-:W-:Y:S05]  /*1f6b0*/  @!P0 BRA `(.L_x_1475) ;  /* 0xfffffffc00f08947 */ /* 0x004fea000383ffff */
[----:B------:R-:W-:Y:S05]  /*1f6c0*/  BRA `(.L_x_1663) ;  /* 0xffffff70004c7947 */ /* 0x000fea000383ffff */
.L_x_1489:
[----:B0-----:R0:W1:Y:S02]  /*1f6d0*/  SYNCS.PHASECHK.TRANS64.TRYWAIT P2, [R4+URZ+0x388a0], R5 ;  /* 0x0388a005040075a7 */ /* 0x001064000804017f */
[----:B-1----:R-:W-:Y:S05]  /*1f6e0*/  @!P2 NANOSLEEP.SYNCS 0x989680 ;  /* 0x009896800000a95d */ /* 0x002fea0003900000 */
[----:B------:R-:W1:Y:S02]  /*1f6f0*/  @!P2 SYNCS.PHASECHK.TRANS64 P2, [R4+URZ+0x388a0], R5 ;  /* 0x0388a0050400a5a7 */ /* 0x000e64000804007f */
[----:B-1----:R-:W-:Y:S05]  /*1f700*/  @!P2 BRA `(.L_x_1489) ;  /* 0xfffffffc00f0a947 */ /* 0x002fea000383ffff */
[----:B------:R-:W-:Y:S05]  /*1f710*/  BRA `(.L_x_1664) ;  /* 0xffffff7800cc7947 */ /* 0x000fea000383ffff */
.L_x_1494:
[----:B-1----:R1:W2:Y:S02]  /*1f720*/  SYNCS.PHASECHK.TRANS64.TRYWAIT P2, [R4+URZ+0x388c0], R5 ;  /* 0x0388c005040075a7 */ /* 0x0022a4000804017f */
[----:B--2---:R-:W-:Y:S05]  /*1f730*/  @!P2 NANOSLEEP.SYNCS 0x989680 ;  /* 0x009896800000a95d */ /* 0x004fea0003900000 */
[----:B------:R-:W2:Y:S02]  /*1f740*/  @!P2 SYNCS.PHASECHK.TRANS64 P2, [R4+URZ+0x388c0], R5 ;  /* 0x0388c0050400a5a7 */ /* 0x000ea4000804007f */
[----:B--2---:R-:W-:Y:S05]  /*1f750*/  @!P2 BRA `(.L_x_1494) ;  /* 0xfffffffc00f0a947 */ /* 0x004fea000383ffff */
[----:B------:R-:W-:Y:S05]  /*1f760*/  BRA `(.L_x_1665) ;  /* 0xffffff7c00487947 */ /* 0x000fea000383ffff */
.L_x_1516:
        /* <DEDUP_REMOVED lines=11> */
.L_x_1667:
[----:B------:R-:W-:Y:S05]  /*1f820*/  BSYNC B0 ;  /* 0x0000000000007941 */ /* 0x000fea0003800000 */
.L_x_1666:
[----:B------:R-:W-:Y:S05]  /*1f830*/  BRA `(.L_x_1668) ;  /* 0xffffff8c00b87947 */ /* 0x000fea000383ffff */
.L_x_1518:
[----:B------:R-:W-:Y:S01]  /*1f840*/  BSSY B0, `(.L_x_1669) ;  /* 0x0000006000007945 */ /* 0x000fe20003800000 */
[----:B------:R-:W-:-:S07]  /*1f850*/  IMAD.MOV.U32 R15, RZ, RZ, -0x1 ;  /* 0xffffffffff0f7424 */ /* 0x000fce00078e00ff */
[----:B0-----:R-:W-:Y:S05]  /*1f860*/  WARPSYNC.COLLECTIVE R15, `(.L_x_1670) ;  /* 0x000000000f0c7348 */ /* 0x001fea0003c00000 */
[----:B------:R-:W-:Y:S02]  /*1f870*/  ELECT P6, UR62, PT ;  /* 0x00000000003e782f */ /* 0x000fe400038c0000 */
[----:B------:R-:W-:Y:S01]  /*1f880*/  MOV R14, UR62 ;  /* 0x0000003e000e7c02 */ /* 0x000fe20008000f00 */
[----:B0-----:R-:W-:Y:S10]  /*1f890*/  ENDCOLLECTIVE ;  /* 0x000000000000791b */ /* 0x001ff40003800000 */
.L_x_1670:
[----:B------:R-:W-:Y:S05]  /*1f8a0*/  BSYNC B0 ;  /* 0x0000000000007941 */ /* 0x000fea0003800000 */
.L_x_1669:
[----:B------:R-:W-:Y:S05]  /*1f8b0*/  BRA `(.L_x_1671) ;  /* 0xffffff8c00c47947 */ /* 0x000fea000383ffff */
.L_x_1520:
[----:B0-----:R0:W1:Y:S02]  /*1f8c0*/  SYNCS.PHASECHK.TRANS64.TRYWAIT P0, [R0+URZ+0x38840], R2 ;  /* 0x03884002000075a7 */ /* 0x001064000800017f */
[----:B-1----:R-:W-:Y:S05]  /*1f8d0*/  @!P0 NANOSLEEP.SYNCS 0x989680 ;  /* 0x009896800000895d */ /* 0x002fea0003900000 */
[----:B------:R-:W1:Y:S02]  /*1f8e0*/  @!P0 SYNCS.PHASECHK.TRANS64 P0, [R0+URZ+0x38840], R2 ;  /* 0x03884002000085a7 */ /* 0x000e64000800007f */
[----:B-1----:R-:W-:Y:S05]  /*1f8f0*/  @!P0 BRA `(.L_x_1520) ;  /* 0xfffffffc00f08947 */ /* 0x002fea000383ffff */
[----:B------:R-:W-:Y:S05]  /*1f900*/  BRA `(.L_x_1672) ;  /* 0xffffff9000247947 */ /* 0x000fea000383ffff */
.L_x_1524:
        /* <DEDUP_REMOVED lines=9> */
.L_x_1673:
[----:B------:R-:W-:Y:S02]  /*1f9a0*/  IMAD.MOV.U32 R13, RZ, RZ, R3 ;  /* 0x000000ffff0d7224 */ /* 0x000fe400078e0003 */
[----:B------:R-:W-:Y:S01]  /*1f9b0*/  IMAD.MOV.U32 R4, RZ, RZ, R14 ;  /* 0x000000ffff047224 */ /* 0x000fe200078e000e */
[----:B------:R-:W-:-:S07]  /*1f9c0*/  LOP3.LUT R6, R6, 0x7f, RZ, 0xc0, !PT ;  /* 0x0000007f06067812 */ /* 0x000fce00078ec0ff */
[----:B------:R-:W-:Y:S05]  /*1f9d0*/  WARPSYNC.COLLECTIVE R15, `(.L_x_1674) ;  /* 0x000000000f087348 */ /* 0x000fea0003c00000 */
[----:B------:R0:W1:Y:S02]  /*1f9e0*/  SHFL.IDX P6, R14, R13, R12, R11 ;  /* 0x0000000c0d0e7389 */ /* 0x00006400000c000b */
[----:B01----:R-:W-:Y:S01]  /*1f9f0*/  ENDCOLLECTIVE ;  /* 0x000000000000791b */ /* 0x003fe20003800000 */
.L_x_1674:
        /* <DEDUP_REMOVED lines=9> */
.L_x_1675:
[----:B------:R-:W-:Y:S02]  /*1fa90*/  IMAD.MOV.U32 R13, RZ, RZ, R3 ;  /* 0x000000ffff0d7224 */ /* 0x000fe400078e0003 */
[----:B------:R-:W-:-:S07]  /*1faa0*/  IMAD.MOV.U32 R6, RZ, RZ, R14 ;  /* 0x000000ffff067224 */ /* 0x000fce00078e000e */
[----:B------:R-:W-:Y:S05]  /*1fab0*/  WARPSYNC.COLLECTIVE R15, `(.L_x_1676) ;  /* 0x000000000f087348 */ /* 0x000fea0003c00000 */
[----:B------:R0:W1:Y:S02]  /*1fac0*/  SHFL.IDX P6, R14, R13, R12, R11 ;  /* 0x0000000c0d0e7389 */ /* 0x00006400000c000b */
[----:B01----:R-:W-:Y:S01]  /*1fad0*/  ENDCOLLECTIVE ;  /* 0x000000000000791b */ /* 0x003fe20003800000 */
.L_x_1676:
        /* <DEDUP_REMOVED lines=22> */
.L_x_1677:
        /* <DEDUP_REMOVED lines=10> */
.L_x_1678:
        /* <DEDUP_REMOVED lines=11> */
.L_x_1679:
        /* <DEDUP_REMOVED lines=14> */
.L_x_1680:
[----:B------:R-:W-:Y:S01]  /*1fe70*/  IMAD.MOV.U32 R3, RZ, RZ, R14 ;  /* 0x000000ffff037224 */ /* 0x000fe200078e000e */
[----:B------:R-:W-:Y:S06]  /*1fe80*/  BRA `(.L_x_1681) ;  /* 0xffffff9400647947 */ /* 0x000fec000383ffff */
.L_x_1528:
[----:B------:R-:W2:Y:S04]  /*1fe90*/  LDL.LU R13, [R1+0x4c] ;  /* 0x00004c00010d7983 */ /* 0x000ea80000300800 */
[----:B------:R-:W3:Y:S04]  /*1fea0*/  LDL.LU R12, [R1+0x4] ;  /* 0x00000400010c7983 */ /* 0x000ee80000300800 */
[----:B------:R-:W4:Y:S04]  /*1feb0*/  LDL.LU R11, [R1+0x50] ;  /* 0x00005000010b7983 */ /* 0x000f280000300800 */
[----:B------:R-:W5:Y:S04]  /*1fec0*/  LDL.LU R9, [R1+0x64] ;  /* 0x0000640001097983 */ /* 0x000f680000300800 */
[----:B------:R-:W5:Y:S01]  /*1fed0*/  LDL.LU R8, [R1+0x14] ;  /* 0x0000140001087983 */ /* 0x000f620000300800 */
[----:B------:R-:W-:Y:S01]  /*1fee0*/  BSSY B0, `(.L_x_1682) ;  /* 0x0000017000007945 */ /* 0x000fe20003800000 */
[----:B------:R-:W-:-:S02]  /*1fef0*/  IMAD.MOV.U32 R15, RZ, RZ, -0x1 ;  /* 0xffffffffff0f7424 */ /* 0x000fc400078e00ff */
[----:B--2---:R-:W-:Y:S02]  /*1ff00*/  IMAD R7, R13, R7, RZ ;  /* 0x000000070d077224 */ /* 0x004fe400078e02ff */
[----:B------:R-:W-:-:S03]  /*1ff10*/  IMAD.MOV.U32 R13, RZ, RZ, R4 ;  /* 0x000000ffff0d7224 */ /* 0x000fc600078e0004 */
[-C--:B---3--:R-:W-:Y:S01]  /*1ff20*/  ISETP.GE.AND P2, PT, R12, R7.reuse, PT ;  /* 0x000000070c00720c */ /* 0x088fe20003f46270 */
[----:B------:R-:W-:Y:S01]  /*1ff30*/  IMAD.MOV.U32 R12, RZ, RZ, RZ ;  /* 0x000000ffff0c7224 */ /* 0x000fe200078e00ff */
[-C--:B----4-:R-:W-:Y:S01]  /*1ff40*/  ISETP.GE.AND P3, PT, R11, R7.reuse, PT ;  /* 0x000000070b00720c */ /* 0x090fe20003f66270 */
[----:B------:R-:W-:Y:S01]  /*1ff50*/  IMAD.MOV.U32 R11, RZ, RZ, 0x181f ;  /* 0x0000181fff0b7424 */ /* 0x000fe200078e00ff */
[----:B-----5:R-:W-:Y:S02]  /*1ff60*/  ISETP.GE.AND P4, PT, R9, R7, PT ;  /* 0x000000070900720c */ /* 0x020fe40003f86270 */
[----:B------:R-:W-:-:S07]  /*1ff70*/  LOP3.LUT R8, R8, 0xffffffdf, RZ, 0xc0, !PT ;  /* 0xffffffdf08087812 */ /* 0x000fce00078ec0ff */
        /* <DEDUP_REMOVED lines=8> */
[----:B------:R-:W-:-:S05]  /*20000*/  @P6 LOP3.LUT R8, R8, 0x10, RZ, 0xfc, !PT ;  /* 0x0000001008086812 */ /* 0x000fca00078efcff */
[----:B------:R0:W-:Y:S02]  /*20010*/  STL [R1+0x14], R8 ;  /* 0x0000140801007387 */ /* 0x0001e40000100800 */
[----:B0-----:R-:W-:Y:S05]  /*20020*/  WARPSYNC.COLLECTIVE R15, `(.L_x_1683) ;  /* 0x000000000f087348 */ /* 0x001fea0003c00000 */
[----:B------:R1:W2:Y:S02]  /*20030*/  SHFL.IDX P6, R14, R13, R12, R11 ;  /* 0x0000000c0d0e7389 */ /* 0x0002a400000c000b */
[----:B012---:R-:W-:Y:S01]  /*20040*/  ENDCOLLECTIVE ;  /* 0x000000000000791b */ /* 0x007fe20003800000 */
.L_x_1683:
[----:B------:R-:W-:Y:S05]  /*20050*/  BSYNC B0 ;  /* 0x0000000000007941 */ /* 0x000fea0003800000 */
.L_x_1682:
[----:B------:R0:W-:Y:S04]  /*20060*/  STL [R1+0x90], R16 ;  /* 0x0000901001007387 */ /* 0x0001e80000100800 */
[----:B0-----:R0:W5:Y:S04]  /*20070*/  LDL.LU R16, [R1+0x14] ;  /* 0x0000140001107983 */ /* 0x0011680000300800 */
[----:B------:R1:W-:Y:S04]  /*20080*/  STL [R1+0x8c], R7 ;  /* 0x00008c0701007387 */ /* 0x0003e80000100800 */
[----:B-1----:R0:W5:Y:S01]  /*20090*/  LDL R7, [R1+0x18] ;  /* 0x0000180001077983 */ /* 0x0021620000100800 */
[----:B------:R-:W-:-:S02]  /*200a0*/  IMAD.MOV.U32 R13, RZ, RZ, R0 ;  /* 0x000000ffff0d7224 */ /* 0x000fc400078e0000 */
[----:B------:R-:W-:Y:S02]  /*200b0*/  IMAD.MOV.U32 R12, RZ, RZ, RZ ;  /* 0x000000ffff0c7224 */ /* 0x000fe400078e00ff */
[----:B------:R-:W-:Y:S02]  /*200c0*/  IMAD.MOV.U32 R11, RZ, RZ, 0x181f ;  /* 0x0000181fff0b7424 */ /* 0x000fe400078e00ff */
[----:B------:R-:W-:Y:S02]  /*200d0*/  IMAD.MOV.U32 R15, RZ, RZ, -0x1 ;  /* 0xffffffffff0f7424 */ /* 0x000fe400078e00ff */
[----:B0-----:R-:W-:-:S07]  /*200e0*/  IMAD.MOV.U32 R8, RZ, RZ, R14 ;  /* 0x000000ffff087224 */ /* 0x001fce00078e000e */
[----:B-----5:R-:W-:Y:S05]  /*200f0*/  WARPSYNC.COLLECTIVE R15, `(.L_x_1684) ;  /* 0x000000000f087348 */ /* 0x020fea0003c00000 */
[----:B------:R0:W1:Y:S02]  /*20100*/  SHFL.IDX P6, R14, R13, R12, R11 ;  /* 0x0000000c0d0e7389 */ /* 0x00006400000c000b */
[----:B01---5:R-:W-:Y:S01]  /*20110*/  ENDCOLLECTIVE ;  /* 0x000000000000791b */ /* 0x023fe20003800000 */
.L_x_1684:
[----:B------:R-:W-:Y:S02]  /*20120*/  IMAD.MOV.U32 R13, RZ, RZ, R4 ;  /* 0x000000ffff0d7224 */ /* 0x000fe400078e0004 */
[----:B------:R-:W-:Y:S02]  /*20130*/  IMAD.MOV.U32 R12, RZ, RZ, 0x1 ;  /* 0x00000001ff0c7424 */ /* 0x000fe400078e00ff */
[----:B------:R-:W-:-:S05]  /*20140*/  IMAD.MOV.U32 R2, RZ, RZ, R14 ;  /* 0x000000ffff027224 */ /* 0x000fca00078e000e */
[----:B------:R-:W-:-:S05]  /*20150*/  @!P2 LEA R3, P6, R10, R2, 0x1 ;  /* 0x000000020a03a211 */ /* 0x000fca00078c08ff */
[----:B------:R-:W-:-:S05]  /*20160*/  @!P2 IMAD.X R2, RZ, RZ, R8, P6 ;  /* 0x000000ffff02a224 */ /* 0x000fca00030e0608 */
[----:B------:R-:W-:-:S04]  /*20170*/  @!P2 LOP3.LUT R3, R3, R2, RZ, 0x3c, !PT ;  /* 0x000000020303a212 */ /* 0x000fc800078e3cff */
[----:B------:R-:W-:-:S04]  /*20180*/  @!P2 LOP3.LUT R2, R3, R2, RZ, 0x3c, !PT ;  /* 0x000000020302a212 */ /* 0x000fc800078e3cff */
[----:B------:R-:W-:Y:S02]  /*20190*/  @!P2 LOP3.LUT R3, R3, R2, RZ, 0x3c, !PT ;  /* 0x000000020303a212 */ /* 0x000fe400078e3cff */
[----:B------:R-:W-:-:S04]  /*201a0*/  LOP3.LUT R16, R16, 0xffff7fff, RZ, 0xc0, !PT ;  /* 0xffff7fff10107812 */ /* 0x000fc800078ec0ff */
[----:B------:R-:W-:-:S04]  /*201b0*/  @P0 LOP3.LUT R16, R16, 0x8000, RZ, 0xfc, !PT ;  /* 0x0000800010100812 */ /* 0x000fc800078efcff */
[C---:B------:R-:W-:Y:S02]  /*201c0*/  LOP3.LUT P0, RZ, R16.reuse, 0x8, RZ, 0xc0, !PT ;  /* 0x0000000810ff7812 */ /* 0x040fe4000780c0ff */
[----:B------:R-:W-:-:S04]  /*201d0*/  LOP3.LUT R16, R16, 0xffffbfff, RZ, 0xc0, !PT ;  /* 0xffffbfff10107812 */ /* 0x000fc800078ec0ff */
[----:B------:R-:W-:-:S04]  /*201e0*/  @P1 LOP3.LUT R16, R16, 0x4000, RZ, 0xfc, !PT ;  /* 0x0000400010101812 */ /* 0x000fc800078efcff */
[C---:B------:R-:W-:Y:S02]  /*201f0*/  LOP3.LUT P1, RZ, R16.reuse, 0x4, RZ, 0xc0, !PT ;  /* 0x0000000410ff7812 */ /* 0x040fe4000782c0ff */
[----:B------:R-:W-:Y:S01]  /*20200*/  LOP3.LUT R16, R16, 0xffffdfff, RZ, 0xc0, !PT ;  /* 0xffffdfff10107812 */ /* 0x000fe200078ec0ff */
[----:B------:R-:W-:Y:S01]  /*20210*/  @!PT LDS RZ, [RZ] ;  /* 0x00000000fffff984 */ /* 0x000fe20000000800 */
[----:B------:R-:W-:Y:S01]  /*20220*/  @!PT LDS RZ, [RZ] ;  /* 0x00000000fffff984 */ /* 0x000fe20000000800 */
[----:B------:R-:W-:Y:S01]  /*20230*/  @!PT LDS RZ, [RZ] ;  /* 0x00000000fffff984 */ /* 0x000fe20000000800 */
[----:B------:R0:W-:Y:S03]  /*20240*/  @!P2 LDGSTS.E.BYPASS.LTC128B.128 [R7+0x26400], desc[UR40][R2.64], !P0 ;  /* 0x264000000207afae */ /* 0x0001e6000c101d68 */
[----:B------:R-:W-:-:S04]  /*20250*/  @P3 LOP3.LUT R16, R16, 0x2000, RZ, 0xfc, !PT ;  /* 0x0000200010103812 */ /* 0x000fc800078efcff */
[C---:B------:R-:W-:Y:S02]  /*20260*/  LOP3.LUT P3, RZ, R16.reuse, 0x2, RZ, 0xc0, !PT ;  /* 0x0000000210ff7812 */ /* 0x040fe4000786c0ff */
[----:B------:R-:W-:Y:S01]  /*20270*/  LOP3.LUT R16, R16, 0xfffffbff, RZ, 0xc0, !PT ;  /* 0xfffffbff10107812 */ /* 0x000fe200078ec0ff */
[----:B------:R0:W-:Y:S03]  /*20280*/  @!P2 LDGSTS.E.BYPASS.LTC128B.128 [R7+0x28400], desc[UR40][R2.64+0x80], !P1 ;  /* 0x284000800207afae */ /* 0x0001e6000c901d68 */
[----:B------:R-:W-:-:S04]  /*20290*/  @P4 LOP3.LUT R16, R16, 0x400, RZ, 0xfc, !PT ;  /* 0x0000040010104812 */ /* 0x000fc800078efcff */
[C---:B------:R-:W-:Y:S02]  /*202a0*/  LOP3.LUT P0, RZ, R16.reuse, 0x8000, RZ, 0xc0, !PT ;  /* 0x0000800010ff7812 */ /* 0x040fe4000780c0ff */
[C---:B------:R-:W-:Y:S01]  /*202b0*/  LOP3.LUT P1, RZ, R16.reuse, 0x4000, RZ, 0xc0, !PT ;  /* 0x0000400010ff7812 */ /* 0x040fe2000782c0ff */
[----:B------:R0:W-:Y:S01]  /*202c0*/  @!P2 LDGSTS.E.BYPASS.LTC128B.128 [R7+0x2a400], desc[UR40][R2.64+0x100], !P3 ;  /* 0x2a4001000207afae */ /* 0x0001e2000d901d68 */
[C---:B------:R-:W-:Y:S02]  /*202d0*/  LOP3.LUT P6, RZ, R16.reuse, 0x20, RZ, 0xc0, !PT ;  /* 0x0000002010ff7812 */ /* 0x040fe400078cc0ff */
[C---:B------:R-:W-:Y:S01]  /*202e0*/  LOP3.LUT P3, RZ, R16.reuse, 0x2000, RZ, 0xc0, !PT ;  /* 0x0000200010ff7812 */ /* 0x040fe2000786c0ff */
[----:B------:R0:W-:Y:S01]  /*202f0*/  @!P2 LDGSTS.E.BYPASS.LTC128B.128 [R7+0x2c400], desc[UR40][R2.64+0x180], !P5 ;  /* 0x2c4001800207afae */ /* 0x0001e2000e901d68 */
[C---:B------:R-:W-:Y:S02]  /*20300*/  LOP3.LUT P4, RZ, R16.reuse, 0x10, RZ, 0xc0, !PT ;  /* 0x0000001010ff7812 */ /* 0x040fe4000788c0ff */
[----:B------:R-:W-:-:S03]  /*20310*/  LOP3.LUT R16, R16, 0xfffff7ff, RZ, 0xc0, !PT ;  /* 0xfffff7ff10107812 */ /* 0x000fc600078ec0ff */
[----:B------:R0:W-:Y:S01]  /*20320*/  @!P2 LDGSTS.E.BYPASS.LTC128B.128 [R7+0x2e400], desc[UR40][R2.64+0x200], !P0 ;  /* 0x2e4002000207afae */ /* 0x0001e2000c101d68 */
[----:B------:R-:W-:-:S03]  /*20330*/  @P5 LOP3.LUT R16, R16, 0x800, RZ, 0xfc, !PT ;  /* 0x0000080010105812 */ /* 0x000fc600078efcff */
[----:B------:R0:W-:Y:S01]  /*20340*/  @!P2 LDGSTS.E.BYPASS.LTC128B.128 [R7+0x30400], desc[UR40][R2.64+0x280], !P1 ;  /* 0x304002800207afae */ /* 0x0001e2000c901d68 */
[C---:B------:R-:W-:Y:S02]  /*20350*/  LOP3.LUT P5, RZ, R16.reuse, 0x4, RZ, 0xc0, !PT ;  /* 0x0000000410ff7812 */ /* 0x040fe400078ac0ff */
[----:B------:R-:W-:Y:S01]  /*20360*/  @!P3 LOP3.LUT R8, R5, 0x40, RZ, 0xc0, !PT ;  /* 0x000000400508b812 */ /* 0x000fe200078ec0ff */
[----:B------:R0:W-:Y:S01]  /*20370*/  @!P2 LDGSTS.E.BYPASS.LTC128B.128 [R7+0x32400], desc[UR40][R2.64+0x300], P6 ;  /* 0x324003000207afae */ /* 0x0001e2000b101d68 */
[----:B------:R-:W-:Y:S02]  /*20380*/  LOP3.LUT R16, R16, 0xffffefff, RZ, 0xc0, !PT ;  /* 0xffffefff10107812 */ /* 0x000fe400078ec0ff */
[----:B------:R-:W-:-:S07]  /*20390*/  @!P3 SHF.R.U32.HI R8, RZ, 0x2, R8 ;  /* 0x00000002ff08b819 */ /* 0x000fce0000011608 */
[----:B0-----:R-:W-:Y:S05]  /*203a0*/  WARPSYNC.COLLECTIVE R15, `(.L_x_1685) ;  /* 0x000000000f087348 */ /* 0x001fea0003c00000 */
[----:B------:R1:W2:Y:S02]  /*203b0*/  SHFL.IDX P6, R14, R13, R12, R11 ;  /* 0x0000000c0d0e7389 */ /* 0x0002a400000c000b */
[----:B012---:R-:W-:Y:S01]  /*203c0*/  ENDCOLLECTIVE ;  /* 0x000000000000791b */ /* 0x007fe20003800000 */
.L_x_1685:
[----:B------:R-:W-:Y:S01]  /*203d0*/  @!PT LDS RZ, [RZ] ;  /* 0x00000000fffff984 */ /* 0x000fe20000000800 */
[----:B------:R-:W-:Y:S01]  /*203e0*/  @!PT LDS RZ, [RZ] ;  /* 0x00000000fffff984 */ /* 0x000fe20000000800 */
[----:B------:R-:W-:Y:S01]  /*203f0*/  @!PT LDS RZ, [RZ] ;  /* 0x00000000fffff984 */ /* 0x000fe20000000800 */
[----:B------:R0:W-:Y:S01]  /*20400*/  @!P2 LDGSTS.E.BYPASS.LTC128B.128 [R7+0x34400], desc[UR40][R2.64+0x380], P4 ;  /* 0x344003800207afae */ /* 0x0001e2000a101d68 */
[----:B------:R-:W-:Y:S02]  /*20410*/  @!P3 ISETP.NE.U32.AND P2, PT, R8, RZ, PT ;  /* 0x000000ff0800b20c */ /* 0x000fe40003f45070 */
[----:B------:R-:W-:Y:S02]  /*20420*/  @P5 LOP3.LUT R16, R16, 0x1000, RZ, 0xfc, !PT ;  /* 0x0000100010105812 */ /* 0x000fe400078efcff */
[----:B------:R-:W-:Y:S02]  /*20430*/  @!P3 LOP3.LUT R8, R6, 0x80, RZ, 0xc0, !PT ;  /* 0x000000800608b812 */ /* 0x000fe400078ec0ff */
[C---:B------:R-:W-:Y:S02]  /*20440*/  LOP3.LUT P5, RZ, R16.reuse, 0x8, RZ, 0xc0, !PT ;  /* 0x0000000810ff7812 */ /* 0x040fe400078ac0ff */
[----:B------:R-:W-:Y:S01]  /*20450*/  LOP3.LUT R16, R16, 0xffffffdf, RZ, 0xc0, !PT ;  /* 0xffffffdf10107812 */ /* 0x000fe200078ec0ff */
[----:B------:R-:W-:Y:S01]  /*20460*/  IMAD.MOV.U32 R13, RZ, RZ, R0 ;  /* 0x000000ffff0d7224 */ /* 0x000fe200078e0000 */
[----:B------:R-:W-:-:S03]  /*20470*/  @!P3 SHF.R.U32.HI R8, RZ, 0x3, R8 ;  /* 0x00000003ff08b819 */ /* 0x000fc60000011608 */
[----:B------:R-:W-:Y:S02]  /*20480*/  @P2 LOP3.LUT R16, R16, 0x20, RZ, 0xfc, !PT ;  /* 0x0000002010102812 */ /* 0x000fe400078efcff */
[----:B------:R-:W-:Y:S01]  /*20490*/  @!P3 ISETP.NE.U32.AND P4, PT, R8, RZ, PT ;  /* 0x000000ff0800b20c */ /* 0x000fe20003f85070 */
[----:B0-----:R-:W-:-:S12]  /*204a0*/  IMAD.MOV.U32 R9, RZ, RZ, R14 ;  /* 0x000000ffff097224 */ /* 0x001fd800078e000e */
[----:B------:R-:W-:Y:S05]  /*204b0*/  WARPSYNC.COLLECTIVE R15, `(.L_x_1686) ;  /* 0x000000000f087348 */ /* 0x000fea0003c00000 */
[----:B------:R0:W1:Y:S02]  /*204c0*/  SHFL.IDX P6, R14, R13, R12, R11 ;  /* 0x0000000c0d0e7389 */ /* 0x00006400000c000b */
[----:B01----:R-:W-:Y:S01]  /*204d0*/  ENDCOLLECTIVE ;  /* 0x000000000000791b */ /* 0x003fe20003800000 */
.L_x_1686:
        /* <DEDUP_REMOVED lines=29> */
.L_x_1687:
        /* <DEDUP_REMOVED lines=8> */
[----:B------:R0:W-:Y:S01]  /*20730*/  STL [R1+0x14], R16 ;  /* 0x0000141001007387 */ /* 0x0001e20000100800 */
[----:B------:R-:W-:-:S11]  /*20740*/  IMAD.MOV.U32 R10, RZ, RZ, R14 ;  /* 0x000000ffff0a7224 */ /* 0x000fd600078e000e */
[----:B0-----:R-:W-:Y:S05]  /*20750*/  WARPSYNC.COLLECTIVE R15, `(.L_x_1688) ;  /* 0x000000000f087348 */ /* 0x001fea0003c00000 */
[----:B------:R1:W2:Y:S02]  /*20760*/  SHFL.IDX P6, R14, R13, R12, R11 ;  /* 0x0000000c0d0e7389 */ /* 0x0002a400000c000b */
[----:B012---:R-:W-:Y:S01]  /*20770*/  ENDCOLLECTIVE ;  /* 0x000000000000791b */ /* 0x007fe20003800000 */
.L_x_1688:
        /* <DEDUP_REMOVED lines=20> */
[----:B------:R-:W-:-:S03]  /*208c0*/  LOP3.LUT P2, RZ, R16, 0x80, RZ, 0xc0, !PT ;  /* 0x0000008010ff7812 */ /* 0x000fc6000784c0ff */
[----:B------:R0:W5:Y:S10]  /*208d0*/  LDL.LU R16, [R1+0x90] ;  /* 0x0000900001107983 */ /* 0x0001740000300800 */
        /* <DEDUP_REMOVED lines=13> */
.L_x_1689:
[----:B------:R-:W-:Y:S02]  /*209b0*/  IMAD.MOV.U32 R13, RZ, RZ, R0 ;  /* 0x000000ffff0d7224 */ /* 0x000fe400078e0000 */
[----:B------:R-:W-:-:S07]  /*209c0*/  IMAD.MOV.U32 R4, RZ, RZ, R14 ;  /* 0x000000ffff047224 */ /* 0x000fce00078e000e */
[----:B------:R-:W-:Y:S05]  /*209d0*/  WARPSYNC.COLLECTIVE R15, `(.L_x_1690) ;  /* 0x000000000f087348 */ /* 0x000fea0003c00000 */
[----:B------:R0:W1:Y:S02]  /*209e0*/  SHFL.IDX P6, R14, R13, R12, R11 ;  /* 0x0000000c0d0e7389 */ /* 0x00006400000c000b */
[----:B01----:R-:W-:Y:S01]  /*209f0*/  ENDCOLLECTIVE ;  /* 0x000000000000791b */ /* 0x003fe20003800000 */
.L_x_1690:
[----:B------:R-:W-:Y:S01]  /*20a00*/  IMAD.MOV.U32 R0, RZ, RZ, R14 ;  /* 0x000000ffff007224 */ /* 0x000fe200078e000e */
[----:B------:R-:W-:Y:S06]  /*20a10*/  BRA `(.L_x_1691) ;  /* 0xffffff9800347947 */ /* 0x000fec000383ffff */
.L_x_1533:
[----:B0-----:R0:W2:Y:S02]  /*20a20*/  SYNCS.PHASECHK.TRANS64.TRYWAIT P0, [R18+URZ+0x38820], R0 ;  /* 0x03882000120075a7 */ /* 0x0010a4000800017f */
[----:B--2---:R-:W-:Y:S05]  /*20a30*/  @!P0 NANOSLEEP.SYNCS 0x989680 ;  /* 0x009896800000895d */ /* 0x004fea0003900000 */
[----:B------:R-:W2:Y:S02]  /*20a40*/  @!P0 SYNCS.PHASECHK.TRANS64 P0, [R18+URZ+0x38820], R0 ;  /* 0x03882000120085a7 */ /* 0x000ea4000800007f */
[----:B--2---:R-:W-:Y:S05]  /*20a50*/  @!P0 BRA `(.L_x_1533) ;  /* 0xfffffffc00f08947 */ /* 0x004fea000383ffff */
[----:B------:R-:W-:Y:S05]  /*20a60*/  BRA `(.L_x_1692) ;  /* 0xffffff9800f07947 */ /* 0x000fea000383ffff */
.L_x_1537:
[----:B0-----:R0:W2:Y:S02]  /*20a70*/  SYNCS.PHASECHK.TRANS64.TRYWAIT P0, [R0+URZ+0x38860], R2 ;  /* 0x03886002000075a7 */ /* 0x0010a4000800017f */
[----:B--2---:R-:W-:Y:S05]  /*20a80*/  @!P0 NANOSLEEP.SYNCS 0x989680 ;  /* 0x009896800000895d */ /* 0x004fea0003900000 */
[----:B------:R-:W2:Y:S02]  /*20a90*/  @!P0 SYNCS.PHASECHK.TRANS64 P0, [R0+URZ+0x38860], R2 ;  /* 0x03886002000085a7 */ /* 0x000ea4000800007f */
[----:B--2---:R-:W-:Y:S05]  /*20aa0*/  @!P0 BRA `(.L_x_1537) ;  /* 0xfffffffc00f08947 */ /* 0x004fea000383ffff */
[----:B------:R-:W-:Y:S05]  /*20ab0*/  BRA `(.L_x_1693) ;  /* 0xffffff9c00147947 */ /* 0x000fea000383ffff */
.L_x_1556:
[----:B-1----:R1:W2:Y:S02]  /*20ac0*/  SYNCS.PHASECHK.TRANS64.TRYWAIT P0, [R2+URZ+0x38840], R6 ;  /* 0x03884006020075a7 */ /* 0x0022a4000800017f */
[----:B--2---:R-:W-:Y:S05]  /*20ad0*/  @!P0 NANOSLEEP.SYNCS 0x989680 ;  /* 0x009896800000895d */ /* 0x004fea0003900000 */
[----:B------:R-:W2:Y:S02]  /*20ae0*/  @!P0 SYNCS.PHASECHK.TRANS64 P0, [R2+URZ+0x38840], R6 ;  /* 0x03884006020085a7 */ /* 0x000ea4000800007f */
[----:B--2---:R-:W-:Y:S05]  /*20af0*/  @!P0 BRA `(.L_x_1556) ;  /* 0xfffffffc00f08947 */ /* 0x004fea000383ffff */
[----:B------:R-:W-:Y:S05]  /*20b00*/  BRA `(.L_x_1694) ;  /* 0xffffffa800247947 */ /* 0x000fea000383ffff */
.L_x_1561:
[----:B0-----:R0:W2:Y:S02]  /*20b10*/  SYNCS.PHASECHK.TRANS64.TRYWAIT P0, [R2+URZ+0x38860], R6 ;  /* 0x03886006020075a7 */ /* 0x0010a4000800017f */
[----:B--2---:R-:W-:Y:S05]  /*20b20*/  @!P0 NANOSLEEP.SYNCS 0x989680 ;  /* 0x009896800000895d */ /* 0x004fea0003900000 */
[----:B------:R-:W2:Y:S02]  /*20b30*/  @!P0 SYNCS.PHASECHK.TRANS64 P0, [R2+URZ+0x38860], R6 ;  /* 0x03886006020085a7 */ /* 0x000ea4000800007f */
[----:B--2---:R-:W-:Y:S05]  /*20b40*/  @!P0 BRA `(.L_x_1561) ;  /* 0xfffffffc00f08947 */ /* 0x004fea000383ffff */
[----:B------:R-:W-:Y:S05]  /*20b50*/  BRA `(.L_x_1695) ;  /* 0xffffffa800a07947 */ /* 0x000fea000383ffff */
.L_x_1576:
[----:B-1----:R1:W2:Y:S02]  /*20b60*/  SYNCS.PHASECHK.TRANS64.TRYWAIT P0, [R3+URZ+0x38840], R2 ;  /* 0x03884002030075a7 */ /* 0x0022a4000800017f */
[----:B--2---:R-:W-:Y:S05]  /*20b70*/  @!P0 NANOSLEEP.SYNCS 0x989680 ;  /* 0x009896800000895d */ /* 0x004fea0003900000 */
[----:B------:R-:W2:Y:S02]  /*20b80*/  @!P0 SYNCS.PHASECHK.TRANS64 P0, [R3+URZ+0x38840], R2 ;  /* 0x03884002030085a7 */ /* 0x000ea4000800007f */
[----:B--2---:R-:W-:Y:S05]  /*20b90*/  @!P0 BRA `(.L_x_1576) ;  /* 0xfffffffc00f08947 */ /* 0x004fea000383ffff */
[----:B------:R-:W-:Y:S05]  /*20ba0*/  BRA `(.L_x_1696) ;  /* 0xffffffb4007c7947 */ /* 0x000fea000383ffff */
.L_x_1581:
[----:B--2---:R2:W3:Y:S02]  /*20bb0*/  SYNCS.PHASECHK.TRANS64.TRYWAIT P0, [R3+URZ+0x38860], R2 ;  /* 0x03886002030075a7 */ /* 0x0044e4000800017f */
[----:B---3--:R-:W-:Y:S05]  /*20bc0*/  @!P0 NANOSLEEP.SYNCS 0x989680 ;  /* 0x009896800000895d */ /* 0x008fea0003900000 */
[----:B------:R-:W3:Y:S02]  /*20bd0*/  @!P0 SYNCS.PHASECHK.TRANS64 P0, [R3+URZ+0x38860], R2 ;  /* 0x03886002030085a7 */ /* 0x000ee4000800007f */
[----:B---3--:R-:W-:Y:S05]  /*20be0*/  @!P0 BRA `(.L_x_1581) ;  /* 0xfffffffc00f08947 */ /* 0x008fea000383ffff */
[----:B------:R-:W-:Y:S05]  /*20bf0*/  BRA `(.L_x_1697) ;  /* 0xffffffb400f87947 */ /* 0x000fea000383ffff */
.L_x_1596:
[----:B-1----:R1:W2:Y:S02]  /*20c00*/  SYNCS.PHASECHK.TRANS64.TRYWAIT P0, [R3+URZ+0x38840], R2 ;  /* 0x03884002030075a7 */ /* 0x0022a4000800017f */
[----:B--2---:R-:W-:Y:S05]  /*20c10*/  @!P0 NANOSLEEP.SYNCS 0x989680 ;  /* 0x009896800000895d */ /* 0x004fea0003900000 */
[----:B------:R-:W2:Y:S02]  /*20c20*/  @!P0 SYNCS.PHASECHK.TRANS64 P0, [R3+URZ+0x38840], R2 ;  /* 0x03884002030085a7 */ /* 0x000ea4000800007f */
[----:B--2---:R-:W-:Y:S05]  /*20c30*/  @!P0 BRA `(.L_x_1596) ;  /* 0xfffffffc00f08947 */ /* 0x004fea000383ffff */
[----:B------:R-:W-:Y:S05]  /*20c40*/  BRA `(.L_x_1698) ;  /* 0xffffffc000b87947 */ /* 0x000fea000383ffff */
.L_x_1601:
[----:B--2---:R2:W3:Y:S02]  /*20c50*/  SYNCS.PHASECHK.TRANS64.TRYWAIT P0, [R3+URZ+0x38860], R2 ;  /* 0x03886002030075a7 */ /* 0x0044e4000800017f */
[----:B---3--:R-:W-:Y:S05]  /*20c60*/  @!P0 NANOSLEEP.SYNCS 0x989680 ;  /* 0x009896800000895d */ /* 0x008fea0003900000 */
[----:B------:R-:W3:Y:S02]  /*20c70*/  @!P0 SYNCS.PHASECHK.TRANS64 P0, [R3+URZ+0x38860], R2 ;  /* 0x03886002030085a7 */ /* 0x000ee4000800007f */
[----:B---3--:R-:W-:Y:S05]  /*20c80*/  @!P0 BRA `(.L_x_1601) ;  /* 0xfffffffc00f08947 */ /* 0x008fea000383ffff */
[----:B------:R-:W-:Y:S05]  /*20c90*/  BRA `(.L_x_1699) ;  /* 0xffffffc400347947 */ /* 0x000fea000383ffff */
.L_x_1617:
[----:B-1----:R-:W2:Y:S01]  /*20ca0*/  LDL R2, [R1] ;  /* 0x0000000001027983 */ /* 0x002ea20000100800 */
[----:B------:R-:W-:Y:S01]  /*20cb0*/  BSSY B0, `(.L_x_1700) ;  /* 0x0000008000007945 */ /* 0x000fe20003800000 */
[----:B---3--:R-:W-:Y:S02]  /*20cc0*/  IMAD.MOV.U32 R12, RZ, RZ, RZ ;  /* 0x000000ffff0c7224 */ /* 0x008fe400078e00ff */
[----:B------:R-:W-:Y:S02]  /*20cd0*/  IMAD.MOV.U32 R11, RZ, RZ, 0x1f ;  /* 0x0000001fff0b7424 */ /* 0x000fe400078e00ff */
[----:B------:R-:W-:Y:S02]  /*20ce0*/  IMAD.MOV.U32 R15, RZ, RZ, -0x1 ;  /* 0xffffffffff0f7424 */ /* 0x000fe400078e00ff */
[----:B--2---:R-:W-:-:S07]  /*20cf0*/  IMAD.MOV.U32 R13, RZ, RZ, R2 ;  /* 0x000000ffff0d7224 */ /* 0x004fce00078e0002 */
[----:B0-----:R-:W-:Y:S05]  /*20d00*/  WARPSYNC.COLLECTIVE R15, `(.L_x_1701) ;  /* 0x000000000f087348 */ /* 0x001fea0003c00000 */
[----:B------:R1:W2:Y:S02]  /*20d10*/  SHFL.IDX P6, R14, R13, R12, R11 ;  /* 0x0000000c0d0e7389 */ /* 0x0002a400000c000b */
[----:B012---:R-:W-:Y:S01]  /*20d20*/  ENDCOLLECTIVE ;  /* 0x000000000000791b */ /* 0x007fe20003800000 */
.L_x_1701:
[----:B------:R-:W-:Y:S05]  /*20d30*/  BSYNC B0 ;  /* 0x0000000000007941 */ /* 0x000fea0003800000 */
.L_x_1700:
        /* <DEDUP_REMOVED lines=9> */
.L_x_1702:
        /* <DEDUP_REMOVED lines=26> */
.L_x_1703:
        /* <DEDUP_REMOVED lines=8> */
.L_x_1704:
        /* <DEDUP_REMOVED lines=8> */
.L_x_1705:
        /* <DEDUP_REMOVED lines=8> */
.L_x_1706:
        /* <DEDUP_REMOVED lines=8> */
.L_x_1707:
        /* <DEDUP_REMOVED lines=9> */
.L_x_1708:
[----:B------:R-:W-:Y:S01]  /*21200*/  IMAD.MOV.U32 R9, RZ, RZ, R14 ;  /* 0x000000ffff097224 */ /* 0x000fe200078e000e */
[----:B------:R-:W-:Y:S06]  /*21210*/  BRA `(.L_x_1709) ;  /* 0xffffffcc006c7947 */ /* 0x000fec000383ffff */
.L_x_1620:
[----:B------:R-:W-:Y:S01]  /*21220*/  BSSY B0, `(.L_x_1710) ;  /* 0x0000008000007945 */ /* 0x000fe20003800000 */
[----:B------:R-:W-:Y:S02]  /*21230*/  IMAD.MOV.U32 R13, RZ, RZ, R2 ;  /* 0x000000ffff0d7224 */ /* 0x000fe400078e0002 */
[----:B---3--:R-:W-:Y:S02]  /*21240*/  IMAD.MOV.U32 R12, RZ, RZ, 0x1 ;  /* 0x00000001ff0c7424 */ /* 0x008fe400078e00ff */
[----:B------:R-:W-:Y:S02]  /*21250*/  IMAD.MOV.U32 R11, RZ, RZ, RZ ;  /* 0x000000ffff0b7224 */ /* 0x000fe400078e00ff */
[----:B------:R-:W-:-:S07]  /*21260*/  IMAD.MOV.U32 R15, RZ, RZ, -0x1 ;  /* 0xffffffffff0f7424 */ /* 0x000fce00078e00ff */
[----:B0-----:R-:W-:Y:S05]  /*21270*/  WARPSYNC.COLLECTIVE R15, `(.L_x_1711) ;  /* 0x000000000f087348 */ /* 0x001fea0003c00000 */
[----:B------:R1:W2:Y:S02]  /*21280*/  SHFL.UP P6, R14, R13, R12, R11 ;  /* 0x0400000c0d0e7389 */ /* 0x0002a400000c000b */
[----:B012---:R-:W-:Y:S01]  /*21290*/  ENDCOLLECTIVE ;  /* 0x000000000000791b */ /* 0x007fe20003800000 */
.L_x_1711:
[----:B------:R-:W-:Y:S05]  /*212a0*/  BSYNC B0 ;  /* 0x0000000000007941 */ /* 0x000fea0003800000 */
.L_x_1710:
        /* <DEDUP_REMOVED lines=10> */
.L_x_1712:
        /* <DEDUP_REMOVED lines=8> */
.L_x_1713:
        /* <DEDUP_REMOVED lines=8> */
.L_x_1714:
        /* <DEDUP_REMOVED lines=8> */
.L_x_1715:
        /* <DEDUP_REMOVED lines=9> */
.L_x_1716:
[----:B------:R-:W-:Y:S01]  /*21560*/  IMAD.MOV.U32 R9, RZ, RZ, R14 ;  /* 0x000000ffff097224 */ /* 0x000fe200078e000e */
[----:B------:R-:W-:Y:S06]  /*21570*/  BRA `(.L_x_1717) ;  /* 0xffffffcc00407947 */ /* 0x000fec000383ffff */
.L_x_1622:
[----:B------:R-:W-:Y:S01]  /*21580*/  BSSY B0, `(.L_x_1718) ;  /* 0x0000006000007945 */ /* 0x000fe20003800000 */
[----:B------:R-:W-:Y:S01]  /*21590*/  PLOP3.LUT P6, PT, P6, PT, PT, 0x8, 0x0 ;  /* 0x000000000000781c */ /* 0x000fe200037ce170 */
[----:B------:R-:W-:-:S12]  /*215a0*/  IMAD.MOV.U32 R15, RZ, RZ, -0x1 ;  /* 0xffffffffff0f7424 */ /* 0x000fd800078e00ff */
[----:B0--3--:R-:W-:Y:S05]  /*215b0*/  WARPSYNC.COLLECTIVE R15, `(.L_x_1719) ;  /* 0x000000000f087348 */ /* 0x009fea0003c00000 */
[----:B---3--:R-:W-:Y:S01]  /*215c0*/  VOTE.ANY R14, PT, P6 ;  /* 0x00000000000e7806 */ /* 0x008fe200030e0100 */
[----:B0-----:R-:W-:Y:S06]  /*215d0*/  ENDCOLLECTIVE ;  /* 0x000000000000791b */ /* 0x001fec0003800000 */
.L_x_1719:
[----:B------:R-:W-:Y:S05]  /*215e0*/  BSYNC B0 ;  /* 0x0000000000007941 */ /* 0x000fea0003800000 */
.L_x_1718:
        /* <DEDUP_REMOVED lines=9> */
.L_x_1720:
[----:B------:R-:W-:Y:S02]  /*21680*/  IMAD.MOV.U32 R13, RZ, RZ, R6 ;  /* 0x000000ffff0d7224 */ /* 0x000fe400078e0006 */
[----:B------:R-:W-:-:S07]  /*21690*/  IMAD.MOV.U32 R0, RZ, RZ, R14 ;  /* 0x000000ffff007224 */ /* 0x000fce00078e000e */
[----:B------:R-:W-:Y:S05]  /*216a0*/  WARPSYNC.COLLECTIVE R15, `(.L_x_1721) ;  /* 0x000000000f087348 */ /* 0x000fea0003c00000 */
[----:B------:R0:W1:Y:S02]  /*216b0*/  SHFL.IDX P6, R14, R13, R12, R11 ;  /* 0x0000000c0d0e7389 */ /* 0x00006400000c000b */
[----:B01----:R-:W-:Y:S01]  /*216c0*/  ENDCOLLECTIVE ;  /* 0x000000000000791b */ /* 0x003fe20003800000 */
.L_x_1721:
[----:B------:R-:W-:Y:S01]  /*216d0*/  IMAD.MOV.U32 R6, RZ, RZ, R14 ;  /* 0x000000ffff067224 */ /* 0x000fe200078e000e */
[----:B------:R-:W-:Y:S06]  /*216e0*/  BRA `(.L_x_1722) ;  /* 0xffffffcc00207947 */ /* 0x000fec000383ffff */
.L_x_1624:
[----:B------:R-:W-:Y:S01]  /*216f0*/  BSSY B0, `(.L_x_1723) ;  /* 0x0000007000007945 */ /* 0x000fe20003800000 */
[----:B------:R-:W-:Y:S02]  /*21700*/  IMAD.MOV.U32 R13, RZ, RZ, R7 ;  /* 0x000000ffff0d7224 */ /* 0x000fe400078e0007 */
[----:B------:R-:W-:Y:S02]  /*21710*/  IMAD.MOV.U32 R11, RZ, RZ, 0x1f ;  /* 0x0000001fff0b7424 */ /* 0x000fe400078e00ff */
[----:B------:R-:W-:-:S07]  /*21720*/  IMAD.MOV.U32 R15, RZ, RZ, -0x1 ;  /* 0xffffffffff0f7424 */ /* 0x000fce00078e00ff */
[----:B012-4-:R-:W-:Y:S05]  /*21730*/  WARPSYNC.COLLECTIVE R15, `(.L_x_1724) ;  /* 0x000000000f087348 */ /* 0x017fea0003c00000 */
[----:B------:R3:W0:Y:S02]  /*21740*/  SHFL.IDX P6, R14, R13, R12, R11 ;  /* 0x0000000c0d0e7389 */ /* 0x00062400000c000b */
[----:B01234-:R-:W-:Y:S01]  /*21750*/  ENDCOLLECTIVE ;  /* 0x000000000000791b */ /* 0x01ffe20003800000 */
.L_x_1724:
[----:B------:R-:W-:Y:S05]  /*21760*/  BSYNC B0 ;  /* 0x0000000000007941 */ /* 0x000fea0003800000 */
.L_x_1723:
[----:B------:R-:W-:Y:S01]  /*21770*/  IMAD.MOV.U32 R7, RZ, RZ, R14 ;  /* 0x000000ffff077224 */ /* 0x000fe200078e000e */
[----:B------:R-:W-:Y:S06]  /*21780*/  BRA `(.L_x_1725) ;  /* 0xffffffcc00107947 */ /* 0x000fec000383ffff */
.L_x_1628:
[----:B0-----:R0:W1:Y:S02]  /*21790*/  SYNCS.PHASECHK.TRANS64.TRYWAIT P0, [R0+URZ+0x38820], R3 ;  /* 0x03882003000075a7 */ /* 0x001064000800017f */
[----:B-1----:R-:W-:Y:S05]  /*217a0*/  @!P0 NANOSLEEP.SYNCS 0x989680 ;  /* 0x009896800000895d */ /* 0x002fea0003900000 */
[----:B------:R-:W1:Y:S02]  /*217b0*/  @!P0 SYNCS.PHASECHK.TRANS64 P0, [R0+URZ+0x38820], R3 ;  /* 0x03882003000085a7 */ /* 0x000e64000800007f */
[----:B-1----:R-:W-:Y:S05]  /*217c0*/  @!P0 BRA `(.L_x_1628) ;  /* 0xfffffffc00f08947 */ /* 0x002fea000383ffff */
[----:B------:R-:W-:Y:S05]  /*217d0*/  BRA `(.L_x_1726) ;  /* 0xffffffd000ac7947 */ /* 0x000fea000383ffff */
.L_x_1629:
        /* <DEDUP_REMOVED lines=11> */
.L_x_1728:
[----:B------:R-:W-:Y:S05]  /*21890*/  BSYNC B0 ;  /* 0x0000000000007941 */ /* 0x000fea0003800000 */
.L_x_1727:
[----:B------:R-:W-:Y:S05]  /*218a0*/  BRA `(.L_x_1729) ;  /* 0xffffffd000947947 */ /* 0x000fea000383ffff */
.L_x_1630:
[----:B------:R-:W-:Y:S01]  /*218b0*/  BSSY B0, `(.L_x_1730) ;  /* 0x0000006000007945 */ /* 0x000fe20003800000 */
[----:B------:R-:W-:-:S07]  /*218c0*/  IMAD.MOV.U32 R15, RZ, RZ, -0x1 ;  /* 0xffffffffff0f7424 */ /* 0x000fce00078e00ff */
[----:B01----:R-:W-:Y:S05]  /*218d0*/  WARPSYNC.COLLECTIVE R15, `(.L_x_1731) ;  /* 0x000000000f0c7348 */ /* 0x003fea0003c00000 */
[----:B------:R-:W-:Y:S02]  /*218e0*/  ELECT P6, UR62, PT ;  /* 0x00000000003e782f */ /* 0x000fe400038c0000 */
[----:B------:R-:W-:Y:S01]  /*218f0*/  MOV R14, UR62 ;  /* 0x0000003e000e7c02 */ /* 0x000fe20008000f00 */
[----:B01----:R-:W-:Y:S10]  /*21900*/  ENDCOLLECTIVE ;  /* 0x000000000000791b */ /* 0x003ff40003800000 */
.L_x_1731:
[----:B------:R-:W-:Y:S05]  /*21910*/  BSYNC B0 ;  /* 0x0000000000007941 */ /* 0x000fea0003800000 */
.L_x_1730:
[----:B------:R-:W-:Y:S05]  /*21920*/  BRA `(.L_x_1732) ;  /* 0xffffffd000887947 */ /* 0x000fea000383ffff */
.L_x_1632:
[----:B0-----:R0:W1:Y:S02]  /*21930*/  SYNCS.PHASECHK.TRANS64.TRYWAIT P0, [R6+URZ], R5 ;  /* 0x00000005060075a7 */ /* 0x001064000800017f */
[----:B-1----:R-:W-:Y:S05]  /*21940*/  @!P0 NANOSLEEP.SYNCS 0x989680 ;  /* 0x009896800000895d */ /* 0x002fea0003900000 */
[----:B------:R-:W1:Y:S02]  /*21950*/  @!P0 SYNCS.PHASECHK.TRANS64 P0, [R6+URZ], R5 ;  /* 0x00000005060085a7 */ /* 0x000e64000800007f */
[----:B-1----:R-:W-:Y:S05]  /*21960*/  @!P0 BRA `(.L_x_1632) ;  /* 0xfffffffc00f08947 */ /* 0x002fea000383ffff */
[----:B------:R-:W-:Y:S05]  /*21970*/  BRA `(.L_x_1733) ;  /* 0xffffffd000c07947 */ /* 0x000fea000383ffff */
.L_x_1633:
[----:B-1----:R1:W2:Y:S02]  /*21980*/  SYNCS.PHASECHK.TRANS64.TRYWAIT P0, [R7+URZ], R2 ;  /* 0x00000002070075a7 */ /* 0x0022a4000800017f */
[----:B--2---:R-:W-:Y:S05]  /*21990*/  @!P0 NANOSLEEP.SYNCS 0x989680 ;  /* 0x009896800000895d */ /* 0x004fea0003900000 */
[----:B------:R-:W2:Y:S02]  /*219a0*/  @!P0 SYNCS.PHASECHK.TRANS64 P0, [R7+URZ], R2 ;  /* 0x00000002070085a7 */ /* 0x000ea4000800007f */
[----:B--2---:R-:W-:Y:S05]  /*219b0*/  @!P0 BRA `(.L_x_1633) ;  /* 0xfffffffc00f08947 */ /* 0x004fea000383ffff */
[----:B------:R-:W-:Y:S05]  /*219c0*/  BRA `(.L_x_1734) ;  /* 0xffffffd000b47947 */ /* 0x000fea000383ffff */
.L_x_1635:
[----:B--2---:R2:W3:Y:S02]  /*219d0*/  SYNCS.PHASECHK.TRANS64.TRYWAIT P0, [R4+URZ], R5 ;  /* 0x00000005040075a7 */ /* 0x0044e4000800017f */
[----:B---3--:R-:W-:Y:S05]  /*219e0*/  @!P0 NANOSLEEP.SYNCS 0x989680 ;  /* 0x009896800000895d */ /* 0x008fea0003900000 */
[----:B------:R-:W3:Y:S02]  /*219f0*/  @!P0 SYNCS.PHASECHK.TRANS64 P0, [R4+URZ], R5 ;  /* 0x00000005040085a7 */ /* 0x000ee4000800007f */
[----:B---3--:R-:W-:Y:S05]  /*21a00*/  @!P0 BRA `(.L_x_1635) ;  /* 0xfffffffc00f08947 */ /* 0x008fea000383ffff */
[----:B------:R-:W-:Y:S05]  /*21a10*/  BRA `(.L_x_1735) ;  /* 0xffffffd000b87947 */ /* 0x000fea000383ffff */
.L_x_1736:
        /* <DEDUP_REMOVED lines=14> */
.L_x_5871:


//--------------------- .text._ZN7cutlass13device_kernelIN5flash11enable_sm90INS1_16FlashAttnFwdSm90INS1_25CollectiveMainloopFwdSm90ILi2EN4cute5tupleIJNS5_1CILi1EEES8_S8_EEENS6_IJNS7_ILi64EEESA_SA_EEELi512ENS_10bfloat16_tEfNS_4arch4Sm90ELb0ELb1ELb0ELb0ELb0ELb0ELb0ELb0ELb0ELb1ELb1ELb0EEENS1_21CollectiveEpilogueFwdINS6_IJSA_NS7_ILi512EEESA_EEES9_SC_SE_Li256ELb0ELb1ELb1ELb0EEENS1_19SingleTileSchedulerILb0ELb1ELb1ELi64EEEEEEEEEvNT_6ParamsE --------------------------
	.section	.text._ZN7cutlass13device_kernelIN5flash11enable_sm90INS1_16FlashAttnFwdSm90INS1_25CollectiveMainloopFwdSm90ILi2EN4cute5tupleIJNS5_1CILi1EEES8_S8_EEENS6_IJNS7_ILi64EEESA_SA_EEELi512ENS_10bfloat16_tEfNS_4arch4Sm90ELb0ELb1ELb0ELb0ELb0ELb0ELb0ELb0ELb0ELb1ELb1ELb0EEENS1_21CollectiveEpilogueFwdINS6_IJSA_NS7_ILi512EEESA_EEES9_SC_SE_Li256ELb0ELb1ELb1ELb0EEENS1_19SingleTileSchedulerILb0ELb1ELb1ELi64EEEEEEEEEvNT_6ParamsE,"ax",@progbits
	.align	128
.text._ZN7cutlass13device_kernelIN5flash11enable_sm90INS1_16FlashAttnFwdSm90INS1_25CollectiveMainloopFwdSm90ILi2EN4cute5tupleIJNS5_1CILi1EEES8_S8_EEENS6_IJNS7_ILi64EEESA_SA_EEELi512ENS_10bfloat16_tEfNS_4arch4Sm90ELb0ELb1ELb0ELb0ELb0ELb0ELb0ELb0ELb0ELb1ELb1ELb0EEENS1_21CollectiveEpilogueFwdINS6_IJSA_NS7_ILi512EEESA_EEES9_SC_SE_Li256ELb0ELb1ELb1ELb0EEENS1_19SingleTileSchedulerILb0ELb1ELb1ELi64EEEEEEEEEvNT_6ParamsE:
        .type           _ZN7cutlass13device_kernelIN5flash11enable_sm90INS1_16FlashAttnFwdSm90INS1_25CollectiveMainloopFwdSm90ILi2EN4cute5tupleIJNS5_1CILi1EEES8_S8_EEENS6_IJNS7_ILi64EEESA_SA_EEELi512ENS_10bfloat16_tEfNS_4arch4Sm90ELb0ELb1ELb0ELb0ELb0ELb0ELb0ELb0ELb0ELb1ELb1ELb0EEENS1_21CollectiveEpilogueFwdINS6_IJSA_NS7_ILi512EEESA_EEES9_SC_SE_Li256ELb0ELb1ELb1ELb0EEENS1_19SingleTileSchedulerILb0ELb1ELb1ELi64EEEEEEEEEvNT_6ParamsE,@function
        .size           _ZN7cutlass13device_kernelIN5flash11enable_sm90INS1_16FlashAttnFwdSm90INS1_25CollectiveMainloopFwdSm90ILi2EN4cute5tupleIJNS5_1CILi1EEES8_S8_EEENS6_IJNS7_ILi64EEESA_SA_EEELi512ENS_10bfloat16_tEfNS_4arch4Sm90ELb0ELb1ELb0ELb0ELb0ELb0ELb0ELb0ELb0ELb1ELb1ELb0EEENS1_21CollectiveEpilogueFwdINS6_IJSA_NS7_ILi512EEESA_EEES9_SC_SE_Li256ELb0ELb1ELb1ELb0EEENS1_19SingleTileSchedulerILb0ELb1ELb1ELi64EEEEEEEEEvNT_6ParamsE,(.L_x_5872 - _ZN7cutlass13device_kernelIN5flash11enable_sm90INS1_16FlashAttnFwdSm90INS1_25CollectiveMainloopFwdSm90ILi2EN4cute5tupleIJNS5_1CILi1EEES8_S8_EEENS6_IJNS7_ILi64EEESA_SA_EEELi512ENS_10bfloat16_tEfNS_4arch4Sm90ELb0ELb1ELb0ELb0ELb0ELb0ELb0ELb0ELb0ELb1ELb1ELb0EEENS1_21CollectiveEpilogueFwdINS6_IJSA_NS7_ILi512EEESA_EEES9_SC_SE_Li256ELb0ELb1ELb1ELb0EEENS1_19SingleTileSchedulerILb0ELb1ELb1ELi64EEEEEEEEEvNT_6ParamsE)
        .other          _ZN7cutlass13device_kernelIN5flash11enable_sm90INS1_16FlashAttnFwdSm90INS1_25CollectiveMainloopFwdSm90ILi2EN4cute5tupleIJNS5_1CILi1EEES8_S8_EEENS6_IJNS7_ILi64EEESA_SA_EEELi512ENS_10bfloat16_tEfNS_4arch4Sm90ELb0ELb1ELb0ELb0ELb0ELb0ELb0ELb0ELb0ELb1ELb1ELb0EEENS1_21CollectiveEpilogueFwdINS6_IJSA_NS7_ILi512EEESA_EEES9_SC_SE_Li256ELb0ELb1ELb1ELb0EEENS1_19SingleTileSchedulerILb0ELb1ELb1ELi64EEEEEEEEEvNT_6ParamsE,@"STO_CUDA_ENTRY STV_DEFAULT"
_ZN7cutlass13device_kernelIN5flash11enable_sm90INS1_16FlashAttnFwdSm90INS1_25CollectiveMainloopFwdSm90ILi2EN4cute5tupleIJNS5_1CILi1EEES8_S8_EEENS6_IJNS7_ILi64EEESA_SA_EEELi512ENS_10bfloat16_tEfNS_4arch4Sm90ELb0ELb1ELb0ELb0ELb0ELb0ELb0ELb0ELb0ELb1ELb1ELb0EEENS1_21CollectiveEpilogueFwdINS6_IJSA_NS7_ILi512EEESA_EEES9_SC_SE_Li256ELb0ELb1ELb1ELb0EEENS1_19SingleTileSchedulerILb0ELb1ELb1ELi64EEEEEEEEEvNT_6ParamsE:
        /* <DEDUP_REMOVED lines=18> */
.L_x_1738:
[----:B------:R-:W-:Y:S05]  /*0120*/  BSYNC B0 ;  /* 0x0000000000007941 */ /* 0x000fea0003800000 */
.L_x_1737:
        /* <DEDUP_REMOVED lines=37> */
.L_x_1739:
        /* <DEDUP_REMOVED lines=22> */
.L_x_1740:
        /* <DEDUP_REMOVED lines=18> */
.L_x_1741:
        /* <DEDUP_REMOVED lines=22> */
.L_x_1742:
        /* <DEDUP_REMOVED lines=22> */
.L_x_1743:
[----:B------:R-:W-:Y:S01]  /*08c0*/  PLOP3.LUT P0, PT, PT, PT, UP0, 0x80, 0x0 ;  /* 0x000000000000781c */ /* 0x000fe20003f0f008 */
[----:B------:R-:W-:Y:S01]  /*08d0*/  UMOV UR45, 0x1 ;  /* 0x00000001002d7882 */ /* 0x000fe20000000000 */
[----:B------:R-:W-:Y:S01]  /*08e0*/  NOP ;  /* 0x0000000000007918 */ /* 0x000fe20000000000 */
[----:B------:R-:W-:Y:S01]  /*08f0*/  USEL UR45, UR45, 0x2, !UP0 ;  /* 0x000000022d2d7887 */ /* 0x000fe2000c000000 */
[----:B------:R-:W-:Y:S01]  /*0900*/  BSSY B6, `(.L_x_1744) ;  /* 0x000139b000067945 */ /* 0x000fe20003800000 */
[----:B------:R-:W-:Y:S01]  /*0910*/  ULDC.64 UR48, c[0x0][0x208] ;  /* 0x0000820000307ab9 */ /* 0x000fe20000000a00 */
[----:B012-4-:R-:W-:Y:S07]  /*0920*/  BAR.SYNC.DEFER_BLOCKING 0x0 ;  /* 0x0000000000007b1d */ /* 0x017fee0000010000 */
[----:B------:R-:W-:Y:S05]  /*0930*/  @!P0 BRA `(.L_x_1745) ;  /* 0x000000ec00b48947 */ /* 0x000fea0003800000 */
.L_x_1746:
[----:B------:R-:W-:-:S08]  /*0940*/  NOP ;  /* 0x0000000000007918 */ /* 0x000fd00000000000 */
[----:B------:R-:W0:Y:S02]  /*0950*/  USETMAXREG.TRY_ALLOC.CTAPOOL UP0, 0xf0 ;  /* 0x000000f0000079c8 */ /* 0x000e240008000600 */
[----:B0-----:R-:W-:-:S13]  /*0960*/  PLOP3.LUT P0, PT, PT, PT, UP0, 0x80, 0x0 ;  /* 0x000000000000781c */ /* 0x001fda0003f0f008 */
[----:B------:R-:W-:Y:S05]  /*0970*/  @!P0 BRA `(.L_x_1746) ;  /* 0xfffffffc00f08947 */ /* 0x000fea000383ffff */
[----:B------:R-:W0:Y:S01]  /*0980*/  S2R R2, SR_TID.X ;  /* 0x0000000000027919 */ /* 0x000e220000002100 */
[----:B------:R-:W1:Y:S01]  /*0990*/  S2UR UR6, SR_CTAID.Y ;  /* 0x00000000000679c3 */ /* 0x000e620000002600 */
[----:B------:R-:W-:Y:S02]  /*09a0*/  ULDC UR7, c[0x0][0xc50] ;  /* 0x0003140000077ab9 */ /* 0x000fe40000000800 */
[----:B------:R-:W-:-:S05]  /*09b0*/  UISETP.NE.AND UP0, UPT, UR7, 0x1, UPT ;  /* 0x000000010700788c */ /* 0x000fca000bf05270 */
[----:B------:R-:W2:Y:S06]  /*09c0*/  S2UR UR8, SR_CTAID.Z ;  /* 0x00000000000879c3 */ /* 0x000eac0000002700 */
[----:B------:R-:W-:Y:S01]  /*09d0*/  @UP0 ULDC UR4, c[0x0][0xc54] ;  /* 0x0003150000040ab9 */ /* 0x000fe20000000800 */
[----:B------:R-:W-:Y:S01]  /*09e0*/  @UP0 ULDC UR10, c[0x0][0xc58] ;  /* 0x00031600000a0ab9 */ /* 0x000fe20000000800 */
[----:B-1----:R-:W-:Y:S02]  /*09f0*/  UIMAD.WIDE.U32 UR4, UR6, UR4, URZ ;  /* 0x00000004060472a5 */ /* 0x002fe4000f8e003f */
[----:B------:R-:W-:-:S02]  /*0a00*/  UMOV UR40, UR6 ;  /* 0x0000000600287c82 */ /* 0x000fc40008000000 */
[----:B------:R-:W-:Y:S01]  /*0a10*/  @UP0 USHF.R.U32.HI UR40, URZ, UR10, UR5 ;  /* 0x0000000a3f280299 */ /* 0x000fe20008011605 */
[----:B0-----:R-:W-:-:S03]  /*0a20*/  LOP3.LUT R0, R2, 0xffffff80, RZ, 0xc0, !PT ;  /* 0xffffff8002007812 */ /* 0x001fc600078ec0ff */
[----:B------:R-:W-:Y:S01]  /*0a30*/  UIADD3 UR4, -UR40, URZ, URZ ;  /* 0x0000003f28047290 */ /* 0x000fe2000fffe13f */
[----:B------:R-:W-:-:S03]  /*0a40*/  ISETP.NE.AND P0, PT, R0, 0x80, PT ;  /* 0x000000800000780c */ /* 0x000fc60003f05270 */
[----:B------:R-:W-:-:S10]  /*0a50*/  UIMAD UR4, UR7, UR4, UR6 ;  /* 0x00000004070472a4 */ /* 0x000fd4000f8e0206 */
[----:B------:R-:W-:Y:S06]  /*0a60*/  @!P0 BAR.ARV 0x8, 0x100 ;  /* 0x0204000000008b1d */ /* 0x000fec0000002000 */
[----:B------:R-:W-:-:S13]  /*0a70*/  ISETP.GE.U32.AND P0, PT, R2, 0x100, PT ;  /* 0x000001000200780c */ /* 0x000fda0003f06070 */
[----:B------:R-:W-:Y:S06]  /*0a80*/  @P0 BAR.ARV 0xf, 0x100 ;  /* 0x03c4000000000b1d */ /* 0x000fec0000002000 */
[----:B--2---:R-:W-:-:S13]  /*0a90*/  ISETP.LE.AND P0, PT, RZ, UR8, PT ;  /* 0x00000008ff007c0c */ /* 0x004fda000bf03270 */
[----:B------:R-:W-:Y:S05]  /*0aa0*/  @!P0 BRA `(.L_x_1747) ;  /* 0x0000013800008947 */ /* 0x000fea0003800000 */
[----:B------:R-:W-:Y:S01]  /*0ab0*/  ULDC.64 UR6, c[0x0][0x418] ;  /* 0x0001060000067ab9 */ /* 0x000fe20000000a00 */
[----:B------:R-:W0:Y:S01]  /*0ac0*/  S2UR UR41, SR_CTAID.X ;  /* 0x00000000002979c3 */ /* 0x000e220000002500 */
[----:B------:R-:W-:Y:S01]  /*0ad0*/  UISETP.NE.U32.AND UP0, UPT, UR6, URZ, UPT ;  /* 0x0000003f0600728c */ /* 0x000fe2000bf05070 */
[----:B------:R-:W-:Y:S01]  /*0ae0*/  VIADD R16, R2, 0xffffff80 ;  /* 0xffffff8002107836 */ /* 0x000fe20000000000 */
[----:B------:R-:W-:Y:S01]  /*0af0*/  ULDC UR39, c[0x0][0x424] ;  /* 0x0001090000277ab9 */ /* 0x000fe20000000800 */
[----:B------:R-:W-:Y:S01]  /*0b00*/  ULDC UR8, c[0x0][0x2f0] ;  /* 0x0000bc0000087ab9 */ /* 0x000fe20000000800 */
[----:B------:R-:W-:-:S04]  /*0b10*/  UISETP.NE.AND.EX UP0, UPT, UR7, URZ, UPT, UP0 ;  /* 0x0000003f0700728c */ /* 0x000fc8000bf05300 */
[----:B------:R-:W-:Y:S02]  /*0b20*/  USEL UR39, UR39, 0x1, UP0 ;  /* 0x0000000127277887 */ /* 0x000fe40008000000 */
[----:B------:R-:W-:Y:S02]  /*0b30*/  UISETP.NE.AND UP0, UPT, UR9, 0x1, UPT ;  /* 0x000000010900788c */ /* 0x000fe4000bf05270 */
[----:B------:R-:W-:-:S04]  /*0b40*/  UIMAD UR5, UR39, UR8, 0x3f ;  /* 0x0000003f270574a4 */ /* 0x000fc8000f8e0208 */
[----:B------:R-:W-:Y:S01]  /*0b50*/  PLOP3.LUT P0, PT, PT, PT, UP0, 0x80, 0x0 ;  /* 0x000000000000781c */ /* 0x000fe20003f0f008 */
[----:B------:R-:W-:-:S04]  /*0b60*/  USHF.R.S32.HI UR6, URZ, 0x1f, UR5 ;  /* 0x0000001f3f067899 */ /* 0x000fc80008011405 */
[----:B------:R-:W-:Y:S02]  /*0b70*/  ULEA.HI UR5, UR6, UR5, URZ, 0x6 ;  /* 0x0000000506057291 */ /* 0x000fe4000f8f303f */
[----:B0-----:R-:W-:Y:S02]  /*0b80*/  USHF.L.U32 UR41, UR41, 0x6, URZ ;  /* 0x0000000629297899 */ /* 0x001fe4000800063f */
[----:B------:R-:W-:-:S04]  /*0b90*/  USHF.R.S32.HI UR5, URZ, 0x6, UR5 ;  /* 0x000000063f057899 */ /* 0x000fc80008011405 */
[----:B------:R-:W-:Y:S08]  /*0ba0*/  @!P0 BRA `(.L_x_1748) ;  /* 0x0000002400148947 */ /* 0x000ff00003800000 */
[----:B------:R-:W-:Y:S01]  /*0bb0*/  ULDC UR6, c[0x0][0x448] ;  /* 0x0001120000067ab9 */ /* 0x000fe20000000800 */
[----:B------:R-:W-:Y:S02]  /*0bc0*/  UIADD3 UR9, UR41, 0x3f, URZ ;  /* 0x0000003f29097890 */ /* 0x000fe4000fffe03f */
[----:B------:R-:W-:Y:S01]  /*0bd0*/  UISETP.NE.AND UP1, UPT, UR6, 0x1, UPT ;  /* 0x000000010600788c */ /* 0x000fe2000bf25270 */
[----:B------:R-:W-:Y:S02]  /*0be0*/  ULDC UR13, c[0x0][0x288] ;  /* 0x0000a200000d7ab9 */ /* 0x000fe40000000800 */
[----:B------:R-:W-:Y:S01]  /*0bf0*/  ULDC.64 UR6, c[0x0][0x9e0] ;  /* 0x0002780000067ab9 */ /* 0x000fe20000000a00 */
[----:B------:R-:W-:Y:S02]  /*0c00*/  UIADD3 UR12, -UR13, 0x1, URZ ;  /* 0x000000010d0c7890 */ /* 0x000fe4000fffe13f */
[----:B------:R-:W-:Y:S02]  /*0c10*/  UISETP.GE.AND UP0, UPT, UR7, 0x1, UPT ;  /* 0x000000010700788c */ /* 0x000fe4000bf06270 */
[----:B------:R-:W-:-:S03]  /*0c20*/  UIMAD UR12, UR39, UR8, UR12 ;  /* 0x00000008270c72a4 */ /* 0x000fc6000f8e020c */
[----:B------:R-:W-:Y:S01]  /*0c30*/  @UP1 ULDC UR10, c[0x0][0x44c] ;  /* 0x00011300000a1ab9 */ /* 0x000fe20000000800 */
[----:B------:R-:W-:Y:S01]  /*0c40*/  PLOP3.LUT P1, PT, PT, PT, UP0, 0x80, 0x0 ;  /* 0x000000000000781c */ /* 0x000fe20003f2f008 */
[----:B------:R-:W-:Y:S01]  /*0c50*/  UIMAD.WIDE.U32 UR10, UR9, UR10, URZ ;  /* 0x0000000a090a72a5 */ /* 0x000fe2000f8e003f */
[----:B------:R-:W-:-:S03]  /*0c60*/  @UP1 ULDC UR14, c[0x0][0x450] ;  /* 0x00011400000e1ab9 */ /* 0x000fc60000000800 */
[----:B------:R-:W-:-:S04]  /*0c70*/  @UP1 USHF.R.U32.HI UR9, URZ, UR14, UR11 ;  /* 0x0000000e3f091299 */ /* 0x000fc8000801160b */
[----:B------:R-:W-:-:S04]  /*0c80*/  UIADD3 UR12, UR12, UR9, URZ ;  /* 0x000000090c0c7290 */ /* 0x000fc8000fffe03f */
[----:B------:R-:W-:Y:S01]  /*0c90*/  UIADD3 UR6, UR12, UR6, URZ ;  /* 0x000000060c067290 */ /* 0x000fe2000fffe03f */
[----:B------:R-:W-:Y:S11]  /*0ca0*/  @!P1 BRA `(.L_x_1749) ;  /* 0x0000000000449947 */ /* 0x000ff60003800000 */
[----:B------:R-:W-:Y:S01]  /*0cb0*/  ISETP.LT.AND P0, PT, RZ, UR12, PT ;  /* 0x0000000cff007c0c */ /* 0x000fe2000bf01270 */
[----:B------:R-:W-:-:S12]  /*0cc0*/  UIADD3 UR9, UR12, -0x1, URZ ;  /* 0xffffffff0c097890 */ /* 0x000fd8000fffe03f */
[----:B------:R-:W-:Y:S05]  /*0cd0*/  @P0 BRA `(.L_x_1750) ;  /* 0x00000000001c0947 */ /* 0x000fea0003800000 */
[----:B------:R-:W-:Y:S02]  /*0ce0*/  UISETP.NE.AND UP0, UPT, UR7, 0x1, UPT ;  /* 0x000000010700788c */ /* 0x000fe4000bf05270 */
[----:B------:R-:W-:-:S09]  /*0cf0*/  UIADD3 UR9, -UR12, URZ, URZ ;  /* 0x0000003f0c097290 */ /* 0x000fd2000fffe13f */
[----:B------:R-:W-:Y:S02]  /*0d00*/  @UP0 ULDC.64 UR14, c[0x0][0x9e8] ;  /* 0x00027a00000e0ab9 */ /* 0x000fe40000000a00 */
[----:B------:R-:W-:-:S04]  /*0d10*/  UIMAD.WIDE.U32 UR10, UR9, UR14, URZ ;  /* 0x0000000e090a72a5 */ /* 0x000fc8000f8e003f */
[----:B------:R-:W-:-:S04]  /*0d20*/  @UP0 USHF.R.U32.HI UR9, URZ, UR15, UR11 ;  /* 0x0000000f3f090299 */ /* 0x000fc8000801160b */
[----:B------:R-:W-:Y:S01]  /*0d30*/  ULOP3.LUT UR9, URZ, UR9, URZ, 0x33, !UPT ;  /* 0x000000093f097292 */ /* 0x000fe2000f8e333f */
[----:B------:R-:W-:Y:S11]  /*0d40*/  BRA `(.L_x_1751) ;  /* 0x0000000000107947 */ /* 0x000ff60003800000 */
.L_x_1750:
[----:B------:R-:W-:-:S11]  /*0d50*/  UISETP.NE.AND UP0, UPT, UR7, 0x1, UPT ;  /* 0x000000010700788c */ /* 0x000fd6000bf05270 */
[----:B------:R-:W-:Y:S02]  /*0d60*/  @UP0 ULDC.64 UR14, c[0x0][0x9e8] ;  /* 0x00027a00000e0ab9 */ /* 0x000fe40000000a00 */
[----:B------:R-:W-:-:S04]  /*0d70*/  UIMAD.WIDE.U32 UR10, UR9, UR14, URZ ;  /* 0x0000000e090a72a5 */ /* 0x000fc8000f8e003f */
[----:B------:R-:W-:-:S12]  /*0d80*/  @UP0 USHF.R.U32.HI UR9, URZ, UR15, UR11 ;  /* 0x0000000f3f090299 */ /* 0x000fd8000801160b */
.L_x_1751:
[----:B------:R-:W-:-:S04]  /*0d90*/  UIMAD UR9, UR9, UR7, UR7 ;  /* 0x00000007090972a4 */ /* 0x000fc8000f8e0207 */
[----:B------:R-:W-:-:S04]  /*0da0*/  UISETP.LT.AND UP0, UPT, UR6, UR9, UPT ;  /* 0x000000090600728c */ /* 0x000fc8000bf01270 */
[----:B------:R-:W-:-:S12]  /*0db0*/  USEL UR6, UR6, UR9, UP0 ;  /* 0x0000000906067287 */ /* 0x000fd80008000000 */
.L_x_1749:
[----:B------:R-:W-:Y:S01]  /*0dc0*/  UIADD3 UR6, UR6, 0x3f, URZ ;  /* 0x0000003f06067890 */ /* 0x000fe2000fffe03f */
[----:B------:R-:W-:Y:S01]  /*0dd0*/  @UP1 ULDC UR10, c[0x0][0x44c] ;  /* 0x00011300000a1ab9 */ /* 0x000fe20000000800 */
[----:B------:R-:W-:Y:S01]  /*0de0*/  @UP1 ULDC UR12, c[0x0][0x450] ;  /* 0x00011400000c1ab9 */ /* 0x000fe20000000800 */
[----:B------:R-:W-:Y:S02]  /*0df0*/  UIMAD.WIDE.U32 UR10, UR41, UR10, URZ ;  /* 0x0000000a290a72a5 */ /* 0x000fe4000f8e003f */
[----:B------:R-:W-:Y:S02]  /*0e00*/  USHF.R.S32.HI UR9, URZ, 0x1f, UR6 ;  /* 0x0000001f3f097899 */ /* 0x000fe40008011406 */
[----:B------:R-:W-:Y:S02]  /*0e10*/  UIMAD UR8, UR39, UR8, -UR13 ;  /* 0x00000008270872a4 */ /* 0x000fe4000f8e0a0d */
[----:B------:R-:W-:Y:S02]  /*0e20*/  @UP1 USHF.R.U32.HI UR41, URZ, UR12, UR11 ;  /* 0x0000000c3f291299 */ /* 0x000fe4000801160b */
[----:B------:R-:W-:-:S02]  /*0e30*/  ULEA.HI UR9, UR9, UR6, URZ, 0x6 ;  /* 0x0000000609097291 */ /* 0x000fc4000f8f303f */
[----:B------:R-:W-:Y:S02]  /*0e40*/  UIADD3 UR8, UR8, UR41, URZ ;  /* 0x0000002908087290 */ /* 0x000fe4000fffe03f */
[----:B------:R-:W-:Y:S01]  /*0e50*/  USHF.R.S32.HI UR9, URZ, 0x6, UR9 ;  /* 0x000000063f097899 */ /* 0x000fe20008011409 */
[----:B------:R-:W-:Y:S02]  /*0e60*/  ULDC UR6, c[0x0][0x9dc] ;  /* 0x0002770000067ab9 */ /* 0x000fe40000000800 */
[----:B------:R-:W-:Y:S02]  /*0e70*/  UIADD3 UR6, UR8, -UR6, URZ ;  /* 0x8000000608067290 */ /* 0x000fe4000fffe03f */
[----:B------:R-:W-:-:S04]  /*0e80*/  UISETP.LT.AND UP0, UPT, UR5, UR9, UPT ;  /* 0x000000090500728c */ /* 0x000fc8000bf01270 */
[----:B------:R-:W-:Y:S01]  /*0e90*/  USEL UR10, UR5, UR9, UP0 ;  /* 0x00000009050a7287 */ /* 0x000fe20008000000 */
[----:B------:R-:W-:Y:S01]  /*0ea0*/  IMAD.U32 R0, RZ, RZ, UR6 ;  /* 0x00000006ff007e24 */ /* 0x000fe2000f8e00ff */
[----:B------:R-:W-:Y:S10]  /*0eb0*/  @!P1 BRA `(.L_x_1752) ;  /* 0x0000000000449947 */ /* 0x000ff40003800000 */
[----:B------:R-:W-:Y:S02]  /*0ec0*/  UMOV UR5, UR8 ;  /* 0x0000000800057c82 */ /* 0x000fe40008000000 */
[----:B------:R-:W-:-:S06]  /*0ed0*/  UISETP.GT.AND UP0, UPT, UR5, -0x1, UPT ;  /* 0xffffffff0500788c */ /* 0x000fcc000bf04270 */
[----:B------:R-:W-:-:S13]  /*0ee0*/  PLOP3.LUT P0, PT, PT, PT, UP0, 0x80, 0x0 ;  /* 0x000000000000781c */ /* 0x000fda0003f0f008 */
[----:B------:R-:W-:Y:S05]  /*0ef0*/  @P0 BRA `(.L_x_1753) ;  /* 0x00000000001c0947 */ /* 0x000fea0003800000 */
[----:B------:R-:W-:Y:S02]  /*0f00*/  UISETP.NE.AND UP0, UPT, UR7, 0x1, UPT ;  /* 0x000000010700788c */ /* 0x000fe4000bf05270 */
[----:B------:R-:W-:-:S09]  /*0f10*/  ULOP3.LUT UR5, URZ, UR5, URZ, 0x33, !UPT ;  /* 0x000000053f057292 */ /* 0x000fd2000f8e333f */
[----:B------:R-:W-:Y:S02]  /*0f20*/  @UP0 ULDC.64 UR12, c[0x0][0x9e8] ;  /* 0x00027a00000c0ab9 */ /* 0x000fe40000000a00 */
[----:B------:R-:W-:-:S04]  /*0f30*/  UIMAD.WIDE.U32 UR8, UR5, UR12, URZ ;  /* 0x0000000c050872a5 */ /* 0x000fc8000f8e003f */
[----:B------:R-:W-:-:S04]  /*0f40*/  @UP0 USHF.R.U32.HI UR5, URZ, UR13, UR9 ;  /* 0x0000000d3f050299 */ /* 0x000fc80008011609 */
[----:B------:R-:W-:Y:S01]  /*0f50*/  ULOP3.LUT UR5, URZ, UR5, URZ, 0x33, !UPT ;  /* 0x000000053f057292 */ /* 0x000fe2000f8e333f */
[----:B------:R-:W-:Y:S11]  /*0f60*/  BRA `(.L_x_1754) ;  /* 0x0000000000107947 */ /* 0x000ff60003800000 */
.L_x_1753:
[----:B------:R-:W-:-:S11]  /*0f70*/  UISETP.NE.AND UP0, UPT, UR7, 0x1, UPT ;  /* 0x000000010700788c */ /* 0x000fd6000bf05270 */
[----:B------:R-:W-:Y:S02]  /*0f80*/  @UP0 ULDC.64 UR12, c[0x0][0x9e8] ;  /* 0x00027a00000c0ab9 */ /* 0x000fe40000000a00 */
[----:B------:R-:W-:-:S04]  /*0f90*/  UIMAD.WIDE.U32 UR8, UR5, UR12, URZ ;  /* 0x0000000c050872a5 */ /* 0x000fc8000f8e003f */
[----:B------:R-:W-:-:S12]  /*0fa0*/  @UP0 USHF.R.U32.HI UR5, URZ, UR13, UR9 ;  /* 0x0000000d3f050299 */ /* 0x000fd80008011609 */
.L_x_1754:
[----:B------:R-:W-:-:S06]  /*0fb0*/  UIMAD UR5, UR5, UR7, URZ ;  /* 0x00000007050572a4 */ /* 0x000fcc000f8e023f */
[----:B------:R-:W-:-:S07]  /*0fc0*/  VIMNMX R0, R0, UR5, !PT ;  /* 0x0000000500007c48 */ /* 0x000fce000ffe0100 */
.L_x_1752:
[----:B------:R-:W-:Y:S01]  /*0fd0*/  SHF.R.S32.HI R3, RZ, 0x1f, R0 ;  /* 0x0000001fff037819 */ /* 0x000fe20000011400 */
[----:B------:R-:W-:Y:S01]  /*0fe0*/  USHF.R.U32.HI UR5, URZ, 0x10, UR4 ;  /* 0x000000103f057899 */ /* 0x000fe20008011604 */
[----:B------:R-:W-:Y:S01]  /*0ff0*/  PLOP3.LUT P0, PT, PT, PT, PT, 0x80, 0x0 ;  /* 0x000000000000781c */ /* 0x000fe20003f0f070 */
[----:B------:R-:W-:Y:S01]  /*1000*/  ULOP3.LUT UR4, UR4, 0xffff, URZ, 0xc0, !UPT ;  /* 0x0000ffff04047892 */ /* 0x000fe2000f8ec03f */
[----:B------:R-:W-:Y:S01]  /*1010*/  LEA.HI R3, R3, R0, RZ, 0x6 ;  /* 0x0000000003037211 */ /* 0x000fe200078f30ff */
[----:B------:R-:W-:Y:S01]  /*1020*/  UISETP.NE.AND UP0, UPT, UR5, URZ, UPT ;  /* 0x0000003f0500728c */ /* 0x000fe2000bf05270 */
[----:B------:R-:W-:Y:S01]  /*1030*/  CS2R R4, SRZ ;  /* 0x0000000000047805 */ /* 0x000fe2000001ff00 */
[----:B------:R-:W-:Y:S01]  /*1040*/  IMAD.MOV.U32 R2, RZ, RZ, RZ ;  /* 0x000000ffff027224 */ /* 0x000fe200078e00ff */
[----:B------:R-:W-:Y:S02]  /*1050*/  SHF.R.S32.HI R3, RZ, 0x6, R3 ;  /* 0x00000006ff037819 */ /* 0x000fe40000011403 */
[----:B------:R-:W-:-:S02]  /*1060*/  CS2R R150, SRZ ;  /* 0x0000000000967805 */ /* 0x000fc4000001ff00 */
[----:B------:R-:W-:Y:S02]  /*1070*/  CS2R R148, SRZ ;  /* 0x0000000000947805 */ /* 0x000fe4000001ff00 */
[----:B------:R-:W-:Y:S02]  /*1080*/  CS2R R146, SRZ ;  /* 0x0000000000927805 */ /* 0x000fe4000001ff00 */
[----:B------:R-:W-:Y:S02]  /*1090*/  VIMNMX R10, RZ, R3, !PT ;  /* 0x00000003ff0a7248 */ /* 0x000fe40007fe0100 */
[----:B------:R-:W-:Y:S02]  /*10a0*/  CS2R R144, SRZ ;  /* 0x0000000000907805 */ /* 0x000fe4000001ff00 */
[----:B------:R-:W-:Y:S02]  /*10b0*/  CS2R R142, SRZ ;  /* 0x00000000008e7805 */ /* 0x000fe4000001ff00 */
[----:B------:R-:W-:-:S02]  /*10c0*/  CS2R R140, SRZ ;  /* 0x00000000008c7805 */ /* 0x000fc4000001ff00 */
[----:B------:R-:W-:Y:S01]  /*10d0*/  ISETP.LT.AND P1, PT, R10, UR10, PT ;  /* 0x0000000a0a007c0c */ /* 0x000fe2000bf21270 */
[----:B------:R-:W-:Y:S01]  /*10e0*/  @!UP0 ULDC UR5, c[0x0][0x9f0] ;  /* 0x00027c0000058ab9 */ /* 0x000fe20000000800 */
        /* <DEDUP_REMOVED lines=51> */
[----:B------:R-:W-:Y:S01]  /*1420*/  IMAD.MOV.U32 R37, RZ, RZ, RZ ;  /* 0x000000ffff257224 */ /* 0x000fe200078e00ff */
[----:B------:R-:W-:Y:S06]  /*1430*/  @!P1 BRA `(.L_x_1755) ;  /* 0x0000000000749947 */ /* 0x000fec0003800000 */
[----:B------:R-:W-:Y:S01]  /*1440*/  IMAD.U32 R5, RZ, RZ, UR5 ;  /* 0x00000005ff057e24 */ /* 0x000fe2000f8e00ff */
[----:B------:R-:W-:-:S04]  /*1450*/  UIADD3 UR6, UR5, -0x1, UR10 ;  /* 0xffffffff05067890 */ /* 0x000fc8000fffe00a */
[-C--:B------:R-:W-:Y:S02]  /*1460*/  IABS R8, R5.reuse ;  /* 0x0000000500087213 */ /* 0x080fe40000000000 */
[----:B------:R-:W-:Y:S02]  /*1470*/  IADD3 R0, -R10, UR6, RZ ;  /* 0x000000060a007c10 */ /* 0x000fe4000fffe1ff */
[----:B------:R-:W0:Y:S01]  /*1480*/  I2F.RP R3, R8 ;  /* 0x0000000800037306 */ /* 0x000e220000209400 */
[----:B------:R-:W-:-:S07]  /*1490*/  IABS R11, R5 ;  /* 0x00000005000b7213 */ /* 0x000fce0000000000 */
[----:B0-----:R-:W0:Y:S02]  /*14a0*/  MUFU.RCP R3, R3 ;  /* 0x0000000300037308 */ /* 0x001e240000001000 */
[----:B0-----:R-:W-:Y:S01]  /*14b0*/  VIADD R6, R3, 0xffffffe ;  /* 0x0ffffffe03067836 */ /* 0x001fe20000000000 */
[----:B------:R-:W-:-:S05]  /*14c0*/  IADD3 R3, RZ, -R11, RZ ;  /* 0x8000000bff037210 */ /* 0x000fca0007ffe0ff */
[----:B------:R0:W1:Y:S02]  /*14d0*/  F2I.FTZ.U32.TRUNC.NTZ R7, R6 ;  /* 0x0000000600077305 */ /* 0x000064000021f000 */
[----:B0-----:R-:W-:Y:S02]  /*14e0*/  IMAD.MOV.U32 R6, RZ, RZ, RZ ;  /* 0x000000ffff067224 */ /* 0x001fe400078e00ff */
[----:B-1----:R-:W-:-:S04]  /*14f0*/  IMAD.MOV R9, RZ, RZ, -R7 ;  /* 0x000000ffff097224 */ /* 0x002fc800078e0a07 */
[----:B------:R-:W-:Y:S01]  /*1500*/  IMAD R5, R9, R8, RZ ;  /* 0x0000000809057224 */ /* 0x000fe200078e02ff */
[----:B------:R-:W-:Y:S02]  /*1510*/  IABS R9, R0 ;  /* 0x0000000000097213 */ /* 0x000fe40000000000 */
[----:B------:R-:W-:Y:S01]  /*1520*/  LOP3.LUT R0, R0, UR5, RZ, 0x3c, !PT ;  /* 0x0000000500007c12 */ /* 0x000fe2000f8e3cff */
[----:B------:R-:W-:-:S03]  /*1530*/  IMAD.HI.U32 R7, R7, R5, R6 ;  /* 0x0000000507077227 */ /* 0x000fc600078e0006 */
[----:B------:R-:W-:Y:S01]  /*1540*/  ISETP.GE.AND P3, PT, R0, RZ, PT ;  /* 0x000000ff0000720c */ /* 0x000fe20003f66270 */
[----:B------:R-:W-:-:S04]  /*1550*/  IMAD.MOV.U32 R6, RZ, RZ, R9 ;  /* 0x000000ffff067224 */ /* 0x000fc800078e0009 */
        /* <DEDUP_REMOVED lines=8> */
[----:B------:R-:W-:-:S04]  /*15e0*/  IMAD.MOV.U32 R5, RZ, RZ, R7 ;  /* 0x000000ffff057224 */ /* 0x000fc800078e0007 */
[----:B------:R-:W-:Y:S01]  /*15f0*/  @!P3 IMAD.MOV R5, RZ, RZ, -R5 ;  /* 0x000000ffff05b224 */ /* 0x000fe200078e0a05 */
[----:B------:R-:W-:-:S07]  /*1600*/  @!P2 LOP3.LUT R5, RZ, UR5, RZ, 0x33, !PT ;  /* 0x00000005ff05ac12 */ /* 0x000fce000f8e33ff */
.L_x_1755:
[----:B------:R-:W-:Y:S01]  /*1610*/  IMAD R0, R5, UR4, R10 ;  /* 0x0000000405007c24 */ /* 0x000fe2000f8e020a */
        /* <DEDUP_REMOVED lines=11> */
[----:B------:R-:W0:Y:S01]  /*16d0*/  S2UR UR8, SR_CgaCtaId ;  /* 0x00000000000879c3 */ /* 0x000e220000008800 */
[----:B------:R-:W-:Y:S02]  /*16e0*/  UMOV UR7, 0x400 ;  /* 0x0000040000077882 */ /* 0x000fe40000000000 */
[----:B------:R-:W-:-:S04]  /*16f0*/  LEA.HI R5, R5, R16, RZ, 0x7 ;  /* 0x0000001005057211 */ /* 0x000fc800078f38ff */
[----:B------:R-:W-:Y:S02]  /*1700*/  SHF.R.S32.HI R2, RZ, 0x7, R5 ;  /* 0x00000007ff027819 */ /* 0x000fe40000011405 */
[----:B------:R-:W-:-:S04]  /*1710*/  LOP3.LUT R5, R5, 0xffffff80, RZ, 0xc0, !PT ;  /* 0xffffff8005057812 */ /* 0x000fc800078ec0ff */
[----:B------:R-:W1:Y:S01]  /*1720*/  SHFL.IDX PT, R2, R2, RZ, 0x1f ;  /* 0x00001fff02027589 */ /* 0x000e6200000e0000 */
[----:B------:R-:W-:-:S04]  /*1730*/  IADD3 R5, R16, -R5, RZ ;  /* 0x8000000510057210 */ /* 0x000fc80007ffe0ff */
        /* <DEDUP_REMOVED lines=13> */
[----:B------:R-:W-:Y:S01]  /*1810*/  IMAD.IADD R7, R6, 0x1, -R7 ;  /* 0x0000000106077824 */ /* 0x000fe200078e0a07 */
[----:B------:R-:W-:Y:S02]  /*1820*/  ULOP3.LUT UR4, UR45, 0x1, URZ, 0xfc, !UPT ;  /* 0x000000012d047892 */ /* 0x000fe4000f8efc3f */
[----:B------:R-:W-:Y:S01]  /*1830*/  ULEA UR6, UR6, UR5, 0xf ;  /* 0x0000000506067291 */ /* 0x000fe2000f8e783f */
[----:B------:R-:W-:Y:S01]  /*1840*/  IMAD R4, R4, 0x10, R7 ;  /* 0x0000001004047824 */ /* 0x000fe200078e0207 */
[----:B------:R-:W-:-:S02]  /*1850*/  UISETP.NE.AND UP0, UPT, UR4, 0x3, UPT ;  /* 0x000000030400788c */ /* 0x000fc4000bf05270 */
[----:B------:R-:W-:-:S04]  /*1860*/  UIADD3 UR6, UR6, 0x400, URZ ;  /* 0x0000040006067890 */ /* 0x000fc8000fffe03f */
[----:B------:R-:W-:Y:S01]  /*1870*/  PLOP3.LUT P0, PT, PT, PT, UP0, 0x80, 0x0 ;  /* 0x000000000000781c */ /* 0x000fe20003f0f008 */
[----:B------:R-:W-:-:S04]  /*1880*/  USHF.R.U32.HI UR6, URZ, 0x4, UR6 ;  /* 0x000000043f067899 */ /* 0x000fc80008011606 */
[----:B------:R-:W-:-:S04]  /*1890*/  ULOP3.LUT UR6, UR6, 0x3fff, URZ, 0xc0, !UPT ;  /* 0x00003fff06067892 */ /* 0x000fc8000f8ec03f */
[----:B------:R-:W-:-:S04]  /*18a0*/  ULOP3.LUT UR6, UR6, 0x2000000, URZ, 0xfc, !UPT ;  /* 0x0200000006067892 */ /* 0x000fc8000f8efc3f */
[----:B------:R-:W-:Y:S08]  /*18b0*/  @!P0 BRA `(.L_x_1757) ;  /* 0x0000000000048947 */ /* 0x000ff00003800000 */
[----:B------:R-:W-:Y:S01]  /*18c0*/  BPT.TRAP 0x1 ;  /* 0x000000040000795c */ /* 0x000fe20000300000 */
.L_x_1757:
[----:B------:R-:W-:-:S04]  /*18d0*/  SHF.L.U32 R2, RZ, 0x1f, RZ ;  /* 0x0000001fff027819 */ /* 0x000fc800000006ff */
[----:B------:R-:W0:Y:S02]  /*18e0*/  SYNCS.PHASECHK.TRANS64.TRYWAIT P1, [UR5+0x28c50], R2 ;  /* 0x028c5002ff0075a7 */ /* 0x000e240008020145 */
[----:B0-----:R-:W-:Y:S05]  /*18f0*/  @!P1 BRA `(.L_x_1758) ;  /* 0x0000012800749947 */ /* 0x001fea0003800000 */
.L_x_1952:
[----:B------:R-:W-:Y:S01]  /*1900*/  BAR.SYNC.DEFER_BLOCKING 0xe, 0x100 ;  /* 0x0384000000007b1d */ /* 0x000fe20000010000 */
[----:B------:R-:W-:Y:S01]  /*1910*/  UIADD3 UR4, UR5, 0x26800, URZ ;  /* 0x0002680005047890 */ /* 0x000fe2000fffe03f */
[----:B------:R-:W-:Y:S01]  /*1920*/  VIADD R3, R3, 0xfffffffe ;  /* 0xfffffffe03037836 */ /* 0x000fe20000000000 */
[----:B------:R-:W-:Y:S01]  /*1930*/  UIADD3 UR14, UR6, 0x80, URZ ;  /* 0x00000080060e7890 */ /* 0x000fe2000fffe03f */
[----:B0-----:R-:W-:Y:S01]  /*1940*/  IMAD.U32 R2, RZ, RZ, UR5 ;  /* 0x00000005ff027e24 */ /* 0x001fe2000f8e00ff */
        /* <DEDUP_REMOVED lines=44> */
.L_x_1764:
[----:B------:R-:W-:Y:S01]  /*1c10*/  BAR.SYNC.DEFER_BLOCKING 0xe, 0x100 ;  /* 0x0384000000007b1d */ /* 0x000fe20000010000 */
[----:B------:R-:W-:Y:S01]  /*1c20*/  IMAD.U32 R5, RZ, RZ, UR4 ;  /* 0x00000004ff057e24 */ /* 0x000fe2000f8e00ff */
[----:B------:R-:W-:Y:S01]  /*1c30*/  UIADD3 UR4, UR4, 0x1, URZ ;  /* 0x0000000104047890 */ /* 0x000fe2000fffe03f */
[----:B------:R-:W-:Y:S02]  /*1c40*/  ISETP.GT.AND P3, PT, R3, R0, PT ;  /* 0x000000000300720c */ /* 0x000fe40003f64270 */
[----:B01----:R-:W-:Y:S01]  /*1c50*/  IMAD R2, R5, 0x40, R4 ;  /* 0x0000004005027824 */ /* 0x003fe200078e0204 */
[----:B------:R-:W-:Y:S01]  /*1c60*/  UISETP.NE.AND UP0, UPT, UR4, 0x2, UPT ;  /* 0x000000020400788c */ /* 0x000fe2000bf05270 */
[----:B------:R-:W-:-:S03]  /*1c70*/  IADD3 R3, R3, -0x1, RZ ;  /* 0xffffffff03037810 */ /* 0x000fc60007ffe0ff */
        /* <DEDUP_REMOVED lines=136> */
.L_x_1760:
[----:B------:R-:W-:Y:S01]  /*2500*/  ULEA UR7, UR4, UR5, 0x3 ;  /* 0x0000000504077291 */ /* 0x000fe2000f8e183f */
[----:B------:R-:W-:-:S08]  /*2510*/  SHF.L.U32 R2, R7, 0x1f, RZ ;  /* 0x0000001f07027819 */ /* 0x000fd000000006ff */
[----:B------:R0:W1:Y:S01]  /*2520*/  SYNCS.PHASECHK.TRANS64.TRYWAIT P1, [UR7+0x28c50], R2 ;  /* 0x028c5002ff0075a7 */ /* 0x0000620008020147 */
[----:B------:R-:W-:Y:S05]  /*2530*/  @!P0 BRA `(.L_x_1761) ;  /* 0x0000000000048947 */ /* 0x000fea0003800000 */
[----:B------:R-:W-:Y:S01]  /*2540*/  BPT.TRAP 0x1 ;  /* 0x000000040000795c */ /* 0x000fe20000300000 */
.L_x_1761:
[----:B-1----:R-:W-:Y:S05]  /*2550*/  @P1 BRA `(.L_x_1762) ;  /* 0x0000000000081947 */ /* 0x002fea0003800000 */
[----:B------:R-:W1:Y:S02]  /*2560*/  SYNCS.PHASECHK.TRANS64.TRYWAIT P1, [UR7+0x28c50], R2 ;  /* 0x028c5002ff0075a7 */ /* 0x000e640008020147 */
[----:B-1----:R-:W-:Y:S05]  /*2570*/  @!P1 BRA `(.L_x_1763) ;  /* 0x0000011c006c9947 */ /* 0x002fea0003800000 */
.L_x_1762:
        /* <DEDUP_REMOVED lines=30> */
.L_x_1759:
[----:B------:R-:W-:Y:S01]  /*2760*/  BAR.SYNC.DEFER_BLOCKING 0xe, 0x100 ;  /* 0x0384000000007b1d */ /* 0x000fe20000010000 */
[----:B------:R-:W-:Y:S01]  /*2770*/  VIADD R4, R4, UR4 ;  /* 0x0000000404047c36 */ /* 0x000fe20008000000 */
[----:B------:R-:W-:-:S04]  /*2780*/  PLOP3.LUT P0, PT, PT, PT, PT, 0x8, 0x0 ;  /* 0x000000000000781c */ /* 0x000fc80003f0e170 */
[----:B------:R-:W-:-:S05]  /*2790*/  LEA R4, R4, UR5, 0x2 ;  /* 0x0000000504047c11 */ /* 0x000fca000f8e10ff */
[----:B01----:R-:W0:Y:S04]  /*27a0*/  LDS R2, [R4+0x28800] ;  /* 0x0288000004027984 */ /* 0x003e280000000800 */
[----:B------:R1:W2:Y:S02]  /*27b0*/  LDS R0, [R4+0x28820] ;  /* 0x0288200004007984 */ /* 0x0002a40000000800 */
[----:B-1----:R-:W-:Y:S02]  /*27c0*/  IMAD.MOV.U32 R4, RZ, RZ, RZ ;  /* 0x000000ffff047224 */ /* 0x002fe400078e00ff */
        /* <DEDUP_REMOVED lines=131> */
.L_x_1748:
        /* <DEDUP_REMOVED lines=26> */
.L_x_1766:
[----:B------:R-:W-:-:S11]  /*31a0*/  UISETP.NE.AND UP1, UPT, UR7, 0x1, UPT ;  /* 0x000000010700788c */ /* 0x000fd6000bf25270 */
[----:B------:R-:W-:Y:S02]  /*31b0*/  @UP1 ULDC.64 UR14, c[0x0][0x9e8] ;  /* 0x00027a00000e1ab9 */ /* 0x000fe40000000a00 */
[----:B------:R-:W-:-:S04]  /*31c0*/  UIMAD.WIDE.U32 UR10, UR9, UR14, URZ ;  /* 0x0000000e090a72a5 */ /* 0x000fc8000f8e003f */
[----:B------:R-:W-:-:S12]  /*31d0*/  @UP1 USHF.R.U32.HI UR9, URZ, UR15, UR11 ;  /* 0x0000000f3f091299 */ /* 0x000fd8000801160b */
.L_x_1767:
[----:B------:R-:W-:-:S04]  /*31e0*/  UIMAD UR9, UR9, UR7, UR7 ;  /* 0x00000007090972a4 */ /* 0x000fc8000f8e0207 */
[----:B------:R-:W-:-:S04]  /*31f0*/  UISETP.LT.AND UP1, UPT, UR6, UR9, UPT ;  /* 0x000000090600728c */ /* 0x000fc8000bf21270 */
[----:B------:R-:W-:-:S12]  /*3200*/  USEL UR6, UR6, UR9, UP1 ;  /* 0x0000000906067287 */ /* 0x000fd80008800000 */
.L_x_1765:
[----:B------:R-:W-:Y:S01]  /*3210*/  UIADD3 UR6, UR6, 0x3f, URZ ;  /* 0x0000003f06067890 */ /* 0x000fe2000fffe03f */
[----:B------:R-:W-:Y:S01]  /*3220*/  @UP0 ULDC UR10, c[0x0][0x44c] ;  /* 0x00011300000a0ab9 */ /* 0x000fe20000000800 */
[----:B------:R-:W-:Y:S02]  /*3230*/  @UP0 ULDC UR13, c[0x0][0x450] ;  /* 0x00011400000d0ab9 */ /* 0x000fe40000000800 */
[----:B------:R-:W-:Y:S02]  /*3240*/  USHF.R.S32.HI UR9, URZ, 0x1f, UR6 ;  /* 0x0000001f3f097899 */ /* 0x000fe40008011406 */
[----:B------:R-:W-:Y:S02]  /*3250*/  UIMAD.WIDE.U32 UR10, UR41, UR10, URZ ;  /* 0x0000000a290a72a5 */ /* 0x000fe4000f8e003f */
[----:B------:R-:W-:Y:S02]  /*3260*/  ULEA.HI UR9, UR9, UR6, URZ, 0x6 ;  /* 0x0000000609097291 */ /* 0x000fe4000f8f303f */
[----:B------:R-:W-:Y:S01]  /*3270*/  UIMAD UR8, UR39, UR8, -UR12 ;  /* 0x00000008270872a4 */ /* 0x000fe2000f8e0a0c */
[----:B------:R-:W-:Y:S01]  /*3280*/  UMOV UR6, UR41 ;  /* 0x0000002900067c82 */ /* 0x000fe20008000000 */
[----:B------:R-:W-:-:S02]  /*3290*/  USHF.R.S32.HI UR9, URZ, 0x6, UR9 ;  /* 0x000000063f097899 */ /* 0x000fc40008011409 */
[----:B------:R-:W-:Y:S02]  /*32a0*/  @UP0 USHF.R.U32.HI UR6, URZ, UR13, UR11 ;  /* 0x0000000d3f060299 */ /* 0x000fe4000801160b */
[----:B------:R-:W-:Y:S02]  /*32b0*/  UISETP.LT.AND UP0, UPT, UR5, UR9, UPT ;  /* 0x000000090500728c */ /* 0x000fe4000bf01270 */
[----:B------:R-:W-:Y:S02]  /*32c0*/  UIADD3 UR6, UR8, UR6, URZ ;  /* 0x0000000608067290 */ /* 0x000fe4000fffe03f */
[----:B------:R-:W-:Y:S01]  /*32d0*/  USEL UR10, UR5, UR9, UP0 ;  /* 0x00000009050a7287 */ /* 0x000fe20008000000 */
[----:B------:R-:W-:Y:S02]  /*32e0*/  ULDC UR8, c[0x0][0x9dc] ;  /* 0x0002770000087ab9 */ /* 0x000fe40000000800 */
[----:B------:R-:W-:Y:S01]  /*32f0*/  UIADD3 UR5, UR6, -UR8, URZ ;  /* 0x8000000806057290 */ /* 0x000fe2000fffe03f */
[----:B------:R-:W-:Y:S11]  /*3300*/  @!P1 BRA `(.L_x_1768) ;  /* 0x0000000000449947 */ /* 0x000ff60003800000 */
        /* <DEDUP_REMOVED lines=10> */
.L_x_1769:
[----:B------:R-:W-:-:S11]  /*33b0*/  UISETP.NE.AND UP0, UPT, UR7, 0x1, UPT ;  /* 0x000000010700788c */ /* 0x000fd6000bf05270 */
[----:B------:R-:W-:Y:S02]  /*33c0*/  @UP0 ULDC.64 UR12, c[0x0][0x9e8] ;  /* 0x00027a00000c0ab9 */ /* 0x000fe40000000a00 */
[----:B------:R-:W-:-:S04]  /*33d0*/  UIMAD.WIDE.U32 UR8, UR6, UR12, URZ ;  /* 0x0000000c060872a5 */ /* 0x000fc8000f8e003f */
[----:B------:R-:W-:-:S12]  /*33e0*/  @UP0 USHF.R.U32.HI UR6, URZ, UR13, UR9 ;  /* 0x0000000d3f060299 */ /* 0x000fd80008011609 */
.L_x_1770:
[----:B------:R-:W-:-:S04]  /*33f0*/  UIMAD UR6, UR6, UR7, URZ ;  /* 0x00000007060672a4 */ /* 0x000fc8000f8e023f */
[----:B------:R-:W-:-:S04]  /*3400*/  UISETP.LT.AND UP0, UPT, UR5, UR6, UPT ;  /* 0x000000060500728c */ /* 0x000fc8000bf01270 */
[----:B------:R-:W-:-:S12]  /*3410*/  USEL UR5, UR5, UR6, !UP0 ;  /* 0x0000000605057287 */ /* 0x000fd8000c000000 */
.L_x_1768:
[----:B------:R-:W-:Y:S02]  /*3420*/  USHF.R.S32.HI UR6, URZ, 0x1f, UR5 ;  /* 0x0000001f3f067899 */ /* 0x000fe40008011405 */
[----:B------:R-:W-:Y:S02]  /*3430*/  USHF.R.U32.HI UR12, URZ, 0x10, UR4 ;  /* 0x000000103f0c7899 */ /* 0x000fe40008011604 */
[----:B------:R-:W-:Y:S02]  /*3440*/  ULEA.HI UR6, UR6, UR5, URZ, 0x6 ;  /* 0x0000000506067291 */ /* 0x000fe4000f8f303f */
[----:B------:R-:W-:Y:S02]  /*3450*/  UISETP.NE.AND UP1, UPT, UR12, URZ, UPT ;  /* 0x0000003f0c00728c */ /* 0x000fe4000bf25270 */
[----:B------:R-:W-:Y:S02]  /*3460*/  USHF.R.S32.HI UR6, URZ, 0x6, UR6 ;  /* 0x000000063f067899 */ /* 0x000fe40008011406 */
[----:B------:R-:W-:-:S02]  /*3470*/  ULOP3.LUT UR9, UR4, 0xffff, URZ, 0xc0, !UPT ;  /* 0x0000ffff04097892 */ /* 0x000fc4000f8ec03f */
[----:B------:R-:W-:Y:S01]  /*3480*/  UISETP.LT.AND UP0, UPT, URZ, UR6, UPT ;  /* 0x000000063f00728c */ /* 0x000fe2000bf01270 */
[----:B------:R-:W-:-:S03]  /*3490*/  UMOV UR4, URZ ;  /* 0x0000003f00047c82 */ /* 0x000fc60008000000 */
[----:B------:R-:W-:Y:S01]  /*34a0*/  USEL UR38, URZ, UR6, !UP0 ;  /* 0x000000063f267287 */ /* 0x000fe2000c000000 */
[----:B------:R-:W-:-:S03]  /*34b0*/  @!UP1 ULDC UR12, c[0x0][0x9f0] ;  /* 0x00027c00000c9ab9 */ /* 0x000fc60000000800 */
[----:B------:R-:W-:-:S06]  /*34c0*/  UISETP.GT.AND UP0, UPT, UR10, UR38, UPT ;  /* 0x000000260a00728c */ /* 0x000fcc000bf04270 */
[----:B------:R-:W-:-:S13]  /*34d0*/  PLOP3.LUT P0, PT, PT, PT, UP0, 0x80, 0x0 ;  /* 0x000000000000781c */ /* 0x000fda0003f0f008 */
[----:B------:R-:W-:Y:S05]  /*34e0*/  @!P0 BRA `(.L_x_1771) ;  /* 0x0000000000888947 */ /* 0x000fea0003800000 */
[----:B------:R-:W-:Y:S01]  /*34f0*/  IMAD.U32 R3, RZ, RZ, UR12 ;  /* 0x0000000cff037e24 */ /* 0x000fe2000f8e00ff */
[----:B------:R-:W-:-:S04]  /*3500*/  UIADD3 UR4, UR12, -0x1, UR10 ;  /* 0xffffffff0c047890 */ /* 0x000fc8000fffe00a */
[-C--:B------:R-:W-:Y:S01]  /*3510*/  IABS R0, R3.reuse ;  /* 0x0000000300007213 */ /* 0x080fe20000000000 */
[----:B------:R-:W-:Y:S01]  /*3520*/  UIADD3 UR6, -UR38, UR4, URZ ;  /* 0x0000000426067290 */ /* 0x000fe2000fffe13f */
[----:B------:R-:W-:Y:S02]  /*3530*/  IABS R5, R3 ;  /* 0x0000000300057213 */ /* 0x000fe40000000000 */
[----:B------:R-:W-:Y:S01]  /*3540*/  R2UR UR11, R0 ;  /* 0x00000000000b72ca */ /* 0x000fe200000e0000 */
[----:B------:R-:W-:Y:S02]  /*3550*/  UMOV UR4, URZ ;  /* 0x0000003f00047c82 */ /* 0x000fe40008000000 */
[----:B------:R-:W-:Y:S01]  /*3560*/  IMAD.U32 R4, RZ, RZ, UR6 ;  /* 0x00000006ff047e24 */ /* 0x000fe2000f8e00ff */
[----:B------:R-:W-:-:S04]  /*3570*/  ULOP3.LUT UR6, UR6, UR12, URZ, 0x3c, !UPT ;  /* 0x0000000c06067292 */ /* 0x000fc8000f8e3c3f */
[----:B------:R-:W-:-:S04]  /*3580*/  IABS R4, R4 ;  /* 0x0000000400047213 */ /* 0x000fc80000000000 */
[----:B------:R-:W-:Y:S01]  /*3590*/  MOV R3, R4 ;  /* 0x0000000400037202 */ /* 0x000fe20000000f00 */
[----:B------:R-:W0:Y:S03]  /*35a0*/  I2F.RP R0, UR11 ;  /* 0x0000000b00007d06 */ /* 0x000e260008209400 */
[----:B------:R-:W-:-:S05]  /*35b0*/  R2UR UR8, R3 ;  /* 0x00000000030872ca */ /* 0x000fca00000e0000 */
[----:B0-----:R-:W0:Y:S02]  /*35c0*/  MUFU.RCP R0, R0 ;  /* 0x0000000000007308 */ /* 0x001e240000001000 */
[----:B0-----:R-:W-:Y:S02]  /*35d0*/  VIADD R2, R0, 0xffffffe ;  /* 0x0ffffffe00027836 */ /* 0x001fe40000000000 */
        /* <DEDUP_REMOVED lines=19> */
.L_x_1771:
[----:B------:R-:W-:Y:S01]  /*3710*/  UIMAD UR38, UR9, UR4, UR38 ;  /* 0x00000004092672a4 */ /* 0x000fe2000f8e0226 */
[----:B------:R-:W-:Y:S01]  /*3720*/  IMAD.U32 R0, RZ, RZ, UR10 ;  /* 0x0000000aff007e24 */ /* 0x000fe2000f8e00ff */
[----:B------:R-:W-:Y:S01]  /*3730*/  PLOP3.LUT P0, PT, PT, PT, PT, 0x80, 0x0 ;  /* 0x000000000000781c */ /* 0x000fe20003f0f070 */
[----:B------:R-:W-:Y:S01]  /*3740*/  IMAD.U32 R3, RZ, RZ, UR4 ;  /* 0x00000004ff037e24 */ /* 0x000fe2000f8e00ff */
[----:B------:R-:W-:Y:S01]  /*3750*/  CS2R R150, SRZ ;  /* 0x0000000000967805 */ /* 0x000fe2000001ff00 */
[----:B------:R-:W-:Y:S01]  /*3760*/  IMAD.MOV.U32 R2, RZ, RZ, RZ ;  /* 0x000000ffff027224 */ /* 0x000fe200078e00ff */
[----:B------:R-:W-:Y:S01]  /*3770*/  CS2R R148, SRZ ;  /* 0x0000000000947805 */ /* 0x000fe2000001ff00 */
[----:B------:R-:W-:Y:S01]  /*3780*/  IMAD.MOV.U32 R4, RZ, RZ, RZ ;  /* 0x000000ffff047224 */ /* 0x000fe200078e00ff */
[----:B------:R-:W-:Y:S02]  /*3790*/  VIADDMNMX R0, R3, UR38, R0, PT ;  /* 0x0000002603007c46 */ /* 0x000fe4000b800100 */
[----:B------:R-:W-:-:S02]  /*37a0*/  CS2R R146, SRZ ;  /* 0x0000000000927805 */ /* 0x000fc4000001ff00 */
[----:B------:R-:W-:Y:S02]  /*37b0*/  CS2R R144, SRZ ;  /* 0x0000000000907805 */ /* 0x000fe4000001ff00 */
[----:B------:R-:W-:Y:S02]  /*37c0*/  CS2R R142, SRZ ;  /* 0x00000000008e7805 */ /* 0x000fe4000001ff00 */
[----:B------:R-:W-:Y:S02]  /*37d0*/  R2UR UR42, R0 ;  /* 0x00000000002a72ca */ /* 0x000fe400000e0000 */
        /* <DEDUP_REMOVED lines=11> */
[----:B------:R-:W-:Y:S01]  /*3890*/  CS2R R118, SRZ ;  /* 0x0000000000767805 */ /* 0x000fe2000001ff00 */
[----:B------:R-:W-:Y:S01]  /*38a0*/  UISETP.GT.AND UP0, UPT, UR42, UR38, UPT ;  /* 0x000000262a00728c */ /* 0x000fe2000bf04270 */
[----:B------:R-:W-:Y:S02]  /*38b0*/  CS2R R116, SRZ ;  /* 0x0000000000747805 */ /* 0x000fe4000001ff00 */
[----:B------:R-:W-:Y:S02]  /*38c0*/  CS2R R114, SRZ ;  /* 0x0000000000727805 */ /* 0x000fe4000001ff00 */
[----:B------:R-:W-:-:S02]  /*38d0*/  CS2R R112, SRZ ;  /* 0x0000000000707805 */ /* 0x000fc4000001ff00 */
[----:B------:R-:W-:Y:S02]  /*38e0*/  CS2R R110, SRZ ;  /* 0x00000000006e7805 */ /* 0x000fe4000001ff00 */
[----:B------:R-:W-:Y:S02]  /*38f0*/  CS2R R108, SRZ ;  /* 0x00000000006c7805 */ /* 0x000fe4000001ff00 */
[----:B------:R-:W-:Y:S02]  /*3900*/  PLOP3.LUT P1, PT, PT, PT, UP0, 0x80, 0x0 ;  /* 0x000000000000781c */ /* 0x000fe40003f2f008 */
        /* <DEDUP_REMOVED lines=60> */
[----:B------:R-:W-:-:S04]  /*3cd0*/  ULOP3.LUT UR5, UR5, 0x3fff, URZ, 0xc0, !UPT ;  /* 0x00003fff05057892 */ /* 0x000fc8000f8ec03f */
[----:B------:R-:W-:-:S04]  /*3ce0*/  ULOP3.LUT UR36, UR5, 0x2000000, URZ, 0xfc, !UPT ;  /* 0x0200000005247892 */ /* 0x000fc8000f8efc3f */
[----:B------:R-:W-:Y:S08]  /*3cf0*/  @!P0 BRA `(.L_x_1772) ;  /* 0x0000000000408947 */ /* 0x000ff00003800000 */
[----:B------:R-:W-:Y:S01]  /*3d00*/  MOV R0, 0x0 ;  /* 0x0000000000007802 */ /* 0x000fe20000000f00 */
[----:B------:R-:W-:Y:S01]  /*3d10*/  ULDC.64 UR4, c[0x4][0x90] ;  /* 0x0100240000047ab9 */ /* 0x000fe20000000a00 */
[----:B------:R-:W-:Y:S01]  /*3d20*/  ULDC.64 UR6, c[0x4][0x20] ;  /* 0x0100080000067ab9 */ /* 0x000fe20000000a00 */
[----:B------:R-:W-:Y:S01]  /*3d30*/  IMAD.U32 R4, RZ, RZ, UR4 ;  /* 0x00000004ff047e24 */ /* 0x000fe2000f8e00ff */
[----:B------:R0:W1:Y:S01]  /*3d40*/  LDC.64 R2, c[0x4][R0] ;  /* 0x0100000000027b82 */ /* 0x0000620000000a00 */
[----:B------:R-:W-:Y:S01]  /*3d50*/  IMAD.U32 R5, RZ, RZ, UR5 ;  /* 0x00000005ff057e24 */ /* 0x000fe2000f8e00ff */
[----:B------:R-:W-:Y:S01]  /*3d60*/  ULDC.64 UR4, c[0x4][0x98] ;  /* 0x0100260000047ab9 */ /* 0x000fe20000000a00 */
[----:B------:R-:W-:Y:S01]  /*3d70*/  IMAD.U32 R10, RZ, RZ, UR6 ;  /* 0x00000006ff0a7e24 */ /* 0x000fe2000f8e00ff */
[----:B------:R-:W-:Y:S01]  /*3d80*/  MOV R7, UR5 ;  /* 0x0000000500077c02 */ /* 0x000fe20008000f00 */
[----:B------:R-:W-:Y:S02]  /*3d90*/  IMAD.U32 R6, RZ, RZ, UR4 ;  /* 0x00000004ff067e24 */ /* 0x000fe4000f8e00ff */
[----:B------:R-:W-:-:S02]  /*3da0*/  IMAD.U32 R11, RZ, RZ, UR7 ;  /* 0x00000007ff0b7e24 */ /* 0x000fc4000f8e00ff */
[----:B------:R-:W-:Y:S02]  /*3db0*/  IMAD.MOV.U32 R8, RZ, RZ, 0x70 ;  /* 0x00000070ff087424 */ /* 0x000fe400078e00ff */
[----:B------:R-:W-:Y:S02]  /*3dc0*/  IMAD.MOV.U32 R12, RZ, RZ, 0x1 ;  /* 0x00000001ff0c7424 */ /* 0x000fe400078e00ff */
[----:B0-----:R-:W-:-:S07]  /*3dd0*/  IMAD.MOV.U32 R13, RZ, RZ, RZ ;  /* 0x000000ffff0d7224 */ /* 0x001fce00078e00ff */
[----:B------:R-:W-:-:S07]  /*3de0*/  LEPC R20, `(.L_x_1772) ;  /* 0x000000001014794e */ /* 0x000fce0000000000 */
[----:B-1----:R-:W-:Y:S05]  /*3df0*/  CALL.ABS.NOINC R2 ;  /* 0x0000000002007343 */ /* 0x002fea0003c00000 */
.L_x_1772:
[----:B------:R-:W-:Y:S02]  /*3e00*/  SHF.L.U32 R14, RZ, 0x1f, RZ ;  /* 0x0000001fff0e7819 */ /* 0x000fe400000006ff */
[----:B------:R-:W-:Y:S02]  /*3e10*/  LOP3.LUT R3, R18, 0xffffff80, RZ, 0xc0, !PT ;  /* 0xffffff8012037812 */ /* 0x000fe400078ec0ff */
[----:B------:R-:W0:Y:S01]  /*3e20*/  SYNCS.PHASECHK.TRANS64.TRYWAIT P0, [UR37+0x28c00], R14 ;  /* 0x028c000eff0075a7 */ /* 0x000e220008000165 */
        /* <DEDUP_REMOVED lines=8> */
.L_x_1953:
[----:B------:R-:W-:Y:S01]  /*3eb0*/  ULOP3.LUT UR4, UR45, 0x1, URZ, 0xfc, !UPT ;  /* 0x000000012d047892 */ /* 0x000fe2000f8efc3f */
[----:B------:R-:W-:Y:S01]  /*3ec0*/  LOP3.LUT R0, R3, 0x7ffffffc, RZ, 0xc0, !PT ;  /* 0x7ffffffc03007812 */ /* 0x000fe200078ec0ff */
[----:B------:R-:W-:Y:S01]  /*3ed0*/  IMAD.IADD R3, R19, 0x1, -R2 ;  /* 0x0000000113037824 */ /* 0x000fe200078e0a02 */
[----:B------:R-:W-:Y:S02]  /*3ee0*/  LEA.HI R7, R7, R6, RZ, 0x3 ;  /* 0x0000000607077211 */ /* 0x000fe400078f18ff */
[-C--:B------:R-:W-:Y:S01]  /*3ef0*/  IADD3 R0, -R0, R5.reuse, RZ ;  /* 0x0000000500007210 */ /* 0x080fe20007ffe1ff */
[----:B------:R-:W-:Y:S01]  /*3f00*/  IMAD.U32 R2, RZ, RZ, UR4 ;  /* 0x00000004ff027e24 */ /* 0x000fe2000f8e00ff */
[----:B------:R-:W-:Y:S02]  /*3f10*/  LOP3.LUT R7, R7, 0xfffffff8, RZ, 0xc0, !PT ;  /* 0xfffffff807077812 */ /* 0x000fe400078ec0ff */
[----:B------:R-:W-:Y:S01]  /*3f20*/  LEA.HI R4, R4, R5, RZ, 0x5 ;  /* 0x0000000504047211 */ /* 0x000fe200078f28ff */
[----:B------:R-:W-:Y:S01]  /*3f30*/  IMAD.SHL.U32 R0, R0, 0x2, RZ ;  /* 0x0000000200007824 */ /* 0x000fe200078e00ff */
[----:B------:R-:W-:Y:S01]  /*3f40*/  ISETP.NE.AND P5, PT, R2, 0x3, PT ;  /* 0x000000030200780c */ /* 0x000fe20003fa5270 */
[----:B------:R-:W-:Y:S01]  /*3f50*/  IMAD.IADD R7, R6, 0x1, -R7 ;  /* 0x0000000106077824 */ /* 0x000fe200078e0a07 */
[----:B------:R-:W-:Y:S01]  /*3f60*/  SHF.R.S32.HI R2, RZ, 0x5, R4 ;  /* 0x00000005ff027819 */ /* 0x000fe20000011404 */
[----:B------:R-:W-:-:S04]  /*3f70*/  IMAD R4, R3, 0x100, R0 ;  /* 0x0000010003047824 */ /* 0x000fc800078e0200 */
[----:B------:R-:W-:-:S06]  /*3f80*/  IMAD R3, R2, 0x10, R7 ;  /* 0x0000001002037824 */ /* 0x000fcc00078e0207 */
[----:B------:R-:W-:Y:S05]  /*3f90*/  @!P5 BRA `(.L_x_1774) ;  /* 0x000000000004d947 */ /* 0x000fea0003800000 */
[----:B------:R-:W-:Y:S01]  /*3fa0*/  BPT.TRAP 0x1 ;  /* 0x000000040000795c */ /* 0x000fe20000300000 */
.L_x_1774:
[----:B------:R1:W2:Y:S01]  /*3fb0*/  SYNCS.PHASECHK.TRANS64.TRYWAIT P0, [UR37+0x28c30], R14 ;  /* 0x028c300eff0075a7 */ /* 0x0002a20008000165 */
[----:B------:R-:W-:Y:S05]  /*3fc0*/  @!P5 BRA `(.L_x_1775) ;  /* 0x000000000004d947 */ /* 0x000fea0003800000 */
[----:B------:R-:W-:Y:S01]  /*3fd0*/  BPT.TRAP 0x1 ;  /* 0x000000040000795c */ /* 0x000fe20000300000 */
.L_x_1775:
[----:B------:R-:W3:Y:S02]  /*3fe0*/  S2R R2, SR_TID.X ;  /* 0x0000000000027919 */ /* 0x000ee40000002100 */
[----:B---3--:R-:W-:-:S04]  /*3ff0*/  LOP3.LUT R2, R2, 0x7f, RZ, 0xc0, !PT ;  /* 0x0000007f02027812 */ /* 0x008fc800078ec0ff */
[----:B------:R-:W-:Y:S01]  /*4000*/  ISETP.NE.AND P6, PT, R2, RZ, PT ;  /* 0x000000ff0200720c */ /* 0x000fe20003fc5270 */
[----:B--2---:R-:W-:-:S12]  /*4010*/  @P0 BRA `(.L_x_1776) ;  /* 0x0000000000080947 */ /* 0x004fd80003800000 */
[----:B------:R-:W2:Y:S02]  /*4020*/  SYNCS.PHASECHK.TRANS64.TRYWAIT P0, [UR37+0x28c30], R14 ;  /* 0x028c300eff0075a7 */ /* 0x000ea40008000165 */
[----:B--2---:R-:W-:Y:S05]  /*4030*/  @!P0 BRA `(.L_x_1777) ;  /* 0x0000010000ec8947 */ /* 0x004fea0003800000 */
.L_x_1776:
[----:B------:R-:W-:Y:S05]  /*4040*/  WARPSYNC.ALL ;  /* 0x0000000000007948 */ /* 0x000fea0003800000 */
[----:B------:R-:W-:Y:S01]  /*4050*/  UIADD3 UR4, UR37, 0x20400, URZ ;  /* 0x0002040025047890 */ /* 0x000fe2000fffe03f */
[----:B------:R-:W-:Y:S01]  /*4060*/  WARPGROUP.ARRIVE ;  /* 0x00000000000079c5 */ /* 0x000fe20000000000 */
[----:B------:R-:W-:Y:S01]  /*4070*/  UIADD3 UR5, UR37, 0x22400, URZ ;  /* 0x0002240025057890 */ /* 0x000fe2000fffe03f */
[----:B------:R-:W-:Y:S01]  /*4080*/  LEA.HI R2, R17, R16, RZ, 0x2 ;  /* 0x0000001011027211 */ /* 0x000fe200078f10ff */
[----:B------:R-:W-:Y:S01]  /*4090*/  USHF.R.U32.HI UR4, URZ, 0x4, UR4 ;  /* 0x000000043f047899 */ /* 0x000fe20008011604 */
[----:B------:R-:W-:Y:S01]  /*40a0*/  IMAD.U32 R13, RZ, RZ, UR37 ;  /* 0x00000025ff0d7e24 */ /* 0x000fe2000f8e00ff */
[----:B------:R-:W-:Y:S01]  /*40b0*/  USHF.R.U32.HI UR5, URZ, 0x4, UR5 ;  /* 0x000000043f057899 */ /* 0x000fe20008011605 */
[----:B--2---:R-:W-:Y:S01]  /*40c0*/  LOP3.LUT R5, R2, 0xfffffffc, RZ, 0xc0, !PT ;  /* 0xfffffffc02057812 */ /* 0x004fe200078ec0ff */
[----:B------:R-:W-:-:S02]  /*40d0*/  ULOP3.LUT UR4, UR4, 0x3fff, URZ, 0xc0, !UPT ;  /* 0x00003fff04047892 */ /* 0x000fc4000f8ec03f */
[----:B------:R-:W-:Y:S02]  /*40e0*/  ULOP3.LUT UR5, UR5, 0x3fff, URZ, 0xc0, !UPT ;  /* 0x00003fff05057892 */ /* 0x000fe4000f8ec03f */
[----:B------:R-:W-:Y:S01]  /*40f0*/  ULOP3.LUT UR20, UR4, 0x10000, URZ, 0xfc, !UPT ;  /* 0x0001000004147892 */ /* 0x000fe2000f8efc3f */
[----:B------:R-:W-:Y:S01]  /*4100*/  IMAD.IADD R5, R16, 0x1, -R5 ;  /* 0x0000000110057824 */ /* 0x000fe200078e0a05 */
[----:B------:R-:W-:Y:S01]  /*4110*/  ULOP3.LUT UR6, UR5, 0x10000, URZ, 0xfc, !UPT ;  /* 0x0001000005067892 */ /* 0x000fe2000f8efc3f */
[----:B------:R-:W-:Y:S01]  /*4120*/  UMOV UR21, 0x40000040 ;  /* 0x4000004000157882 */ /* 0x000fe20000000000 */
[----:B------:R-:W-:Y:S01]  /*4130*/  UMOV UR7, 0x40000040 ;  /* 0x4000004000077882 */ /* 0x000fe20000000000 */
[----:B------:R-:W-:Y:S02]  /*4140*/  UMOV UR5, UR21 ;  /* 0x0000001500057c82 */ /* 0x000fe40008000000 */
[----:B------:R-:W-:Y:S01]  /*4150*/  UMOV UR4, UR20 ;  /* 0x0000001400047c82 */ /* 0x000fe20008000000 */
[----:B------:R-:W-:Y:S01]  /*4160*/  UIADD3 UR8, UR20, 0x2, URZ ;  /* 0x0000000214087890 */ /* 0x000fe2000fffe03f */
[----:B------:R-:W-:Y:S01]  /*4170*/  LEA.HI R2, R5, R5, RZ, 0x1 ;  /* 0x0000000505027211 */ /* 0x000fe200078f08ff */
[----:B------:R-:W-:-:S02]  /*4180*/  UIADD3 UR10, UR6, 0x2, URZ ;  /* 0x00000002060a7890 */ /* 0x000fc4000fffe03f */
[----:B------:R-:W-:Y:S01]  /*4190*/  HGMMA.64x64x16.F32.BF16 R24, gdesc[UR4], RZ, !UPT, gsb0 ;  /* 0x00e00000041879f0 */ /* 0x000fe2000c0018ff */
[----:B------:R-:W-:Y:S01]  /*41a0*/  UMOV UR9, 0x40000040 ;  /* 0x4000004000097882 */ /* 0x000fe20000000000 */
[----:B------:R-:W-:Y:S01]  /*41b0*/  UMOV UR11, 0x40000040 ;  /* 0x40000040000b7882 */ /* 0x000fe20000000000 */
[----:B------:R-:W-:Y:S01]  /*41c0*/  UIADD3 UR12, UR20, 0x4, URZ ;  /* 0x00000004140c7890 */ /* 0x000fe2000fffe03f */
[----:B------:R-:W-:Y:S01]  /*41d0*/  LOP3.LUT R2, R2, 0x1ffffffe, RZ, 0xc0, !PT ;  /* 0x1ffffffe02027812 */ /* 0x000fe200078ec0ff */
[----:B------:R-:W-:Y:S01]  /*41e0*/  UIADD3 UR14, UR6, 0x4, URZ ;  /* 0x00000004060e7890 */ /* 0x000fe2000fffe03f */
[----:B------:R-:W-:Y:S01]  /*41f0*/  UMOV UR13, 0x40000040 ;  /* 0x40000040000d7882 */ /* 0x000fe20000000000 */
[----:B------:R-:W-:Y:S01]  /*4200*/  UMOV UR15, 0x40000040 ;  /* 0x40000040000f7882 */ /* 0x000fe20000000000 */
[----:B------:R-:W-:Y:S01]  /*4210*/  UIADD3 UR16, UR20, 0x6, URZ ;  /* 0x0000000614107890 */ /* 0x000fe2000fffe03f */
[----:B------:R-:W-:Y:S01]  /*4220*/  IMAD.IADD R2, R5, 0x1, -R2 ;  /* 0x0000000105027824 */ /* 0x000fe200078e0a02 */
[----:B------:R-:W-:Y:S01]  /*4230*/  UIADD3 UR18, UR6, 0x6, URZ ;  /* 0x0000000606127890 */ /* 0x000fe2000fffe03f */
[----:B------:R-:W-:Y:S01]  /*4240*/  VIADD R5, R3, UR41 ;  /* 0x0000002903057c36 */ /* 0x000fe20008000000 */
[----:B------:R-:W-:Y:S01]  /*4250*/  UMOV UR17, 0x40000040 ;  /* 0x4000004000117882 */ /* 0x000fe20000000000 */
[----:B------:R-:W-:Y:S01]  /*4260*/  UMOV UR19, 0x40000040 ;  /* 0x4000004000137882 */ /* 0x000fe20000000000 */
[----:B------:R-:W-:Y:S01]  /*4270*/  ULDC UR4, c[0x0][0x448] ;  /* 0x0001120000047ab9 */ /* 0x000fe20000000800 */
[----:B------:R-:W-:Y:S01]  /*4280*/  IMAD R2, R2, 0x8, R5 ;  /* 0x0000000802027824 */ /* 0x000fe200078e0205 */
[----:B------:R-:W-:-:S04]  /*4290*/  UISETP.NE.AND UP0, UPT, UR4, 0x1, UPT ;  /* 0x000000010400788c */ /* 0x000fc8000bf05270 */
[----:B------:R-:W-:Y:S02]  /*42a0*/  MOV R6, R2 ;  /* 0x0000000200067202 */ /* 0x000fe40000000f00 */
[----:B------:R-:W-:Y:S02]  /*42b0*/  PLOP3.LUT P0, PT, PT, PT, UP0, 0x80, 0x0 ;  /* 0x000000000000781c */ /* 0x000fe40003f0f008 */
[----:B------:R-:W-:-:S03]  /*42c0*/  PLOP3.LUT P1, PT, PT, PT, UP0, 0x80, 0x0 ;  /* 0x000000000000781c */ /* 0x000fc60003f2f008 */
[----:B------:R-:W-:-:S08]  /*42d0*/  @UP0 ULDC UR4, c[0x0][0x44c] ;  /* 0x0001130000040ab9 */ /* 0x000fd00000000800 */
[----:B------:R-:W-:Y:S01]  /*42e0*/  @P0 IMAD.HI.U32 R5, R2, UR4, RZ ;  /* 0x0000000402050c27 */ /* 0x000fe2000f8e00ff */
[----:B------:R-:W-:-:S04]  /*42f0*/  @UP0 ULDC UR4, c[0x0][0x450] ;  /* 0x0001140000040ab9 */ /* 0x000fc80000000800 */
[----:B------:R-:W-:Y:S01]  /*4300*/  @P1 SHF.R.U32.HI R6, RZ, UR4, R5 ;  /* 0x00000004ff061c19 */ /* 0x000fe20008011605 */
[----:B------:R-:W-:-:S04]  /*4310*/  @!P6 VIADD R5, R13, 0x28c40 ;  /* 0x00028c400d05e836 */ /* 0x000fc80000000000 */
[----:B0-----:R-:W0:Y:S01]  /*4320*/  SHFL.IDX PT, R9, R6, RZ, 0x1c1f ;  /* 0x001c1fff06097589 */ /* 0x001e2200000e0000 */
[----:B------:R-:W-:Y:S01]  /*4330*/  @!P6 PRMT R5, RZ, 0x654, R5 ;  /* 0x00000654ff05e816 */ /* 0x000fe20000000005 */
[----:B------:R-:W-:Y:S02]  /*4340*/  WARPGROUP.DEPBAR.LE gsb0, 0x0 ;  /* 0x00008000000079c5 */ /* 0x000fe40000010000 */
[----:B------:R-:W-:-:S06]  /*4350*/  WARPGROUP.ARRIVE ;  /* 0x00000000000079c5 */ /* 0x000fcc0000000000 */
[----:B------:R-:W-:Y:S01]  /*4360*/  HGMMA.64x64x16.F32.BF16 R24, gdesc[UR8], R24, gsb0 ;  /* 0x00e00000081879f0 */ /* 0x000fe20008001818 */
[----:B------:R-:W-:Y:S01]  /*4370*/  UMOV UR10, 0xffffffc0 ;  /* 0xffffffc0000a7882 */ /* 0x000fe20000000000 */
[----:B------:R-:W-:Y:S01]  /*4380*/  ULDC UR11, c[0x0][0x2f0] ;  /* 0x0000bc00000b7ab9 */ /* 0x000fe20000000800 */
[----:B------:R-:W-:-:S04]  /*4390*/  UIMAD UR4, UR42, UR10, 0x41 ;  /* 0x000000412a0474a4 */ /* 0x000fc8000f8e020a */
[----:B------:R-:W-:-:S03]  /*43a0*/  UIMAD UR7, UR39, UR11, UR4 ;  /* 0x0000000b270772a4 */ /* 0x000fc6000f8e0204 */
[----:B------:R-:W-:Y:S02]  /*43b0*/  ULDC.64 UR4, c[0x0][0x9e0] ;  /* 0x0002780000047ab9 */ /* 0x000fe40000000a00 */
[----:B------:R-:W-:-:S06]  /*43c0*/  UISETP.GE.AND UP1, UPT, UR5, 0x1, UPT ;  /* 0x000000010500788c */ /* 0x000fcc000bf26270 */
[----:B------:R-:W-:Y:S01]  /*43d0*/  PLOP3.LUT P0, PT, PT, PT, UP1, 0x40, 0x0 ;  /* 0x000000000000781c */ /* 0x000fe20003f0e818 */
[----:B------:R-:W-:Y:S02]  /*43e0*/  WARPGROUP.DEPBAR.LE gsb0, 0x0 ;  /* 0x00008000000079c5 */ /* 0x000fe40000010000 */
[----:B------:R-:W-:-:S06]  /*43f0*/  WARPGROUP.ARRIVE ;  /* 0x00000000000079c5 */ /* 0x000fcc0000000000 */
[----:B------:R-:W-:Y:S01]  /*4400*/  HGMMA.64x64x16.F32.BF16 R24, gdesc[UR12], R24, gsb0 ;  /* 0x00e000000c1879f0 */ /* 0x000fe20008001818 */
[----:B------:R-:W-:Y:S02]  /*4410*/  ULDC UR14, c[0x0][0x9dc] ;  /* 0x00027700000e7ab9 */ /* 0x000fe40000000800 */
[----:B------:R-:W-:Y:S02]  /*4420*/  WARPGROUP.DEPBAR.LE gsb0, 0x0 ;  /* 0x00008000000079c5 */ /* 0x000fe40000010000 */
[----:B------:R-:W-:-:S06]  /*4430*/  WARPGROUP.ARRIVE ;  /* 0x00000000000079c5 */ /* 0x000fcc0000000000 */
[----:B------:R-:W-:Y:S01]  /*4440*/  HGMMA.64x64x16.F32.BF16 R24, gdesc[UR16], R24, gsb0 ;  /* 0x00e00000101879f0 */ /* 0x000fe20008001818 */
[----:B------:R-:W-:Y:S01]  /*4450*/  ULEA UR19, UR42, 0xffffffc0, 0x6 ;  /* 0xffffffc02a137891 */ /* 0x000fe2000f8e303f */
[----:B------:R-:W-:-:S03]  /*4460*/  ULDC UR18, c[0x0][0x288] ;  /* 0x0000a20000127ab9 */ /* 0x000fc60000000800 */
[----:B------:R-:W-:-:S06]  /*4470*/  UIMAD UR15, UR39, UR11, -UR19 ;  /* 0x0000000b270f72a4 */ /* 0x000fcc000f8e0a13 */
[----:B------:R-:W-:Y:S01]  /*4480*/  IADD3 R10, -R0, UR15, RZ ;  /* 0x0000000f000a7c10 */ /* 0x000fe2000fffe1ff */
[----:B------:R-:W-:Y:S02]  /*4490*/  WARPGROUP.DEPBAR.LE gsb0, 0x0 ;  /* 0x00008000000079c5 */ /* 0x000fe40000010000 */
[----:B------:R2:W-:Y:S02]  /*44a0*/  @!P6 SYNCS.ARRIVE.TRANS64.RED.A1T0 RZ, [R5+URZ], RZ ;  /* 0x000000ff05ffe9a7 */ /* 0x0005e4000810043f */
[----:B--2---:R-:W-:Y:S01]  /*44b0*/  IMAD.U32 R5, RZ, RZ, UR7 ;  /* 0x00000007ff057e24 */ /* 0x004fe2000f8e00ff */
[----:B------:R-:W-:-:S04]  /*44c0*/  ULOP3.LUT UR7, URZ, UR14, URZ, 0x33, !UPT ;  /* 0x0000000e3f077292 */ /* 0x000fc8000f8e333f */
[----:B------:R-:W-:-:S05]  /*44d0*/  IADD3 R5, R5, -UR18, -R0 ;  /* 0x8000001205057c10 */ /* 0x000fca000fffe800 */
[C---:B------:R-:W-:Y:S02]  /*44e0*/  VIADD R11, R5.reuse, UR4 ;  /* 0x00000004050b7c36 */ /* 0x040fe40008000000 */
[----:B------:R-:W-:-:S03]  /*44f0*/  VIADD R12, R5, UR7 ;  /* 0x00000007050c7c36 */ /* 0x000fc60008000000 */
[----:B0-----:R-:W-:Y:S01]  /*4500*/  VIADDMNMX R5, R9, R11, R10, PT ;  /* 0x0000000b09057246 */ /* 0x001fe2000380010a */
[----:B------:R-:W-:Y:S01]  /*4510*/  IMAD.IADD R7, R12, 0x1, R9 ;  /* 0x000000010c077824 */ /* 0x000fe200078e0209 */
[----:B------:R-:W-:Y:S06]  /*4520*/  @P0 BRA `(.L_x_1778) ;  /* 0x0000000000640947 */ /* 0x000fec0003800000 */
[----:B------:R-:W-:Y:S01]  /*4530*/  IMAD.U32 R8, RZ, RZ, UR11 ;  /* 0x0000000bff087e24 */ /* 0x000fe2000f8e00ff */
[----:B------:R-:W-:Y:S03]  /*4540*/  BSSY B0, `(.L_x_1779) ;  /* 0x0000012000007945 */ /* 0x000fe60003800000 */
[----:B------:R-:W-:-:S04]  /*4550*/  IMAD R8, R8, UR39, R9 ;  /* 0x0000002708087c24 */ /* 0x000fc8000f8e0209 */
[----:B------:R-:W-:-:S05]  /*4560*/  VIADD R8, R8, -UR18 ;  /* 0x8000001208087c36 */ /* 0x000fca0008000000 */
[----:B------:R-:W-:-:S13]  /*4570*/  ISETP.GT.AND P0, PT, R8, -0x1, PT ;  /* 0xffffffff0800780c */ /* 0x000fda0003f04270 */
[----:B------:R-:W-:Y:S05]  /*4580*/  @P0 BRA `(.L_x_1780) ;  /* 0x0000000000200947 */ /* 0x000fea0003800000 */
[----:B------:R-:W-:Y:S01]  /*4590*/  UISETP.NE.AND UP2, UPT, UR5, 0x1, UPT ;  /* 0x000000010500788c */ /* 0x000fe2000bf45270 */
[----:B------:R-:W-:-:S05]  /*45a0*/  LOP3.LUT R8, RZ, R8, RZ, 0x33, !PT ;  /* 0x00000008ff087212 */ /* 0x000fca00078e33ff */
[----:B------:R-:W-:-:S05]  /*45b0*/  PLOP3.LUT P0, PT, PT, PT, UP2, 0x80, 0x0 ;  /* 0x000000000000781c */ /* 0x000fca0003f0f028 */
[----:B------:R-:W-:-:S08]  /*45c0*/  @UP2 ULDC.64 UR14, c[0x0][0x9e8] ;  /* 0x00027a00000e2ab9 */ /* 0x000fd00000000a00 */
[----:B------:R-:W-:-:S05]  /*45d0*/  @P0 IMAD.HI.U32 R9, R8, UR14, RZ ;  /* 0x0000000e08090c27 */ /* 0x000fca000f8e00ff */
[----:B------:R-:W-:-:S04]  /*45e0*/  @P0 SHF.R.U32.HI R8, RZ, UR15, R9 ;  /* 0x0000000fff080c19 */ /* 0x000fc80008011609 */
[----:B------:R-:W-:Y:S01]  /*45f0*/  LOP3.LUT R8, RZ, R8, RZ, 0x33, !PT ;  /* 0x00000008ff087212 */ /* 0x000fe200078e33ff */
[----:B------:R-:W-:Y:S06]  /*4600*/  BRA `(.L_x_1781) ;  /* 0x0000000000147947 */ /* 0x000fec0003800000 */
.L_x_1780:
[----:B------:R-:W-:-:S06]  /*4610*/  UISETP.NE.AND UP2, UPT, UR5, 0x1, UPT ;  /* 0x000000010500788c */ /* 0x000fcc000bf45270 */
[----:B------:R-:W-:-:S05]  /*4620*/  PLOP3.LUT P0, PT, PT, PT, UP2, 0x80, 0x0 ;  /* 0x000000000000781c */ /* 0x000fca0003f0f028 */
[----:B------:R-:W-:-:S08]  /*4630*/  @UP2 ULDC.64 UR14, c[0x0][0x9e8] ;  /* 0x00027a00000e2ab9 */ /* 0x000fd00000000a00 */
[----:B------:R-:W-:-:S05]  /*4640*/  @P0 IMAD.HI.U32 R9, R8, UR14, RZ ;  /* 0x0000000e08090c27 */ /* 0x000fca000f8e00ff */
[----:B------:R-:W-:-:S07]  /*4650*/  @P0 SHF.R.U32.HI R8, RZ, UR15, R9 ;  /* 0x0000000fff080c19 */ /* 0x000fce0008011609 */
.L_x_1781:
[----:B------:R-:W-:Y:S05]  /*4660*/  BSYNC B0 ;  /* 0x0000000000007941 */ /* 0x000fea0003800000 */
.L_x_1779:
[----:B------:R-:W-:-:S05]  /*4670*/  MOV R9, UR19 ;  /* 0x0000001300097c02 */ /* 0x000fca0008000f00 */
[----:B------:R-:W-:-:S04]  /*4680*/  IMAD R9, R8, UR5, -R9 ;  /* 0x0000000508097c24 */ /* 0x000fc8000f8e0a09 */
[----:B------:R-:W-:-:S05]  /*4690*/  IMAD.IADD R8, R9, 0x1, -R0 ;  /* 0x0000000109087824 */ /* 0x000fca00078e0a00 */
[----:B------:R-:W-:Y:S02]  /*46a0*/  VIMNMX R7, R7, R8, !PT ;  /* 0x0000000807077248 */ /* 0x000fe40007fe0100 */
[----:B------:R-:W-:-:S07]  /*46b0*/  VIADDMNMX R5, R8, UR5, R5, PT ;  /* 0x0000000508057c46 */ /* 0x000fce000b800105 */
.L_x_1778:
[----:B------:R-:W0:Y:S01]  /*46c0*/  SHFL.IDX PT, R15, R6, 0x1, 0x1c1f ;  /* 0x003c1f00060f7f89 */ /* 0x000e2200000e0000 */
[----:B------:R-:W-:Y:S02]  /*46d0*/  PLOP3.LUT P0, PT, PT, PT, UP1, 0x40, 0x0 ;  /* 0x000000000000781c */ /* 0x000fe40003f0e818 */
[----:B0-----:R-:W-:Y:S01]  /*46e0*/  VIADDMNMX R8, R15, R11, R10, PT ;  /* 0x0000000b0f087246 */ /* 0x001fe2000380010a */
[----:B------:R-:W-:-:S10]  /*46f0*/  IMAD.IADD R9, R12, 0x1, R15 ;  /* 0x000000010c097824 */ /* 0x000fd400078e020f */
[----:B------:R-:W-:Y:S05]  /*4700*/  @P0 BRA `(.L_x_1782) ;  /* 0x0000000000640947 */ /* 0x000fea0003800000 */
        /* <DEDUP_REMOVED lines=14> */
.L_x_1784:
[----:B------:R-:W-:-:S06]  /*47f0*/  UISETP.NE.AND UP2, UPT, UR5, 0x1, UPT ;  /* 0x000000010500788c */ /* 0x000fcc000bf45270 */
[----:B------:R-:W-:-:S05]  /*4800*/  PLOP3.LUT P0, PT, PT, PT, UP2, 0x80, 0x0 ;  /* 0x000000000000781c */ /* 0x000fca0003f0f028 */
[----:B------:R-:W-:-:S08]  /*4810*/  @UP2 ULDC.64 UR14, c[0x0][0x9e8] ;  /* 0x00027a00000e2ab9 */ /* 0x000fd00000000a00 */
[----:B------:R-:W-:-:S05]  /*4820*/  @P0 IMAD.HI.U32 R10, R6, UR14, RZ ;  /* 0x0000000e060a0c27 */ /* 0x000fca000f8e00ff */
[----:B------:R-:W-:-:S07]  /*4830*/  @P0 SHF.R.U32.HI R6, RZ, UR15, R10 ;  /* 0x0000000fff060c19 */ /* 0x000fce000801160a */
.L_x_1785:
[----:B------:R-:W-:Y:S05]  /*4840*/  BSYNC B0 ;  /* 0x0000000000007941 */ /* 0x000fea0003800000 */
.L_x_1783:
[----:B------:R-:W-:-:S04]  /*4850*/  IMAD.U32 R11, RZ, RZ, UR19 ;  /* 0x00000013ff0b7e24 */ /* 0x000fc8000f8e00ff */
[----:B------:R-:W-:-:S04]  /*4860*/  IMAD R11, R6, UR5, -R11 ;  /* 0x00000005060b7c24 */ /* 0x000fc8000f8e0a0b */
[----:B------:R-:W-:-:S05]  /*4870*/  IMAD.IADD R11, R11, 0x1, -R0 ;  /* 0x000000010b0b7824 */ /* 0x000fca00078e0a00 */
[----:B------:R-:W-:Y:S02]  /*4880*/  VIMNMX R9, R9, R11, !PT ;  /* 0x0000000b09097248 */ /* 0x000fe40007fe0100 */
[----:B------:R-:W-:-:S07]  /*4890*/  VIADDMNMX R8, R11, UR5, R8, PT ;  /* 0x000000050b087c46 */ /* 0x000fce000b800108 */
.L_x_1782:
[----:B------:R-:W-:Y:S01]  /*48a0*/  UIMAD UR10, UR42, UR10, 0x40 ;  /* 0x000000402a0a74a4 */ /* 0x000fe2000f8e020a */
[----:B------:R-:W-:Y:S01]  /*48b0*/  BAR.SYNC.DEFER_BLOCKING 0xf, 0x100 ;  /* 0x03c4000000007b1d */ /* 0x000fe20000010000 */
[----:B------:R-:W-:Y:S02]  /*48c0*/  UP2UR UR14, UPR, URZ, 0x1 ;  /* 0x000000013f0e7883 */ /* 0x000fe40008000000 */
[----:B------:R-:W-:Y:S02]  /*48d0*/  UISETP.GE.AND UP6, UPT, UR10, 0x1, UPT ;  /* 0x000000010a00788c */ /* 0x000fe4000bfc6270 */
[----:B------:R-:W-:Y:S02]  /*48e0*/  UISETP.GE.AND UP2, UPT, UR10, 0x2, UPT ;  /* 0x000000020a00788c */ /* 0x000fe4000bf46270 */
[----:B------:R-:W-:Y:S02]  /*48f0*/  UISETP.GE.AND UP3, UPT, UR10, 0x9, UPT ;  /* 0x000000090a00788c */ /* 0x000fe4000bf66270 */
[----:B------:R-:W-:Y:S01]  /*4900*/  PLOP3.LUT P4, PT, PT, PT, UP6, 0x40, 0x0 ;  /* 0x000000000000781c */ /* 0x000fe20003f8e868 */
[----:B------:R-:W-:Y:S01]  /*4910*/  UISETP.GE.AND UP4, UPT, UR10, 0xa, UPT ;  /* 0x0000000a0a00788c */ /* 0x000fe2000bf86270 */
[----:B------:R-:W-:Y:S01]  /*4920*/  PLOP3.LUT P0, PT, PT, PT, UP2, 0x40, 0x0 ;  /* 0x000000000000781c */ /* 0x000fe20003f0e828 */
[----:B------:R-:W-:Y:S01]  /*4930*/  UISETP.GE.AND UP5, UPT, UR10, 0x11, UPT ;  /* 0x000000110a00788c */ /* 0x000fe2000bfa6270 */
[----:B------:R-:W-:Y:S01]  /*4940*/  ISETP.GT.AND P4, PT, R9, RZ, P4 ;  /* 0x000000ff0900720c */ /* 0x000fe20002784270 */
[----:B------:R-:W-:Y:S01]  /*4950*/  UISETP.GE.AND UP0, UPT, UR10, 0x29, UPT ;  /* 0x000000290a00788c */ /* 0x000fe2000bf06270 */
[----:B------:R-:W-:-:S02]  /*4960*/  PLOP3.LUT P3, PT, PT, PT, UP3, 0x40, 0x0 ;  /* 0x000000000000781c */ /* 0x000fc40003f6e838 */
[----:B------:R-:W-:Y:S02]  /*4970*/  ISETP.LT.OR P4, PT, R8, 0x1, P4 ;  /* 0x000000010800780c */ /* 0x000fe40002781670 */
[C---:B------:R-:W-:Y:S02]  /*4980*/  ISETP.GT.AND P0, PT, R7.reuse, 0x1, P0 ;  /* 0x000000010700780c */ /* 0x040fe40000704270 */
[----:B------:R-:W-:Y:S02]  /*4990*/  ISETP.GT.AND P3, PT, R7, 0x8, P3 ;  /* 0x000000080700780c */ /* 0x000fe40001f64270 */
[----:B------:R-:W-:Y:S01]  /*49a0*/  PLOP3.LUT P1, PT, PT, PT, UP6, 0x40, 0x0 ;  /* 0x000000000000781c */ /* 0x000fe20003f2e868 */
[----:B------:R-:W-:Y:S01]  /*49b0*/  UISETP.GE.AND UP6, UPT, UR10, 0x12, UPT ;  /* 0x000000120a00788c */ /* 0x000fe2000bfc6270 */
[----:B------:R-:W-:Y:S02]  /*49c0*/  FSEL R26, R26, -INF , !P4 ;  /* 0xff8000001a1a7808 */ /* 0x000fe40006000000 */
[----:B------:R-:W-:-:S02]  /*49d0*/  PLOP3.LUT P4, PT, PT, PT, UP4, 0x40, 0x0 ;  /* 0x000000000000781c */ /* 0x000fc40003f8e848 */
[C---:B------:R-:W-:Y:S02]  /*49e0*/  ISETP.LT.OR P0, PT, R5.reuse, 0x2, P0 ;  /* 0x000000020500780c */ /* 0x040fe40000701670 */
[----:B------:R-:W-:Y:S02]  /*49f0*/  ISETP.LT.OR P3, PT, R5, 0x9, P3 ;  /* 0x000000090500780c */ /* 0x000fe40001f61670 */
[C---:B------:R-:W-:Y:S02]  /*4a00*/  ISETP.GT.AND P1, PT, R7.reuse, RZ, P1 ;  /* 0x000000ff0700720c */ /* 0x040fe40000f24270 */
[----:B------:R-:W-:Y:S02]  /*4a10*/  ISETP.GT.AND P4, PT, R7, 0x9, P4 ;  /* 0x000000090700780c */ /* 0x000fe40002784270 */
[----:B------:R-:W-:Y:S02]  /*4a20*/  FSEL R25, R25, -INF , !P0 ;  /* 0xff80000019197808 */ /* 0x000fe40004000000 */
[----:B------:R-:W-:-:S02]  /*4a30*/  FSEL R28, R28, -INF , !P3 ;  /* 0xff8000001c1c7808 */ /* 0x000fc40005800000 */
[----:B------:R-:W-:Y:S01]  /*4a40*/  PLOP3.LUT P2, PT, PT, PT, UP2, 0x40, 0x0 ;  /* 0x000000000000781c */ /* 0x000fe20003f4e828 */
[----:B------:R-:W-:Y:S01]  /*4a50*/  UISETP.GE.AND UP2, UPT, UR10, 0x19, UPT ;  /* 0x000000190a00788c */ /* 0x000fe2000bf46270 */
[----:B------:R-:W-:Y:S01]  /*4a60*/  PLOP3.LUT P0, PT, PT, PT, UP4, 0x40, 0x0 ;  /* 0x000000000000781c */ /* 0x000fe20003f0e848 */
[----:B------:R-:W-:Y:S01]  /*4a70*/  UISETP.GE.AND UP4, UPT, UR10, 0x21, UPT ;  /* 0x000000210a00788c */ /* 0x000fe2000bf86270 */
[----:B------:R-:W-:Y:S02]  /*4a80*/  PLOP3.LUT P3, PT, PT, PT, UP5, 0x40, 0x0 ;  /* 0x000000000000781c */ /* 0x000fe40003f6e858 */
[C---:B------:R-:W-:Y:S02]  /*4a90*/  ISETP.LT.OR P1, PT, R5.reuse, 0x1, P1 ;  /* 0x000000010500780c */ /* 0x040fe40000f21670 */
[----:B------:R-:W-:Y:S02]  /*4aa0*/  ISETP.LT.OR P4, PT, R5, 0xa, P4 ;  /* 0x0000000a0500780c */ /* 0x000fe40002781670 */
[----:B------:R-:W-:-:S02]  /*4ab0*/  ISETP.GT.AND P2, PT, R9, 0x1, P2 ;  /* 0x000000010900780c */ /* 0x000fc40001744270 */
[C---:B------:R-:W-:Y:S02]  /*4ac0*/  ISETP.GT.AND P0, PT, R9.reuse, 0x9, P0 ;  /* 0x000000090900780c */ /* 0x040fe40000704270 */
[----:B------:R-:W-:Y:S02]  /*4ad0*/  ISETP.GT.AND P3, PT, R9, 0x10, P3 ;  /* 0x000000100900780c */ /* 0x000fe40001f64270 */
[----:B------:R-:W-:Y:S02]  /*4ae0*/  FSEL R24, R24, -INF , !P1 ;  /* 0xff80000018187808 */ /* 0x000fe40004800000 */
[----:B------:R-:W-:Y:S01]  /*4af0*/  PLOP3.LUT P1, PT, PT, PT, UP3, 0x40, 0x0 ;  /* 0x000000000000781c */ /* 0x000fe20003f2e838 */
[----:B------:R-:W-:Y:S01]  /*4b00*/  UISETP.GE.AND UP3, UPT, UR10, 0x1a, UPT ;  /* 0x0000001a0a00788c */ /* 0x000fe2000bf66270 */
[----:B------:R-:W-:Y:S02]  /*4b10*/  FSEL R29, R29, -INF , !P4 ;  /* 0xff8000001d1d7808 */ /* 0x000fe40006000000 */
[----:B------:R-:W-:-:S02]  /*4b20*/  PLOP3.LUT P4, PT, PT, PT, UP6, 0x40, 0x0 ;  /* 0x000000000000781c */ /* 0x000fc40003f8e868 */
[C---:B------:R-:W-:Y:S02]  /*4b30*/  ISETP.LT.OR P2, PT, R8.reuse, 0x2, P2 ;  /* 0x000000020800780c */ /* 0x040fe40001741670 */
[C---:B------:R-:W-:Y:S02]  /*4b40*/  ISETP.LT.OR P0, PT, R8.reuse, 0xa, P0 ;  /* 0x0000000a0800780c */ /* 0x040fe40000701670 */
[----:B------:R-:W-:Y:S02]  /*4b50*/  ISETP.LT.OR P3, PT, R8, 0x11, P3 ;  /* 0x000000110800780c */ /* 0x000fe40001f61670 */
[C---:B------:R-:W-:Y:S02]  /*4b60*/  ISETP.GT.AND P1, PT, R9.reuse, 0x8, P1 ;  /* 0x000000080900780c */ /* 0x040fe40000f24270 */
[----:B------:R-:W-:Y:S02]  /*4b70*/  ISETP.GT.AND P4, PT, R9, 0x11, P4 ;  /* 0x000000110900780c */ /* 0x000fe40002784270 */
[----:B------:R-:W-:-:S02]  /*4b80*/  FSEL R27, R27, -INF , !P2 ;  /* 0xff8000001b1b7808 */ /* 0x000fc40005000000 */
[----:B------:R-:W-:Y:S02]  /*4b90*/  FSEL R31, R31, -INF , !P0 ;  /* 0xff8000001f1f7808 */ /* 0x000fe40004000000 */
[----:B------:R-:W-:Y:S02]  /*4ba0*/  FSEL R34, R34, -INF , !P3 ;  /* 0xff80000022227808 */ /* 0x000fe40005800000 */
[----:B------:R-:W-:Y:S01]  /*4bb0*/  PLOP3.LUT P2, PT, PT, PT, UP5, 0x40, 0x0 ;  /* 0x000000000000781c */ /* 0x000fe20003f4e858 */
[----:B------:R-:W-:Y:S01]  /*4bc0*/  UISETP.GE.AND UP5, UPT, UR10, 0x22, UPT ;  /* 0x000000220a00788c */ /* 0x000fe2000bfa6270 */
[----:B------:R-:W-:Y:S02]  /*4bd0*/  PLOP3.LUT P0, PT, PT, PT, UP2, 0x40, 0x0 ;  /* 0x000000000000781c */ /* 0x000fe40003f0e828 */
[----:B------:R-:W-:Y:S02]  /*4be0*/  PLOP3.LUT P3, PT, PT, PT, UP3, 0x40, 0x0 ;  /* 0x000000000000781c */ /* 0x000fe40003f6e838 */
[----:B------:R-:W-:-:S02]  /*4bf0*/  ISETP.LT.OR P1, PT, R8, 0x9, P1 ;  /* 0x000000090800780c */ /* 0x000fc40000f21670 */
[----:B------:R-:W-:Y:S02]  /*4c00*/  ISETP.LT.OR P4, PT, R8, 0x12, P4 ;  /* 0x000000120800780c */ /* 0x000fe40002781670 */
[C---:B------:R-:W-:Y:S02]  /*4c10*/  ISETP.GT.AND P2, PT, R7.reuse, 0x10, P2 ;  /* 0x000000100700780c */ /* 0x040fe40001744270 */
[C---:B------:R-:W-:Y:S02]  /*4c20*/  ISETP.GT.AND P0, PT, R7.reuse, 0x18, P0 ;  /* 0x000000180700780c */ /* 0x040fe40000704270 */
[----:B------:R-:W-:Y:S02]  /*4c30*/  ISETP.GT.AND P3, PT, R7, 0x19, P3 ;  /* 0x000000190700780c */ /* 0x000fe40001f64270 */
[----:B------:R-:W-:Y:S02]  /*4c40*/  FSEL R30, R30, -INF , !P1 ;  /* 0xff8000001e1e7808 */ /* 0x000fe40004800000 */
[----:B------:R-:W-:Y:S01]  /*4c50*/  PLOP3.LUT P1, PT, PT, PT, UP6, 0x40, 0x0 ;  /* 0x000000000000781c */ /* 0x000fe20003f2e868 */
[----:B------:R-:W-:Y:S01]  /*4c60*/  UISETP.GE.AND UP6, UPT, UR10, 0x3a, UPT ;  /* 0x0000003a0a00788c */ /* 0x000fe2000bfc6270 */
[----:B------:R-:W-:-:S02]  /*4c70*/  FSEL R35, R35, -INF , !P4 ;  /* 0xff80000023237808 */ /* 0x000fc40006000000 */
[----:B------:R-:W-:Y:S02]  /*4c80*/  PLOP3.LUT P4, PT, PT, PT, UP4, 0x40, 0x0 ;  /* 0x000000000000781c */ /* 0x000fe40003f8e848 */
[C---:B------:R-:W-:Y:S02]  /*4c90*/  ISETP.LT.OR P2, PT, R5.reuse, 0x11, P2 ;  /* 0x000000110500780c */ /* 0x040fe40001741670 */
[C---:B------:R-:W-:Y:S02]  /*4ca0*/  ISETP.LT.OR P0, PT, R5.reuse, 0x19, P0 ;  /* 0x000000190500780c */ /* 0x040fe40000701670 */
[----:B------:R-:W-:Y:S02]  /*4cb0*/  ISETP.LT.OR P3, PT, R5, 0x1a, P3 ;  /* 0x0000001a0500780c */ /* 0x000fe40001f61670 */
[C---:B------:R-:W-:Y:S02]  /*4cc0*/  ISETP.GT.AND P1, PT, R7.reuse, 0x11, P1 ;  /* 0x000000110700780c */ /* 0x040fe40000f24270 */
[----:B------:R-:W-:-:S02]  /*4cd0*/  ISETP.GT.AND P4, PT, R7, 0x20, P4 ;  /* 0x000000200700780c */ /* 0x000fc40002784270 */
[----:B------:R-:W-:Y:S02]  /*4ce0*/  FSEL R32, R32, -INF , !P2 ;  /* 0xff80000020207808 */ /* 0x000fe40005000000 */
[----:B------:R-:W-:Y:S02]  /*4cf0*/  FSEL R36, R36, -INF , !P0 ;  /* 0xff80000024247808 */ /* 0x000fe40004000000 */
[----:B------:R-:W-:Y:S02]  /*4d00*/  FSEL R37, R37, -INF , !P3 ;  /* 0xff80000025257808 */ /* 0x000fe40005800000 */
[----:B------:R-:W-:Y:S01]  /*4d10*/  PLOP3.LUT P2, PT, PT, PT, UP2, 0x40, 0x0 ;  /* 0x000000000000781c */ /* 0x000fe20003f4e828 */
[----:B------:R-:W-:Y:S01]  /*4d20*/  UISETP.GE.AND UP2, UPT, UR10, 0x2a, UPT ;  /* 0x0000002a0a00788c */ /* 0x000fe2000bf46270 */
[----:B------:R-:W-:Y:S02]  /*4d30*/  PLOP3.LUT P0, PT, PT, PT, UP5, 0x40, 0x0 ;  /* 0x000000000000781c */ /* 0x000fe40003f0e858 */
[----:B------:R-:W-:-:S02]  /*4d40*/  PLOP3.LUT P3, PT, PT, PT, UP0, 0x40, 0x0 ;  /* 0x000000000000781c */ /* 0x000fc40003f6e808 */
[C---:B------:R-:W-:Y:S02]  /*4d50*/  ISETP.LT.OR P1, PT, R5.reuse, 0x12, P1 ;  /* 0x000000120500780c */ /* 0x040fe40000f21670 */
[----:B------:R-:W-:Y:S02]  /*4d60*/  ISETP.LT.OR P4, PT, R5, 0x21, P4 ;  /* 0x000000210500780c */ /* 0x000fe40002781670 */
        /* <DEDUP_REMOVED lines=8> */
[----:B------:R-:W-:Y:S02]  /*4df0*/  ISETP.LT.OR P3, PT, R5, 0x29, P3 ;  /* 0x000000290500780c */ /* 0x000fe40001f61670 */
[----:B------:R-:W-:Y:S02]  /*4e00*/  ISETP.GT.AND P4, PT, R7, 0x29, P4 ;  /* 0x000000290700780c */ /* 0x000fe40002784270 */
[----:B------:R-:W-:Y:S02]  /*4e10*/  FSEL R41, R41, -INF , !P0 ;  /* 0xff80000029297808 */ /* 0x000fe40004000000 */
[----:B------:R-:W-:-:S02]  /*4e20*/  FSEL R44, R44, -INF , !P3 ;  /* 0xff8000002c2c7808 */ /* 0x000fc40005800000 */
[----:B------:R-:W-:Y:S01]  /*4e30*/  PLOP3.LUT P0, PT, PT, PT, UP4, 0x40, 0x0 ;  /* 0x000000000000781c */ /* 0x000fe20003f0e848 */
[----:B------:R-:W-:Y:S01]  /*4e40*/  UISETP.GE.AND UP4, UPT, UR10, 0x32, UPT ;  /* 0x000000320a00788c */ /* 0x000fe2000bf86270 */
[----:B------:R-:W-:Y:S02]  /*4e50*/  PLOP3.LUT P3, PT, PT, PT, UP3, 0x40, 0x0 ;  /* 0x000000000000781c */ /* 0x000fe40003f6e838 */
[----:B------:R-:W-:Y:S02]  /*4e60*/  ISETP.LT.OR P4, PT, R5, 0x2a, P4 ;  /* 0x0000002a0500780c */ /* 0x000fe40002781670 */
[----:B------:R-:W-:Y:S02]  /*4e70*/  ISETP.GT.AND P3, PT, R7, 0x30, P3 ;  /* 0x000000300700780c */ /* 0x000fe40001f64270 */
[----:B------:R-:W-:Y:S02]  /*4e80*/  FSEL R45, R45, -INF , !P4 ;  /* 0xff8000002d2d7808 */ /* 0x000fe40006000000 */
[----:B------:R-:W-:-:S02]  /*4e90*/  PLOP3.LUT P4, PT, PT, PT, UP4, 0x40, 0x0 ;  /* 0x000000000000781c */ /* 0x000fc40003f8e848 */
[----:B------:R-:W-:Y:S02]  /*4ea0*/  ISETP.LT.OR P3, PT, R5, 0x31, P3 ;  /* 0x000000310500780c */ /* 0x000fe40001f61670 */
[----:B------:R-:W-:Y:S02]  /*4eb0*/  ISETP.GT.AND P4, PT, R7, 0x31, P4 ;  /* 0x000000310700780c */ /* 0x000fe40002784270 */
[----:B------:R-:W-:Y:S02]  /*4ec0*/  FSEL R48, R48, -INF , !P3 ;  /* 0xff80000030307808 */ /* 0x000fe40005800000 */
[----:B------:R-:W-:Y:S01]  /*4ed0*/  PLOP3.LUT P3, PT, PT, PT, UP5, 0x40, 0x0 ;  /* 0x000000000000781c */ /* 0x000fe20003f6e858 */
[----:B------:R-:W-:Y:S01]  /*4ee0*/  UISETP.GE.AND UP5, UPT, UR10, 0x39, UPT ;  /* 0x000000390a00788c */ /* 0x000fe2000bfa6270 */
[----:B------:R-:W-:Y:S02]  /*4ef0*/  ISETP.LT.OR P4, PT, R5, 0x32, P4 ;  /* 0x000000320500780c */ /* 0x000fe40002781670 */
[----:B------:R-:W-:Y:S01]  /*4f00*/  ISETP.GT.AND P2, PT, R9, 0x18, P2 ;  /* 0x000000180900780c */ /* 0x000fe20001744270 */
[----:B------:R-:W-:Y:S01]  /*4f10*/  ULDC UR10, c[0x0][0x988] ;  /* 0x00026200000a7ab9 */ /* 0x000fe20000000800 */
[----:B------:R-:W-:-:S02]  /*4f20*/  FSEL R49, R49, -INF , !P4 ;  /* 0xff80000031317808 */ /* 0x000fc40006000000 */
[----:B------:R-:W-:Y:S02]  /*4f30*/  PLOP3.LUT P4, PT, PT, PT, UP5, 0x40, 0x0 ;  /* 0x000000000000781c */ /* 0x000fe40003f8e858 */
[----:B------:R-:W-:Y:S02]  /*4f40*/  ISETP.GT.AND P1, PT, R9, 0x19, P1 ;  /* 0x000000190900780c */ /* 0x000fe40000f24270 */
[----:B------:R-:W-:Y:S02]  /*4f50*/  ISETP.GT.AND P4, PT, R7, 0x38, P4 ;  /* 0x000000380700780c */ /* 0x000fe40002784270 */
[C---:B------:R-:W-:Y:S02]  /*4f60*/  ISETP.LT.OR P2, PT, R8.reuse, 0x19, P2 ;  /* 0x000000190800780c */ /* 0x040fe40001741670 */
[----:B------:R-:W-:Y:S02]  /*4f70*/  ISETP.LT.OR P4, PT, R5, 0x39, P4 ;  /* 0x000000390500780c */ /* 0x000fe40002781670 */
[----:B------:R-:W-:-:S02]  /*4f80*/  ISETP.LT.OR P1, PT, R8, 0x1a, P1 ;  /* 0x0000001a0800780c */ /* 0x000fc40000f21670 */
[----:B------:R-:W-:Y:S02]  /*4f90*/  FSEL R52, R52, -INF , !P4 ;  /* 0xff80000034347808 */ /* 0x000fe40006000000 */
[----:B------:R-:W-:Y:S02]  /*4fa0*/  PLOP3.LUT P4, PT, PT, PT, UP6, 0x40, 0x0 ;  /* 0x000000000000781c */ /* 0x000fe40003f8e868 */
[----:B------:R-:W-:Y:S02]  /*4fb0*/  FSEL R38, R38, -INF , !P2 ;  /* 0xff80000026267808 */ /* 0x000fe40005000000 */
[----:B------:R-:W-:Y:S02]  /*4fc0*/  ISETP.GT.AND P4, PT, R7, 0x39, P4 ;  /* 0x000000390700780c */ /* 0x000fe40002784270 */
[----:B------:R-:W-:Y:S02]  /*4fd0*/  FMNMX.FTZ R7, R26, R27, !PT ;  /* 0x0000001b1a077209 */ /* 0x000fe40007810000 */
[----:B------:R-:W-:-:S02]  /*4fe0*/  ISETP.LT.OR P4, PT, R5, 0x3a, P4 ;  /* 0x0000003a0500780c */ /* 0x000fc40002781670 */
[----:B------:R-:W-:Y:S02]  /*4ff0*/  FMNMX.FTZ R5, R24, R25, !PT ;  /* 0x0000001918057209 */ /* 0x000fe40007810000 */
[----:B------:R-:W-:Y:S02]  /*5000*/  FSEL R53, R53, -INF , !P4 ;  /* 0xff80000035357808 */ /* 0x000fe40006000000 */
[----:B------:R-:W-:Y:S02]  /*5010*/  FMNMX.FTZ R6, R28, R5, !PT ;  /* 0x000000051c067209 */ /* 0x000fe40007810000 */
[----:B------:R-:W-:Y:S02]  /*5020*/  ISETP.GT.AND P0, PT, R9, 0x20, P0 ;  /* 0x000000200900780c */ /* 0x000fe40000704270 */
[----:B------:R-:W-:Y:S02]  /*5030*/  FMNMX.FTZ R5, R29, R6, !PT ;  /* 0x000000061d057209 */ /* 0x000fe40007810000 */
[----:B------:R-:W-:Y:S01]  /*5040*/  PLOP3.LUT P4, PT, PT, PT, UP0, 0x40, 0x0 ;  /* 0x000000000000781c */ /* 0x000fe20003f8e808 */
[----:B------:R-:W-:Y:S01]  /*5050*/  UISETP.NE.AND UP0, UPT, UR14, URZ, UPT ;  /* 0x0000003f0e00728c */ /* 0x000fe2000bf05270 */
[----:B------:R-:W-:-:S02]  /*5060*/  FMNMX.FTZ R6, R32, R5, !PT ;  /* 0x0000000520067209 */ /* 0x000fc40007810000 */
[----:B------:R-:W-:Y:S02]  /*5070*/  FSEL R39, R39, -INF , !P1 ;  /* 0xff80000027277808 */ /* 0x000fe40004800000 */
[----:B------:R-:W-:Y:S02]  /*5080*/  FMNMX.FTZ R5, R33, R6, !PT ;  /* 0x0000000621057209 */ /* 0x000fe40007810000 */
[----:B------:R-:W-:Y:S02]  /*5090*/  ISETP.GT.AND P3, PT, R9, 0x21, P3 ;  /* 0x000000210900780c */ /* 0x000fe40001f64270 */
[----:B------:R-:W-:Y:S02]  /*50a0*/  FMNMX.FTZ R6, R36, R5, !PT ;  /* 0x0000000524067209 */ /* 0x000fe40007810000 */
[----:B------:R-:W-:Y:S02]  /*50b0*/  ISETP.LT.OR P0, PT, R8, 0x21, P0 ;  /* 0x000000210800780c */ /* 0x000fe40000701670 */
[----:B------:R-:W-:-:S02]  /*50c0*/  FMNMX.FTZ R5, R37, R6, !PT ;  /* 0x0000000625057209 */ /* 0x000fc40007810000 */
[----:B------:R-:W-:Y:S02]  /*50d0*/  PLOP3.LUT P2, PT, PT, PT, UP2, 0x40, 0x0 ;  /* 0x000000000000781c */ /* 0x000fe40003f4e828 */
[----:B------:R-:W-:Y:S02]  /*50e0*/  FMNMX.FTZ R6, R40, R5, !PT ;  /* 0x0000000528067209 */ /* 0x000fe40007810000 */
[----:B------:R-:W-:Y:S02]  /*50f0*/  ISETP.GT.AND P4, PT, R9, 0x28, P4 ;  /* 0x000000280900780c */ /* 0x000fe40002784270 */
[----:B------:R-:W-:Y:S02]  /*5100*/  FMNMX.FTZ R5, R41, R6, !PT ;  /* 0x0000000629057209 */ /* 0x000fe40007810000 */
[----:B------:R-:W-:Y:S02]  /*5110*/  ISETP.LT.OR P3, PT, R8, 0x22, P3 ;  /* 0x000000220800780c */ /* 0x000fe40001f61670 */
[----:B------:R-:W-:-:S02]  /*5120*/  FMNMX.FTZ R6, R44, R5, !PT ;  /* 0x000000052c067209 */ /* 0x000fc40007810000 */
[----:B------:R-:W-:Y:S02]  /*5130*/  FSEL R42, R42, -INF , !P0 ;  /* 0xff8000002a2a7808 */ /* 0x000fe40004000000 */
[----:B------:R-:W-:Y:S02]  /*5140*/  FMNMX.FTZ R5, R45, R6, !PT ;  /* 0x000000062d057209 */ /* 0x000fe40007810000 */
[----:B------:R-:W-:Y:S02]  /*5150*/  PLOP3.LUT P1, PT, PT, PT, UP3, 0x40, 0x0 ;  /* 0x000000000000781c */ /* 0x000fe40003f2e838 */
[----:B------:R-:W-:Y:S02]  /*5160*/  FMNMX.FTZ R6, R48, R5, !PT ;  /* 0x0000000530067209 */ /* 0x000fe40007810000 */
[----:B------:R-:W-:Y:S02]  /*5170*/  ISETP.LT.OR P4, PT, R8, 0x29, P4 ;  /* 0x000000290800780c */ /* 0x000fe40002781670 */
[----:B------:R-:W-:-:S02]  /*5180*/  FMNMX.FTZ R5, R49, R6, !PT ;  /* 0x0000000631057209 */ /* 0x000fc40007810000 */
[----:B------:R-:W-:Y:S02]  /*5190*/  FSEL R43, R43, -INF , !P3 ;  /* 0xff8000002b2b7808 */ /* 0x000fe40005800000 */
[----:B------:R-:W-:Y:S02]  /*51a0*/  FMNMX.FTZ R6, R52, R5, !PT ;  /* 0x0000000534067209 */ /* 0x000fe40007810000 */
[----:B------:R-:W-:Y:S02]  /*51b0*/  ISETP.GT.AND P2, PT, R9, 0x29, P2 ;  /* 0x000000290900780c */ /* 0x000fe40001744270 */
[----:B------:R-:W-:Y:S02]  /*51c0*/  FMNMX.FTZ R6, R53, R6, !PT ;  /* 0x0000000635067209 */ /* 0x000fe40007810000 */
[----:B------:R-:W-:Y:S02]  /*51d0*/  PLOP3.LUT P0, PT, PT, PT, UP4, 0x40, 0x0 ;  /* 0x000000000000781c */ /* 0x000fe40003f0e848 */
[----:B------:R-:W-:Y:S01]  /*51e0*/  FSEL R46, R46, -INF , !P4 ;  /* 0xff8000002e2e7808 */ /* 0x000fe20006000000 */
[----:B------:R-:W0:Y:S01]  /*51f0*/  SHFL.BFLY PT, R5, R6, 0x2, 0x1f ;  /* 0x0c401f0006057f89 */ /* 0x000e2200000e0000 */
[----:B------:R-:W-:-:S02]  /*5200*/  ISETP.LT.OR P2, PT, R8, 0x2a, P2 ;  /* 0x0000002a0800780c */ /* 0x000fc40001741670 */
[C---:B------:R-:W-:Y:S02]  /*5210*/  ISETP.GT.AND P1, PT, R9.reuse, 0x30, P1 ;  /* 0x000000300900780c */ /* 0x040fe40000f24270 */
[----:B------:R-:W-:Y:S02]  /*5220*/  PLOP3.LUT P3, PT, PT, PT, UP5, 0x40, 0x0 ;  /* 0x000000000000781c */ /* 0x000fe40003f6e858 */
[----:B------:R-:W-:Y:S02]  /*5230*/  ISETP.GT.AND P0, PT, R9, 0x31, P0 ;  /* 0x000000310900780c */ /* 0x000fe40000704270 */
[----:B------:R-:W-:Y:S02]  /*5240*/  FSEL R47, R47, -INF , !P2 ;  /* 0xff8000002f2f7808 */ /* 0x000fe40005000000 */
[----:B------:R-:W-:Y:S02]  /*5250*/  ISETP.LT.OR P1, PT, R8, 0x31, P1 ;  /* 0x000000310800780c */ /* 0x000fe40000f21670 */
[----:B------:R-:W-:-:S02]  /*5260*/  PLOP3.LUT P4, PT, PT, PT, UP6, 0x40, 0x0 ;  /* 0x000000000000781c */ /* 0x000fc40003f8e868 */
[C---:B------:R-:W-:Y:S02]  /*5270*/  ISETP.GT.AND P3, PT, R9.reuse, 0x38, P3 ;  /* 0x000000380900780c */ /* 0x040fe40001f64270 */
[----:B------:R-:W-:Y:S02]  /*5280*/  ISETP.LT.OR P0, PT, R8, 0x32, P0 ;  /* 0x000000320800780c */ /* 0x000fe40000701670 */
[----:B------:R-:W-:Y:S02]  /*5290*/  FSEL R50, R50, -INF , !P1 ;  /* 0xff80000032327808 */ /* 0x000fe40004800000 */
[----:B------:R-:W-:Y:S02]  /*52a0*/  ISETP.GT.AND P4, PT, R9, 0x39, P4 ;  /* 0x000000390900780c */ /* 0x000fe40002784270 */
[----:B------:R-:W-:Y:S02]  /*52b0*/  ISETP.LT.OR P3, PT, R8, 0x39, P3 ;  /* 0x000000390800780c */ /* 0x000fe40001f61670 */
[----:B0-----:R-:W-:-:S02]  /*52c0*/  FMNMX.FTZ R10, R6, R5, !PT ;  /* 0x00000005060a7209 */ /* 0x001fc40007810000 */
[----:B------:R-:W-:Y:S02]  /*52d0*/  FMNMX.FTZ R6, R30, R7, !PT ;  /* 0x000000071e067209 */ /* 0x000fe40007810000 */
[----:B------:R-:W-:Y:S01]  /*52e0*/  FSEL R51, R51, -INF , !P0 ;  /* 0xff80000033337808 */ /* 0x000fe20004000000 */
[----:B------:R-:W0:Y:S01]  /*52f0*/  SHFL.BFLY PT, R5, R10, 0x1, 0x1f ;  /* 0x0c201f000a057f89 */ /* 0x000e2200000e0000 */
[----:B------:R-:W-:Y:S02]  /*5300*/  FMNMX.FTZ R7, R31, R6, !PT ;  /* 0x000000061f077209 */ /* 0x000fe40007810000 */
[----:B------:R-:W-:Y:S02]  /*5310*/  ISETP.LT.OR P4, PT, R8, 0x3a, P4 ;  /* 0x0000003a0800780c */ /* 0x000fe40002781670 */
[----:B------:R-:W-:Y:S02]  /*5320*/  FMNMX.FTZ R6, R34, R7, !PT ;  /* 0x0000000722067209 */ /* 0x000fe40007810000 */
[----:B------:R-:W-:-:S02]  /*5330*/  FSEL R54, R54, -INF , !P3 ;  /* 0xff80000036367808 */ /* 0x000fc40005800000 */
[----:B------:R-:W-:Y:S02]  /*5340*/  FMNMX.FTZ R7, R35, R6, !PT ;  /* 0x0000000623077209 */ /* 0x000fe40007810000 */
[----:B------:R-:W-:Y:S02]  /*5350*/  FSEL R55, R55, -INF , !P4 ;  /* 0xff80000037377808 */ /* 0x000fe40006000000 */
        /* <DEDUP_REMOVED lines=27> */
[--C-:B------:R-:W-:Y:S01]  /*5510*/  FFMA.FTZ R48, R48, UR10, -R10.reuse ;  /* 0x0000000a30307c23 */ /* 0x100fe2000801080a */
[--C-:B------:R-:W-:Y:S01]  /*5520*/  FFMA.FTZ R49, R49, UR10, -R10.reuse ;  /* 0x0000000a31317c23 */ /* 0x100fe2000801080a */
[--C-:B------:R-:W-:Y:S01]  /*5530*/  FFMA.FTZ R52, R52, UR10, -R10.reuse ;  /* 0x0000000a34347c23 */ /* 0x100fe2000801080a */
[----:B------:R-:W-:Y:S01]  /*5540*/  FFMA.FTZ R10, R53, UR10, -R10 ;  /* 0x0000000a350a7c23 */ /* 0x000fe2000801080a */
[----:B------:R-:W-:Y:S08]  /*5550*/  MUFU.EX2 R24, R24 ;  /* 0x0000001800187308 */ /* 0x000ff00000000800 */
[----:B------:R-:W-:Y:S08]  /*5560*/  MUFU.EX2 R15, R10 ;  /* 0x0000000a000f7308 */ /* 0x000ff00000000800 */
[----:B------:R-:W2:Y:S01]  /*5570*/  MUFU.EX2 R25, R25 ;  /* 0x0000001900197308 */ /* 0x000ea20000000800 */
[----:B0-----:R-:W-:-:S05]  /*5580*/  FMNMX.FTZ R7, R6, R7, !PT ;  /* 0x0000000706077209 */ /* 0x001fca0007810000 */
[----:B------:R-:W0:Y:S02]  /*5590*/  SHFL.BFLY PT, R6, R7, 0x1, 0x1f ;  /* 0x0c201f0007067f89 */ /* 0x000e2400000e0000 */
[----:B------:R-:W-:Y:S08]  /*55a0*/  MUFU.EX2 R28, R28 ;  /* 0x0000001c001c7308 */ /* 0x000ff00000000800 */
[----:B------:R-:W3:Y:S01]  /*55b0*/  MUFU.EX2 R29, R29 ;  /* 0x0000001d001d7308 */ /* 0x000ee20000000800 */
[----:B--2---:R-:W-:-:S07]  /*55c0*/  F2FP.BF16.F32.PACK_AB R152, R25, R24 ;  /* 0x000000181998723e */ /* 0x004fce00000010ff */
[----:B------:R-:W-:Y:S01]  /*55d0*/  MUFU.EX2 R32, R32 ;  /* 0x0000002000207308 */ /* 0x000fe20000000800 */
[----:B0-----:R-:W-:-:S07]  /*55e0*/  FMNMX.FTZ R6, R7, R6, !PT ;  /* 0x0000000607067209 */ /* 0x001fce0007810000 */
[----:B------:R-:W-:Y:S01]  /*55f0*/  MUFU.EX2 R33, R33 ;  /* 0x0000002100217308 */ /* 0x000fe20000000800 */
[----:B---3--:R-:W-:Y:S02]  /*5600*/  F2FP.BF16.F32.PACK_AB R154, R29, R28 ;  /* 0x0000001c1d9a723e */ /* 0x008fe400000010ff */
[C---:B------:R-:W-:Y:S01]  /*5610*/  FSETP.NEU.FTZ.AND P0, PT, R6.reuse, -INF , PT ;  /* 0xff8000000600780b */ /* 0x040fe20003f1d000 */
[----:B------:R-:W-:-:S04]  /*5620*/  FMUL.FTZ R7, R6, UR10 ;  /* 0x0000000a06077c20 */ /* 0x000fc80008410000 */
[----:B------:R-:W-:Y:S01]  /*5630*/  MUFU.EX2 R36, R36 ;  /* 0x0000002400247308 */ /* 0x000fe20000000800 */
[----:B------:R-:W-:Y:S02]  /*5640*/  FSEL R11, R7, RZ, P0 ;  /* 0x000000ff070b7208 */ /* 0x000fe40000000000 */
[----:B------:R-:W-:-:S03]  /*5650*/  LEA.HI R7, R17, R16, RZ, 0x4 ;  /* 0x0000001011077211 */ /* 0x000fc600078f20ff */
[--C-:B------:R-:W-:Y:S01]  /*5660*/  FFMA.FTZ R26, R26, UR10, -R11.reuse ;  /* 0x0000000a1a1a7c23 */ /* 0x100fe2000801080b */
[----:B------:R-:W-:Y:S01]  /*5670*/  LOP3.LUT R9, R7, 0xfffffff0, RZ, 0xc0, !PT ;  /* 0xfffffff007097812 */ /* 0x000fe200078ec0ff */
[--C-:B------:R-:W-:Y:S01]  /*5680*/  FFMA.FTZ R27, R27, UR10, -R11.reuse ;  /* 0x0000000a1b1b7c23 */ /* 0x100fe2000801080b */
[--C-:B------:R-:W-:Y:S01]  /*5690*/  FFMA.FTZ R30, R30, UR10, -R11.reuse ;  /* 0x0000000a1e1e7c23 */ /* 0x100fe2000801080b */
[--C-:B------:R-:W-:Y:S01]  /*56a0*/  FFMA.FTZ R31, R31, UR10, -R11.reuse ;  /* 0x0000000a1f1f7c23 */ /* 0x100fe2000801080b */
[----:B------:R-:W-:Y:S01]  /*56b0*/  FFMA.FTZ R34, R34, UR10, -R11 ;  /* 0x0000000a22227c23 */ /* 0x000fe2000801080b */
[----:B------:R-:W-:Y:S01]  /*56c0*/  IMAD.IADD R9, R16, 0x1, -R9 ;  /* 0x0000000110097824 */ /* 0x000fe200078e0a09 */
[----:B------:R-:W-:Y:S01]  /*56d0*/  MUFU.EX2 R26, R26 ;  /* 0x0000001a001a7308 */ /* 0x000fe20000000800 */
[----:B------:R-:W-:Y:S01]  /*56e0*/  LEA.HI R16, R17, R16, RZ, 0x5 ;  /* 0x0000001011107211 */ /* 0x000fe200078f28ff */
[--C-:B------:R-:W-:Y:S01]  /*56f0*/  FFMA.FTZ R35, R35, UR10, -R11.reuse ;  /* 0x0000000a23237c23 */ /* 0x100fe2000801080b */
[----:B------:R-:W-:Y:S01]  /*5700*/  FFMA.FTZ R38, R38, UR10, -R11 ;  /* 0x0000000a26267c23 */ /* 0x000fe2000801080b */
[----:B------:R-:W-:Y:S01]  /*5710*/  SHF.R.S32.HI R8, RZ, 0x1f, R9 ;  /* 0x0000001fff087819 */ /* 0x000fe20000011409 */
[----:B------:R-:W-:Y:S01]  /*5720*/  FFMA.FTZ R39, R39, UR10, -R11 ;  /* 0x0000000a27277c23 */ /* 0x000fe2000801080b */
[----:B------:R-:W-:-:S02]  /*5730*/  IMAD.SHL.U32 R16, R16, 0x20, RZ ;  /* 0x0000002010107824 */ /* 0x000fc400078e00ff */
[--C-:B------:R-:W-:Y:S01]  /*5740*/  FFMA.FTZ R42, R42, UR10, -R11.reuse ;  /* 0x0000000a2a2a7c23 */ /* 0x100fe2000801080b */
[----:B------:R-:W-:Y:S01]  /*5750*/  LEA.HI R8, R8, R9, RZ, 0x3 ;  /* 0x0000000908087211 */ /* 0x000fe200078f18ff */
[----:B------:R-:W0:Y:S01]  /*5760*/  MUFU.EX2 R27, R27 ;  /* 0x0000001b001b7308 */ /* 0x000e220000000800 */
[--C-:B------:R-:W-:Y:S01]  /*5770*/  FFMA.FTZ R43, R43, UR10, -R11.reuse ;  /* 0x0000000a2b2b7c23 */ /* 0x100fe2000801080b */
[--C-:B------:R-:W-:Y:S01]  /*5780*/  FFMA.FTZ R46, R46, UR10, -R11.reuse ;  /* 0x0000000a2e2e7c23 */ /* 0x100fe2000801080b */
[C---:B------:R-:W-:Y:S01]  /*5790*/  LOP3.LUT R10, R8.reuse, 0xfffffff8, RZ, 0xc0, !PT ;  /* 0xfffffff8080a7812 */ /* 0x040fe200078ec0ff */
[----:B------:R-:W-:Y:S02]  /*57a0*/  IMAD.SHL.U32 R17, R8, 0x40, RZ ;  /* 0x0000004008117824 */ /* 0x000fe400078e00ff */
[--C-:B------:R-:W-:Y:S01]  /*57b0*/  FFMA.FTZ R47, R47, UR10, -R11.reuse ;  /* 0x0000000a2f2f7c23 */ /* 0x100fe2000801080b */
[--C-:B------:R-:W-:Y:S01]  /*57c0*/  FFMA.FTZ R50, R50, UR10, -R11.reuse ;  /* 0x0000000a32327c23 */ /* 0x100fe2000801080b */
[----:B------:R-:W-:Y:S01]  /*57d0*/  FFMA.FTZ R51, R51, UR10, -R11 ;  /* 0x0000000a33337c23 */ /* 0x000fe2000801080b */
[----:B------:R-:W-:Y:S01]  /*57e0*/  IMAD.IADD R10, R9, 0x1, -R10 ;  /* 0x00000001090a7824 */ /* 0x000fe200078e0a0a */
[----:B------:R-:W-:Y:S01]  /*57f0*/  SHF.R.S32.HI R9, RZ, 0x4, R7 ;  /* 0x00000004ff097819 */ /* 0x000fe20000011407 */
[----:B------:R-:W-:Y:S01]  /*5800*/  MUFU.EX2 R30, R30 ;  /* 0x0000001e001e7308 */ /* 0x000fe20000000800 */
[----:B------:R-:W-:Y:S01]  /*5810*/  LOP3.LUT R17, R17, 0x7ffffe00, RZ, 0xc0, !PT ;  /* 0x7ffffe0011117812 */ /* 0x000fe200078ec0ff */
[--C-:B------:R-:W-:Y:S01]  /*5820*/  FFMA.FTZ R54, R54, UR10, -R11.reuse ;  /* 0x0000000a36367c23 */ /* 0x100fe2000801080b */
[----:B------:R-:W-:Y:S01]  /*5830*/  SHF.L.U32 R7, R10, 0x6, RZ ;  /* 0x000000060a077819 */ /* 0x000fe200000006ff */
[----:B------:R-:W-:Y:S01]  /*5840*/  IMAD.SHL.U32 R12, R9, 0x8, RZ ;  /* 0x00000008090c7824 */ /* 0x000fe200078e00ff */
[----:B------:R-:W-:Y:S01]  /*5850*/  LOP3.LUT R9, R16, 0x7ffffc00, RZ, 0xc0, !PT ;  /* 0x7ffffc0010097812 */ /* 0x000fe200078ec0ff */
[----:B------:R-:W-:Y:S01]  /*5860*/  FFMA.FTZ R55, R55, UR10, -R11 ;  /* 0x0000000a37377c23 */ /* 0x000fe2000801080b */
[----:B------:R-:W-:Y:S01]  /*5870*/  LOP3.LUT R7, R7, 0x1c0, RZ, 0xc0, !PT ;  /* 0x000001c007077812 */ /* 0x000fe200078ec0ff */
[----:B------:R-:W2:Y:S01]  /*5880*/  MUFU.EX2 R31, R31 ;  /* 0x0000001f001f7308 */ /* 0x000ea20000000800 */
[----:B------:R-:W-:-:S02]  /*5890*/  LOP3.LUT P0, RZ, R10, 0x4, RZ, 0xc0, !PT ;  /* 0x000000040aff7812 */ /* 0x000fc4000780c0ff */
[----:B------:R-:W-:Y:S02]  /*58a0*/  LOP3.LUT R12, R7, 0x8, R12, 0xf8, !PT ;  /* 0x00000008070c7812 */ /* 0x000fe400078ef80c */
[----:B------:R-:W-:Y:S02]  /*58b0*/  SHF.R.U32.HI R7, RZ, 0x3, R7 ;  /* 0x00000003ff077819 */ /* 0x000fe40000011607 */
[----:B------:R-:W-:Y:S01]  /*58c0*/  LOP3.LUT P1, RZ, R10, 0x2, RZ, 0xc0, !PT ;  /* 0x000000020aff7812 */ /* 0x000fe2000782c0ff */
[----:B------:R-:W-:Y:S01]  /*58d0*/  MUFU.EX2 R34, R34 ;  /* 0x0000002200227308 */ /* 0x000fe20000000800 */
[----:B------:R-:W-:Y:S01]  /*58e0*/  LOP3.LUT R12, R12, R7, RZ, 0x3c, !PT ;  /* 0x000000070c0c7212 */ /* 0x000fe200078e3cff */
[----:B------:R-:W-:Y:S01]  /*58f0*/  FADD.FTZ R7, R24, R25 ;  /* 0x0000001918077221 */ /* 0x000fe20000010000 */
[----:B0-----:R-:W-:Y:S02]  /*5900*/  F2FP.BF16.F32.PACK_AB R153, R27, R26 ;  /* 0x0000001a1b99723e */ /* 0x001fe400000010ff */
[----:B------:R-:W-:Y:S01]  /*5910*/  IADD3 R12, R12, R17, R9 ;  /* 0x000000110c0c7210 */ /* 0x000fe20007ffe009 */
[----:B------:R-:W-:Y:S01]  /*5920*/  FADD.FTZ R8, R28, R7 ;  /* 0x000000071c087221 */ /* 0x000fe20000010000 */
[----:B------:R-:W-:Y:S01]  /*5930*/  F2FP.BF16.F32.PACK_AB R156, R33, R32 ;  /* 0x00000020219c723e */ /* 0x000fe200000010ff */
[----:B------:R-:W0:Y:S01]  /*5940*/  MUFU.EX2 R35, R35 ;  /* 0x0000002300237308 */ /* 0x000e220000000800 */
[----:B------:R-:W-:Y:S01]  /*5950*/  LEA R12, R12, UR37, 0x1 ;  /* 0x000000250c0c7c11 */ /* 0x000fe2000f8e08ff */
[----:B------:R-:W-:Y:S01]  /*5960*/  FADD.FTZ R7, R29, R8 ;  /* 0x000000081d077221 */ /* 0x000fe20000010000 */
[----:B--2---:R-:W-:-:S03]  /*5970*/  F2FP.BF16.F32.PACK_AB R155, R31, R30 ;  /* 0x0000001e1f9b723e */ /* 0x004fc600000010ff */
[----:B------:R-:W-:Y:S01]  /*5980*/  FADD.FTZ R8, R32, R7 ;  /* 0x0000000720087221 */ /* 0x000fe20000010000 */
[----:B------:R-:W-:Y:S01]  /*5990*/  FADD.FTZ R7, R26, R27 ;  /* 0x0000001b1a077221 */ /* 0x000fe20000010000 */
[----:B------:R-:W2:Y:S01]  /*59a0*/  MUFU.EX2 R38, R38 ;  /* 0x0000002600267308 */ /* 0x000ea20000000800 */
[----:B------:R-:W-:Y:S02]  /*59b0*/  VIADD R11, R12, 0x26820 ;  /* 0x000268200c0b7836 */ /* 0x000fe40000000000 */
[----:B------:R-:W-:Y:S01]  /*59c0*/  FADD.FTZ R9, R33, R8 ;  /* 0x0000000821097221 */ /* 0x000fe20000010000 */
[----:B------:R-:W-:Y:S01]  /*59d0*/  FADD.FTZ R8, R30, R7 ;  /* 0x000000071e087221 */ /* 0x000fe20000010000 */
[----:B------:R3:W-:Y:S02]  /*59e0*/  STSM.16.M88.4 [R12+0x26800], R152 ;  /* 0x026800980c007844 */ /* 0x0007e40000000200 */
[----:B------:R-:W-:Y:S01]  /*59f0*/  FADD.FTZ R10, R36, R9 ;  /* 0x00000009240a7221 */ /* 0x000fe20000010000 */
[----:B------:R-:W-:Y:S01]  /*5a00*/  FADD.FTZ R7, R31, R8 ;  /* 0x000000081f077221 */ /* 0x000fe20000010000 */
[----:B------:R-:W4:Y:S01]  /*5a10*/  MUFU.EX2 R37, R37 ;  /* 0x0000002500257308 */ /* 0x000f220000000800 */
[----:B0-----:R-:W-:-:S02]  /*5a20*/  F2FP.BF16.F32.PACK_AB R157, R35, R34 ;  /* 0x00000022239d723e */ /* 0x001fc400000010ff */
[----:B------:R-:W-:-:S04]  /*5a30*/  FADD.FTZ R8, R34, R7 ;  /* 0x0000000722087221 */ /* 0x000fc80000010000 */
[----:B------:R-:W-:Y:S01]  /*5a40*/  FADD.FTZ R7, R35, R8 ;  /* 0x0000000823077221 */ /* 0x000fe20000010000 */
[----:B------:R-:W0:Y:S03]  /*5a50*/  MUFU.EX2 R39, R39 ;  /* 0x0000002700277308 */ /* 0x000e260000000800 */
[----:B--2---:R-:W-:-:S05]  /*5a60*/  FADD.FTZ R8, R38, R7 ;  /* 0x0000000726087221 */ /* 0x004fca0000010000 */
[----:B------:R-:W2:Y:S01]  /*5a70*/  MUFU.EX2 R40, R40 ;  /* 0x0000002800287308 */ /* 0x000ea20000000800 */
[C---:B----4-:R-:W-:Y:S01]  /*5a80*/  FADD.FTZ R9, R37.reuse, R10 ;  /* 0x0000000a25097221 */ /* 0x050fe20000010000 */
[----:B------:R-:W-:-:S06]  /*5a90*/  F2FP.BF16.F32.PACK_AB R158, R37, R36 ;  /* 0x00000024259e723e */ /* 0x000fcc00000010ff */
[----:B------:R-:W4:Y:S01]  /*5aa0*/  MUFU.EX2 R42, R42 ;  /* 0x0000002a002a7308 */ /* 0x000f220000000800 */
[C---:B0-----:R-:W-:Y:S01]  /*5ab0*/  FADD.FTZ R7, R39.reuse, R8 ;  /* 0x0000000827077221 */ /* 0x041fe20000010000 */
[----:B------:R-:W-:-:S06]  /*5ac0*/  F2FP.BF16.F32.PACK_AB R159, R39, R38 ;  /* 0x00000026279f723e */ /* 0x000fcc00000010ff */
[----:B------:R-:W0:Y:S01]  /*5ad0*/  MUFU.EX2 R41, R41 ;  /* 0x0000002900297308 */ /* 0x000e220000000800 */
[----:B--2---:R-:W-:Y:S01]  /*5ae0*/  FADD.FTZ R10, R40, R9 ;  /* 0x00000009280a7221 */ /* 0x004fe20000010000 */
[----:B------:R-:W-:-:S05]  /*5af0*/  IMAD.MOV.U32 R9, RZ, RZ, -0x40 ;  /* 0xffffffc0ff097424 */ /* 0x000fca00078e00ff */
[----:B------:R-:W-:Y:S01]  /*5b00*/  SEL R9, R9, 0x40, P0 ;  /* 0x0000004009097807 */ /* 0x000fe20000000000 */
[----:B------:R-:W2:Y:S01]  /*5b10*/  MUFU.EX2 R43, R43 ;  /* 0x0000002b002b7308 */ /* 0x000ea20000000800 */
[----:B----4-:R-:W-:-:S07]  /*5b20*/  FADD.FTZ R8, R42, R7 ;  /* 0x000000072a087221 */ /* 0x010fce0000010000 */
[----:B------:R-:W4:Y:S01]  /*5b30*/  MUFU.EX2 R44, R44 ;  /* 0x0000002c002c7308 */ /* 0x000f220000000800 */
[C---:B0-----:R-:W-:Y:S01]  /*5b40*/  FADD.FTZ R17, R41.reuse, R10 ;  /* 0x0000000a29117221 */ /* 0x041fe20000010000 */
[----:B------:R-:W-:Y:S01]  /*5b50*/  VIADD R10, R12, 0x26800 ;  /* 0x000268000c0a7836 */ /* 0x000fe20000000000 */
[----:B------:R-:W-:-:S03]  /*5b60*/  F2FP.BF16.F32.PACK_AB R160, R41, R40 ;  /* 0x0000002829a0723e */ /* 0x000fc600000010ff */
[C---:B------:R-:W-:Y:S02]  /*5b70*/  @P1 VIADD R11, R10.reuse, 0xffffffe0 ;  /* 0xffffffe00a0b1836 */ /* 0x040fe40000000000 */
[----:B------:R-:W0:Y:S01]  /*5b80*/  MUFU.EX2 R46, R46 ;  /* 0x0000002e002e7308 */ /* 0x000e220000000800 */
[C---:B--2---:R-:W-:Y:S01]  /*5b90*/  FADD.FTZ R7, R43.reuse, R8 ;  /* 0x000000082b077221 */ /* 0x044fe20000010000 */
[----:B------:R-:W-:Y:S01]  /*5ba0*/  F2FP.BF16.F32.PACK_AB R161, R43, R42 ;  /* 0x0000002a2ba1723e */ /* 0x000fe200000010ff */
[----:B------:R-:W-:Y:S01]  /*5bb0*/  IMAD.IADD R10, R10, 0x1, R9 ;  /* 0x000000010a0a7824 */ /* 0x000fe200078e0209 */
[----:B------:R-:W-:Y:S01]  /*5bc0*/  IADD3 R9, R9, R11, RZ ;  /* 0x0000000b09097210 */ /* 0x000fe20007ffe0ff */
[----:B------:R3:W-:Y:S03]  /*5bd0*/  STSM.16.M88.4 [R11], R156 ;  /* 0x0000009c0b007844 */ /* 0x0007e60000000200 */
[----:B------:R-:W2:Y:S01]  /*5be0*/  MUFU.EX2 R45, R45 ;  /* 0x0000002d002d7308 */ /* 0x000ea20000000800 */
[----:B----4-:R-:W-:-:S07]  /*5bf0*/  FADD.FTZ R8, R44, R17 ;  /* 0x000000112c087221 */ /* 0x010fce0000010000 */
[----:B------:R-:W4:Y:S01]  /*5c00*/  MUFU.EX2 R47, R47 ;  /* 0x0000002f002f7308 */ /* 0x000f220000000800 */
[----:B0-----:R-:W-:-:S07]  /*5c10*/  FADD.FTZ R16, R46, R7 ;  /* 0x000000072e107221 */ /* 0x001fce0000010000 */
[----:B------:R-:W-:Y:S01]  /*5c20*/  MUFU.EX2 R48, R48 ;  /* 0x0000003000307308 */ /* 0x000fe20000000800 */
[C---:B--2---:R-:W-:Y:S01]  /*5c30*/  F2FP.BF16.F32.PACK_AB R162, R45.reuse, R44 ;  /* 0x0000002c2da2723e */ /* 0x044fe200000010ff */
[----:B------:R-:W-:-:S06]  /*5c40*/  FADD.FTZ R45, R45, R8 ;  /* 0x000000082d2d7221 */ /* 0x000fcc0000010000 */
[----:B------:R-:W0:Y:S01]  /*5c50*/  MUFU.EX2 R49, R49 ;  /* 0x0000003100317308 */ /* 0x000e220000000800 */
[C---:B----4-:R-:W-:Y:S01]  /*5c60*/  F2FP.BF16.F32.PACK_AB R163, R47.reuse, R46 ;  /* 0x0000002e2fa3723e */ /* 0x050fe200000010ff */
[----:B------:R-:W-:-:S04]  /*5c70*/  FADD.FTZ R47, R47, R16 ;  /* 0x000000102f2f7221 */ /* 0x000fc80000010000 */
[----:B------:R3:W-:Y:S02]  /*5c80*/  STSM.16.M88.4 [R10], R160 ;  /* 0x000000a00a007844 */ /* 0x0007e40000000200 */
[----:B------:R-:W-:Y:S08]  /*5c90*/  MUFU.EX2 R50, R50 ;  /* 0x0000003200327308 */ /* 0x000ff00000000800 */
[----:B------:R-:W2:Y:S01]  /*5ca0*/  MUFU.EX2 R51, R51 ;  /* 0x0000003300337308 */ /* 0x000ea20000000800 */
[----:B0-----:R-:W-:Y:S01]  /*5cb0*/  F2FP.BF16.F32.PACK_AB R164, R49, R48 ;  /* 0x0000003031a4723e */ /* 0x001fe200000010ff */
[----:B------:R-:W-:-:S04]  /*5cc0*/  FADD.FTZ R48, R48, R45 ;  /* 0x0000002d30307221 */ /* 0x000fc80000010000 */
[----:B------:R-:W-:Y:S02]  /*5cd0*/  FADD.FTZ R49, R49, R48 ;  /* 0x0000003031317221 */ /* 0x000fe40000010000 */
[----:B------:R-:W0:Y:S08]  /*5ce0*/  MUFU.EX2 R52, R52 ;  /* 0x0000003400347308 */ /* 0x000e300000000800 */
[----:B------:R-:W-:Y:S01]  /*5cf0*/  MUFU.EX2 R54, R54 ;  /* 0x0000003600367308 */ /* 0x000fe20000000800 */
[----:B--2---:R-:W-:Y:S01]  /*5d00*/  F2FP.BF16.F32.PACK_AB R165, R51, R50 ;  /* 0x0000003233a5723e */ /* 0x004fe200000010ff */
[----:B------:R-:W-:-:S04]  /*5d10*/  FADD.FTZ R50, R50, R47 ;  /* 0x0000002f32327221 */ /* 0x000fc80000010000 */
[----:B------:R-:W-:Y:S02]  /*5d20*/  FADD.FTZ R51, R51, R50 ;  /* 0x0000003233337221 */ /* 0x000fe40000010000 */
        /* <DEDUP_REMOVED lines=10> */
.L_x_1786:
[----:B------:R0:W2:Y:S01]  /*5dd0*/  SYNCS.PHASECHK.TRANS64.TRYWAIT P0, [UR37+0x28c50], R14 ;  /* 0x028c500eff0075a7 */ /* 0x0000a20008000165 */
[----:B------:R-:W-:Y:S05]  /*5de0*/  @!P5 BRA `(.L_x_1787) ;  /* 0x000000000004d947 */ /* 0x000fea0003800000 */
[----:B------:R-:W-:Y:S01]  /*5df0*/  BPT.TRAP 0x1 ;  /* 0x000000040000795c */ /* 0x000fe20000300000 */
.L_x_1787:
[----:B--2---:R-:W-:Y:S05]  /*5e00*/  @P0 BRA `(.L_x_1788) ;  /* 0x0000000000080947 */ /* 0x004fea0003800000 */
[----:B------:R-:W2:Y:S02]  /*5e10*/  SYNCS.PHASECHK.TRANS64.TRYWAIT P0, [UR37+0x28c50], R14 ;  /* 0x028c500eff0075a7 */ /* 0x000ea40008000165 */
[----:B--2---:R-:W-:Y:S05]  /*5e20*/  @!P0 BRA `(.L_x_1789) ;  /* 0x000000e400888947 */ /* 0x004fea0003800000 */
.L_x_1788:
[----:B------:R-:W-:Y:S01]  /*5e30*/  WARPGROUP.ARRIVE ;  /* 0x00000000000079c5 */ /* 0x000fe20000000000 */
[----:B------:R-:W-:Y:S01]  /*5e40*/  UMOV UR14, UR36 ;  /* 0x00000024000e7c82 */ /* 0x000fe20008000000 */
[----:B------:R-:W-:Y:S01]  /*5e50*/  UMOV UR15, 0x40000040 ;  /* 0x40000040000f7882 */ /* 0x000fe20000000000 */
[----:B------:R-:W-:Y:S01]  /*5e60*/  PLOP3.LUT P0, PT, PT, PT, UP1, 0x40, 0x0 ;  /* 0x000000000000781c */ /* 0x000fe20003f0e818 */
[----:B------:R-:W-:Y:S01]  /*5e70*/  @UP0 ULDC UR23, c[0x0][0x450] ;  /* 0x0001140000170ab9 */ /* 0x000fe20000000800 */
[----:B--2---:R-:W-:Y:S01]  /*5e80*/  @!P6 VIADD R13, R13, 0x28c60 ;  /* 0x00028c600d0de836 */ /* 0x004fe20000000000 */
[----:B------:R-:W-:Y:S01]  /*5e90*/  HGMMA.64x256x16.F32.BF16 R24, R152, gdesc[UR12].tnspB, RZ, !UPT, gsb0 ;  /* 0x43e0000c98187df0 */ /* 0x000fe2000c0018ff */
[----:B------:R-:W-:Y:S01]  /*5ea0*/  UIADD3 UR14, UR36, 0x80, URZ ;  /* 0x00000080240e7890 */ /* 0x000fe2000fffe03f */
[----:B------:R-:W-:Y:S01]  /*5eb0*/  UMOV UR15, 0x40000040 ;  /* 0x40000040000f7882 */ /* 0x000fe20000000000 */
[----:B------:R-:W-:Y:S01]  /*5ec0*/  UIMAD UR22, UR39, UR11, -UR18 ;  /* 0x0000000b271672a4 */ /* 0x000fe2000f8e0a12 */
[----:B------:R-:W-:Y:S01]  /*5ed0*/  @!P6 PRMT R13, RZ, 0x654, R13 ;  /* 0x00000654ff0de816 */ /* 0x000fe2000000000d */
[----:B------:R-:W-:Y:S01]  /*5ee0*/  UIADD3 UR42, UR42, -0x2, URZ ;  /* 0xfffffffe2a2a7890 */ /* 0x000fe2000fffe03f */
[----:B------:R-:W-:-:S02]  /*5ef0*/  WARPGROUP.DEPBAR.LE gsb0, 0x0 ;  /* 0x00008000000079c5 */ /* 0x000fc40000010000 */
        /* <DEDUP_REMOVED lines=15> */
[----:B------:R-:W2:Y:S02]  /*5ff0*/  S2UR UR14, SR_CTAID.X ;  /* 0x00000000000e79c3 */ /* 0x000ea40000002500 */
[----:B--2---:R-:W-:-:S03]  /*6000*/  USHF.L.U32 UR19, UR14, 0x6, URZ ;  /* 0x000000060e137899 */ /* 0x004fc6000800063f */
[----:B------:R-:W-:Y:S02]  /*6010*/  @UP0 ULDC UR14, c[0x0][0x44c] ;  /* 0x00011300000e0ab9 */ /* 0x000fe40000000800 */
[----:B------:R-:W-:-:S04]  /*6020*/  UIMAD.WIDE.U32 UR14, UR19, UR14, URZ ;  /* 0x0000000e130e72a5 */ /* 0x000fc8000f8e003f */
[----:B------:R-:W-:-:S04]  /*6030*/  @UP0 USHF.R.U32.HI UR19, URZ, UR23, UR15 ;  /* 0x000000173f130299 */ /* 0x000fc8000801160f */
[----:B------:R-:W-:-:S04]  /*6040*/  UIADD3 UR14, UR22, UR19, URZ ;  /* 0x00000013160e7290 */ /* 0x000fc8000fffe03f */
[----:B------:R-:W-:Y:S01]  /*6050*/  UIADD3 UR4, UR14, UR4, URZ ;  /* 0x000000040e047290 */ /* 0x000fe2000fffe03f */
        /* <DEDUP_REMOVED lines=21> */
.L_x_1791:
[----:B------:R-:W-:-:S11]  /*61b0*/  UISETP.NE.AND UP2, UPT, UR5, 0x1, UPT ;  /* 0x000000010500788c */ /* 0x000fd6000bf45270 */
[----:B------:R-:W-:Y:S02]  /*61c0*/  @UP2 ULDC.64 UR22, c[0x0][0x9e8] ;  /* 0x00027a0000162ab9 */ /* 0x000fe40000000a00 */
[----:B------:R-:W-:-:S04]  /*61d0*/  UIMAD.WIDE.U32 UR14, UR19, UR22, URZ ;  /* 0x00000016130e72a5 */ /* 0x000fc8000f8e003f */
[----:B------:R-:W-:-:S12]  /*61e0*/  @UP2 USHF.R.U32.HI UR19, URZ, UR23, UR15 ;  /* 0x000000173f132299 */ /* 0x000fd8000801160f */
.L_x_1792:
[----:B------:R-:W-:-:S04]  /*61f0*/  UIMAD UR5, UR19, UR5, UR5 ;  /* 0x00000005130572a4 */ /* 0x000fc8000f8e0205 */
[----:B------:R-:W-:-:S04]  /*6200*/  UISETP.LT.AND UP2, UPT, UR4, UR5, UPT ;  /* 0x000000050400728c */ /* 0x000fc8000bf41270 */
[----:B------:R-:W-:-:S12]  /*6210*/  USEL UR4, UR4, UR5, UP2 ;  /* 0x0000000504047287 */ /* 0x000fd80009000000 */
.L_x_1790:
[----:B------:R-:W-:-:S04]  /*6220*/  USHF.R.S32.HI UR5, URZ, 0x1f, UR4 ;  /* 0x0000001f3f057899 */ /* 0x000fc80008011404 */
[----:B------:R-:W-:-:S03]  /*6230*/  ULEA.HI UR5, UR5, UR4, URZ, 0x6 ;  /* 0x0000000405057291 */ /* 0x000fc6000f8f303f */
[----:B------:R-:W-:Y:S01]  /*6240*/  UMOV UR4, URZ ;  /* 0x0000003f00047c82 */ /* 0x000fe20008000000 */
[----:B------:R-:W-:-:S04]  /*6250*/  USHF.R.S32.HI UR5, URZ, 0x6, UR5 ;  /* 0x000000063f057899 */ /* 0x000fc80008011405 */
[----:B------:R-:W-:-:S04]  /*6260*/  UISETP.LT.AND UP2, UPT, UR38, UR5, UPT ;  /* 0x000000052600728c */ /* 0x000fc8000bf41270 */
[----:B------:R-:W-:-:S03]  /*6270*/  USEL UR25, UR38, UR5, !UP2 ;  /* 0x0000000526197287 */ /* 0x000fc6000d000000 */
[----:B------:R-:W-:Y:S01]  /*6280*/  UMOV UR5, URZ ;  /* 0x0000003f00057c82 */ /* 0x000fe20008000000 */
[----:B------:R-:W-:-:S06]  /*6290*/  UISETP.GE.AND UP2, UPT, UR42, UR25, UPT ;  /* 0x000000192a00728c */ /* 0x000fcc000bf46270 */
[----:B------:R-:W-:-:S13]  /*62a0*/  PLOP3.LUT P0, PT, PT, PT, UP2, 0x80, 0x0 ;  /* 0x000000000000781c */ /* 0x000fda0003f0f028 */
[----:B------:R-:W-:Y:S05]  /*62b0*/  @!P0 BRA `(.L_x_1793) ;  /* 0x0000002400088947 */ /* 0x000fea0003800000 */
[----:B------:R-:W-:Y:S01]  /*62c0*/  UMOV UR5, URZ ;  /* 0x0000003f00057c82 */ /* 0x000fe20008000000 */
[----:B------:R-:W-:Y:S01]  /*62d0*/  UMOV UR24, URZ ;  /* 0x0000003f00187c82 */ /* 0x000fe20008000000 */
[----:B------:R-:W-:Y:S01]  /*62e0*/  ULDC UR30, c[0x0][0x9e4] ;  /* 0x00027900001e7ab9 */ /* 0x000fe20000000800 */
[----:B------:R-:W-:Y:S01]  /*62f0*/  ULDC UR28, c[0x0][0x288] ;  /* 0x0000a200001c7ab9 */ /* 0x000fe20000000800 */
[----:B------:R-:W-:Y:S01]  /*6300*/  ULDC UR27, c[0x0][0x2f0] ;  /* 0x0000bc00001b7ab9 */ /* 0x000fe20000000800 */
[----:B------:R-:W-:Y:S01]  /*6310*/  ULDC UR26, c[0x0][0x988] ;  /* 0x00026200001a7ab9 */ /* 0x000fe20000000800 */
[----:B------:R-:W-:-:S05]  /*6320*/  ULDC UR29, c[0x0][0x9e0] ;  /* 0x00027800001d7ab9 */ /* 0x000fca0000000800 */
.L_x_1810:
[----:B------:R-:W-:-:S04]  /*6330*/  UIADD3 UR4, UR24, 0x1, URZ ;  /* 0x0000000118047890 */ /* 0x000fc8000fffe03f */
[----:B------:R-:W-:-:S04]  /*6340*/  UISETP.NE.AND UP2, UPT, UR4, 0x2, UPT ;  /* 0x000000020400788c */ /* 0x000fc8000bf45270 */
[----:B------:R-:W-:Y:S02]  /*6350*/  USEL UR10, URZ, 0x1, UP2 ;  /* 0x000000013f0a7887 */ /* 0x000fe40009000000 */
[----:B------:R-:W-:Y:S02]  /*6360*/  USEL UR4, UR4, URZ, UP2 ;  /* 0x0000003f04047287 */ /* 0x000fe40009000000 */
[----:B------:R-:W-:Y:S01]  /*6370*/  ULOP3.LUT UR5, UR5, UR10, URZ, 0x3c, !UPT ;  /* 0x0000000a05057292 */ /* 0x000fe2000f8e3c3f */
[----:B0---4-:R-:W-:Y:S11]  /*6380*/  @!P5 BRA `(.L_x_1794) ;  /* 0x000000000004d947 */ /* 0x011ff60003800000 */
[----:B------:R-:W-:Y:S01]  /*6390*/  BPT.TRAP 0x1 ;  /* 0x000000040000795c */ /* 0x000fe20000300000 */
.L_x_1794:
[----:B------:R-:W-:Y:S01]  /*63a0*/  ULEA UR31, UR4, UR37, 0x3 ;  /* 0x00000025041f7291 */ /* 0x000fe2000f8e183f */
[----:B--2---:R-:W-:-:S05]  /*63b0*/  IMAD.U32 R13, RZ, RZ, UR5 ;  /* 0x00000005ff0d7e24 */ /* 0x004fca000f8e00ff */
[----:B------:R-:W-:-:S04]  /*63c0*/  SHF.L.U32 R13, R13, 0x1f, RZ ;  /* 0x0000001f0d0d7819 */ /* 0x000fc800000006ff */
[----:B------:R2:W4:Y:S01]  /*63d0*/  SYNCS.PHASECHK.TRANS64.TRYWAIT P0, [UR31+0x28c30], R13 ;  /* 0x028c300dff0075a7 */ /* 0x000522000800015f */
[----:B------:R-:W-:Y:S05]  /*63e0*/  @!P5 BRA `(.L_x_1795) ;  /* 0x000000000004d947 */ /* 0x000fea0003800000 */
[----:B------:R-:W-:Y:S01]  /*63f0*/  BPT.TRAP 0x1 ;  /* 0x000000040000795c */ /* 0x000fe20000300000 */
.L_x_1795:
[----:B----4-:R-:W-:Y:S05]  /*6400*/  @P0 BRA `(.L_x_1796) ;  /* 0x0000000000080947 */ /* 0x010fea0003800000 */
[----:B------:R-:W4:Y:S02]  /*6410*/  SYNCS.PHASECHK.TRANS64.TRYWAIT P0, [UR31+0x28c30], R13 ;  /* 0x028c300dff0075a7 */ /* 0x000f24000800015f */
[----:B----4-:R-:W-:Y:S05]  /*6420*/  @!P0 BRA `(.L_x_1797) ;  /* 0x000000e0001c8947 */ /* 0x010fea0003800000 */
.L_x_1796:
[----:B------:R-:W-:Y:S01]  /*6430*/  ULEA UR22, UR4, UR6, 0x9 ;  /* 0x0000000604167291 */ /* 0x000fe2000f8e483f */
[----:B---3--:R-:W-:Y:S01]  /*6440*/  WARPGROUP.ARRIVE ;  /* 0x00000000000079c5 */ /* 0x008fe20000000000 */
[----:B------:R-:W-:Y:S01]  /*6450*/  UMOV UR23, 0x40000040 ;  /* 0x4000004000177882 */ /* 0x000fe20000000000 */
[----:B------:R-:W-:Y:S01]  /*6460*/  UMOV UR11, 0x40000040 ;  /* 0x40000040000b7882 */ /* 0x000fe20000000000 */
[----:B------:R-:W-:Y:S01]  /*6470*/  UIADD3 UR10, UR22, 0x2, URZ ;  /* 0x00000002160a7890 */ /* 0x000fe2000fffe03f */
[----:B------:R-:W-:Y:S01]  /*6480*/  PLOP3.LUT P0, PT, PT, PT, UP0, 0x80, 0x0 ;  /* 0x000000000000781c */ /* 0x000fe20003f0f008 */
[----:B------:R-:W-:Y:S01]  /*6490*/  UIADD3 UR14, UR22, 0x4, URZ ;  /* 0x00000004160e7890 */ /* 0x000fe2000fffe03f */
[----:B------:R-:W-:Y:S01]  /*64a0*/  PLOP3.LUT P1, PT, PT, PT, UP0, 0x80, 0x0 ;  /* 0x000000000000781c */ /* 0x000fe20003f2f008 */
[----:B------:R-:W-:Y:S01]  /*64b0*/  UMOV UR15, 0x40000040 ;  /* 0x40000040000f7882 */ /* 0x000fe20000000000 */
[----:B------:R-:W-:Y:S01]  /*64c0*/  HGMMA.64x64x16.F32.BF16 R152, gdesc[UR20], RZ, !UPT, gsb0 ;  /* 0x00e00000149879f0 */ /* 0x000fe2000c0018ff */
[----:B------:R-:W-:Y:S01]  /*64d0*/  UIADD3 UR18, UR22, 0x6, URZ ;  /* 0x0000000616127890 */ /* 0x000fe2000fffe03f */
[----:B------:R-:W-:Y:S01]  /*64e0*/  IMAD.MOV.U32 R16, RZ, RZ, R2 ;  /* 0x000000ffff107224 */ /* 0x000fe200078e0002 */
[----:B------:R-:W-:Y:S01]  /*64f0*/  UMOV UR19, 0x40000040 ;  /* 0x4000004000137882 */ /* 0x000fe20000000000 */
[----:B01----:R-:W-:Y:S01]  /*6500*/  IMAD.U32 R14, RZ, RZ, UR31 ;  /* 0x0000001fff0e7e24 */ /* 0x003fe2000f8e00ff */
[----:B------:R-:W-:-:S02]  /*6510*/  WARPGROUP.DEPBAR.LE gsb0, 0x0 ;  /* 0x00008000000079c5 */ /* 0x000fc40000010000 */
[----:B------:R-:W-:-:S06]  /*6520*/  WARPGROUP.ARRIVE ;  /* 0x00000000000079c5 */ /* 0x000fcc0000000000 */
[----:B------:R-:W-:Y:S01]  /*6530*/  HGMMA.64x64x16.F32.BF16 R152, gdesc[UR8], R152, gsb0 ;  /* 0x00e00000089879f0 */ /* 0x000fe20008001898 */
[----:B------:R-:W-:Y:S01]  /*6540*/  @UP0 ULDC UR10, c[0x0][0x44c] ;  /* 0x00011300000a0ab9 */ /* 0x000fe20000000800 */
[----:B------:R-:W-:Y:S01]  /*6550*/  UMOV UR11, UR27 ;  /* 0x0000001b000b7c82 */ /* 0x000fe20008000000 */
[----:B------:R-:W-:Y:S01]  /*6560*/  @P0 IMAD.HI.U32 R15, R2, UR10, RZ ;  /* 0x0000000a020f0c27 */ /* 0x000fe2000f8e00ff */
[----:B------:R-:W-:Y:S01]  /*6570*/  @UP0 ULDC UR10, c[0x0][0x450] ;  /* 0x00011400000a0ab9 */ /* 0x000fe20000000800 */
[----:B------:R-:W-:Y:S02]  /*6580*/  PLOP3.LUT P0, PT, PT, PT, UP1, 0x40, 0x0 ;  /* 0x000000000000781c */ /* 0x000fe40003f0e818 */
[----:B------:R-:W-:Y:S01]  /*6590*/  IMAD.U32 R20, RZ, RZ, UR11 ;  /* 0x0000000bff147e24 */ /* 0x000fe2000f8e00ff */
[----:B------:R-:W-:Y:S01]  /*65a0*/  @P1 SHF.R.U32.HI R16, RZ, UR10, R15 ;  /* 0x0000000aff101c19 */ /* 0x000fe2000801160f */
[----:B------:R-:W-:Y:S01]  /*65b0*/  USHF.L.U32 UR10, UR42, 0x6, URZ ;  /* 0x000000062a0a7899 */ /* 0x000fe2000800063f */
[----:B------:R-:W-:-:S03]  /*65c0*/  @!P6 VIADD R15, R14, 0x28c40 ;  /* 0x00028c400e0fe836 */ /* 0x000fc60000000000 */
[----:B------:R-:W0:Y:S02]  /*65d0*/  SHFL.IDX PT, R18, R16, RZ, 0x1c1f ;  /* 0x001c1fff10127589 */ /* 0x000e2400000e0000 */
[----:B------:R-:W-:Y:S01]  /*65e0*/  IMAD.U32 R17, RZ, RZ, UR10 ;  /* 0x0000000aff117e24 */ /* 0x000fe2000f8e00ff */
[----:B------:R-:W-:-:S04]  /*65f0*/  @!P6 PRMT R15, RZ, 0x654, R15 ;  /* 0x00000654ff0fe816 */ /* 0x000fc8000000000f */
[----:B------:R-:W-:-:S05]  /*6600*/  IADD3 R17, -R0, 0x1, -R17 ;  /* 0x0000000100117810 */ /* 0x000fca0007ffe911 */
[----:B------:R-:W-:Y:S01]  /*6610*/  IMAD R17, R20, UR39, R17 ;  /* 0x0000002714117c24 */ /* 0x000fe2000f8e0211 */
[----:B------:R-:W-:Y:S02]  /*6620*/  WARPGROUP.DEPBAR.LE gsb0, 0x0 ;  /* 0x00008000000079c5 */ /* 0x000fe40000010000 */
[----:B------:R-:W-:-:S06]  /*6630*/  WARPGROUP.ARRIVE ;  /* 0x00000000000079c5 */ /* 0x000fcc0000000000 */
[----:B------:R-:W-:Y:S03]  /*6640*/  HGMMA.64x64x16.F32.BF16 R152, gdesc[UR12], R152, gsb0 ;  /* 0x00e000000c9879f0 */ /* 0x000fe60008001898 */
[----:B------:R-:W-:Y:S02]  /*6650*/  WARPGROUP.DEPBAR.LE gsb0, 0x0 ;  /* 0x00008000000079c5 */ /* 0x000fe40000010000 */
[----:B------:R-:W-:-:S06]  /*6660*/  WARPGROUP.ARRIVE ;  /* 0x00000000000079c5 */ /* 0x000fcc0000000000 */
[----:B------:R-:W-:Y:S01]  /*6670*/  HGMMA.64x64x16.F32.BF16 R152, gdesc[UR16], R152, gsb0 ;  /* 0x00e00000109879f0 */ /* 0x000fe20008001898 */
[----:B------:R-:W-:Y:S02]  /*6680*/  UMOV UR18, UR28 ;  /* 0x0000001c00127c82 */ /* 0x000fe40008000000 */
[----:B------:R-:W-:-:S04]  /*6690*/  VIADD R17, R17, -UR18 ;  /* 0x8000001211117c36 */ /* 0x000fc80008000000 */
[C---:B------:R-:W-:Y:S01]  /*66a0*/  VIADD R23, R17.reuse, UR7 ;  /* 0x0000000711177c36 */ /* 0x040fe20008000000 */
[----:B------:R-:W-:-:S03]  /*66b0*/  IADD3 R21, R17, UR29, RZ ;  /* 0x0000001d11157c10 */ /* 0x000fc6000fffe0ff */
[C---:B0-----:R-:W-:Y:S01]  /*66c0*/  IMAD.IADD R17, R18.reuse, 0x1, R23 ;  /* 0x0000000112117824 */ /* 0x041fe200078e0217 */
[----:B------:R-:W-:Y:S02]  /*66d0*/  WARPGROUP.DEPBAR.LE gsb0, 0x0 ;  /* 0x00008000000079c5 */ /* 0x000fe40000010000 */
[----:B------:R0:W-:Y:S02]  /*66e0*/  @!P6 SYNCS.ARRIVE.TRANS64.RED.A1T0 RZ, [R15+URZ], RZ ;  /* 0x000000ff0fffe9a7 */ /* 0x0001e4000810043f */
[----:B0-----:R-:W-:Y:S01]  /*66f0*/  IMAD.IADD R15, R18, 0x1, R21 ;  /* 0x00000001120f7824 */ /* 0x001fe200078e0215 */
[----:B------:R-:W-:Y:S06]  /*6700*/  @P0 BRA `(.L_x_1798) ;  /* 0x0000000000600947 */ /* 0x000fec0003800000 */
[----:B------:R-:W-:Y:S01]  /*6710*/  IMAD.U32 R19, RZ, RZ, UR11 ;  /* 0x0000000bff137e24 */ /* 0x000fe2000f8e00ff */
[----:B------:R-:W-:Y:S03]  /*6720*/  BSSY B0, `(.L_x_1799) ;  /* 0x0000012000007945 */ /* 0x000fe60003800000 */
[----:B------:R-:W-:-:S04]  /*6730*/  IMAD R18, R19, UR39, R18 ;  /* 0x0000002713127c24 */ /* 0x000fc8000f8e0212 */
[----:B------:R-:W-:-:S05]  /*6740*/  VIADD R19, R18, -UR18 ;  /* 0x8000001212137c36 */ /* 0x000fca0008000000 */
[----:B------:R-:W-:-:S13]  /*6750*/  ISETP.GT.AND P0, PT, R19, -0x1, PT ;  /* 0xffffffff1300780c */ /* 0x000fda0003f04270 */
[----:B------:R-:W-:Y:S05]  /*6760*/  @P0 BRA `(.L_x_1800) ;  /* 0x0000000000200947 */ /* 0x000fea0003800000 */
[----:B------:R-:W-:Y:S01]  /*6770*/  IMAD.U32 R20, RZ, RZ, UR30 ;  /* 0x0000001eff147e24 */ /* 0x000fe2000f8e00ff */
[----:B------:R-:W-:-:S04]  /*6780*/  LOP3.LUT R19, RZ, R19, RZ, 0x33, !PT ;  /* 0x00000013ff137212 */ /* 0x000fc800078e33ff */
[----:B------:R-:W-:-:S13]  /*6790*/  ISETP.NE.AND P0, PT, R20, 0x1, PT ;  /* 0x000000011400780c */ /* 0x000fda0003f05270 */
[----:B------:R-:W0:Y:S02]  /*67a0*/  @P0 LDC.64 R184, c[0x0][0x9e8] ;  /* 0x00027a00ffb80b82 */ /* 0x000e240000000a00 */
[----:B0-----:R-:W-:-:S05]  /*67b0*/  @P0 IMAD.HI.U32 R18, R19, R184, RZ ;  /* 0x000000b813120227 */ /* 0x001fca00078e00ff */
[----:B------:R-:W-:-:S04]  /*67c0*/  @P0 SHF.R.U32.HI R19, RZ, R185, R18 ;  /* 0x000000b9ff130219 */ /* 0x000fc80000011612 */
[----:B------:R-:W-:Y:S01]  /*67d0*/  LOP3.LUT R19, RZ, R19, RZ, 0x33, !PT ;  /* 0x00000013ff137212 */ /* 0x000fe200078e33ff */
[----:B------:R-:W-:Y:S06]  /*67e0*/  BRA `(.L_x_1801) ;  /* 0x0000000000147947 */ /* 0x000fec0003800000 */
.L_x_1800:
[----:B------:R-:W-:-:S05]  /*67f0*/  IMAD.U32 R20, RZ, RZ, UR30 ;  /* 0x0000001eff147e24 */ /* 0x000fca000f8e00ff */
[----:B------:R-:W-:-:S13]  /*6800*/  ISETP.NE.AND P0, PT, R20, 0x1, PT ;  /* 0x000000011400780c */ /* 0x000fda0003f05270 */
[----:B------:R-:W0:Y:S02]  /*6810*/  @P0 LDC.64 R184, c[0x0][0x9e8] ;  /* 0x00027a00ffb80b82 */ /* 0x000e240000000a00 */
[----:B0-----:R-:W-:-:S05]  /*6820*/  @P0 IMAD.HI.U32 R18, R19, R184, RZ ;  /* 0x000000b813120227 */ /* 0x001fca00078e00ff */
[----:B------:R-:W-:-:S07]  /*6830*/  @P0 SHF.R.U32.HI R19, RZ, R185, R18 ;  /* 0x000000b9ff130219 */ /* 0x000fce0000011612 */
.L_x_1801:
[----:B------:R-:W-:Y:S05]  /*6840*/  BSYNC B0 ;  /* 0x0000000000007941 */ /* 0x000fea0003800000 */
.L_x_1799:
[----:B------:R-:W-:-:S04]  /*6850*/  IMAD R19, R19, R20, -UR10 ;  /* 0x8000000a13137e24 */ /* 0x000fc8000f8e0214 */
[----:B------:R-:W-:-:S05]  /*6860*/  IMAD.IADD R18, R19, 0x1, -R0 ;  /* 0x0000000113127824 */ /* 0x000fca00078e0a00 */
[----:B------:R-:W-:Y:S02]  /*6870*/  VIADDMNMX R15, R18, R20, R15, PT ;  /* 0x00000014120f7246 */ /* 0x000fe4000380010f */
[----:B------:R-:W-:-:S07]  /*6880*/  VIMNMX R17, R17, R18, !PT ;  /* 0x0000001211117248 */ /* 0x000fce0007fe0100 */
.L_x_1798:
[----:B------:R-:W-:Y:S01]  /*6890*/  UISETP.GT.AND UP2, UPT, UR42, -0x1, UPT ;  /* 0xffffffff2a00788c */ /* 0x000fe2000bf44270 */
[----:B------:R-:W0:Y:S05]  /*68a0*/  SHFL.IDX PT, R20, R16, 0x1, 0x1c1f ;  /* 0x003c1f0010147f89 */ /* 0x000e2a00000e0000 */
[----:B------:R-:W-:-:S04]  /*68b0*/  PLOP3.LUT P0, PT, PT, PT, UP2, 0x80, 0x0 ;  /* 0x000000000000781c */ /* 0x000fc80003f0f028 */
[C---:B------:R-:W-:Y:S02]  /*68c0*/  ISETP.GT.AND P3, PT, R17.reuse, RZ, P0 ;  /* 0x000000ff1100720c */ /* 0x040fe40000764270 */
[----:B------:R-:W-:Y:S02]  /*68d0*/  ISETP.GT.AND P2, PT, R17, 0x1, P0 ;  /* 0x000000011100780c */ /* 0x000fe40000744270 */
[----:B------:R-:W-:Y:S02]  /*68e0*/  ISETP.LT.OR P3, PT, R15, 0x1, P3 ;  /* 0x000000010f00780c */ /* 0x000fe40001f61670 */
[C---:B------:R-:W-:Y:S02]  /*68f0*/  ISETP.GT.AND P4, PT, R17.reuse, 0x8, P0 ;  /* 0x000000081100780c */ /* 0x040fe40000784270 */
[----:B------:R-:W-:Y:S02]  /*6900*/  FSEL R152, R152, -INF , !P3 ;  /* 0xff80000098987808 */ /* 0x000fe40005800000 */
[----:B------:R-:W-:-:S02]  /*6910*/  ISETP.GT.AND P3, PT, R17, 0x10, P0 ;  /* 0x000000101100780c */ /* 0x000fc40000764270 */
[----:B------:R-:W-:Y:S02]  /*6920*/  ISETP.GT.AND P1, PT, R17, 0x9, P0 ;  /* 0x000000091100780c */ /* 0x000fe40000724270 */
[----:B------:R-:W-:Y:S01]  /*6930*/  ISETP.LT.OR P3, PT, R15, 0x11, P3 ;  /* 0x000000110f00780c */ /* 0x000fe20001f61670 */
[----:B0-----:R-:W-:Y:S01]  /*6940*/  IMAD.IADD R18, R23, 0x1, R20 ;  /* 0x0000000117127824 */ /* 0x001fe200078e0214 */
[----:B------:R-:W-:Y:S02]  /*6950*/  ISETP.LT.OR P2, PT, R15, 0x2, P2 ;  /* 0x000000020f00780c */ /* 0x000fe40001741670 */
[----:B------:R-:W-:Y:S02]  /*6960*/  FSEL R160, R160, -INF , !P3 ;  /* 0xff800000a0a07808 */ /* 0x000fe40005800000 */
[----:B------:R-:W-:Y:S02]  /*6970*/  ISETP.GT.AND P3, PT, R17, 0x20, P0 ;  /* 0x000000201100780c */ /* 0x000fe40000764270 */
[----:B------:R-:W-:-:S02]  /*6980*/  ISETP.LT.OR P4, PT, R15, 0x9, P4 ;  /* 0x000000090f00780c */ /* 0x000fc40002781670 */
[C---:B------:R-:W-:Y:S02]  /*6990*/  ISETP.LT.OR P1, PT, R15.reuse, 0xa, P1 ;  /* 0x0000000a0f00780c */ /* 0x040fe40000f21670 */
[----:B------:R-:W-:Y:S02]  /*69a0*/  ISETP.LT.OR P3, PT, R15, 0x21, P3 ;  /* 0x000000210f00780c */ /* 0x000fe40001f61670 */
[----:B------:R-:W-:Y:S02]  /*69b0*/  FSEL R153, R153, -INF , !P2 ;  /* 0xff80000099997808 */ /* 0x000fe40005000000 */
[----:B------:R-:W-:Y:S02]  /*69c0*/  FSEL R156, R156, -INF , !P4 ;  /* 0xff8000009c9c7808 */ /* 0x000fe40006000000 */
[----:B------:R-:W-:Y:S02]  /*69d0*/  FSEL R157, R157, -INF , !P1 ;  /* 0xff8000009d9d7808 */ /* 0x000fe40004800000 */
[----:B------:R-:W-:-:S02]  /*69e0*/  ISETP.GT.AND P2, PT, R17, 0x11, P0 ;  /* 0x000000111100780c */ /* 0x000fc40000744270 */
[C---:B------:R-:W-:Y:S02]  /*69f0*/  ISETP.GT.AND P4, PT, R17.reuse, 0x18, P0 ;  /* 0x000000181100780c */ /* 0x040fe40000784270 */
[C---:B------:R-:W-:Y:S02]  /*6a00*/  ISETP.GT.AND P1, PT, R17.reuse, 0x19, P0 ;  /* 0x000000191100780c */ /* 0x040fe40000724270 */
[----:B------:R-:W-:Y:S02]  /*6a10*/  FSEL R168, R168, -INF , !P3 ;  /* 0xff800000a8a87808 */ /* 0x000fe40005800000 */
[----:B------:R-:W-:Y:S02]  /*6a20*/  ISETP.GT.AND P3, PT, R17, 0x30, P0 ;  /* 0x000000301100780c */ /* 0x000fe40000764270 */
[C---:B------:R-:W-:Y:S02]  /*6a30*/  ISETP.LT.OR P2, PT, R15.reuse, 0x12, P2 ;  /* 0x000000120f00780c */ /* 0x040fe40001741670 */
        /* <DEDUP_REMOVED lines=8> */
[----:B------:R-:W-:Y:S02]  /*6ac0*/  ISETP.GT.AND P1, PT, R17, 0x29, P0 ;  /* 0x000000291100780c */ /* 0x000fe40000724270 */
[----:B------:R-:W-:Y:S02]  /*6ad0*/  FSEL R176, R176, -INF , !P3 ;  /* 0xff800000b0b07808 */ /* 0x000fe40005800000 */
[----:B------:R-:W-:Y:S02]  /*6ae0*/  PLOP3.LUT P3, PT, PT, PT, UP1, 0x40, 0x0 ;  /* 0x000000000000781c */ /* 0x000fe40003f6e818 */
[C---:B------:R-:W-:Y:S02]  /*6af0*/  ISETP.LT.OR P2, PT, R15.reuse, 0x22, P2 ;  /* 0x000000220f00780c */ /* 0x040fe40001741670 */
[----:B------:R-:W-:-:S02]  /*6b00*/  ISETP.LT.OR P4, PT, R15, 0x29, P4 ;  /* 0x000000290f00780c */ /* 0x000fc40002781670 */
[----:B------:R-:W-:Y:S02]  /*6b10*/  ISETP.LT.OR P1, PT, R15, 0x2a, P1 ;  /* 0x0000002a0f00780c */ /* 0x000fe40000f21670 */
[----:B------:R-:W-:Y:S02]  /*6b20*/  FSEL R169, R169, -INF , !P2 ;  /* 0xff800000a9a97808 */ /* 0x000fe40005000000 */
[----:B------:R-:W-:Y:S02]  /*6b30*/  FSEL R172, R172, -INF , !P4 ;  /* 0xff800000acac7808 */ /* 0x000fe40006000000 */
[----:B------:R-:W-:Y:S02]  /*6b40*/  FSEL R173, R173, -INF , !P1 ;  /* 0xff800000adad7808 */ /* 0x000fe40004800000 */
[C---:B------:R-:W-:Y:S02]  /*6b50*/  ISETP.GT.AND P2, PT, R17.reuse, 0x31, P0 ;  /* 0x000000311100780c */ /* 0x040fe40000744270 */
[----:B------:R-:W-:-:S02]  /*6b60*/  ISETP.GT.AND P4, PT, R17, 0x38, P0 ;  /* 0x000000381100780c */ /* 0x000fc40000784270 */
[----:B------:R-:W-:Y:S02]  /*6b70*/  ISETP.GT.AND P1, PT, R17, 0x39, P0 ;  /* 0x000000391100780c */ /* 0x000fe40000724270 */
[C---:B------:R-:W-:Y:S02]  /*6b80*/  ISETP.LT.OR P2, PT, R15.reuse, 0x32, P2 ;  /* 0x000000320f00780c */ /* 0x040fe40001741670 */
[C---:B------:R-:W-:Y:S02]  /*6b90*/  ISETP.LT.OR P4, PT, R15.reuse, 0x39, P4 ;  /* 0x000000390f00780c */ /* 0x040fe40002781670 */
[----:B------:R-:W-:Y:S02]  /*6ba0*/  ISETP.LT.OR P1, PT, R15, 0x3a, P1 ;  /* 0x0000003a0f00780c */ /* 0x000fe40000f21670 */
[----:B------:R-:W-:Y:S02]  /*6bb0*/  IADD3 R16, R21, R20, RZ ;  /* 0x0000001415107210 */ /* 0x000fe40007ffe0ff */
[----:B------:R-:W-:-:S02]  /*6bc0*/  FSEL R177, R177, -INF , !P2 ;  /* 0xff800000b1b17808 */ /* 0x000fc40005000000 */
[----:B------:R-:W-:Y:S02]  /*6bd0*/  FSEL R180, R180, -INF , !P4 ;  /* 0xff800000b4b47808 */ /* 0x000fe40006000000 */
[----:B------:R-:W-:Y:S01]  /*6be0*/  FSEL R181, R181, -INF , !P1 ;  /* 0xff800000b5b57808 */ /* 0x000fe20004800000 */
        /* <DEDUP_REMOVED lines=15> */
.L_x_1804:
[----:B------:R-:W-:-:S05]  /*6ce0*/  IMAD.U32 R22, RZ, RZ, UR30 ;  /* 0x0000001eff167e24 */ /* 0x000fca000f8e00ff */
[----:B------:R-:W-:-:S13]  /*6cf0*/  ISETP.NE.AND P1, PT, R22, 0x1, PT ;  /* 0x000000011600780c */ /* 0x000fda0003f25270 */
[----:B------:R-:W0:Y:S02]  /*6d00*/  @P1 LDC.64 R20, c[0x0][0x9e8] ;  /* 0x00027a00ff141b82 */ /* 0x000e240000000a00 */
[----:B0-----:R-:W-:-:S05]  /*6d10*/  @P1 IMAD.HI.U32 R20, R15, R20, RZ ;  /* 0x000000140f141227 */ /* 0x001fca00078e00ff */
[----:B------:R-:W-:-:S07]  /*6d20*/  @P1 SHF.R.U32.HI R15, RZ, R21, R20 ;  /* 0x00000015ff0f1219 */ /* 0x000fce0000011614 */
.L_x_1805:
[----:B------:R-:W-:Y:S05]  /*6d30*/  BSYNC B0 ;  /* 0x0000000000007941 */ /* 0x000fea0003800000 */
.L_x_1803:
[----:B------:R-:W-:-:S04]  /*6d40*/  IMAD R15, R15, R22, -UR10 ;  /* 0x8000000a0f0f7e24 */ /* 0x000fc8000f8e0216 */
[----:B------:R-:W-:-:S05]  /*6d50*/  IMAD.IADD R15, R15, 0x1, -R0 ;  /* 0x000000010f0f7824 */ /* 0x000fca00078e0a00 */
[----:B------:R-:W-:Y:S02]  /*6d60*/  VIADDMNMX R16, R15, R22, R16, PT ;  /* 0x000000160f107246 */ /* 0x000fe40003800110 */
[----:B------:R-:W-:-:S07]  /*6d70*/  VIMNMX R18, R18, R15, !PT ;  /* 0x0000000f12127248 */ /* 0x000fce0007fe0100 */
.L_x_1802:
[----:B------:R-:W-:Y:S01]  /*6d80*/  FMNMX.FTZ R20, R152, R5, !PT ;  /* 0x0000000598147209 */ /* 0x000fe20007810000 */
[----:B------:R-:W-:Y:S01]  /*6d90*/  UMOV UR10, UR26 ;  /* 0x0000001a000a7c82 */ /* 0x000fe20008000000 */
[C---:B------:R-:W-:Y:S02]  /*6da0*/  ISETP.GT.AND P2, PT, R18.reuse, RZ, P0 ;  /* 0x000000ff1200720c */ /* 0x040fe40000744270 */
[----:B------:R-:W-:Y:S02]  /*6db0*/  FMNMX.FTZ R15, R153, R20, !PT ;  /* 0x00000014990f7209 */ /* 0x000fe40007810000 */
[----:B------:R-:W-:Y:S02]  /*6dc0*/  ISETP.GT.AND P1, PT, R18, 0x1, P0 ;  /* 0x000000011200780c */ /* 0x000fe40000724270 */
[----:B------:R-:W-:Y:S02]  /*6dd0*/  FMNMX.FTZ R20, R156, R15, !PT ;  /* 0x0000000f9c147209 */ /* 0x000fe40007810000 */
[----:B------:R-:W-:-:S02]  /*6de0*/  ISETP.LT.OR P2, PT, R16, 0x1, P2 ;  /* 0x000000011000780c */ /* 0x000fc40001741670 */
[----:B------:R-:W-:Y:S02]  /*6df0*/  FMNMX.FTZ R15, R157, R20, !PT ;  /* 0x000000149d0f7209 */ /* 0x000fe40007810000 */
[----:B------:R-:W-:Y:S02]  /*6e00*/  ISETP.GT.AND P3, PT, R18, 0x8, P0 ;  /* 0x000000081200780c */ /* 0x000fe40000764270 */
[----:B------:R-:W-:Y:S02]  /*6e10*/  FMNMX.FTZ R20, R160, R15, !PT ;  /* 0x0000000fa0147209 */ /* 0x000fe40007810000 */
[----:B------:R-:W-:Y:S02]  /*6e20*/  ISETP.LT.OR P1, PT, R16, 0x2, P1 ;  /* 0x000000021000780c */ /* 0x000fe40000f21670 */
[----:B------:R-:W-:Y:S02]  /*6e30*/  FMNMX.FTZ R15, R161, R20, !PT ;  /* 0x00000014a10f7209 */ /* 0x000fe40007810000 */
[----:B------:R-:W-:-:S02]  /*6e40*/  ISETP.GT.AND P4, PT, R18, 0x9, P0 ;  /* 0x000000091200780c */ /* 0x000fc40000784270 */
[----:B------:R-:W-:Y:S02]  /*6e50*/  FMNMX.FTZ R20, R164, R15, !PT ;  /* 0x0000000fa4147209 */ /* 0x000fe40007810000 */
[----:B------:R-:W-:Y:S02]  /*6e60*/  ISETP.LT.OR P3, PT, R16, 0x9, P3 ;  /* 0x000000091000780c */ /* 0x000fe40001f61670 */
[----:B------:R-:W-:Y:S02]  /*6e70*/  FMNMX.FTZ R15, R165, R20, !PT ;  /* 0x00000014a50f7209 */ /* 0x000fe40007810000 */
[----:B------:R-:W-:Y:S02]  /*6e80*/  FSEL R155, R155, -INF , !P1 ;  /* 0xff8000009b9b7808 */ /* 0x000fe40004800000 */
        /* <DEDUP_REMOVED lines=9> */
[----:B------:R-:W-:Y:S02]  /*6f20*/  FSEL R159, R159, -INF , !P4 ;  /* 0xff8000009f9f7808 */ /* 0x000fe40006000000 */
[----:B------:R-:W-:Y:S02]  /*6f30*/  FMNMX.FTZ R15, R177, R20, !PT ;  /* 0x00000014b10f7209 */ /* 0x000fe40007810000 */
[----:B------:R-:W-:Y:S02]  /*6f40*/  ISETP.LT.OR P1, PT, R16, 0x11, P1 ;  /* 0x000000111000780c */ /* 0x000fe40000f21670 */
[----:B------:R-:W-:Y:S02]  /*6f50*/  FMNMX.FTZ R20, R180, R15, !PT ;  /* 0x0000000fb4147209 */ /* 0x000fe40007810000 */
[----:B------:R-:W-:-:S02]  /*6f60*/  ISETP.GT.AND P4, PT, R18, 0x18, P0 ;  /* 0x000000181200780c */ /* 0x000fc40000784270 */
[----:B------:R-:W-:Y:S02]  /*6f70*/  FMNMX.FTZ R20, R181, R20, !PT ;  /* 0x00000014b5147209 */ /* 0x000fe40007810000 */
[----:B------:R-:W-:Y:S02]  /*6f80*/  ISETP.LT.OR P3, PT, R16, 0x12, P3 ;  /* 0x000000121000780c */ /* 0x000fe40001f61670 */
[----:B------:R-:W-:Y:S01]  /*6f90*/  FSEL R162, R162, -INF , !P1 ;  /* 0xff800000a2a27808 */ /* 0x000fe20004800000 */
[----:B------:R-:W0:Y:S01]  /*6fa0*/  SHFL.BFLY PT, R15, R20, 0x2, 0x1f ;  /* 0x0c401f00140f7f89 */ /* 0x000e2200000e0000 */
[----:B------:R-:W-:Y:S02]  /*6fb0*/  ISETP.LT.OR P4, PT, R16, 0x19, P4 ;  /* 0x000000191000780c */ /* 0x000fe40002781670 */
[----:B------:R-:W-:Y:S02]  /*6fc0*/  FSEL R163, R163, -INF , !P3 ;  /* 0xff800000a3a37808 */ /* 0x000fe40005800000 */
[----:B------:R-:W-:-:S02]  /*6fd0*/  ISETP.GT.AND P1, PT, R18, 0x20, P0 ;  /* 0x000000201200780c */ /* 0x000fc40000724270 */
[----:B------:R-:W-:Y:S02]  /*6fe0*/  FSEL R166, R166, -INF , !P4 ;  /* 0xff800000a6a67808 */ /* 0x000fe40006000000 */
[----:B------:R-:W-:Y:S02]  /*6ff0*/  ISETP.GT.AND P3, PT, R18, 0x21, P0 ;  /* 0x000000211200780c */ /* 0x000fe40000764270 */
[----:B------:R-:W-:Y:S02]  /*7000*/  ISETP.LT.OR P1, PT, R16, 0x21, P1 ;  /* 0x000000211000780c */ /* 0x000fe40000f21670 */
[----:B------:R-:W-:Y:S02]  /*7010*/  ISETP.GT.AND P4, PT, R18, 0x28, P0 ;  /* 0x000000281200780c */ /* 0x000fe40000784270 */
[----:B------:R-:W-:Y:S02]  /*7020*/  ISETP.LT.OR P3, PT, R16, 0x22, P3 ;  /* 0x000000221000780c */ /* 0x000fe40001f61670 */
[----:B------:R-:W-:-:S02]  /*7030*/  FSEL R170, R170, -INF , !P1 ;  /* 0xff800000aaaa7808 */ /* 0x000fc40004800000 */
[----:B------:R-:W-:Y:S02]  /*7040*/  ISETP.GT.AND P1, PT, R18, 0x29, P0 ;  /* 0x000000291200780c */ /* 0x000fe40000724270 */
[----:B------:R-:W-:Y:S02]  /*7050*/  FSEL R171, R171, -INF , !P3 ;  /* 0xff800000abab7808 */ /* 0x000fe40005800000 */
[----:B------:R-:W-:Y:S02]  /*7060*/  ISETP.LT.OR P4, PT, R16, 0x29, P4 ;  /* 0x000000291000780c */ /* 0x000fe40002781670 */
[----:B0-----:R-:W-:Y:S02]  /*7070*/  FMNMX.FTZ R17, R20, R15, !PT ;  /* 0x0000000f14117209 */ /* 0x001fe40007810000 */
[----:B------:R-:W-:Y:S02]  /*7080*/  ISETP.LT.OR P1, PT, R16, 0x2a, P1 ;  /* 0x0000002a1000780c */ /* 0x000fe40000f21670 */
[----:B------:R-:W-:Y:S01]  /*7090*/  ISETP.GT.AND P3, PT, R18, 0x30, P0 ;  /* 0x000000301200780c */ /* 0x000fe20000764270 */
[----:B------:R-:W0:Y:S01]  /*70a0*/  SHFL.BFLY PT, R22, R17, 0x1, 0x1f ;  /* 0x0c201f0011167f89 */ /* 0x000e2200000e0000 */
[----:B------:R-:W-:-:S02]  /*70b0*/  FSEL R174, R174, -INF , !P4 ;  /* 0xff800000aeae7808 */ /* 0x000fc40006000000 */
[----:B------:R-:W-:Y:S02]  /*70c0*/  FSEL R175, R175, -INF , !P1 ;  /* 0xff800000afaf7808 */ /* 0x000fe40004800000 */
[C---:B------:R-:W-:Y:S02]  /*70d0*/  ISETP.GT.AND P4, PT, R18.reuse, 0x31, P0 ;  /* 0x000000311200780c */ /* 0x040fe40000784270 */
[----:B------:R-:W-:Y:S02]  /*70e0*/  ISETP.GT.AND P1, PT, R18, 0x38, P0 ;  /* 0x000000381200780c */ /* 0x000fe40000724270 */
[C---:B------:R-:W-:Y:S02]  /*70f0*/  ISETP.LT.OR P3, PT, R16.reuse, 0x31, P3 ;  /* 0x000000311000780c */ /* 0x040fe40001f61670 */
[----:B------:R-:W-:Y:S02]  /*7100*/  ISETP.LT.OR P4, PT, R16, 0x32, P4 ;  /* 0x000000321000780c */ /* 0x000fe40002781670 */
[----:B------:R-:W-:-:S02]  /*7110*/  FSEL R178, R178, -INF , !P3 ;  /* 0xff800000b2b27808 */ /* 0x000fc40005800000 */
[----:B------:R-:W-:Y:S02]  /*7120*/  ISETP.LT.OR P1, PT, R16, 0x39, P1 ;  /* 0x000000391000780c */ /* 0x000fe40000f21670 */
[----:B------:R-:W-:Y:S02]  /*7130*/  FSEL R179, R179, -INF , !P4 ;  /* 0xff800000b3b37808 */ /* 0x000fe40006000000 */
[----:B------:R-:W-:Y:S02]  /*7140*/  FSEL R182, R182, -INF , !P1 ;  /* 0xff800000b6b67808 */ /* 0x000fe40004800000 */
[----:B0-----:R-:W-:Y:S02]  /*7150*/  FMNMX.FTZ R15, R17, R22, !PT ;  /* 0x00000016110f7209 */ /* 0x001fe40007810000 */
[----:B------:R-:W-:Y:S02]  /*7160*/  FSEL R17, R154, -INF , !P2 ;  /* 0xff8000009a117808 */ /* 0x000fe40005000000 */
[----:B------:R-:W-:Y:S01]  /*7170*/  ISETP.GT.AND P2, PT, R18, 0x19, P0 ;  /* 0x000000191200780c */ /* 0x000fe20000744270 */
[----:B------:R-:W-:Y:S01]  /*7180*/  FMUL.FTZ R21, R15, UR10 ;  /* 0x0000000a0f157c20 */ /* 0x000fe20008410000 */
[----:B------:R-:W-:-:S02]  /*7190*/  FMNMX.FTZ R20, R17, R6, !PT ;  /* 0x0000000611147209 */ /* 0x000fc40007810000 */
[----:B------:R-:W-:Y:S02]  /*71a0*/  ISETP.LT.OR P2, PT, R16, 0x1a, P2 ;  /* 0x0000001a1000780c */ /* 0x000fe40001741670 */
[----:B------:R-:W-:Y:S02]  /*71b0*/  FMNMX.FTZ R19, R155, R20, !PT ;  /* 0x000000149b137209 */ /* 0x000fe40007810000 */
[----:B------:R-:W-:Y:S02]  /*71c0*/  FSEL R167, R167, -INF , !P2 ;  /* 0xff800000a7a77808 */ /* 0x000fe40005000000 */
[----:B------:R-:W-:Y:S02]  /*71d0*/  FMNMX.FTZ R20, R158, R19, !PT ;  /* 0x000000139e147209 */ /* 0x000fe40007810000 */
[----:B------:R-:W-:Y:S02]  /*71e0*/  FSETP.NEU.FTZ.AND P2, PT, R15, -INF , PT ;  /* 0xff8000000f00780b */ /* 0x000fe40003f5d000 */
[----:B------:R-:W-:-:S02]  /*71f0*/  FMNMX.FTZ R19, R159, R20, !PT ;  /* 0x000000149f137209 */ /* 0x000fc40007810000 */
[----:B------:R-:W-:Y:S02]  /*7200*/  FSEL R184, R21, RZ, P2 ;  /* 0x000000ff15b87208 */ /* 0x000fe40001000000 */
[----:B------:R-:W-:Y:S02]  /*7210*/  FMNMX.FTZ R20, R162, R19, !PT ;  /* 0x00000013a2147209 */ /* 0x000fe40007810000 */
[----:B------:R-:W-:Y:S01]  /*7220*/  ISETP.GT.AND P0, PT, R18, 0x39, P0 ;  /* 0x000000391200780c */ /* 0x000fe20000704270 */
[--C-:B------:R-:W-:Y:S01]  /*7230*/  FFMA.FTZ R154, R156, UR10, -R184.reuse ;  /* 0x0000000a9c9a7c23 */ /* 0x100fe200080108b8 */
[----:B------:R-:W-:Y:S01]  /*7240*/  FMNMX.FTZ R19, R163, R20, !PT ;  /* 0x00000014a3137209 */ /* 0x000fe20007810000 */
[--C-:B------:R-:W-:Y:S01]  /*7250*/  FFMA.FTZ R156, R160, UR10, -R184.reuse ;  /* 0x0000000aa09c7c23 */ /* 0x100fe200080108b8 */
[----:B------:R-:W-:Y:S01]  /*7260*/  ISETP.LT.OR P0, PT, R16, 0x3a, P0 ;  /* 0x0000003a1000780c */ /* 0x000fe20000701670 */
[--C-:B------:R-:W-:Y:S01]  /*7270*/  FFMA.FTZ R160, R168, UR10, -R184.reuse ;  /* 0x0000000aa8a07c23 */ /* 0x100fe200080108b8 */
[----:B------:R-:W-:Y:S01]  /*7280*/  FMNMX.FTZ R20, R166, R19, !PT ;  /* 0x00000013a6147209 */ /* 0x000fe20007810000 */
[--C-:B------:R-:W-:Y:S01]  /*7290*/  FFMA.FTZ R19, R152, UR10, -R184.reuse ;  /* 0x0000000a98137c23 */ /* 0x100fe200080108b8 */
[----:B------:R-:W-:Y:S01]  /*72a0*/  FSEL R183, R183, -INF , !P0 ;  /* 0xff800000b7b77808 */ /* 0x000fe20004000000 */
[--C-:B------:R-:W-:Y:S01]  /*72b0*/  FFMA.FTZ R152, R153, UR10, -R184.reuse ;  /* 0x0000000a99987c23 */ /* 0x100fe200080108b8 */
[----:B------:R-:W-:Y:S01]  /*72c0*/  FMNMX.FTZ R21, R167, R20, !PT ;  /* 0x00000014a7157209 */ /* 0x000fe20007810000 */
[--C-:B------:R-:W-:Y:S01]  /*72d0*/  FFMA.FTZ R153, R165, UR10, -R184.reuse ;  /* 0x0000000aa5997c23 */ /* 0x100fe200080108b8 */
[----:B------:R-:W-:Y:S01]  /*72e0*/  MUFU.EX2 R154, R154 ;  /* 0x0000009a009a7308 */ /* 0x000fe20000000800 */
[--C-:B------:R-:W-:Y:S01]  /*72f0*/  FFMA.FTZ R176, R176, UR10, -R184.reuse ;  /* 0x0000000ab0b07c23 */ /* 0x100fe200080108b8 */
[----:B------:R-:W-:Y:S01]  /*7300*/  FMNMX.FTZ R20, R170, R21, !PT ;  /* 0x00000015aa147209 */ /* 0x000fe20007810000 */
[--C-:B------:R-:W-:Y:S01]  /*7310*/  FFMA.FTZ R177, R177, UR10, -R184.reuse ;  /* 0x0000000ab1b17c23 */ /* 0x100fe200080108b8 */
[--C-:B------:R-:W-:Y:S01]  /*7320*/  FFMA.FTZ R180, R180, UR10, -R184.reuse ;  /* 0x0000000ab4b47c23 */ /* 0x100fe200080108b8 */
[----:B------:R-:W-:Y:S01]  /*7330*/  ISETP.NE.AND P0, PT, R4, RZ, PT ;  /* 0x000000ff0400720c */ /* 0x000fe20003f05270 */
[--C-:B------:R-:W-:Y:S01]  /*7340*/  FFMA.FTZ R181, R181, UR10, -R184.reuse ;  /* 0x0000000ab5b57c23 */ /* 0x100fe200080108b8 */
[----:B------:R-:W-:Y:S01]  /*7350*/  FMNMX.FTZ R21, R171, R20, !PT ;  /* 0x00000014ab157209 */ /* 0x000fe20007810000 */
[----:B------:R-:W-:Y:S01]  /*7360*/  MUFU.EX2 R19, R19 ;  /* 0x0000001300137308 */ /* 0x000fe20000000800 */
[--C-:B------:R-:W-:Y:S01]  /*7370*/  FFMA.FTZ R20, R164, UR10, -R184.reuse ;  /* 0x0000000aa4147c23 */ /* 0x100fe200080108b8 */
[----:B------:R-:W-:Y:S01]  /*7380*/  FFMA.FTZ R164, R173, UR10, -R184 ;  /* 0x0000000aada47c23 */ /* 0x000fe200080108b8 */
[----:B------:R-:W-:-:S04]  /*7390*/  FMNMX.FTZ R18, R174, R21, !PT ;  /* 0x00000015ae127209 */ /* 0x000fc80007810000 */
[----:B------:R-:W-:Y:S01]  /*73a0*/  FMNMX.FTZ R21, R175, R18, !PT ;  /* 0x00000012af157209 */ /* 0x000fe20007810000 */
[----:B------:R-:W-:Y:S03]  /*73b0*/  MUFU.EX2 R152, R152 ;  /* 0x0000009800987308 */ /* 0x000fe60000000800 */
[----:B------:R-:W-:Y:S01]  /*73c0*/  FMNMX.FTZ R18, R178, R21, !PT ;  /* 0x00000015b2127209 */ /* 0x000fe20007810000 */
[--C-:B------:R-:W-:Y:S01]  /*73d0*/  FFMA.FTZ R21, R157, UR10, -R184.reuse ;  /* 0x0000000a9d157c23 */ /* 0x100fe200080108b8 */
[--C-:B------:R-:W-:Y:S02]  /*73e0*/  FFMA.FTZ R157, R169, UR10, -R184.reuse ;  /* 0x0000000aa99d7c23 */ /* 0x100fe400080108b8 */
[----:B------:R-:W-:Y:S01]  /*73f0*/  FMNMX.FTZ R23, R179, R18, !PT ;  /* 0x00000012b3177209 */ /* 0x000fe20007810000 */
[----:B------:R-:W-:Y:S03]  /*7400*/  MUFU.EX2 R156, R156 ;  /* 0x0000009c009c7308 */ /* 0x000fe60000000800 */
[----:B------:R-:W-:Y:S01]  /*7410*/  FMNMX.FTZ R16, R182, R23, !PT ;  /* 0x00000017b6107209 */ /* 0x000fe20007810000 */
[----:B------:R-:W-:-:S03]  /*7420*/  FFMA.FTZ R23, R161, UR10, -R184 ;  /* 0x0000000aa1177c23 */ /* 0x000fc600080108b8 */
[----:B------:R-:W-:Y:S01]  /*7430*/  FMNMX.FTZ R16, R183, R16, !PT ;  /* 0x00000010b7107209 */ /* 0x000fe20007810000 */
[----:B------:R-:W-:Y:S04]  /*7440*/  MUFU.EX2 R21, R21 ;  /* 0x0000001500157308 */ /* 0x000fe80000000800 */
[----:B------:R-:W0:Y:S04]  /*7450*/  SHFL.BFLY PT, R161, R16, 0x2, 0x1f ;  /* 0x0c401f0010a17f89 */ /* 0x000e2800000e0000 */
[----:B------:R-:W-:Y:S08]  /*7460*/  MUFU.EX2 R23, R23 ;  /* 0x0000001700177308 */ /* 0x000ff00000000800 */
[----:B------:R-:W-:Y:S08]  /*7470*/  MUFU.EX2 R20, R20 ;  /* 0x0000001400147308 */ /* 0x000ff00000000800 */
[----:B------:R-:W-:Y:S01]  /*7480*/  MUFU.EX2 R153, R153 ;  /* 0x0000009900997308 */ /* 0x000fe20000000800 */
[----:B0-----:R-:W-:Y:S01]  /*7490*/  FMNMX.FTZ R22, R16, R161, !PT ;  /* 0x000000a110167209 */ /* 0x001fe20007810000 */
[----:B------:R-:W-:Y:S01]  /*74a0*/  FFMA.FTZ R161, R172, UR10, -R184 ;  /* 0x0000000aaca17c23 */ /* 0x000fe200080108b8 */
[----:B------:R-:W-:-:S05]  /*74b0*/  FSEL R16, R15, RZ, P2 ;  /* 0x000000ff0f107208 */ /* 0x000fca0001000000 */
[----:B------:R-:W-:Y:S01]  /*74c0*/  MUFU.EX2 R160, R160 ;  /* 0x000000a000a07308 */ /* 0x000fe20000000800 */
[----:B------:R-:W0:Y:S01]  /*74d0*/  SHFL.BFLY PT, R165, R22, 0x1, 0x1f ;  /* 0x0c201f0016a57f89 */ /* 0x000e2200000e0000 */
[----:B------:R-:W-:-:S04]  /*74e0*/  FADD.FTZ R16, -R16, R5 ;  /* 0x0000000510107221 */ /* 0x000fc80000010100 */
[----:B------:R-:W-:Y:S02]  /*74f0*/  FMUL.FTZ R18, R16, UR10 ;  /* 0x0000000a10127c20 */ /* 0x000fe40008410000 */
[----:B------:R-:W-:Y:S08]  /*7500*/  MUFU.EX2 R157, R157 ;  /* 0x0000009d009d7308 */ /* 0x000ff00000000800 */
[----:B------:R-:W1:Y:S08]  /*7510*/  MUFU.EX2 R18, R18 ;  /* 0x0000001200127308 */ /* 0x000e700000000800 */
[----:B------:R-:W3:Y:S01]  /*7520*/  MUFU.EX2 R161, R161 ;  /* 0x000000a100a17308 */ /* 0x000ee20000000800 */
[----:B0-----:R-:W-:-:S04]  /*7530*/  FMNMX.FTZ R16, R22, R165, !PT ;  /* 0x000000a516107209 */ /* 0x001fc80007810000 */
[C---:B------:R-:W-:Y:S01]  /*7540*/  FSETP.NEU.FTZ.AND P1, PT, R16.reuse, -INF , PT ;  /* 0xff8000001000780b */ /* 0x040fe20003f3d000 */
[----:B------:R-:W-:Y:S02]  /*7550*/  FMUL.FTZ R5, R16, UR10 ;  /* 0x0000000a10057c20 */ /* 0x000fe40008410000 */
[----:B------:R-:W0:Y:S01]  /*7560*/  MUFU.EX2 R164, R164 ;  /* 0x000000a400a47308 */ /* 0x000e220000000800 */
[----:B-1----:R-:W-:Y:S01]  /*7570*/  FFMA.FTZ R165, R18, R8, R19 ;  /* 0x0000000812a57223 */ /* 0x002fe20000010013 */
[-C--:B------:R-:W-:Y:S01]  /*7580*/  FMUL.FTZ R24, R24, R18.reuse ;  /* 0x0000001218187220 */ /* 0x080fe20000410000 */
[----:B------:R-:W-:Y:S01]  /*7590*/  FSEL R168, R5, RZ, P1 ;  /* 0x000000ff05a87208 */ /* 0x000fe20000800000 */
[-C--:B------:R-:W-:Y:S01]  /*75a0*/  FMUL.FTZ R25, R25, R18.reuse ;  /* 0x0000001219197220 */ /* 0x080fe20000410000 */
[----:B------:R-:W-:Y:S01]  /*75b0*/  FADD.FTZ R165, R152, R165 ;  /* 0x000000a598a57221 */ /* 0x000fe20000010000 */
[----:B------:R-:W-:Y:S01]  /*75c0*/  FSEL R5, R16, RZ, P1 ;  /* 0x000000ff10057208 */ /* 0x000fe20000800000 */
[----:B------:R-:W-:Y:S01]  /*75d0*/  FMUL.FTZ R28, R28, R18 ;  /* 0x000000121c1c7220 */ /* 0x000fe20000410000 */
[--C-:B------:R-:W-:Y:S01]  /*75e0*/  FFMA.FTZ R22, R17, UR10, -R168.reuse ;  /* 0x0000000a11167c23 */ /* 0x100fe200080108a8 */
[----:B------:R-:W-:Y:S01]  /*75f0*/  FADD.FTZ R8, R154, R165 ;  /* 0x000000a59a087221 */ /* 0x000fe20000010000 */
[----:B------:R-:W1:Y:S01]  /*7600*/  MUFU.EX2 R176, R176 ;  /* 0x000000b000b07308 */ /* 0x000e620000000800 */
[----:B------:R-:W-:Y:S01]  /*7610*/  FFMA.FTZ R165, R162, UR10, -R168 ;  /* 0x0000000aa2a57c23 */ /* 0x000fe200080108a8 */
[----:B------:R-:W-:Y:S01]  /*7620*/  FADD.FTZ R6, -R5, R6 ;  /* 0x0000000605067221 */ /* 0x000fe20000010100 */
[----:B------:R-:W-:Y:S01]  /*7630*/  FADD.FTZ R17, R21, R8 ;  /* 0x0000000815117221 */ /* 0x000fe20000010000 */
[----:B------:R-:W-:Y:S01]  /*7640*/  FFMA.FTZ R155, R155, UR10, -R168 ;  /* 0x0000000a9b9b7c23 */ /* 0x000fe200080108a8 */
[----:B------:R-:W-:-:S02]  /*7650*/  IMAD.U32 R8, RZ, RZ, UR24 ;  /* 0x00000018ff087e24 */ /* 0x000fc4000f8e00ff */
[----:B------:R-:W-:Y:S01]  /*7660*/  FMUL.FTZ R6, R6, UR10 ;  /* 0x0000000a06067c20 */ /* 0x000fe20008410000 */
[----:B------:R-:W-:Y:S01]  /*7670*/  FADD.FTZ R172, R156, R17 ;  /* 0x000000119cac7221 */ /* 0x000fe20000010000 */
[----:B------:R-:W4:Y:S01]  /*7680*/  MUFU.EX2 R177, R177 ;  /* 0x000000b100b17308 */ /* 0x000f220000000800 */
[----:B------:R-:W-:Y:S01]  /*7690*/  FFMA.FTZ R158, R158, UR10, -R168 ;  /* 0x0000000a9e9e7c23 */ /* 0x000fe200080108a8 */
[----:B------:R-:W-:Y:S02]  /*76a0*/  @!P0 IMAD R8, R8, 0x40, R3 ;  /* 0x0000004008088824 */ /* 0x000fe400078e0203 */
[----:B------:R-:W-:Y:S01]  /*76b0*/  FADD.FTZ R17, R23, R172 ;  /* 0x000000ac17117221 */ /* 0x000fe20000010000 */
[--C-:B------:R-:W-:Y:S01]  /*76c0*/  FFMA.FTZ R159, R159, UR10, -R168.reuse ;  /* 0x0000000a9f9f7c23 */ /* 0x100fe200080108a8 */
[----:B------:R-:W-:Y:S01]  /*76d0*/  F2FP.BF16.F32.PACK_AB R152, R152, R19 ;  /* 0x000000139898723e */ /* 0x000fe200000010ff */
[--C-:B------:R-:W-:Y:S01]  /*76e0*/  FFMA.FTZ R170, R170, UR10, -R168.reuse ;  /* 0x0000000aaaaa7c23 */ /* 0x100fe200080108a8 */
[----:B------:R-:W-:Y:S01]  /*76f0*/  FADD.FTZ R172, R20, R17 ;  /* 0x0000001114ac7221 */ /* 0x000fe20000010000 */
[----:B------:R-:W-:Y:S01]  /*7700*/  MUFU.EX2 R180, R180 ;  /* 0x000000b400b47308 */ /* 0x000fe20000000800 */
[----:B------:R-:W-:Y:S01]  /*7710*/  @!P0 LEA R8, R8, UR37, 0x2 ;  /* 0x0000002508088c11 */ /* 0x000fe2000f8e10ff */
[----:B------:R-:W-:Y:S01]  /*7720*/  FFMA.FTZ R163, R163, UR10, -R168 ;  /* 0x0000000aa3a37c23 */ /* 0x000fe200080108a8 */
[----:B------:R-:W-:Y:S01]  /*7730*/  FADD.FTZ R173, R153, R172 ;  /* 0x000000ac99ad7221 */ /* 0x000fe20000010000 */
[--C-:B------:R-:W-:Y:S01]  /*7740*/  FFMA.FTZ R169, R166, UR10, -R168.reuse ;  /* 0x0000000aa6a97c23 */ /* 0x100fe200080108a8 */
[--C-:B------:R-:W-:Y:S01]  /*7750*/  FFMA.FTZ R167, R167, UR10, -R168.reuse ;  /* 0x0000000aa7a77c23 */ /* 0x100fe200080108a8 */
[----:B------:R-:W-:Y:S01]  /*7760*/  @!P0 STS [R8+0x28800], R18 ;  /* 0x0288001208008388 */ /* 0x000fe20000000800 */
[----:B------:R-:W-:Y:S01]  /*7770*/  FADD.FTZ R162, R160, R173 ;  /* 0x000000ada0a27221 */ /* 0x000fe20000010000 */
[----:B------:R-:W-:Y:S01]  /*7780*/  MUFU.EX2 R22, R22 ;  /* 0x0000001600167308 */ /* 0x000fe20000000800 */
[--C-:B------:R-:W-:Y:S01]  /*7790*/  FFMA.FTZ R171, R171, UR10, -R168.reuse ;  /* 0x0000000aabab7c23 */ /* 0x100fe200080108a8 */
[----:B------:R-:W-:Y:S01]  /*77a0*/  FFMA.FTZ R174, R174, UR10, -R168 ;  /* 0x0000000aaeae7c23 */ /* 0x000fe200080108a8 */
[----:B------:R-:W-:Y:S01]  /*77b0*/  FADD.FTZ R162, R157, R162 ;  /* 0x000000a29da27221 */ /* 0x000fe20000010000 */
[--C-:B------:R-:W-:Y:S01]  /*77c0*/  FFMA.FTZ R175, R175, UR10, -R168.reuse ;  /* 0x0000000aafaf7c23 */ /* 0x100fe200080108a8 */
[--C-:B------:R-:W-:Y:S01]  /*77d0*/  FFMA.FTZ R178, R178, UR10, -R168.reuse ;  /* 0x0000000ab2b27c23 */ /* 0x100fe200080108a8 */
[----:B------:R-:W-:Y:S01]  /*77e0*/  FFMA.FTZ R179, R179, UR10, -R168 ;  /* 0x0000000ab3b37c23 */ /* 0x000fe200080108a8 */
[----:B---3--:R-:W-:Y:S01]  /*77f0*/  FADD.FTZ R173, R161, R162 ;  /* 0x000000a2a1ad7221 */ /* 0x008fe20000010000 */
[----:B------:R-:W3:Y:S01]  /*7800*/  MUFU.EX2 R17, R6 ;  /* 0x0000000600117308 */ /* 0x000ee20000000800 */
[--C-:B------:R-:W-:Y:S01]  /*7810*/  FFMA.FTZ R182, R182, UR10, -R168.reuse ;  /* 0x0000000ab6b67c23 */ /* 0x100fe200080108a8 */
[----:B------:R-:W-:Y:S01]  /*7820*/  FFMA.FTZ R183, R183, UR10, -R168 ;  /* 0x0000000ab7b77c23 */ /* 0x000fe200080108a8 */
[----:B0-----:R-:W-:Y:S01]  /*7830*/  FADD.FTZ R173, R164, R173 ;  /* 0x000000ada4ad7221 */ /* 0x001fe20000010000 */
[----:B------:R-:W-:Y:S01]  /*7840*/  F2FP.BF16.F32.PACK_AB R154, R21, R154 ;  /* 0x0000009a159a723e */ /* 0x000fe200000010ff */
[----:B------:R-:W-:Y:S01]  /*7850*/  FMUL.FTZ R29, R29, R18 ;  /* 0x000000121d1d7220 */ /* 0x000fe20000410000 */
[----:B------:R-:W-:Y:S01]  /*7860*/  F2FP.BF16.F32.PACK_AB R160, R157, R160 ;  /* 0x000000a09da0723e */ /* 0x000fe200000010ff */
[----:B-1----:R-:W-:Y:S01]  /*7870*/  FADD.FTZ R162, R176, R173 ;  /* 0x000000adb0a27221 */ /* 0x002fe20000010000 */
[----:B------:R-:W0:Y:S01]  /*7880*/  MUFU.EX2 R181, R181 ;  /* 0x000000b500b57308 */ /* 0x000e220000000800 */
[----:B------:R-:W-:Y:S01]  /*7890*/  F2FP.BF16.F32.PACK_AB R156, R23, R156 ;  /* 0x0000009c179c723e */ /* 0x000fe200000010ff */
[-C--:B------:R-:W-:Y:S01]  /*78a0*/  FMUL.FTZ R32, R32, R18.reuse ;  /* 0x0000001220207220 */ /* 0x080fe20000410000 */
[----:B----4-:R-:W-:Y:S01]  /*78b0*/  FADD.FTZ R19, R177, R162 ;  /* 0x000000a2b1137221 */ /* 0x010fe20000010000 */
[----:B------:R-:W-:Y:S01]  /*78c0*/  F2FP.BF16.F32.PACK_AB R162, R164, R161 ;  /* 0x000000a1a4a2723e */ /* 0x000fe200000010ff */
[----:B------:R-:W-:Y:S01]  /*78d0*/  FMUL.FTZ R33, R33, R18 ;  /* 0x0000001221217220 */ /* 0x000fe20000410000 */
[----:B------:R-:W-:Y:S01]  /*78e0*/  F2FP.BF16.F32.PACK_AB R164, R177, R176 ;  /* 0x000000b0b1a4723e */ /* 0x000fe200000010ff */
[-C--:B------:R-:W-:Y:S01]  /*78f0*/  FMUL.FTZ R36, R36, R18.reuse ;  /* 0x0000001224247220 */ /* 0x080fe20000410000 */
[----:B------:R-:W1:Y:S01]  /*7900*/  MUFU.EX2 R5, R155 ;  /* 0x0000009b00057308 */ /* 0x000e620000000800 */
[----:B---3--:R3:W-:Y:S01]  /*7910*/  @!P0 STS [R8+0x28820], R17 ;  /* 0x0288201108008388 */ /* 0x0087e20000000800 */
[-C--:B------:R-:W-:Y:S01]  /*7920*/  FMUL.FTZ R37, R37, R18.reuse ;  /* 0x0000001225257220 */ /* 0x080fe20000410000 */
[-C--:B------:R-:W-:Y:S01]  /*7930*/  FMUL.FTZ R40, R40, R18.reuse ;  /* 0x0000001228287220 */ /* 0x080fe20000410000 */
[-C--:B------:R-:W-:Y:S01]  /*7940*/  FMUL.FTZ R41, R41, R18.reuse ;  /* 0x0000001229297220 */ /* 0x080fe20000410000 */
[-C--:B------:R-:W-:Y:S01]  /*7950*/  FMUL.FTZ R44, R44, R18.reuse ;  /* 0x000000122c2c7220 */ /* 0x080fe20000410000 */
[-C--:B------:R-:W-:Y:S01]  /*7960*/  FMUL.FTZ R45, R45, R18.reuse ;  /* 0x000000122d2d7220 */ /* 0x080fe20000410000 */
[----:B------:R-:W-:Y:S01]  /*7970*/  FMUL.FTZ R48, R48, R18 ;  /* 0x0000001230307220 */ /* 0x000fe20000410000 */
[----:B------:R4:W5:Y:S01]  /*7980*/  MUFU.EX2 R155, R158 ;  /* 0x0000009e009b7308 */ /* 0x0009620000000800 */
        /* <DEDUP_REMOVED lines=8> */
[----:B----4-:R-:W-:Y:S01]  /*7a10*/  F2FP.BF16.F32.PACK_AB R158, R153, R20 ;  /* 0x00000014999e723e */ /* 0x010fe200000010ff */
[----:B------:R-:W-:Y:S01]  /*7a20*/  FADD.FTZ R20, R180, R19 ;  /* 0x00000013b4147221 */ /* 0x000fe20000010000 */
[----:B-1----:R-:W-:Y:S01]  /*7a30*/  F2FP.BF16.F32.PACK_AB R153, R5, R22 ;  /* 0x000000160599723e */ /* 0x002fe200000010ff */
[-C--:B------:R-:W-:Y:S01]  /*7a40*/  FMUL.FTZ R61, R61, R18.reuse ;  /* 0x000000123d3d7220 */ /* 0x080fe20000410000 */
[-C--:B------:R-:W-:Y:S01]  /*7a50*/  FMUL.FTZ R64, R64, R18.reuse ;  /* 0x0000001240407220 */ /* 0x080fe20000410000 */
[----:B---3--:R-:W-:Y:S01]  /*7a60*/  FADD.FTZ R8, R181, R20 ;  /* 0x00000014b5087221 */ /* 0x008fe20000010000 */
        /* <DEDUP_REMOVED lines=17> */
[----:B------:R-:W4:Y:S01]  /*7b80*/  MUFU.EX2 R20, R163 ;  /* 0x000000a300147308 */ /* 0x000f220000000800 */
[----:B---3--:R-:W-:Y:S01]  /*7b90*/  FFMA.FTZ R170, R17, R7, R22 ;  /* 0x0000000711aa7223 */ /* 0x008fe20000010016 */
[-C--:B------:R-:W-:Y:S01]  /*7ba0*/  FMUL.FTZ R96, R96, R18.reuse ;  /* 0x0000001260607220 */ /* 0x080fe20000410000 */
[-C--:B------:R-:W-:Y:S01]  /*7bb0*/  FMUL.FTZ R97, R97, R18.reuse ;  /* 0x0000001261617220 */ /* 0x080fe20000410000 */
[-C--:B------:R-:W-:Y:S01]  /*7bc0*/  FMUL.FTZ R100, R100, R18.reuse ;  /* 0x0000001264647220 */ /* 0x080fe20000410000 */
[----:B------:R-:W-:Y:S01]  /*7bd0*/  FADD.FTZ R170, R5, R170 ;  /* 0x000000aa05aa7221 */ /* 0x000fe20000010000 */
[-C--:B------:R-:W-:Y:S01]  /*7be0*/  FMUL.FTZ R101, R101, R18.reuse ;  /* 0x0000001265657220 */ /* 0x080fe20000410000 */
[-C--:B------:R-:W-:Y:S01]  /*7bf0*/  FMUL.FTZ R104, R104, R18.reuse ;  /* 0x0000001268687220 */ /* 0x080fe20000410000 */
[----:B------:R-:W3:Y:S01]  /*7c00*/  MUFU.EX2 R159, R169 ;  /* 0x000000a9009f7308 */ /* 0x000ee20000000800 */
[----:B-----5:R-:W-:Y:S01]  /*7c10*/  FADD.FTZ R7, R155, R170 ;  /* 0x000000aa9b077221 */ /* 0x020fe20000010000 */
[C---:B0-----:R-:W-:Y:S01]  /*7c20*/  F2FP.BF16.F32.PACK_AB R155, R6.reuse, R155 ;  /* 0x0000009b069b723e */ /* 0x041fe200000010ff */
[----:B------:R-:W-:Y:S01]  /*7c30*/  BAR.SYNC.DEFER_BLOCKING 0xf, 0x100 ;  /* 0x03c4000000007b1d */ /* 0x000fe20000010000 */
[-C--:B------:R-:W-:Y:S01]  /*7c40*/  FMUL.FTZ R105, R105, R18.reuse ;  /* 0x0000001269697220 */ /* 0x080fe20000410000 */
[----:B------:R-:W-:Y:S01]  /*7c50*/  FADD.FTZ R176, R6, R7 ;  /* 0x0000000706b07221 */ /* 0x000fe20000010000 */
[-C--:B------:R-:W-:Y:S01]  /*7c60*/  FMUL.FTZ R108, R108, R18.reuse ;  /* 0x000000126c6c7220 */ /* 0x080fe20000410000 */
[-C--:B------:R-:W-:Y:S01]  /*7c70*/  FMUL.FTZ R109, R109, R18.reuse ;  /* 0x000000126d6d7220 */ /* 0x080fe20000410000 */
[-C--:B------:R-:W-:Y:S01]  /*7c80*/  FMUL.FTZ R112, R112, R18.reuse ;  /* 0x0000001270707220 */ /* 0x080fe20000410000 */
[----:B------:R-:W0:Y:S01]  /*7c90*/  MUFU.EX2 R168, R167 ;  /* 0x000000a700a87308 */ /* 0x000e220000000800 */
[----:B-1----:R-:W-:Y:S01]  /*7ca0*/  FADD.FTZ R7, R165, R176 ;  /* 0x000000b0a5077221 */ /* 0x002fe20000010000 */
[----:B----4-:R-:W-:Y:S01]  /*7cb0*/  F2FP.BF16.F32.PACK_AB R157, R20, R165 ;  /* 0x000000a5149d723e */ /* 0x010fe200000010ff */
        /* <DEDUP_REMOVED lines=14> */
[-C--:B------:R-:W-:Y:S01]  /*7da0*/  FMUL.FTZ R137, R137, R18.reuse ;  /* 0x0000001289897220 */ /* 0x080fe20000410000 */
[----:B------:R1:W-:Y:S01]  /*7db0*/  STSM.16.M88.4 [R12+0x26800], R152 ;  /* 0x026800980c007844 */ /* 0x0003e20000000200 */
[-C--:B------:R-:W-:Y:S01]  /*7dc0*/  FMUL.FTZ R140, R140, R18.reuse ;  /* 0x000000128c8c7220 */ /* 0x080fe20000410000 */
[-C--:B------:R-:W-:Y:S01]  /*7dd0*/  FMUL.FTZ R141, R141, R18.reuse ;  /* 0x000000128d8d7220 */ /* 0x080fe20000410000 */
[-C--:B------:R-:W-:Y:S01]  /*7de0*/  FMUL.FTZ R144, R144, R18.reuse ;  /* 0x0000001290907220 */ /* 0x080fe20000410000 */
[-C--:B------:R-:W-:Y:S01]  /*7df0*/  FMUL.FTZ R145, R145, R18.reuse ;  /* 0x0000001291917220 */ /* 0x080fe20000410000 */
[-C--:B------:R-:W-:Y:S01]  /*7e00*/  FMUL.FTZ R148, R148, R18.reuse ;  /* 0x0000001294947220 */ /* 0x080fe20000410000 */
[----:B------:R-:W2:Y:S01]  /*7e10*/  MUFU.EX2 R170, R175 ;  /* 0x000000af00aa7308 */ /* 0x000ea20000000800 */
[----:B----4-:R-:W-:Y:S01]  /*7e20*/  FADD.FTZ R174, R20, R7 ;  /* 0x0000000714ae7221 */ /* 0x010fe20000010000 */
[----:B------:R-:W-:Y:S01]  /*7e30*/  FMUL.FTZ R149, R149, R18 ;  /* 0x0000001295957220 */ /* 0x000fe20000410000 */
[-C--:B------:R-:W-:Y:S01]  /*7e40*/  FMUL.FTZ R26, R26, R17.reuse ;  /* 0x000000111a1a7220 */ /* 0x080fe20000410000 */
[----:B------:R-:W-:Y:S01]  /*7e50*/  FMUL.FTZ R27, R27, R17 ;  /* 0x000000111b1b7220 */ /* 0x000fe20000410000 */
[----:B---3--:R-:W-:Y:S01]  /*7e60*/  FADD.FTZ R7, R159, R174 ;  /* 0x000000ae9f077221 */ /* 0x008fe20000010000 */
[----:B0-----:R-:W-:Y:S01]  /*7e70*/  F2FP.BF16.F32.PACK_AB R159, R168, R159 ;  /* 0x0000009fa89f723e */ /* 0x001fe200000010ff */
[-C--:B------:R-:W-:Y:S01]  /*7e80*/  FMUL.FTZ R30, R30, R17.reuse ;  /* 0x000000111e1e7220 */ /* 0x080fe20000410000 */
[----:B------:R-:W0:Y:S01]  /*7e90*/  MUFU.EX2 R178, R178 ;  /* 0x000000b200b27308 */ /* 0x000e220000000800 */
[----:B------:R-:W-:Y:S01]  /*7ea0*/  FADD.FTZ R174, R168, R7 ;  /* 0x00000007a8ae7221 */ /* 0x000fe20000010000 */
[-C--:B------:R-:W-:Y:S01]  /*7eb0*/  FMUL.FTZ R31, R31, R17.reuse ;  /* 0x000000111f1f7220 */ /* 0x080fe20000410000 */
[----:B------:R3:W-:Y:S01]  /*7ec0*/  STSM.16.M88.4 [R11], R156 ;  /* 0x0000009c0b007844 */ /* 0x0007e20000000200 */
[----:B------:R-:W-:Y:S01]  /*7ed0*/  FMUL.FTZ R34, R34, R17 ;  /* 0x0000001122227220 */ /* 0x000fe20000410000 */
[----:B------:R-:W-:Y:S01]  /*7ee0*/  FADD.FTZ R7, R161, R174 ;  /* 0x000000aea1077221 */ /* 0x000fe20000010000 */
[C---:B-1----:R-:W-:Y:S01]  /*7ef0*/  F2FP.BF16.F32.PACK_AB R161, R172.reuse, R161 ;  /* 0x000000a1aca1723e */ /* 0x042fe200000010ff */
[-C--:B------:R-:W-:Y:S01]  /*7f00*/  FMUL.FTZ R35, R35, R17.reuse ;  /* 0x0000001123237220 */ /* 0x080fe20000410000 */
[----:B------:R-:W1:Y:S01]  /*7f10*/  MUFU.EX2 R179, R179 ;  /* 0x000000b300b37308 */ /* 0x000e620000000800 */
[----:B------:R-:W-:Y:S01]  /*7f20*/  FADD.FTZ R174, R172, R7 ;  /* 0x00000007acae7221 */ /* 0x000fe20000010000 */
[-C--:B------:R-:W-:Y:S01]  /*7f30*/  FMUL.FTZ R38, R38, R17.reuse ;  /* 0x0000001126267220 */ /* 0x080fe20000410000 */
[-C--:B------:R-:W-:Y:S01]  /*7f40*/  FMUL.FTZ R39, R39, R17.reuse ;  /* 0x0000001127277220 */ /* 0x080fe20000410000 */
[----:B------:R-:W-:Y:S01]  /*7f50*/  FMUL.FTZ R42, R42, R17 ;  /* 0x000000112a2a7220 */ /* 0x000fe20000410000 */
[----:B-----5:R-:W-:Y:S01]  /*7f60*/  FADD.FTZ R7, R163, R174 ;  /* 0x000000aea3077221 */ /* 0x020fe20000010000 */
[C---:B--2---:R-:W-:Y:S01]  /*7f70*/  F2FP.BF16.F32.PACK_AB R163, R170.reuse, R163 ;  /* 0x000000a3aaa3723e */ /* 0x044fe200000010ff */
[-C--:B------:R-:W-:Y:S01]  /*7f80*/  FMUL.FTZ R43, R43, R17.reuse ;  /* 0x000000112b2b7220 */ /* 0x080fe20000410000 */
[----:B------:R-:W2:Y:S01]  /*7f90*/  MUFU.EX2 R167, R182 ;  /* 0x000000b600a77308 */ /* 0x000ea20000000800 */
[----:B------:R-:W-:Y:S01]  /*7fa0*/  FADD.FTZ R7, R170, R7 ;  /* 0x00000007aa077221 */ /* 0x000fe20000010000 */
[-C--:B------:R-:W-:Y:S01]  /*7fb0*/  FMUL.FTZ R46, R46, R17.reuse ;  /* 0x000000112e2e7220 */ /* 0x080fe20000410000 */
[----:B------:R3:W-:Y:S01]  /*7fc0*/  STSM.16.M88.4 [R10], R160 ;  /* 0x000000a00a007844 */ /* 0x0007e20000000200 */
[-C--:B------:R-:W-:Y:S01]  /*7fd0*/  FMUL.FTZ R47, R47, R17.reuse ;  /* 0x000000112f2f7220 */ /* 0x080fe20000410000 */
[----:B0-----:R-:W-:Y:S01]  /*7fe0*/  FADD.FTZ R176, R178, R7 ;  /* 0x00000007b2b07221 */ /* 0x001fe20000010000 */
[-C--:B------:R-:W-:Y:S01]  /*7ff0*/  FMUL.FTZ R50, R50, R17.reuse ;  /* 0x0000001132327220 */ /* 0x080fe20000410000 */
[-C--:B------:R-:W-:Y:S01]  /*8000*/  FMUL.FTZ R51, R51, R17.reuse ;  /* 0x0000001133337220 */ /* 0x080fe20000410000 */
[----:B------:R-:W0:Y:S01]  /*8010*/  MUFU.EX2 R174, R183 ;  /* 0x000000b700ae7308 */ /* 0x000e220000000800 */
[C---:B-1----:R-:W-:Y:S01]  /*8020*/  FADD.FTZ R176, R179.reuse, R176 ;  /* 0x000000b0b3b07221 */ /* 0x042fe20000010000 */
[----:B------:R-:W-:Y:S01]  /*8030*/  F2FP.BF16.F32.PACK_AB R165, R179, R178 ;  /* 0x000000b2b3a5723e */ /* 0x000fe200000010ff */
[-C--:B------:R-:W-:Y:S01]  /*8040*/  FMUL.FTZ R54, R54, R17.reuse ;  /* 0x0000001136367220 */ /* 0x080fe20000410000 */
[-C--:B------:R-:W-:Y:S01]  /*8050*/  FMUL.FTZ R55, R55, R17.reuse ;  /* 0x0000001137377220 */ /* 0x080fe20000410000 */
[-C--:B------:R-:W-:Y:S01]  /*8060*/  FMUL.FTZ R58, R58, R17.reuse ;  /* 0x000000113a3a7220 */ /* 0x080fe20000410000 */
[-C--:B------:R-:W-:Y:S01]  /*8070*/  FMUL.FTZ R59, R59, R17.reuse ;  /* 0x000000113b3b7220 */ /* 0x080fe20000410000 */
[-C--:B------:R-:W-:Y:S01]  /*8080*/  FMUL.FTZ R62, R62, R17.reuse ;  /* 0x000000113e3e7220 */ /* 0x080fe20000410000 */
[-C--:B------:R-:W-:Y:S01]  /*8090*/  FMUL.FTZ R63, R63, R17.reuse ;  /* 0x000000113f3f7220 */ /* 0x080fe20000410000 */
[----:B--2---:R-:W-:Y:S01]  /*80a0*/  FADD.FTZ R7, R167, R176 ;  /* 0x000000b0a7077221 */ /* 0x004fe20000010000 */
[-C--:B------:R-:W-:Y:S01]  /*80b0*/  FMUL.FTZ R66, R66, R17.reuse ;  /* 0x0000001142427220 */ /* 0x080fe20000410000 */
[-C--:B------:R-:W-:Y:S01]  /*80c0*/  FMUL.FTZ R67, R67, R17.reuse ;  /* 0x0000001143437220 */ /* 0x080fe20000410000 */
[-C--:B------:R-:W-:Y:S01]  /*80d0*/  FMUL.FTZ R70, R70, R17.reuse ;  /* 0x0000001146467220 */ /* 0x080fe20000410000 */
[-C--:B------:R-:W-:Y:S01]  /*80e0*/  FMUL.FTZ R71, R71, R17.reuse ;  /* 0x0000001147477220 */ /* 0x080fe20000410000 */
[-C--:B------:R-:W-:Y:S01]  /*80f0*/  FMUL.FTZ R74, R74, R17.reuse ;  /* 0x000000114a4a7220 */ /* 0x080fe20000410000 */
[-C--:B------:R-:W-:Y:S01]  /*8100*/  FMUL.FTZ R75, R75, R17.reuse ;  /* 0x000000114b4b7220 */ /* 0x080fe20000410000 */
[----:B------:R-:W-:Y:S01]  /*8110*/  FMUL.FTZ R78, R78, R17 ;  /* 0x000000114e4e7220 */ /* 0x000fe20000410000 */
[C---:B0-----:R-:W-:Y:S01]  /*8120*/  F2FP.BF16.F32.PACK_AB R167, R174.reuse, R167 ;  /* 0x000000a7aea7723e */ /* 0x041fe200000010ff */
[----:B------:R-:W-:Y:S01]  /*8130*/  FADD.FTZ R7, R174, R7 ;  /* 0x00000007ae077221 */ /* 0x000fe20000010000 */
[-C--:B------:R-:W-:Y:S01]  /*8140*/  FMUL.FTZ R79, R79, R17.reuse ;  /* 0x000000114f4f7220 */ /* 0x080fe20000410000 */
[-C--:B------:R-:W-:Y:S01]  /*8150*/  FMUL.FTZ R82, R82, R17.reuse ;  /* 0x0000001152527220 */ /* 0x080fe20000410000 */
[-C--:B------:R-:W-:Y:S01]  /*8160*/  FMUL.FTZ R83, R83, R17.reuse ;  /* 0x0000001153537220 */ /* 0x080fe20000410000 */
[----:B------:R3:W-:Y:S01]  /*8170*/  STSM.16.M88.4 [R9], R164 ;  /* 0x000000a409007844 */ /* 0x0007e20000000200 */
        /* <DEDUP_REMOVED lines=34> */
[----:B---3--:R-:W-:Y:S06]  /*83a0*/  @!P5 BRA `(.L_x_1806) ;  /* 0x000000000004d947 */ /* 0x008fec0003800000 */
[----:B------:R-:W-:Y:S01]  /*83b0*/  BPT.TRAP 0x1 ;  /* 0x000000040000795c */ /* 0x000fe20000300000 */
.L_x_1806:
[----:B------:R0:W1:Y:S01]  /*83c0*/  SYNCS.PHASECHK.TRANS64.TRYWAIT P0, [UR31+0x28c50], R13 ;  /* 0x028c500dff0075a7 */ /* 0x000062000800015f */
[----:B------:R-:W-:Y:S05]  /*83d0*/  @!P5 BRA `(.L_x_1807) ;  /* 0x000000000004d947 */ /* 0x000fea0003800000 */
[----:B------:R-:W-:Y:S01]  /*83e0*/  BPT.TRAP 0x1 ;  /* 0x000000040000795c */ /* 0x000fe20000300000 */
.L_x_1807:
[----:B-1----:R-:W-:Y:S05]  /*83f0*/  @P0 BRA `(.L_x_1808) ;  /* 0x0000000000080947 */ /* 0x002fea0003800000 */
[----:B------:R-:W1:Y:S02]  /*8400*/  SYNCS.PHASECHK.TRANS64.TRYWAIT P0, [UR31+0x28c50], R13 ;  /* 0x028c500dff0075a7 */ /* 0x000e64000800015f */
[----:B-1----:R-:W-:Y:S05]  /*8410*/  @!P0 BRA `(.L_x_1809) ;  /* 0x000000c000388947 */ /* 0x002fea0003800000 */
.L_x_1808:
[----:B------:R-:W-:Y:S01]  /*8420*/  ULEA UR19, UR4, UR36, 0xc ;  /* 0x0000002404137291 */ /* 0x000fe2000f8e603f */
[----:B------:R-:W-:Y:S01]  /*8430*/  WARPGROUP.ARRIVE ;  /* 0x00000000000079c5 */ /* 0x000fe20000000000 */
[----:B------:R-:W-:Y:S01]  /*8440*/  UMOV UR15, 0x40000040 ;  /* 0x40000040000f7882 */ /* 0x000fe20000000000 */
[----:B------:R-:W-:Y:S01]  /*8450*/  UISETP.GT.AND UP2, UPT, UR42, UR25, UPT ;  /* 0x000000192a00728c */ /* 0x000fe2000bf44270 */
[----:B-1----:R-:W-:Y:S01]  /*8460*/  @!P6 IADD3 R14, R14, 0x28c60, RZ ;  /* 0x00028c600e0ee810 */ /* 0x002fe20007ffe0ff */
[----:B------:R-:W-:Y:S01]  /*8470*/  UIADD3 UR42, UR42, -0x1, URZ ;  /* 0xffffffff2a2a7890 */ /* 0x000fe2000fffe03f */
[----:B------:R-:W-:Y:S01]  /*8480*/  IMAD.MOV.U32 R6, RZ, RZ, R16 ;  /* 0x000000ffff067224 */ /* 0x000fe200078e0010 */
[----:B------:R-:W-:Y:S01]  /*8490*/  UMOV UR14, UR19 ;  /* 0x00000013000e7c82 */ /* 0x000fe20008000000 */
[----:B------:R-:W-:Y:S01]  /*84a0*/  @!P6 PRMT R14, RZ, 0x654, R14 ;  /* 0x00000654ff0ee816 */ /* 0x000fe2000000000e */
[----:B------:R-:W-:Y:S01]  /*84b0*/  HGMMA.64x256x16.F32.BF16 R24, R152, gdesc[UR12].tnspB, R24, gsb0 ;  /* 0x43e0000c98187df0 */ /* 0x000fe20008001818 */
[----:B------:R-:W-:Y:S01]  /*84c0*/  UIADD3 UR14, UR19, 0x80, URZ ;  /* 0x00000080130e7890 */ /* 0x000fe2000fffe03f */
[----:B------:R-:W-:Y:S01]  /*84d0*/  PLOP3.LUT P0, PT, PT, PT, UP2, 0x80, 0x0 ;  /* 0x000000000000781c */ /* 0x000fe20003f0f028 */
[----:B------:R-:W-:Y:S01]  /*84e0*/  UMOV UR15, 0x40000040 ;  /* 0x40000040000f7882 */ /* 0x000fe20000000000 */
[----:B------:R-:W-:Y:S01]  /*84f0*/  UMOV UR24, UR4 ;  /* 0x0000000400187c82 */ /* 0x000fe20008000000 */
[----:B------:R-:W-:Y:S01]  /*8500*/  IMAD.MOV.U32 R5, RZ, RZ, R15 ;  /* 0x000000ffff057224 */ /* 0x000fe200078e000f */
        /* <DEDUP_REMOVED lines=27> */
[----:B------:R-:W-:Y:S02]  /*86c0*/  IMAD.MOV.U32 R6, RZ, RZ, R16 ;  /* 0x000000ffff067224 */ /* 0x000fe400078e0010 */
[----:B------:R-:W-:-:S07]  /*86d0*/  IMAD.MOV.U32 R5, RZ, RZ, R15 ;  /* 0x000000ffff057224 */ /* 0x000fce00078e000f */
.L_x_1793:
[----:B------:R-:W5:Y:S01]  /*86e0*/  S2UR UR19, SR_CTAID.X ;  /* 0x00000000001379c3 */ /* 0x000f620000002500 */
[----:B------:R-:W-:Y:S01]  /*86f0*/  ULDC UR14, c[0x0][0x448] ;  /* 0x00011200000e7ab9 */ /* 0x000fe20000000800 */
[----:B------:R-:W-:Y:S01]  /*8700*/  ULDC UR22, c[0x0][0x9e4] ;  /* 0x0002790000167ab9 */ /* 0x000fe20000000800 */
[----:B------:R-:W-:Y:S02]  /*8710*/  UISETP.NE.AND UP0, UPT, UR14, 0x1, UPT ;  /* 0x000000010e00788c */ /* 0x000fe4000bf05270 */
[----:B------:R-:W-:Y:S02]  /*8720*/  UISETP.GE.AND UP1, UPT, UR22, 0x1, UPT ;  /* 0x000000011600788c */ /* 0x000fe4000bf26270 */
[----:B------:R-:W-:-:S04]  /*8730*/  UIADD3 UR18, -UR18, 0x1, URZ ;  /* 0x0000000112127890 */ /* 0x000fc8000fffe13f */
[----:B------:R-:W-:Y:S01]  /*8740*/  PLOP3.LUT P4, PT, PT, PT, UP1, 0x80, 0x0 ;  /* 0x000000000000781c */ /* 0x000fe20003f8f018 */
[----:B------:R-:W-:Y:S02]  /*8750*/  UIMAD UR18, UR39, UR11, UR18 ;  /* 0x0000000b271272a4 */ /* 0x000fe4000f8e0212 */
[----:B------:R-:W-:Y:S01]  /*8760*/  @UP0 ULDC UR14, c[0x0][0x44c] ;  /* 0x00011300000e0ab9 */ /* 0x000fe20000000800 */
[----:B------:R-:W-:Y:S01]  /*8770*/  @UP0 ULDC UR11, c[0x0][0x450] ;  /* 0x00011400000b0ab9 */ /* 0x000fe20000000800 */
[----:B-----5:R-:W-:-:S04]  /*8780*/  ULEA UR19, UR19, 0x3f, 0x6 ;  /* 0x0000003f13137891 */ /* 0x020fc8000f8e303f */
[----:B------:R-:W-:-:S04]  /*8790*/  UIMAD.WIDE.U32 UR14, UR19, UR14, URZ ;  /* 0x0000000e130e72a5 */ /* 0x000fc8000f8e003f */
[----:B------:R-:W-:-:S03]  /*87a0*/  @UP0 USHF.R.U32.HI UR19, URZ, UR11, UR15 ;  /* 0x0000000b3f130299 */ /* 0x000fc6000801160f */
[----:B------:R-:W-:Y:S01]  /*87b0*/  ULDC UR11, c[0x0][0x9dc] ;  /* 0x00027700000b7ab9 */ /* 0x000fe20000000800 */
[----:B------:R-:W-:-:S04]  /*87c0*/  UIADD3 UR19, UR18, UR19, URZ ;  /* 0x0000001312137290 */ /* 0x000fc8000fffe03f */
        /* <DEDUP_REMOVED lines=12> */
.L_x_1812:
[----:B------:R-:W-:-:S11]  /*8890*/  UISETP.NE.AND UP1, UPT, UR22, 0x1, UPT ;  /* 0x000000011600788c */ /* 0x000fd6000bf25270 */
[----:B------:R-:W-:Y:S02]  /*88a0*/  @UP1 ULDC.64 UR24, c[0x0][0x9e8] ;  /* 0x00027a0000181ab9 */ /* 0x000fe40000000a00 */
[----:B------:R-:W-:-:S04]  /*88b0*/  UIMAD.WIDE.U32 UR14, UR19, UR24, URZ ;  /* 0x00000018130e72a5 */ /* 0x000fc8000f8e003f */
[----:B------:R-:W-:-:S12]  /*88c0*/  @UP1 USHF.R.U32.HI UR19, URZ, UR25, UR15 ;  /* 0x000000193f131299 */ /* 0x000fd8000801160f */
.L_x_1813:
[----:B------:R-:W-:-:S04]  /*88d0*/  UIMAD UR19, UR19, UR22, URZ ;  /* 0x00000016131372a4 */ /* 0x000fc8000f8e023f */
[----:B------:R-:W-:-:S04]  /*88e0*/  UISETP.LT.AND UP1, UPT, UR11, UR19, UPT ;  /* 0x000000130b00728c */ /* 0x000fc8000bf21270 */
[----:B------:R-:W-:-:S12]  /*88f0*/  USEL UR11, UR11, UR19, !UP1 ;  /* 0x000000130b0b7287 */ /* 0x000fd8000c800000 */
.L_x_1811:
[----:B------:R-:W-:-:S04]  /*8900*/  UIADD3 UR11, UR11, 0x3f, URZ ;  /* 0x0000003f0b0b7890 */ /* 0x000fc8000fffe03f */
[----:B------:R-:W-:-:S04]  /*8910*/  USHF.R.S32.HI UR14, URZ, 0x1f, UR11 ;  /* 0x0000001f3f0e7899 */ /* 0x000fc8000801140b */
[----:B------:R-:W-:-:S04]  /*8920*/  ULEA.HI UR14, UR14, UR11, URZ, 0x6 ;  /* 0x0000000b0e0e7291 */ /* 0x000fc8000f8f303f */
[----:B------:R-:W-:-:S04]  /*8930*/  USHF.R.S32.HI UR14, URZ, 0x6, UR14 ;  /* 0x000000063f0e7899 */ /* 0x000fc8000801140e */
[----:B------:R-:W-:-:S04]  /*8940*/  UISETP.LT.AND UP1, UPT, UR38, UR14, UPT ;  /* 0x0000000e2600728c */ /* 0x000fc8000bf21270 */
[----:B------:R-:W-:-:S04]  /*8950*/  USEL UR24, UR38, UR14, !UP1 ;  /* 0x0000000e26187287 */ /* 0x000fc8000c800000 */
[----:B------:R-:W-:-:S06]  /*8960*/  UISETP.GE.AND UP1, UPT, UR42, UR24, UPT ;  /* 0x000000182a00728c */ /* 0x000fcc000bf26270 */
[----:B------:R-:W-:-:S13]  /*8970*/  PLOP3.LUT P0, PT, PT, PT, UP1, 0x80, 0x0 ;  /* 0x000000000000781c */ /* 0x000fda0003f0f018 */
[----:B------:R-:W-:Y:S05]  /*8980*/  @!P0 BRA `(.L_x_1814) ;  /* 0x0000001800308947 */ /* 0x000fea0003800000 */
[----:B------:R-:W-:Y:S01]  /*8990*/  IMAD.MOV.U32 R15, RZ, RZ, R6 ;  /* 0x000000ffff0f7224 */ /* 0x000fe200078e0006 */
[----:B------:R-:W-:Y:S01]  /*89a0*/  UMOV UR27, UR4 ;  /* 0x00000004001b7c82 */ /* 0x000fe20008000000 */
[----:B01--4-:R-:W-:Y:S01]  /*89b0*/  IMAD.MOV.U32 R14, RZ, RZ, R5 ;  /* 0x000000ffff0e7224 */ /* 0x013fe200078e0005 */
[----:B------:R-:W-:-:S06]  /*89c0*/  ULDC UR26, c[0x0][0x988] ;  /* 0x00026200001a7ab9 */ /* 0x000fcc0000000800 */
.L_x_1823:
[----:B------:R-:W-:Y:S01]  /*89d0*/  UIADD3 UR4, UR27, 0x1, URZ ;  /* 0x000000011b047890 */ /* 0x000fe2000fffe03f */
[----:B------:R-:W-:Y:S01]  /*89e0*/  IMAD.U32 R5, RZ, RZ, UR42 ;  /* 0x0000002aff057e24 */ /* 0x000fe2000f8e00ff */
[----:B------:R-:W-:Y:S02]  /*89f0*/  UIADD3 UR25, UR42, -0x1, URZ ;  /* 0xffffffff2a197890 */ /* 0x000fe4000fffe03f */
[----:B------:R-:W-:Y:S02]  /*8a00*/  UISETP.NE.AND UP1, UPT, UR4, 0x2, UPT ;  /* 0x000000020400788c */ /* 0x000fe4000bf25270 */
[----:B------:R-:W-:Y:S02]  /*8a10*/  ISETP.GT.AND P0, PT, R5, UR24, PT ;  /* 0x0000001805007c0c */ /* 0x000fe4000bf04270 */
[----:B------:R-:W-:Y:S02]  /*8a20*/  USEL UR10, URZ, 0x1, UP1 ;  /* 0x000000013f0a7887 */ /* 0x000fe40008800000 */
[----:B------:R-:W-:-:S02]  /*8a30*/  USEL UR4, UR4, URZ, UP1 ;  /* 0x0000003f04047287 */ /* 0x000fc40008800000 */
[----:B------:R-:W-:Y:S01]  /*8a40*/  ULOP3.LUT UR5, UR5, UR10, URZ, 0x3c, !UPT ;  /* 0x0000000a05057292 */ /* 0x000fe2000f8e3c3f */
[----:B------:R-:W-:Y:S01]  /*8a50*/  UMOV UR42, UR25 ;  /* 0x00000019002a7c82 */ /* 0x000fe20008000000 */
[----:B01----:R-:W-:Y:S10]  /*8a60*/  @!P5 BRA `(.L_x_1815) ;  /* 0x000000000004d947 */ /* 0x003ff40003800000 */
[----:B------:R-:W-:Y:S01]  /*8a70*/  BPT.TRAP 0x1 ;  /* 0x000000040000795c */ /* 0x000fe20000300000 */
.L_x_1815:
[----:B------:R-:W-:Y:S01]  /*8a80*/  ULEA UR28, UR4, UR37, 0x3 ;  /* 0x00000025041c7291 */ /* 0x000fe2000f8e183f */
[----:B--2---:R-:W-:-:S04]  /*8a90*/  MOV R13, UR5 ;  /* 0x00000005000d7c02 */ /* 0x004fc80008000f00 */
[----:B------:R-:W-:-:S04]  /*8aa0*/  SHF.L.U32 R13, R13, 0x1f, RZ ;  /* 0x0000001f0d0d7819 */ /* 0x000fc800000006ff */
[----:B------:R0:W1:Y:S01]  /*8ab0*/  SYNCS.PHASECHK.TRANS64.TRYWAIT P1, [UR28+0x28c30], R13 ;  /* 0x028c300dff0075a7 */ /* 0x000062000802015c */
[----:B------:R-:W-:Y:S05]  /*8ac0*/  @!P5 BRA `(.L_x_1816) ;  /* 0x000000000004d947 */ /* 0x000fea0003800000 */
[----:B------:R-:W-:Y:S01]  /*8ad0*/  BPT.TRAP 0x1 ;  /* 0x000000040000795c */ /* 0x000fe20000300000 */
.L_x_1816:
[----:B-1----:R-:W-:Y:S05]  /*8ae0*/  @P1 BRA `(.L_x_1817) ;  /* 0x0000000000081947 */ /* 0x002fea0003800000 */
[----:B------:R-:W1:Y:S02]  /*8af0*/  SYNCS.PHASECHK.TRANS64.TRYWAIT P1, [UR28+0x28c30], R13 ;  /* 0x028c300dff0075a7 */ /* 0x000e64000802015c */
[----:B-1----:R-:W-:Y:S05]  /*8b00*/  @!P1 BRA `(.L_x_1818) ;  /* 0x000000b800909947 */ /* 0x002fea0003800000 */
.L_x_1817:
[----:B------:R-:W-:Y:S01]  /*8b10*/  ULEA UR22, UR4, UR6, 0x9 ;  /* 0x0000000604167291 */ /* 0x000fe2000f8e483f */
[----:B---3--:R-:W-:Y:S01]  /*8b20*/  WARPGROUP.ARRIVE ;  /* 0x00000000000079c5 */ /* 0x008fe20000000000 */
        /* <DEDUP_REMOVED lines=11> */
[----:B------:R-:W-:Y:S01]  /*8be0*/  HGMMA.64x64x16.F32.BF16 R152, gdesc[UR8], R152, gsb0 ;  /* 0x00e00000089879f0 */ /* 0x000fe20008001898 */
[----:B------:R-:W-:Y:S02]  /*8bf0*/  UMOV UR10, UR26 ;  /* 0x0000001a000a7c82 */ /* 0x000fe40008000000 */
[----:B------:R-:W-:Y:S02]  /*8c00*/  WARPGROUP.DEPBAR.LE gsb0, 0x0 ;  /* 0x00008000000079c5 */ /* 0x000fe40000010000 */
[----:B------:R-:W-:-:S06]  /*8c10*/  WARPGROUP.ARRIVE ;  /* 0x00000000000079c5 */ /* 0x000fcc0000000000 */
[----:B------:R-:W-:Y:S03]  /*8c20*/  HGMMA.64x64x16.F32.BF16 R152, gdesc[UR12], R152, gsb0 ;  /* 0x00e000000c9879f0 */ /* 0x000fe60008001898 */
[----:B------:R-:W-:Y:S02]  /*8c30*/  WARPGROUP.DEPBAR.LE gsb0, 0x0 ;  /* 0x00008000000079c5 */ /* 0x000fe40000010000 */
[----:B------:R-:W-:-:S06]  /*8c40*/  WARPGROUP.ARRIVE ;  /* 0x00000000000079c5 */ /* 0x000fcc0000000000 */
[----:B------:R-:W-:Y:S03]  /*8c50*/  HGMMA.64x64x16.F32.BF16 R152, gdesc[UR16], R152, gsb0 ;  /* 0x00e00000109879f0 */ /* 0x000fe60008001898 */
[----:B------:R-:W-:Y:S02]  /*8c60*/  WARPGROUP.DEPBAR.LE gsb0, 0x0 ;  /* 0x00008000000079c5 */ /* 0x000fe40000010000 */
[----:B-1----:R-:W-:-:S04]  /*8c70*/  FMNMX.FTZ R6, R152, R14, !PT ;  /* 0x0000000e98067209 */ /* 0x002fc80007810000 */
        /* <DEDUP_REMOVED lines=16> */
[----:B------:R-:W1:Y:S02]  /*8d80*/  SHFL.BFLY PT, R5, R16, 0x2, 0x1f ;  /* 0x0c401f0010057f89 */ /* 0x000e6400000e0000 */
[----:B-1----:R-:W-:Y:S02]  /*8d90*/  FMNMX.FTZ R18, R16, R5, !PT ;  /* 0x0000000510127209 */ /* 0x002fe40007810000 */
[----:B------:R-:W-:-:S03]  /*8da0*/  FMNMX.FTZ R5, R155, R6, !PT ;  /* 0x000000069b057209 */ /* 0x000fc60007810000 */
[----:B------:R-:W1:Y:S01]  /*8db0*/  SHFL.BFLY PT, R17, R18, 0x1, 0x1f ;  /* 0x0c201f0012117f89 */ /* 0x000e6200000e0000 */
[----:B------:R-:W-:-:S04]  /*8dc0*/  FMNMX.FTZ R6, R158, R5, !PT ;  /* 0x000000059e067209 */ /* 0x000fc80007810000 */
[----:B------:R-:W-:-:S04]  /*8dd0*/  FMNMX.FTZ R5, R159, R6, !PT ;  /* 0x000000069f057209 */ /* 0x000fc80007810000 */
[----:B------:R-:W-:Y:S02]  /*8de0*/  FMNMX.FTZ R6, R162, R5, !PT ;  /* 0x00000005a2067209 */ /* 0x000fe40007810000 */
[----:B-1----:R-:W-:Y:S02]  /*8df0*/  FMNMX.FTZ R5, R18, R17, !PT ;  /* 0x0000001112057209 */ /* 0x002fe40007810000 */
[----:B------:R-:W-:-:S03]  /*8e00*/  FMNMX.FTZ R17, R163, R6, !PT ;  /* 0x00000006a3117209 */ /* 0x000fc60007810000 */
[C---:B------:R-:W-:Y:S01]  /*8e10*/  FMUL.FTZ R184, R5.reuse, UR10 ;  /* 0x0000000a05b87c20 */ /* 0x040fe20008410000 */
[----:B------:R-:W-:Y:S01]  /*8e20*/  FMNMX.FTZ R6, R166, R17, !PT ;  /* 0x00000011a6067209 */ /* 0x000fe20007810000 */
[----:B------:R-:W-:Y:S02]  /*8e30*/  FADD.FTZ R14, -R5, R14 ;  /* 0x0000000e050e7221 */ /* 0x000fe40000010100 */
[--C-:B------:R-:W-:Y:S01]  /*8e40*/  FFMA.FTZ R152, R152, UR10, -R184.reuse ;  /* 0x0000000a98987c23 */ /* 0x100fe200080108b8 */
[----:B------:R-:W-:Y:S01]  /*8e50*/  FMNMX.FTZ R19, R167, R6, !PT ;  /* 0x00000006a7137209 */ /* 0x000fe20007810000 */
[----:B------:R-:W-:Y:S01]  /*8e60*/  FMUL.FTZ R14, R14, UR10 ;  /* 0x0000000a0e0e7c20 */ /* 0x000fe20008410000 */
[--C-:B------:R-:W-:Y:S01]  /*8e70*/  FFMA.FTZ R23, R161, UR10, -R184.reuse ;  /* 0x0000000aa1177c23 */ /* 0x100fe200080108b8 */
[--C-:B------:R-:W-:Y:S01]  /*8e80*/  FFMA.FTZ R161, R173, UR10, -R184.reuse ;  /* 0x0000000aada17c23 */ /* 0x100fe200080108b8 */
[----:B------:R-:W-:Y:S01]  /*8e90*/  FMNMX.FTZ R6, R170, R19, !PT ;  /* 0x00000013aa067209 */ /* 0x000fe20007810000 */
[----:B------:R-:W1:Y:S01]  /*8ea0*/  MUFU.EX2 R17, R14 ;  /* 0x0000000e00117308 */ /* 0x000e620000000800 */
        /* <DEDUP_REMOVED lines=8> */
[----:B------:R-:W2:Y:S01]  /*8f30*/  MUFU.EX2 R152, R152 ;  /* 0x0000009800987308 */ /* 0x000ea20000000800 */
[--C-:B------:R-:W-:Y:S01]  /*8f40*/  FFMA.FTZ R22, R180, UR10, -R184.reuse ;  /* 0x0000000ab4167c23 */ /* 0x100fe200080108b8 */
[----:B------:R-:W-:Y:S01]  /*8f50*/  FMNMX.FTZ R21, R175, R6, !PT ;  /* 0x00000006af157209 */ /* 0x000fe20007810000 */
[--C-:B------:R-:W-:Y:S01]  /*8f60*/  FFMA.FTZ R153, R165, UR10, -R184.reuse ;  /* 0x0000000aa5997c23 */ /* 0x100fe200080108b8 */
[--C-:B------:R-:W-:Y:S01]  /*8f70*/  FFMA.FTZ R165, R177, UR10, -R184.reuse ;  /* 0x0000000ab1a57c23 */ /* 0x100fe200080108b8 */
[----:B------:R-:W-:Y:S01]  /*8f80*/  FFMA.FTZ R181, R181, UR10, -R184 ;  /* 0x0000000ab5b57c23 */ /* 0x000fe200080108b8 */
[----:B------:R-:W-:-:S02]  /*8f90*/  FMNMX.FTZ R6, R178, R21, !PT ;  /* 0x00000015b2067209 */ /* 0x000fc40007810000 */
[----:B------:R-:W-:Y:S01]  /*8fa0*/  MUFU.EX2 R19, R19 ;  /* 0x0000001300137308 */ /* 0x000fe20000000800 */
[-C--:B-1----:R-:W-:Y:S01]  /*8fb0*/  FMUL.FTZ R24, R24, R17.reuse ;  /* 0x0000001118187220 */ /* 0x082fe20000410000 */
[----:B------:R-:W-:Y:S01]  /*8fc0*/  FMNMX.FTZ R21, R179, R6, !PT ;  /* 0x00000006b3157209 */ /* 0x000fe20007810000 */
[-C--:B------:R-:W-:Y:S01]  /*8fd0*/  FMUL.FTZ R25, R25, R17.reuse ;  /* 0x0000001119197220 */ /* 0x080fe20000410000 */
[-C--:B------:R-:W-:Y:S01]  /*8fe0*/  FMUL.FTZ R28, R28, R17.reuse ;  /* 0x000000111c1c7220 */ /* 0x080fe20000410000 */
[----:B------:R-:W-:Y:S01]  /*8ff0*/  FMUL.FTZ R29, R29, R17 ;  /* 0x000000111d1d7220 */ /* 0x000fe20000410000 */
[----:B------:R-:W-:Y:S01]  /*9000*/  FMNMX.FTZ R6, R182, R21, !PT ;  /* 0x00000015b6067209 */ /* 0x000fe20007810000 */
[----:B------:R-:W-:Y:S01]  /*9010*/  FFMA.FTZ R21, R157, UR10, -R184 ;  /* 0x0000000a9d157c23 */ /* 0x000fe200080108b8 */
[----:B------:R-:W-:Y:S01]  /*9020*/  MUFU.EX2 R14, R16 ;  /* 0x00000010000e7308 */ /* 0x000fe20000000800 */
[----:B--2---:R-:W-:Y:S01]  /*9030*/  FFMA.FTZ R8, R17, R8, R152 ;  /* 0x0000000811087223 */ /* 0x004fe20000010098 */
[----:B------:R-:W-:Y:S01]  /*9040*/  FMNMX.FTZ R6, R183, R6, !PT ;  /* 0x00000006b7067209 */ /* 0x000fe20007810000 */
[-C--:B------:R-:W-:Y:S01]  /*9050*/  FMUL.FTZ R32, R32, R17.reuse ;  /* 0x0000001120207220 */ /* 0x080fe20000410000 */
[-C--:B------:R-:W-:Y:S01]  /*9060*/  FMUL.FTZ R33, R33, R17.reuse ;  /* 0x0000001121217220 */ /* 0x080fe20000410000 */
[-C--:B------:R-:W-:Y:S01]  /*9070*/  FMUL.FTZ R36, R36, R17.reuse ;  /* 0x0000001124247220 */ /* 0x080fe20000410000 */
[-C--:B------:R-:W-:Y:S01]  /*9080*/  FMUL.FTZ R37, R37, R17.reuse ;  /* 0x0000001125257220 */ /* 0x080fe20000410000 */
[----:B------:R-:W1:Y:S01]  /*9090*/  SHFL.BFLY PT, R157, R6, 0x2, 0x1f ;  /* 0x0c401f00069d7f89 */ /* 0x000e6200000e0000 */
        /* <DEDUP_REMOVED lines=22> */
[----:B------:R-:W-:Y:S01]  /*9200*/  FMUL.FTZ R77, R77, R17 ;  /* 0x000000114d4d7220 */ /* 0x000fe20000410000 */
[----:B-1----:R-:W-:Y:S01]  /*9210*/  FMNMX.FTZ R20, R6, R157, !PT ;  /* 0x0000009d06147209 */ /* 0x002fe20007810000 */
[--C-:B------:R-:W-:Y:S01]  /*9220*/  FFMA.FTZ R157, R169, UR10, -R184.reuse ;  /* 0x0000000aa99d7c23 */ /* 0x100fe200080108b8 */
[----:B--2---:R-:W-:Y:S01]  /*9230*/  FFMA.FTZ R164, R176, UR10, -R184 ;  /* 0x0000000ab0a47c23 */ /* 0x004fe200080108b8 */
[----:B------:R-:W-:Y:S01]  /*9240*/  IMAD.U32 R184, RZ, RZ, UR28 ;  /* 0x0000001cffb87e24 */ /* 0x000fe2000f8e00ff */
[----:B------:R-:W-:Y:S01]  /*9250*/  MUFU.EX2 R23, R23 ;  /* 0x0000001700177308 */ /* 0x000fe20000000800 */
[----:B------:R-:W1:Y:S01]  /*9260*/  SHFL.BFLY PT, R169, R20, 0x1, 0x1f ;  /* 0x0c201f0014a97f89 */ /* 0x000e6200000e0000 */
        /* <DEDUP_REMOVED lines=23> */
[----:B-1----:R-:W-:Y:S01]  /*93e0*/  FMNMX.FTZ R6, R20, R169, !PT ;  /* 0x000000a914067209 */ /* 0x002fe20007810000 */
[-C--:B------:R-:W-:Y:S01]  /*93f0*/  FMUL.FTZ R120, R120, R17.reuse ;  /* 0x0000001178787220 */ /* 0x080fe20000410000 */
[-C--:B------:R-:W-:Y:S01]  /*9400*/  FMUL.FTZ R121, R121, R17.reuse ;  /* 0x0000001179797220 */ /* 0x080fe20000410000 */
[-C--:B------:R-:W-:Y:S01]  /*9410*/  FMUL.FTZ R124, R124, R17.reuse ;  /* 0x000000117c7c7220 */ /* 0x080fe20000410000 */
[-C--:B------:R-:W-:Y:S01]  /*9420*/  FMUL.FTZ R125, R125, R17.reuse ;  /* 0x000000117d7d7220 */ /* 0x080fe20000410000 */
[C---:B------:R-:W-:Y:S01]  /*9430*/  FADD.FTZ R20, -R6.reuse, R15 ;  /* 0x0000000f06147221 */ /* 0x040fe20000010100 */
[----:B------:R-:W-:Y:S01]  /*9440*/  FMUL.FTZ R173, R6, UR10 ;  /* 0x0000000a06ad7c20 */ /* 0x000fe20008410000 */
[----:B------:R-:W-:Y:S01]  /*9450*/  MUFU.EX2 R18, R18 ;  /* 0x0000001200127308 */ /* 0x000fe20000000800 */
[----:B------:R-:W-:Y:S01]  /*9460*/  FMUL.FTZ R128, R128, R17 ;  /* 0x0000001180807220 */ /* 0x000fe20000410000 */
[----:B------:R-:W-:Y:S01]  /*9470*/  FMUL.FTZ R20, R20, UR10 ;  /* 0x0000000a14147c20 */ /* 0x000fe20008410000 */
[--C-:B------:R-:W-:Y:S01]  /*9480*/  FFMA.FTZ R169, R154, UR10, -R173.reuse ;  /* 0x0000000a9aa97c23 */ /* 0x100fe200080108ad */
[--C-:B------:R-:W-:Y:S01]  /*9490*/  FFMA.FTZ R168, R155, UR10, -R173.reuse ;  /* 0x0000000a9ba87c23 */ /* 0x100fe200080108ad */
        /* <DEDUP_REMOVED lines=8> */
[----:B------:R-:W-:Y:S01]  /*9520*/  FFMA.FTZ R163, R166, UR10, -R173 ;  /* 0x0000000aa6a37c23 */ /* 0x000fe200080108ad */
[----:B------:R-:W-:-:S02]  /*9530*/  @!P6 VIADD R154, R184, 0x28c40 ;  /* 0x00028c40b89ae836 */ /* 0x000fc40000000000 */
[--C-:B------:R-:W-:Y:S01]  /*9540*/  FFMA.FTZ R174, R174, UR10, -R173.reuse ;  /* 0x0000000aaeae7c23 */ /* 0x100fe200080108ad */
[----:B------:R-:W1:Y:S01]  /*9550*/  MUFU.EX2 R169, R169 ;  /* 0x000000a900a97308 */ /* 0x000e620000000800 */
[----:B------:R-:W-:Y:S02]  /*9560*/  IMAD.U32 R158, RZ, RZ, UR27 ;  /* 0x0000001bff9e7e24 */ /* 0x000fe4000f8e00ff */
[--C-:B------:R-:W-:Y:S01]  /*9570*/  FFMA.FTZ R175, R175, UR10, -R173.reuse ;  /* 0x0000000aafaf7c23 */ /* 0x100fe200080108ad */
[----:B------:R-:W-:Y:S01]  /*9580*/  @!P6 PRMT R154, RZ, 0x654, R154 ;  /* 0x00000654ff9ae816 */ /* 0x000fe2000000009a */
[----:B------:R-:W-:Y:S01]  /*9590*/  FFMA.FTZ R178, R178, UR10, -R173 ;  /* 0x0000000ab2b27c23 */ /* 0x000fe200080108ad */
[----:B------:R-:W-:Y:S02]  /*95a0*/  @!P1 IMAD R158, R158, 0x40, R3 ;  /* 0x000000409e9e9824 */ /* 0x000fe400078e0203 */
[--C-:B------:R-:W-:Y:S01]  /*95b0*/  FFMA.FTZ R179, R179, UR10, -R173.reuse ;  /* 0x0000000ab3b37c23 */ /* 0x100fe200080108ad */
[----:B------:R2:W-:Y:S01]  /*95c0*/  @!P6 SYNCS.ARRIVE.TRANS64.RED.A1T0 RZ, [R154+URZ], RZ ;  /* 0x000000ff9affe9a7 */ /* 0x0005e2000810043f */
[----:B------:R-:W3:Y:S01]  /*95d0*/  MUFU.EX2 R168, R168 ;  /* 0x000000a800a87308 */ /* 0x000ee20000000800 */
[--C-:B------:R-:W-:Y:S01]  /*95e0*/  FFMA.FTZ R182, R182, UR10, -R173.reuse ;  /* 0x0000000ab6b67c23 */ /* 0x100fe200080108ad */
[----:B------:R-:W-:Y:S01]  /*95f0*/  @!P1 LEA R158, R158, UR37, 0x2 ;  /* 0x000000259e9e9c11 */ /* 0x000fe2000f8e10ff */
[----:B------:R-:W-:Y:S01]  /*9600*/  FFMA.FTZ R173, R183, UR10, -R173 ;  /* 0x0000000ab7ad7c23 */ /* 0x000fe200080108ad */
[-C--:B------:R-:W-:Y:S01]  /*9610*/  FMUL.FTZ R129, R129, R17.reuse ;  /* 0x0000001181817220 */ /* 0x080fe20000410000 */
[-C--:B------:R-:W-:Y:S01]  /*9620*/  FMUL.FTZ R132, R132, R17.reuse ;  /* 0x0000001184847220 */ /* 0x080fe20000410000 */
[----:B------:R-:W-:Y:S01]  /*9630*/  FMUL.FTZ R133, R133, R17 ;  /* 0x0000001185857220 */ /* 0x000fe20000410000 */
[----:B------:R-:W-:Y:S01]  /*9640*/  @!P1 STS [R158+0x28800], R17 ;  /* 0x028800119e009388 */ /* 0x000fe20000000800 */
[----:B------:R-:W4:Y:S01]  /*9650*/  MUFU.EX2 R155, R155 ;  /* 0x0000009b009b7308 */ /* 0x000f220000000800 */
[----:B-1----:R-:W-:Y:S01]  /*9660*/  FFMA.FTZ R7, R20, R7, R169 ;  /* 0x0000000714077223 */ /* 0x002fe200000100a9 */
[-C--:B------:R-:W-:Y:S01]  /*9670*/  FMUL.FTZ R136, R136, R17.reuse ;  /* 0x0000001188887220 */ /* 0x080fe20000410000 */
[----:B------:R1:W-:Y:S01]  /*9680*/  @!P1 STS [R158+0x28820], R20 ;  /* 0x028820149e009388 */ /* 0x0003e20000000800 */
[-C--:B------:R-:W-:Y:S01]  /*9690*/  FMUL.FTZ R137, R137, R17.reuse ;  /* 0x0000001189897220 */ /* 0x080fe20000410000 */
[-C--:B------:R-:W-:Y:S01]  /*96a0*/  FMUL.FTZ R140, R140, R17.reuse ;  /* 0x000000118c8c7220 */ /* 0x080fe20000410000 */
[-C--:B------:R-:W-:Y:S01]  /*96b0*/  FMUL.FTZ R141, R141, R17.reuse ;  /* 0x000000118d8d7220 */ /* 0x080fe20000410000 */
[-C--:B------:R-:W-:Y:S01]  /*96c0*/  FMUL.FTZ R144, R144, R17.reuse ;  /* 0x0000001190907220 */ /* 0x080fe20000410000 */
[----:B------:R5:W-:Y:S01]  /*96d0*/  MUFU.EX2 R170, R171 ;  /* 0x000000ab00aa7308 */ /* 0x000be20000000800 */
[-C--:B------:R-:W-:Y:S01]  /*96e0*/  FMUL.FTZ R145, R145, R17.reuse ;  /* 0x0000001191917220 */ /* 0x080fe20000410000 */
[-C--:B------:R-:W-:Y:S01]  /*96f0*/  FMUL.FTZ R148, R148, R17.reuse ;  /* 0x0000001194947220 */ /* 0x080fe20000410000 */
[----:B------:R-:W-:Y:S01]  /*9700*/  FMUL.FTZ R149, R149, R17 ;  /* 0x0000001195957220 */ /* 0x000fe20000410000 */
[----:B------:R-:W-:Y:S01]  /*9710*/  F2FP.BF16.F32.PACK_AB R152, R19, R152 ;  /* 0x000000981398723e */ /* 0x000fe200000010ff */
[----:B------:R-:W-:Y:S01]  /*9720*/  FMUL.FTZ R26, R26, R20 ;  /* 0x000000141a1a7220 */ /* 0x000fe20000410000 */
[----:B-1----:R-:W-:Y:S01]  /*9730*/  F2FP.BF16.F32.PACK_AB R158, R153, R16 ;  /* 0x00000010999e723e */ /* 0x002fe200000010ff */
[-C--:B------:R-:W-:Y:S01]  /*9740*/  FMUL.FTZ R27, R27, R20.reuse ;  /* 0x000000141b1b7220 */ /* 0x080fe20000410000 */
[----:B------:R-:W1:Y:S01]  /*9750*/  MUFU.EX2 R172, R172 ;  /* 0x000000ac00ac7308 */ /* 0x000e620000000800 */
[----:B-----5:R-:W-:Y:S01]  /*9760*/  FADD.FTZ R171, R19, R8 ;  /* 0x0000000813ab7221 */ /* 0x020fe20000010000 */
[-C--:B------:R-:W-:Y:S01]  /*9770*/  FMUL.FTZ R30, R30, R20.reuse ;  /* 0x000000141e1e7220 */ /* 0x080fe20000410000 */
[-C--:B------:R-:W-:Y:S01]  /*9780*/  FMUL.FTZ R31, R31, R20.reuse ;  /* 0x000000141f1f7220 */ /* 0x080fe20000410000 */
[-C--:B------:R-:W-:Y:S01]  /*9790*/  FMUL.FTZ R34, R34, R20.reuse ;  /* 0x0000001422227220 */ /* 0x080fe20000410000 */
[----:B------:R-:W-:Y:S01]  /*97a0*/  FADD.FTZ R8, R14, R171 ;  /* 0x000000ab0e087221 */ /* 0x000fe20000010000 */
[-C--:B------:R-:W-:Y:S01]  /*97b0*/  FMUL.FTZ R35, R35, R20.reuse ;  /* 0x0000001423237220 */ /* 0x080fe20000410000 */
[-C--:B------:R-:W-:Y:S01]  /*97c0*/  FMUL.FTZ R38, R38, R20.reuse ;  /* 0x0000001426267220 */ /* 0x080fe20000410000 */
[----:B------:R-:W5:Y:S01]  /*97d0*/  MUFU.EX2 R159, R159 ;  /* 0x0000009f009f7308 */ /* 0x000f620000000800 */
[----:B------:R-:W-:Y:S01]  /*97e0*/  FADD.FTZ R171, R21, R8 ;  /* 0x0000000815ab7221 */ /* 0x000fe20000010000 */
[----:B---3--:R-:W-:Y:S01]  /*97f0*/  FADD.FTZ R8, R168, R7 ;  /* 0x00000007a8087221 */ /* 0x008fe20000010000 */
[-C--:B------:R-:W-:Y:S01]  /*9800*/  FMUL.FTZ R39, R39, R20.reuse ;  /* 0x0000001427277220 */ /* 0x080fe20000410000 */
[----:B------:R-:W-:Y:S01]  /*9810*/  FMUL.FTZ R42, R42, R20 ;  /* 0x000000142a2a7220 */ /* 0x000fe20000410000 */
[----:B--2---:R-:W-:Y:S01]  /*9820*/  FADD.FTZ R154, R156, R171 ;  /* 0x000000ab9c9a7221 */ /* 0x004fe20000010000 */
[----:B----4-:R-:W-:Y:S01]  /*9830*/  FADD.FTZ R7, R155, R8 ;  /* 0x000000089b077221 */ /* 0x010fe20000010000 */
[C---:B------:R-:W-:Y:S01]  /*9840*/  F2FP.BF16.F32.PACK_AB R156, R23.reuse, R156 ;  /* 0x0000009c179c723e */ /* 0x040fe200000010ff */
[----:B------:R-:W2:Y:S01]  /*9850*/  MUFU.EX2 R176, R176 ;  /* 0x000000b000b07308 */ /* 0x000ea20000000800 */
[----:B------:R-:W-:Y:S01]  /*9860*/  FADD.FTZ R171, R23, R154 ;  /* 0x0000009a17ab7221 */ /* 0x000fe20000010000 */
[C---:B-1----:R-:W-:Y:S01]  /*9870*/  FADD.FTZ R8, R172.reuse, R7 ;  /* 0x00000007ac087221 */ /* 0x042fe20000010000 */
[----:B------:R-:W-:Y:S01]  /*9880*/  F2FP.BF16.F32.PACK_AB R155, R172, R155 ;  /* 0x0000009bac9b723e */ /* 0x000fe200000010ff */
[-C--:B------:R-:W-:Y:S01]  /*9890*/  FMUL.FTZ R43, R43, R20.reuse ;  /* 0x000000142b2b7220 */ /* 0x080fe20000410000 */
[----:B------:R-:W-:Y:S01]  /*98a0*/  FADD.FTZ R154, R16, R171 ;  /* 0x000000ab109a7221 */ /* 0x000fe20000010000 */
[-C--:B------:R-:W-:Y:S01]  /*98b0*/  FMUL.FTZ R46, R46, R20.reuse ;  /* 0x000000142e2e7220 */ /* 0x080fe20000410000 */
[-C--:B------:R-:W-:Y:S01]  /*98c0*/  FMUL.FTZ R47, R47, R20.reuse ;  /* 0x000000142f2f7220 */ /* 0x080fe20000410000 */
[----:B------:R-:W1:Y:S01]  /*98d0*/  MUFU.EX2 R163, R163 ;  /* 0x000000a300a37308 */ /* 0x000e620000000800 */
[----:B-----5:R-:W-:Y:S01]  /*98e0*/  FADD.FTZ R7, R159, R8 ;  /* 0x000000089f077221 */ /* 0x020fe20000010000 */
[----:B------:R-:W-:Y:S01]  /*98f0*/  FADD.FTZ R171, R153, R154 ;  /* 0x0000009a99ab7221 */ /* 0x000fe20000010000 */
[----:B------:R-:W-:Y:S01]  /*9900*/  F2FP.BF16.F32.PACK_AB R153, R168, R169 ;  /* 0x000000a9a899723e */ /* 0x000fe200000010ff */
[-C--:B------:R-:W-:Y:S01]  /*9910*/  FMUL.FTZ R50, R50, R20.reuse ;  /* 0x0000001432327220 */ /* 0x080fe20000410000 */
[----:B------:R-:W-:Y:S01]  /*9920*/  FMUL.FTZ R51, R51, R20 ;  /* 0x0000001433337220 */ /* 0x000fe20000410000 */
[----:B------:R-:W-:Y:S01]  /*9930*/  FADD.FTZ R154, R160, R171 ;  /* 0x000000aba09a7221 */ /* 0x000fe20000010000 */
[C---:B------:R-:W-:Y:S01]  /*9940*/  F2FP.BF16.F32.PACK_AB R160, R157.reuse, R160 ;  /* 0x000000a09da0723e */ /* 0x040fe200000010ff */
[----:B------:R-:W3:Y:S01]  /*9950*/  MUFU.EX2 R180, R180 ;  /* 0x000000b400b47308 */ /* 0x000ee20000000800 */
[C---:B--2---:R-:W-:Y:S01]  /*9960*/  FADD.FTZ R8, R176.reuse, R7 ;  /* 0x00000007b0087221 */ /* 0x044fe20000010000 */
[----:B------:R-:W-:Y:S01]  /*9970*/  FADD.FTZ R171, R157, R154 ;  /* 0x0000009a9dab7221 */ /* 0x000fe20000010000 */
[----:B------:R-:W-:Y:S01]  /*9980*/  F2FP.BF16.F32.PACK_AB R157, R176, R159 ;  /* 0x0000009fb09d723e */ /* 0x000fe200000010ff */
[-C--:B------:R-:W-:Y:S01]  /*9990*/  FMUL.FTZ R54, R54, R20.reuse ;  /* 0x0000001436367220 */ /* 0x080fe20000410000 */
[-C--:B------:R-:W-:Y:S01]  /*99a0*/  FMUL.FTZ R55, R55, R20.reuse ;  /* 0x0000001437377220 */ /* 0x080fe20000410000 */
[----:B------:R-:W-:Y:S01]  /*99b0*/  FADD.FTZ R154, R18, R171 ;  /* 0x000000ab129a7221 */ /* 0x000fe20000010000 */
        /* <DEDUP_REMOVED lines=22> */
[----:B------:R-:W-:Y:S01]  /*9b20*/  FADD.FTZ R7, R170, R7 ;  /* 0x00000007aa077221 */ /* 0x000fe20000010000 */
[-C--:B------:R-:W-:Y:S01]  /*9b30*/  FMUL.FTZ R87, R87, R20.reuse ;  /* 0x0000001457577220 */ /* 0x080fe20000410000 */
[----:B------:R-:W-:Y:S01]  /*9b40*/  FMUL.FTZ R90, R90, R20 ;  /* 0x000000145a5a7220 */ /* 0x000fe20000410000 */
[----:B------:R-:W2:Y:S01]  /*9b50*/  MUFU.EX2 R164, R164 ;  /* 0x000000a400a47308 */ /* 0x000ea20000000800 */
[----:B-1----:R-:W-:Y:S01]  /*9b60*/  FADD.FTZ R17, R161, R154 ;  /* 0x0000009aa1117221 */ /* 0x002fe20000010000 */
[----:B------:R-:W-:Y:S01]  /*9b70*/  F2FP.BF16.F32.PACK_AB R154, R21, R14 ;  /* 0x0000000e159a723e */ /* 0x000fe200000010ff */
[----:B------:R-:W-:Y:S01]  /*9b80*/  BAR.SYNC.DEFER_BLOCKING 0xf, 0x100 ;  /* 0x03c4000000007b1d */ /* 0x000fe20000010000 */
[----:B------:R-:W-:Y:S01]  /*9b90*/  F2FP.BF16.F32.PACK_AB R162, R161, R18 ;  /* 0x00000012a1a2723e */ /* 0x000fe200000010ff */
[-C--:B------:R-:W-:Y:S01]  /*9ba0*/  FMUL.FTZ R91, R91, R20.reuse ;  /* 0x000000145b5b7220 */ /* 0x080fe20000410000 */
[----:B------:R-:W-:Y:S01]  /*9bb0*/  F2FP.BF16.F32.PACK_AB R161, R170, R167 ;  /* 0x000000a7aaa1723e */ /* 0x000fe200000010ff */
        /* <DEDUP_REMOVED lines=19> */
[C---:B-1----:R-:W-:Y:S01]  /*9cf0*/  FADD.FTZ R7, R175.reuse, R8 ;  /* 0x00000008af077221 */ /* 0x042fe20000010000 */
[----:B------:R-:W-:Y:S01]  /*9d00*/  F2FP.BF16.F32.PACK_AB R163, R175, R174 ;  /* 0x000000aeafa3723e */ /* 0x000fe200000010ff */
[----:B------:R1:W-:Y:S01]  /*9d10*/  STSM.16.M88.4 [R12+0x26800], R152 ;  /* 0x026800980c007844 */ /* 0x0003e20000000200 */
[-C--:B------:R-:W-:Y:S01]  /*9d20*/  FMUL.FTZ R122, R122, R20.reuse ;  /* 0x000000147a7a7220 */ /* 0x080fe20000410000 */
[-C--:B------:R-:W-:Y:S01]  /*9d30*/  FMUL.FTZ R123, R123, R20.reuse ;  /* 0x000000147b7b7220 */ /* 0x080fe20000410000 */
[----:B------:R-:W-:Y:S01]  /*9d40*/  FMUL.FTZ R126, R126, R20 ;  /* 0x000000147e7e7220 */ /* 0x000fe20000410000 */
[----:B------:R1:W-:Y:S01]  /*9d50*/  STSM.16.M88.4 [R11], R156 ;  /* 0x0000009c0b007844 */ /* 0x0003e20000000200 */
[----:B------:R-:W4:Y:S01]  /*9d60*/  MUFU.EX2 R22, R22 ;  /* 0x0000001600167308 */ /* 0x000f220000000800 */
[C---:B---3--:R-:W-:Y:S01]  /*9d70*/  FADD.FTZ R17, R165.reuse, R14 ;  /* 0x0000000ea5117221 */ /* 0x048fe20000010000 */
[----:B------:R-:W-:Y:S01]  /*9d80*/  F2FP.BF16.F32.PACK_AB R164, R165, R164 ;  /* 0x000000a4a5a4723e */ /* 0x000fe200000010ff */
[----:B------:R1:W-:Y:S01]  /*9d90*/  STSM.16.M88.4 [R10], R160 ;  /* 0x000000a00a007844 */ /* 0x0003e20000000200 */
        /* <DEDUP_REMOVED lines=16> */
[----:B------:R-:W-:-:S04]  /*9ea0*/  FMUL.FTZ R151, R151, R20 ;  /* 0x0000001497977220 */ /* 0x000fc80000410000 */
[----:B------:R-:W4:Y:S01]  /*9eb0*/  MUFU.EX2 R182, R182 ;  /* 0x000000b600b67308 */ /* 0x000f220000000800 */
[C---:B---3--:R-:W-:Y:S01]  /*9ec0*/  F2FP.BF16.F32.PACK_AB R166, R15.reuse, R22 ;  /* 0x000000160fa6723e */ /* 0x048fe200000010ff */
[----:B------:R-:W-:-:S06]  /*9ed0*/  FADD.FTZ R8, R15, R8 ;  /* 0x000000080f087221 */ /* 0x000fcc0000010000 */
[----:B------:R-:W3:Y:S01]  /*9ee0*/  MUFU.EX2 R173, R173 ;  /* 0x000000ad00ad7308 */ /* 0x000ee20000000800 */
[C---:B--2---:R-:W-:Y:S01]  /*9ef0*/  FADD.FTZ R7, R179.reuse, R14 ;  /* 0x0000000eb3077221 */ /* 0x044fe20000010000 */
[----:B------:R-:W-:-:S03]  /*9f00*/  F2FP.BF16.F32.PACK_AB R165, R179, R178 ;  /* 0x000000b2b3a5723e */ /* 0x000fc600000010ff */
[----:B----4-:R-:W-:Y:S01]  /*9f10*/  FADD.FTZ R14, R182, R7 ;  /* 0x00000007b60e7221 */ /* 0x010fe20000010000 */
[----:B---3--:R-:W-:-:S03]  /*9f20*/  F2FP.BF16.F32.PACK_AB R167, R173, R182 ;  /* 0x000000b6ada7723e */ /* 0x008fc600000010ff */
[----:B------:R-:W-:Y:S02]  /*9f30*/  FADD.FTZ R7, R173, R14 ;  /* 0x0000000ead077221 */ /* 0x000fe40000010000 */
[----:B------:R1:W-:Y:S01]  /*9f40*/  STSM.16.M88.4 [R9], R164 ;  /* 0x000000a409007844 */ /* 0x0003e20000000200 */
[----:B------:R-:W-:Y:S05]  /*9f50*/  @!P5 BRA `(.L_x_1819) ;  /* 0x000000000004d947 */ /* 0x000fea0003800000 */
[----:B------:R-:W-:Y:S01]  /*9f60*/  BPT.TRAP 0x1 ;  /* 0x000000040000795c */ /* 0x000fe20000300000 */
.L_x_1819:
[----:B------:R2:W3:Y:S01]  /*9f70*/  SYNCS.PHASECHK.TRANS64.TRYWAIT P1, [UR28+0x28c50], R13 ;  /* 0x028c500dff0075a7 */ /* 0x0004e2000802015c */
[----:B------:R-:W-:Y:S05]  /*9f80*/  @!P5 BRA `(.L_x_1820) ;  /* 0x000000000004d947 */ /* 0x000fea0003800000 */
[----:B------:R-:W-:Y:S01]  /*9f90*/  BPT.TRAP 0x1 ;  /* 0x000000040000795c */ /* 0x000fe20000300000 */
.L_x_1820:
[----:B---3--:R-:W-:Y:S05]  /*9fa0*/  @P1 BRA `(.L_x_1821) ;  /* 0x0000000000081947 */ /* 0x008fea0003800000 */
[----:B------:R-:W3:Y:S02]  /*9fb0*/  SYNCS.PHASECHK.TRANS64.TRYWAIT P1, [UR28+0x28c50], R13 ;  /* 0x028c500dff0075a7 */ /* 0x000ee4000802015c */
[----:B---3--:R-:W-:Y:S05]  /*9fc0*/  @!P1 BRA `(.L_x_1822) ;  /* 0x000000a400789947 */ /* 0x008fea0003800000 */
.L_x_1821:
[----:B------:R-:W-:Y:S01]  /*9fd0*/  ULEA UR11, UR4, UR36, 0xc ;  /* 0x00000024040b7291 */ /* 0x000fe2000f8e603f */
[----:B------:R-:W-:Y:S01]  /*9fe0*/  WARPGROUP.ARRIVE ;  /* 0x00000000000079c5 */ /* 0x000fe20000000000 */
[----:B------:R-:W-:Y:S01]  /*9ff0*/  UMOV UR15, 0x40000040 ;  /* 0x40000040000f7882 */ /* 0x000fe20000000000 */
[----:B0-23--:R-:W-:Y:S01]  /*a000*/  @!P6 VIADD R13, R184, 0x28c60 ;  /* 0x00028c60b80de836 */ /* 0x00dfe20000000000 */
[----:B------:R-:W-:Y:S01]  /*a010*/  UMOV UR27, UR4 ;  /* 0x00000004001b7c82 */ /* 0x000fe20008000000 */
[----:B------:R-:W-:Y:S02]  /*a020*/  IMAD.MOV.U32 R15, RZ, RZ, R6 ;  /* 0x000000ffff0f7224 */ /* 0x000fe400078e0006 */
[----:B------:R-:W-:Y:S01]  /*a030*/  UMOV UR14, UR11 ;  /* 0x0000000b000e7c82 */ /* 0x000fe20008000000 */
[----:B------:R-:W-:Y:S01]  /*a040*/  @!P6 PRMT R13, RZ, 0x654, R13 ;  /* 0x00000654ff0de816 */ /* 0x000fe2000000000d */
[----:B------:R-:W-:Y:S01]  /*a050*/  HGMMA.64x256x16.F32.BF16 R24, R152, gdesc[UR12].tnspB, R24, gsb0 ;  /* 0x43e0000c98187df0 */ /* 0x000fe20008001818 */
[----:B------:R-:W-:Y:S01]  /*a060*/  UIADD3 UR14, UR11, 0x80, URZ ;  /* 0x000000800b0e7890 */ /* 0x000fe2000fffe03f */
[----:B------:R-:W-:Y:S01]  /*a070*/  IMAD.MOV.U32 R14, RZ, RZ, R5 ;  /* 0x000000ffff0e7224 */ /* 0x000fe200078e0005 */
        /* <DEDUP_REMOVED lines=28> */
[----:B------:R-:W-:-:S05]  /*a240*/  UMOV UR42, UR25 ;  /* 0x00000019002a7c82 */ /* 0x000fca0008000000 */
.L_x_1814:
[----:B------:R-:W-:-:S06]  /*a250*/  UISETP.GE.AND UP1, UPT, UR42, UR38, UPT ;  /* 0x000000262a00728c */ /* 0x000fcc000bf26270 */
[----:B------:R-:W-:-:S13]  /*a260*/  PLOP3.LUT P0, PT, PT, PT, UP1, 0x80, 0x0 ;  /* 0x000000000000781c */ /* 0x000fda0003f0f018 */
[----:B------:R-:W-:Y:S05]  /*a270*/  @!P0 BRA `(.L_x_1824) ;  /* 0x0000002000e88947 */ /* 0x000fea0003800000 */
[----:B------:R-:W-:Y:S01]  /*a280*/  MOV R15, R6 ;  /* 0x00000006000f7202 */ /* 0x000fe20000000f00 */
[----:B------:R-:W-:Y:S01]  /*a290*/  IMAD.MOV.U32 R16, RZ, RZ, R5 ;  /* 0x000000ffff107224 */ /* 0x000fe200078e0005 */
[----:B------:R-:W-:Y:S01]  /*a2a0*/  UMOV UR25, UR4 ;  /* 0x0000000400197c82 */ /* 0x000fe20008000000 */
[----:B------:R-:W-:Y:S01]  /*a2b0*/  ULDC UR27, c[0x0][0x9e4] ;  /* 0x00027900001b7ab9 */ /* 0x000fe20000000800 */
[----:B------:R-:W-:Y:S01]  /*a2c0*/  ULDC UR28, c[0x0][0x288] ;  /* 0x0000a200001c7ab9 */ /* 0x000fe20000000800 */
[----:B------:R-:W-:Y:S01]  /*a2d0*/  ULDC UR29, c[0x0][0x2f0] ;  /* 0x0000bc00001d7ab9 */ /* 0x000fe20000000800 */
[----:B------:R-:W-:Y:S01]  /*a2e0*/  ULDC UR24, c[0x0][0x988] ;  /* 0x0002620000187ab9 */ /* 0x000fe20000000800 */
[----:B------:R-:W-:-:S05]  /*a2f0*/  ULDC UR26, c[0x0][0x9e0] ;  /* 0x00027800001a7ab9 */ /* 0x000fca0000000800 */
.L_x_1841:
[----:B------:R-:W-:-:S04]  /*a300*/  UIADD3 UR4, UR25, 0x1, URZ ;  /* 0x0000000119047890 */ /* 0x000fc8000fffe03f */
[----:B------:R-:W-:-:S04]  /*a310*/  UISETP.NE.AND UP1, UPT, UR4, 0x2, UPT ;  /* 0x000000020400788c */ /* 0x000fc8000bf25270 */
[----:B------:R-:W-:Y:S02]  /*a320*/  USEL UR10, URZ, 0x1, UP1 ;  /* 0x000000013f0a7887 */ /* 0x000fe40008800000 */
[----:B------:R-:W-:Y:S02]  /*a330*/  USEL UR4, UR4, URZ, UP1 ;  /* 0x0000003f04047287 */ /* 0x000fe40008800000 */
[----:B------:R-:W-:Y:S01]  /*a340*/  ULOP3.LUT UR5, UR5, UR10, URZ, 0x3c, !UPT ;  /* 0x0000000a05057292 */ /* 0x000fe2000f8e3c3f */
[----:B--2---:R-:W-:Y:S11]  /*a350*/  @!P5 BRA `(.L_x_1825) ;  /* 0x000000000004d947 */ /* 0x004ff60003800000 */
[----:B------:R-:W-:Y:S01]  /*a360*/  BPT.TRAP 0x1 ;  /* 0x000000040000795c */ /* 0x000fe20000300000 */
.L_x_1825:
[----:B------:R-:W-:Y:S01]  /*a370*/  ULEA UR30, UR4, UR37, 0x3 ;  /* 0x00000025041e7291 */ /* 0x000fe2000f8e183f */
[----:B0-2---:R-:W-:-:S05]  /*a380*/  IMAD.U32 R13, RZ, RZ, UR5 ;  /* 0x00000005ff0d7e24 */ /* 0x005fca000f8e00ff */
[----:B------:R-:W-:-:S04]  /*a390*/  SHF.L.U32 R13, R13, 0x1f, RZ ;  /* 0x0000001f0d0d7819 */ /* 0x000fc800000006ff */
[----:B------:R0:W2:Y:S01]  /*a3a0*/  SYNCS.PHASECHK.TRANS64.TRYWAIT P0, [UR30+0x28c30], R13 ;  /* 0x028c300dff0075a7 */ /* 0x0000a2000800015e */
[----:B------:R-:W-:Y:S05]  /*a3b0*/  @!P5 BRA `(.L_x_1826) ;  /* 0x000000000004d947 */ /* 0x000fea0003800000 */
[----:B------:R-:W-:Y:S01]  /*a3c0*/  BPT.TRAP 0x1 ;  /* 0x000000040000795c */ /* 0x000fe20000300000 */
.L_x_1826:
[----:B--2---:R-:W-:Y:S05]  /*a3d0*/  @P0 BRA `(.L_x_1827) ;  /* 0x0000000000080947 */ /* 0x004fea0003800000 */
[----:B------:R-:W2:Y:S02]  /*a3e0*/  SYNCS.PHASECHK.TRANS64.TRYWAIT P0, [UR30+0x28c30], R13 ;  /* 0x028c300dff0075a7 */ /* 0x000ea4000800015e */
[----:B--2---:R-:W-:Y:S05]  /*a3f0*/  @!P0 BRA `(.L_x_1828) ;  /* 0x000000a000808947 */ /* 0x004fea0003800000 */
.L_x_1827:
[----:B------:R-:W-:Y:S01]  /*a400*/  ULEA UR22, UR4, UR6, 0x9 ;  /* 0x0000000604167291 */ /* 0x000fe2000f8e483f */
[----:B-1-3--:R-:W-:Y:S01]  /*a410*/  WARPGROUP.ARRIVE ;  /* 0x00000000000079c5 */ /* 0x00afe20000000000 */
[----:B------:R-:W-:Y:S01]  /*a420*/  UMOV UR23, 0x40000040 ;  /* 0x4000004000177882 */ /* 0x000fe20000000000 */
[----:B------:R-:W-:Y:S01]  /*a430*/  UMOV UR11, 0x40000040 ;  /* 0x40000040000b7882 */ /* 0x000fe20000000000 */
[----:B------:R-:W-:Y:S01]  /*a440*/  UIADD3 UR10, UR22, 0x2, URZ ;  /* 0x00000002160a7890 */ /* 0x000fe2000fffe03f */
[----:B------:R-:W-:Y:S01]  /*a450*/  PLOP3.LUT P0, PT, PT, PT, UP0, 0x80, 0x0 ;  /* 0x000000000000781c */ /* 0x000fe20003f0f008 */
[----:B------:R-:W-:Y:S01]  /*a460*/  UIADD3 UR14, UR22, 0x4, URZ ;  /* 0x00000004160e7890 */ /* 0x000fe2000fffe03f */
[----:B--2---:R-:W-:Y:S01]  /*a470*/  IMAD.MOV.U32 R6, RZ, RZ, R2 ;  /* 0x000000ffff067224 */ /* 0x004fe200078e0002 */
[----:B------:R-:W-:Y:S01]  /*a480*/  UMOV UR15, 0x40000040 ;  /* 0x40000040000f7882 */ /* 0x000fe20000000000 */
[----:B------:R-:W-:Y:S01]  /*a490*/  HGMMA.64x64x16.F32.BF16 R152, gdesc[UR20], RZ, !UPT, gsb0 ;  /* 0x00e00000149879f0 */ /* 0x000fe2000c0018ff */
[----:B------:R-:W-:Y:S01]  /*a4a0*/  UIADD3 UR18, UR22, 0x6, URZ ;  /* 0x0000000616127890 */ /* 0x000fe2000fffe03f */
[----:B------:R-:W-:Y:S01]  /*a4b0*/  IMAD.U32 R23, RZ, RZ, UR29 ;  /* 0x0000001dff177e24 */ /* 0x000fe2000f8e00ff */
[----:B------:R-:W-:Y:S01]  /*a4c0*/  UMOV UR19, 0x40000040 ;  /* 0x4000004000137882 */ /* 0x000fe20000000000 */
[----:B----4-:R-:W-:Y:S01]  /*a4d0*/  IMAD.U32 R14, RZ, RZ, UR30 ;  /* 0x0000001eff0e7e24 */ /* 0x010fe2000f8e00ff */
[----:B------:R-:W-:-:S02]  /*a4e0*/  WARPGROUP.DEPBAR.LE gsb0, 0x0 ;  /* 0x00008000000079c5 */ /* 0x000fc40000010000 */
[----:B------:R-:W-:-:S06]  /*a4f0*/  WARPGROUP.ARRIVE ;  /* 0x00000000000079c5 */ /* 0x000fcc0000000000 */
[----:B------:R-:W-:Y:S01]  /*a500*/  HGMMA.64x64x16.F32.BF16 R152, gdesc[UR8], R152, gsb0 ;  /* 0x00e00000089879f0 */ /* 0x000fe20008001898 */
[----:B------:R-:W-:Y:S02]  /*a510*/  @UP0 ULDC UR10, c[0x0][0x44c] ;  /* 0x00011300000a0ab9 */ /* 0x000fe40000000800 */
[----:B------:R-:W-:Y:S01]  /*a520*/  @P0 IMAD.HI.U32 R5, R2, UR10, RZ ;  /* 0x0000000a02050c27 */ /* 0x000fe2000f8e00ff */
[----:B------:R-:W-:-:S04]  /*a530*/  @UP0 ULDC UR10, c[0x0][0x450] ;  /* 0x00011400000a0ab9 */ /* 0x000fc80000000800 */
[----:B------:R-:W-:Y:S01]  /*a540*/  @P0 SHF.R.U32.HI R6, RZ, UR10, R5 ;  /* 0x0000000aff060c19 */ /* 0x000fe20008011605 */
[----:B------:R-:W-:Y:S01]  /*a550*/  USHF.L.U32 UR10, UR42, 0x6, URZ ;  /* 0x000000062a0a7899 */ /* 0x000fe2000800063f */
[----:B------:R-:W-:-:S03]  /*a560*/  @!P6 VIADD R5, R14, 0x28c40 ;  /* 0x00028c400e05e836 */ /* 0x000fc60000000000 */
[----:B------:R-:W1:Y:S02]  /*a570*/  SHFL.IDX PT, R20, R6, RZ, 0x1c1f ;  /* 0x001c1fff06147589 */ /* 0x000e6400000e0000 */
[----:B------:R-:W-:Y:S01]  /*a580*/  IMAD.U32 R17, RZ, RZ, UR10 ;  /* 0x0000000aff117e24 */ /* 0x000fe2000f8e00ff */
[----:B------:R-:W-:-:S04]  /*a590*/  @!P6 PRMT R5, RZ, 0x654, R5 ;  /* 0x00000654ff05e816 */ /* 0x000fc80000000005 */
[----:B------:R-:W-:-:S05]  /*a5a0*/  IADD3 R17, -R0, 0x1, -R17 ;  /* 0x0000000100117810 */ /* 0x000fca0007ffe911 */
[----:B------:R-:W-:-:S05]  /*a5b0*/  IMAD R17, R23, UR39, R17 ;  /* 0x0000002717117c24 */ /* 0x000fca000f8e0211 */
[----:B------:R-:W-:-:S05]  /*a5c0*/  IADD3 R17, R17, -UR28, RZ ;  /* 0x8000001c11117c10 */ /* 0x000fca000fffe0ff */
[C---:B------:R-:W-:Y:S02]  /*a5d0*/  VIADD R19, R17.reuse, UR26 ;  /* 0x0000001a11137c36 */ /* 0x040fe40008000000 */
[----:B------:R-:W-:-:S04]  /*a5e0*/  VIADD R21, R17, UR7 ;  /* 0x0000000711157c36 */ /* 0x000fc80008000000 */
[----:B-1----:R-:W-:Y:S01]  /*a5f0*/  IMAD.IADD R18, R21, 0x1, R20 ;  /* 0x0000000115127824 */ /* 0x002fe200078e0214 */
[----:B------:R-:W-:Y:S02]  /*a600*/  WARPGROUP.DEPBAR.LE gsb0, 0x0 ;  /* 0x00008000000079c5 */ /* 0x000fe40000010000 */
[----:B------:R-:W-:-:S06]  /*a610*/  WARPGROUP.ARRIVE ;  /* 0x00000000000079c5 */ /* 0x000fcc0000000000 */
[----:B------:R-:W-:Y:S03]  /*a620*/  HGMMA.64x64x16.F32.BF16 R152, gdesc[UR12], R152, gsb0 ;  /* 0x00e000000c9879f0 */ /* 0x000fe60008001898 */
[----:B------:R-:W-:Y:S02]  /*a630*/  WARPGROUP.DEPBAR.LE gsb0, 0x0 ;  /* 0x00008000000079c5 */ /* 0x000fe40000010000 */
[----:B------:R-:W-:-:S06]  /*a640*/  WARPGROUP.ARRIVE ;  /* 0x00000000000079c5 */ /* 0x000fcc0000000000 */
[----:B------:R-:W-:Y:S03]  /*a650*/  HGMMA.64x64x16.F32.BF16 R152, gdesc[UR16], R152, gsb0 ;  /* 0x00e00000109879f0 */ /* 0x000fe60008001898 */
[----:B------:R-:W-:Y:S02]  /*a660*/  WARPGROUP.DEPBAR.LE gsb0, 0x0 ;  /* 0x00008000000079c5 */ /* 0x000fe40000010000 */
[----:B------:R1:W-:Y:S02]  /*a670*/  @!P6 SYNCS.ARRIVE.TRANS64.RED.A1T0 RZ, [R5+URZ], RZ ;  /* 0x000000ff05ffe9a7 */ /* 0x0003e4000810043f */
[----:B-1----:R-:W-:Y:S01]  /*a680*/  IMAD.IADD R5, R19, 0x1, R20 ;  /* 0x0000000113057824 */ /* 0x002fe200078e0214 */
[----:B------:R-:W-:Y:S06]  /*a690*/  @!P4 BRA `(.L_x_1829) ;  /* 0x00000000005cc947 */ /* 0x000fec0003800000 */
[----:B------:R-:W-:Y:S01]  /*a6a0*/  IMAD R17, R23, UR39, R20 ;  /* 0x0000002717117c24 */ /* 0x000fe2000f8e0214 */
[----:B------:R-:W-:Y:S03]  /*a6b0*/  BSSY B0, `(.L_x_1830) ;  /* 0x0000011000007945 */ /* 0x000fe60003800000 */
[----:B------:R-:W-:-:S05]  /*a6c0*/  VIADD R17, R17, -UR28 ;  /* 0x8000001c11117c36 */ /* 0x000fca0008000000 */
[----:B------:R-:W-:-:S13]  /*a6d0*/  ISETP.GT.AND P0, PT, R17, -0x1, PT ;  /* 0xffffffff1100780c */ /* 0x000fda0003f04270 */
[----:B------:R-:W-:Y:S05]  /*a6e0*/  @P0 BRA `(.L_x_1831) ;  /* 0x0000000000200947 */ /* 0x000fea0003800000 */
[----:B------:R-:W-:Y:S01]  /*a6f0*/  IMAD.U32 R22, RZ, RZ, UR27 ;  /* 0x0000001bff167e24 */ /* 0x000fe2000f8e00ff */
[----:B------:R-:W-:-:S04]  /*a700*/  LOP3.LUT R17, RZ, R17, RZ, 0x33, !PT ;  /* 0x00000011ff117212 */ /* 0x000fc800078e33ff */
[----:B------:R-:W-:-:S13]  /*a710*/  ISETP.NE.AND P0, PT, R22, 0x1, PT ;  /* 0x000000011600780c */ /* 0x000fda0003f05270 */
[----:B------:R-:W1:Y:S02]  /*a720*/  @P0 LDC.64 R184, c[0x0][0x9e8] ;  /* 0x00027a00ffb80b82 */ /* 0x000e640000000a00 */
[----:B-1----:R-:W-:-:S05]  /*a730*/  @P0 IMAD.HI.U32 R20, R17, R184, RZ ;  /* 0x000000b811140227 */ /* 0x002fca00078e00ff */
[----:B------:R-:W-:-:S04]  /*a740*/  @P0 SHF.R.U32.HI R17, RZ, R185, R20 ;  /* 0x000000b9ff110219 */ /* 0x000fc80000011614 */
[----:B------:R-:W-:Y:S01]  /*a750*/  LOP3.LUT R17, RZ, R17, RZ, 0x33, !PT ;  /* 0x00000011ff117212 */ /* 0x000fe200078e33ff */
[----:B------:R-:W-:Y:S06]  /*a760*/  BRA `(.L_x_1832) ;  /* 0x0000000000147947 */ /* 0x000fec0003800000 */
.L_x_1831:
[----:B------:R-:W-:-:S05]  /*a770*/  IMAD.U32 R22, RZ, RZ, UR27 ;  /* 0x0000001bff167e24 */ /* 0x000fca000f8e00ff */
[----:B------:R-:W-:-:S13]  /*a780*/  ISETP.NE.AND P0, PT, R22, 0x1, PT ;  /* 0x000000011600780c */ /* 0x000fda0003f05270 */
[----:B------:R-:W1:Y:S02]  /*a790*/  @P0 LDC.64 R184, c[0x0][0x9e8] ;  /* 0x00027a00ffb80b82 */ /* 0x000e640000000a00 */
[----:B-1----:R-:W-:-:S05]  /*a7a0*/  @P0 IMAD.HI.U32 R20, R17, R184, RZ ;  /* 0x000000b811140227 */ /* 0x002fca00078e00ff */
[----:B------:R-:W-:-:S07]  /*a7b0*/  @P0 SHF.R.U32.HI R17, RZ, R185, R20 ;  /* 0x000000b9ff110219 */ /* 0x000fce0000011614 */
.L_x_1832:
[----:B------:R-:W-:Y:S05]  /*a7c0*/  BSYNC B0 ;  /* 0x0000000000007941 */ /* 0x000fea0003800000 */
.L_x_1830:
[----:B------:R-:W-:-:S05]  /*a7d0*/  IMAD R17, R17, R22, -UR10 ;  /* 0x8000000a11117e24 */ /* 0x000fca000f8e0216 */
[----:B------:R-:W-:-:S04]  /*a7e0*/  IADD3 R17, -R0, R17, RZ ;  /* 0x0000001100117210 */ /* 0x000fc80007ffe1ff */
[----:B------:R-:W-:Y:S02]  /*a7f0*/  VIADDMNMX R5, R17, R22, R5, PT ;  /* 0x0000001611057246 */ /* 0x000fe40003800105 */
[----:B------:R-:W-:-:S07]  /*a800*/  VIMNMX R18, R18, R17, !PT ;  /* 0x0000001112127248 */ /* 0x000fce0007fe0100 */
.L_x_1829:
[----:B------:R-:W-:Y:S01]  /*a810*/  UISETP.GT.AND UP1, UPT, UR42, -0x1, UPT ;  /* 0xffffffff2a00788c */ /* 0x000fe2000bf24270 */
[----:B------:R-:W1:Y:S05]  /*a820*/  SHFL.IDX PT, R20, R6, 0x1, 0x1c1f ;  /* 0x003c1f0006147f89 */ /* 0x000e6a00000e0000 */
[----:B------:R-:W-:-:S04]  /*a830*/  PLOP3.LUT P0, PT, PT, PT, UP1, 0x80, 0x0 ;  /* 0x000000000000781c */ /* 0x000fc80003f0f018 */
[C---:B------:R-:W-:Y:S02]  /*a840*/  ISETP.GT.AND P1, PT, R18.reuse, RZ, P0 ;  /* 0x000000ff1200720c */ /* 0x040fe40000724270 */
[C---:B------:R-:W-:Y:S02]  /*a850*/  ISETP.GT.AND P3, PT, R18.reuse, 0x1, P0 ;  /* 0x000000011200780c */ /* 0x040fe40000764270 */
[----:B------:R-:W-:Y:S02]  /*a860*/  ISETP.LT.OR P2, PT, R5, 0x1, P1 ;  /* 0x000000010500780c */ /* 0x000fe40000f41670 */
[----:B------:R-:W-:Y:S02]  /*a870*/  ISETP.GT.AND P1, PT, R18, 0x8, P0 ;  /* 0x000000081200780c */ /* 0x000fe40000724270 */
[----:B------:R-:W-:Y:S02]  /*a880*/  FSEL R17, R152, -INF , !P2 ;  /* 0xff80000098117808 */ /* 0x000fe40005000000 */
[----:B------:R-:W-:-:S02]  /*a890*/  ISETP.GT.AND P2, PT, R18, 0x9, P0 ;  /* 0x000000091200780c */ /* 0x000fc40000744270 */
[C---:B------:R-:W-:Y:S02]  /*a8a0*/  ISETP.LT.OR P3, PT, R5.reuse, 0x2, P3 ;  /* 0x000000020500780c */ /* 0x040fe40001f61670 */
[----:B------:R-:W-:Y:S01]  /*a8b0*/  ISETP.LT.OR P1, PT, R5, 0x9, P1 ;  /* 0x000000090500780c */ /* 0x000fe20000f21670 */
[----:B-1----:R-:W-:Y:S01]  /*a8c0*/  IMAD.IADD R6, R19, 0x1, R20 ;  /* 0x0000000113067824 */ /* 0x002fe200078e0214 */
[----:B------:R-:W-:Y:S02]  /*a8d0*/  ISETP.LT.OR P2, PT, R5, 0xa, P2 ;  /* 0x0000000a0500780c */ /* 0x000fe40001741670 */
[----:B------:R-:W-:Y:S02]  /*a8e0*/  FSEL R153, R153, -INF , !P3 ;  /* 0xff80000099997808 */ /* 0x000fe40005800000 */
[----:B------:R-:W-:Y:S02]  /*a8f0*/  FSEL R156, R156, -INF , !P1 ;  /* 0xff8000009c9c7808 */ /* 0x000fe40004800000 */
[----:B------:R-:W-:-:S02]  /*a900*/  FSEL R157, R157, -INF , !P2 ;  /* 0xff8000009d9d7808 */ /* 0x000fc40005000000 */
[C---:B------:R-:W-:Y:S02]  /*a910*/  ISETP.GT.AND P3, PT, R18.reuse, 0x10, P0 ;  /* 0x000000101200780c */ /* 0x040fe40000764270 */
[C---:B------:R-:W-:Y:S02]  /*a920*/  ISETP.GT.AND P1, PT, R18.reuse, 0x11, P0 ;  /* 0x000000111200780c */ /* 0x040fe40000724270 */
[----:B------:R-:W-:Y:S02]  /*a930*/  ISETP.GT.AND P2, PT, R18, 0x18, P0 ;  /* 0x000000181200780c */ /* 0x000fe40000744270 */
[C---:B------:R-:W-:Y:S02]  /*a940*/  ISETP.LT.OR P3, PT, R5.reuse, 0x11, P3 ;  /* 0x000000110500780c */ /* 0x040fe40001f61670 */
[C---:B------:R-:W-:Y:S02]  /*a950*/  ISETP.LT.OR P1, PT, R5.reuse, 0x12, P1 ;  /* 0x000000120500780c */ /* 0x040fe40000f21670 */
[----:B------:R-:W-:-:S02]  /*a960*/  ISETP.LT.OR P2, PT, R5, 0x19, P2 ;  /* 0x000000190500780c */ /* 0x000fc40001741670 */
[----:B------:R-:W-:Y:S02]  /*a970*/  FSEL R160, R160, -INF , !P3 ;  /* 0xff800000a0a07808 */ /* 0x000fe40005800000 */
[----:B------:R-:W-:Y:S02]  /*a980*/  FSEL R161, R161, -INF , !P1 ;  /* 0xff800000a1a17808 */ /* 0x000fe40004800000 */
[----:B------:R-:W-:Y:S02]  /*a990*/  FSEL R164, R164, -INF , !P2 ;  /* 0xff800000a4a47808 */ /* 0x000fe40005000000 */
[C---:B------:R-:W-:Y:S02]  /*a9a0*/  ISETP.GT.AND P3, PT, R18.reuse, 0x19, P0 ;  /* 0x000000191200780c */ /* 0x040fe40000764270 */
[C---:B------:R-:W-:Y:S02]  /*a9b0*/  ISETP.GT.AND P1, PT, R18.reuse, 0x20, P0 ;  /* 0x000000201200780c */ /* 0x040fe40000724270 */
[----:B------:R-:W-:-:S02]  /*a9c0*/  ISETP.GT.AND P2, PT, R18, 0x21, P0 ;  /* 0x000000211200780c */ /* 0x000fc40000744270 */
[C---:B------:R-:W-:Y:S02]  /*a9d0*/  ISETP.LT.OR P3, PT, R5.reuse, 0x1a, P3 ;  /* 0x0000001a0500780c */ /* 0x040fe40001f61670 */
[C---:B------:R-:W-:Y:S02]  /*a9e0*/  ISETP.LT.OR P1, PT, R5.reuse, 0x21, P1 ;  /* 0x000000210500780c */ /* 0x040fe40000f21670 */
        /* <DEDUP_REMOVED lines=15> */
[----:B------:R-:W-:Y:S01]  /*aae0*/  ISETP.GT.AND P2, PT, R18, 0x39, P0 ;  /* 0x000000391200780c */ /* 0x000fe20000744270 */
[----:B------:R-:W-:Y:S01]  /*aaf0*/  IMAD.IADD R18, R21, 0x1, R20 ;  /* 0x0000000115127824 */ /* 0x000fe200078e0214 */
[----:B------:R-:W-:-:S02]  /*ab00*/  ISETP.LT.OR P3, PT, R5, 0x32, P3 ;  /* 0x000000320500780c */ /* 0x000fc40001f61670 */
[C---:B------:R-:W-:Y:S02]  /*ab10*/  ISETP.LT.OR P1, PT, R5.reuse, 0x39, P1 ;  /* 0x000000390500780c */ /* 0x040fe40000f21670 */
[----:B------:R-:W-:Y:S02]  /*ab20*/  ISETP.LT.OR P2, PT, R5, 0x3a, P2 ;  /* 0x0000003a0500780c */ /* 0x000fe40001741670 */
[----:B------:R-:W-:Y:S02]  /*ab30*/  FSEL R177, R177, -INF , !P3 ;  /* 0xff800000b1b17808 */ /* 0x000fe40005800000 */
[----:B------:R-:W-:Y:S02]  /*ab40*/  FSEL R180, R180, -INF , !P1 ;  /* 0xff800000b4b47808 */ /* 0x000fe40004800000 */
[----:B------:R-:W-:Y:S01]  /*ab50*/  FSEL R181, R181, -INF , !P2 ;  /* 0xff800000b5b57808 */ /* 0x000fe20005000000 */
        /* <DEDUP_REMOVED lines=14> */
.L_x_1835:
[----:B------:R-:W-:-:S05]  /*ac40*/  IMAD.U32 R22, RZ, RZ, UR27 ;  /* 0x0000001bff167e24 */ /* 0x000fca000f8e00ff */
[----:B------:R-:W-:-:S13]  /*ac50*/  ISETP.NE.AND P1, PT, R22, 0x1, PT ;  /* 0x000000011600780c */ /* 0x000fda0003f25270 */
[----:B------:R-:W1:Y:S02]  /*ac60*/  @P1 LDC.64 R20, c[0x0][0x9e8] ;  /* 0x00027a00ff141b82 */ /* 0x000e640000000a00 */
[----:B-1----:R-:W-:-:S05]  /*ac70*/  @P1 IMAD.HI.U32 R20, R5, R20, RZ ;  /* 0x0000001405141227 */ /* 0x002fca00078e00ff */
[----:B------:R-:W-:-:S07]  /*ac80*/  @P1 SHF.R.U32.HI R5, RZ, R21, R20 ;  /* 0x00000015ff051219 */ /* 0x000fce0000011614 */
.L_x_1836:
[----:B------:R-:W-:Y:S05]  /*ac90*/  BSYNC B0 ;  /* 0x0000000000007941 */ /* 0x000fea0003800000 */
.L_x_1834:
[----:B------:R-:W-:-:S04]  /*aca0*/  IMAD R5, R5, R22, -UR10 ;  /* 0x8000000a05057e24 */ /* 0x000fc8000f8e0216 */
[----:B------:R-:W-:-:S05]  /*acb0*/  IMAD.IADD R5, R5, 0x1, -R0 ;  /* 0x0000000105057824 */ /* 0x000fca00078e0a00 */
[----:B------:R-:W-:Y:S02]  /*acc0*/  VIADDMNMX R6, R5, R22, R6, PT ;  /* 0x0000001605067246 */ /* 0x000fe40003800106 */
[----:B------:R-:W-:-:S07]  /*acd0*/  VIMNMX R18, R18, R5, !PT ;  /* 0x0000000512127248 */ /* 0x000fce0007fe0100 */
.L_x_1833:
[----:B------:R-:W-:Y:S01]  /*ace0*/  FMNMX.FTZ R20, R17, R16, !PT ;  /* 0x0000001011147209 */ /* 0x000fe20007810000 */
[----:B------:R-:W-:Y:S01]  /*acf0*/  UMOV UR10, UR24 ;  /* 0x00000018000a7c82 */ /* 0x000fe20008000000 */
[----:B------:R-:W-:Y:S02]  /*ad00*/  ISETP.GT.AND P1, PT, R18, 0x1, P0 ;  /* 0x000000011200780c */ /* 0x000fe40000724270 */
[----:B------:R-:W-:Y:S02]  /*ad10*/  FMNMX.FTZ R5, R153, R20, !PT ;  /* 0x0000001499057209 */ /* 0x000fe40007810000 */
[----:B------:R-:W-:Y:S02]  /*ad20*/  ISETP.LT.OR P1, PT, R6, 0x2, P1 ;  /* 0x000000020600780c */ /* 0x000fe40000f21670 */
[----:B------:R-:W-:Y:S02]  /*ad30*/  FMNMX.FTZ R20, R156, R5, !PT ;  /* 0x000000059c147209 */ /* 0x000fe40007810000 */
[----:B------:R-:W-:-:S02]  /*ad40*/  FSEL R155, R155, -INF , !P1 ;  /* 0xff8000009b9b7808 */ /* 0x000fc40004800000 */
[----:B------:R-:W-:Y:S02]  /*ad50*/  FMNMX.FTZ R5, R157, R20, !PT ;  /* 0x000000149d057209 */ /* 0x000fe40007810000 */
[----:B------:R-:W-:Y:S02]  /*ad60*/  ISETP.GT.AND P1, PT, R18, RZ, P0 ;  /* 0x000000ff1200720c */ /* 0x000fe40000724270 */
[----:B------:R-:W-:Y:S02]  /*ad70*/  FMNMX.FTZ R20, R160, R5, !PT ;  /* 0x00000005a0147209 */ /* 0x000fe40007810000 */
[----:B------:R-:W-:Y:S02]  /*ad80*/  ISETP.LT.OR P1, PT, R6, 0x1, P1 ;  /* 0x000000010600780c */ /* 0x000fe40000f21670 */
        /* <DEDUP_REMOVED lines=22> */
[----:B------:R-:W-:Y:S01]  /*aef0*/  ISETP.GT.AND P1, PT, R18, 0x18, P0 ;  /* 0x000000181200780c */ /* 0x000fe20000724270 */
[----:B------:R-:W1:Y:S01]  /*af00*/  SHFL.BFLY PT, R5, R20, 0x2, 0x1f ;  /* 0x0c401f0014057f89 */ /* 0x000e6200000e0000 */
[----:B------:R-:W-:Y:S02]  /*af10*/  ISETP.LT.OR P3, PT, R6, 0x12, P3 ;  /* 0x000000120600780c */ /* 0x000fe40001f61670 */
[----:B------:R-:W-:Y:S02]  /*af20*/  ISETP.GT.AND P2, PT, R18, 0x19, P0 ;  /* 0x000000191200780c */ /* 0x000fe40000744270 */
[----:B------:R-:W-:-:S02]  /*af30*/  ISETP.LT.OR P1, PT, R6, 0x19, P1 ;  /* 0x000000190600780c */ /* 0x000fc40000f21670 */
[----:B------:R-:W-:Y:S02]  /*af40*/  FSEL R163, R163, -INF , !P3 ;  /* 0xff800000a3a37808 */ /* 0x000fe40005800000 */
[----:B------:R-:W-:Y:S02]  /*af50*/  ISETP.GT.AND P3, PT, R18, 0x20, P0 ;  /* 0x000000201200780c */ /* 0x000fe40000764270 */
[----:B------:R-:W-:Y:S02]  /*af60*/  ISETP.LT.OR P2, PT, R6, 0x1a, P2 ;  /* 0x0000001a0600780c */ /* 0x000fe40001741670 */
[----:B------:R-:W-:Y:S02]  /*af70*/  FSEL R166, R166, -INF , !P1 ;  /* 0xff800000a6a67808 */ /* 0x000fe40004800000 */
[----:B------:R-:W-:Y:S02]  /*af80*/  ISETP.GT.AND P1, PT, R18, 0x21, P0 ;  /* 0x000000211200780c */ /* 0x000fe40000724270 */
[----:B------:R-:W-:-:S02]  /*af90*/  ISETP.LT.OR P3, PT, R6, 0x21, P3 ;  /* 0x000000210600780c */ /* 0x000fc40001f61670 */
[----:B------:R-:W-:Y:S02]  /*afa0*/  FSEL R167, R167, -INF , !P2 ;  /* 0xff800000a7a77808 */ /* 0x000fe40005000000 */
[----:B------:R-:W-:Y:S02]  /*afb0*/  ISETP.GT.AND P2, PT, R18, 0x28, P0 ;  /* 0x000000281200780c */ /* 0x000fe40000744270 */
[----:B------:R-:W-:Y:S02]  /*afc0*/  ISETP.LT.OR P1, PT, R6, 0x22, P1 ;  /* 0x000000220600780c */ /* 0x000fe40000f21670 */
[----:B-1----:R-:W-:Y:S02]  /*afd0*/  FMNMX.FTZ R19, R20, R5, !PT ;  /* 0x0000000514137209 */ /* 0x002fe40007810000 */
[----:B------:R-:W-:Y:S02]  /*afe0*/  FMNMX.FTZ R20, R154, R15, !PT ;  /* 0x0000000f9a147209 */ /* 0x000fe40007810000 */
[----:B------:R-:W-:Y:S01]  /*aff0*/  FSEL R170, R170, -INF , !P3 ;  /* 0xff800000aaaa7808 */ /* 0x000fe20005800000 */
[----:B------:R-:W1:Y:S01]  /*b000*/  SHFL.BFLY PT, R22, R19, 0x1, 0x1f ;  /* 0x0c201f0013167f89 */ /* 0x000e6200000e0000 */
[----:B------:R-:W-:-:S02]  /*b010*/  ISETP.LT.OR P2, PT, R6, 0x29, P2 ;  /* 0x000000290600780c */ /* 0x000fc40001741670 */
[----:B------:R-:W-:Y:S02]  /*b020*/  FSEL R171, R171, -INF , !P1 ;  /* 0xff800000abab7808 */ /* 0x000fe40004800000 */
[----:B------:R-:W-:Y:S02]  /*b030*/  ISETP.GT.AND P1, PT, R18, 0x29, P0 ;  /* 0x000000291200780c */ /* 0x000fe40000724270 */
[----:B------:R-:W-:Y:S02]  /*b040*/  FSEL R174, R174, -INF , !P2 ;  /* 0xff800000aeae7808 */ /* 0x000fe40005000000 */
[----:B------:R-:W-:Y:S02]  /*b050*/  ISETP.GT.AND P2, PT, R18, 0x30, P0 ;  /* 0x000000301200780c */ /* 0x000fe40000744270 */
[C---:B------:R-:W-:Y:S02]  /*b060*/  ISETP.LT.OR P1, PT, R6.reuse, 0x2a, P1 ;  /* 0x0000002a0600780c */ /* 0x040fe40000f21670 */
[----:B------:R-:W-:-:S02]  /*b070*/  ISETP.LT.OR P2, PT, R6, 0x31, P2 ;  /* 0x000000310600780c */ /* 0x000fc40001741670 */
[----:B------:R-:W-:Y:S02]  /*b080*/  FSEL R175, R175, -INF , !P1 ;  /* 0xff800000afaf7808 */ /* 0x000fe40004800000 */
[----:B------:R-:W-:Y:S02]  /*b090*/  ISETP.GT.AND P1, PT, R18, 0x31, P0 ;  /* 0x000000311200780c */ /* 0x000fe40000724270 */
[----:B------:R-:W-:Y:S02]  /*b0a0*/  FSEL R178, R178, -INF , !P2 ;  /* 0xff800000b2b27808 */ /* 0x000fe40005000000 */
[----:B------:R-:W-:Y:S02]  /*b0b0*/  ISETP.GT.AND P2, PT, R18, 0x38, P0 ;  /* 0x000000381200780c */ /* 0x000fe40000744270 */
[----:B------:R-:W-:Y:S02]  /*b0c0*/  ISETP.LT.OR P1, PT, R6, 0x32, P1 ;  /* 0x000000320600780c */ /* 0x000fe40000f21670 */
[----:B-1----:R-:W-:-:S02]  /*b0d0*/  FMNMX.FTZ R5, R19, R22, !PT ;  /* 0x0000001613057209 */ /* 0x002fc40007810000 */
[----:B------:R-:W-:Y:S02]  /*b0e0*/  FMNMX.FTZ R19, R155, R20, !PT ;  /* 0x000000149b137209 */ /* 0x000fe40007810000 */
[----:B------:R-:W-:Y:S01]  /*b0f0*/  ISETP.GT.AND P0, PT, R18, 0x39, P0 ;  /* 0x000000391200780c */ /* 0x000fe20000704270 */
[----:B------:R-:W-:Y:S01]  /*b100*/  FMUL.FTZ R184, R5, UR10 ;  /* 0x0000000a05b87c20 */ /* 0x000fe20008410000 */
[----:B------:R-:W-:Y:S02]  /*b110*/  FMNMX.FTZ R20, R158, R19, !PT ;  /* 0x000000139e147209 */ /* 0x000fe40007810000 */
[----:B------:R-:W-:Y:S02]  /*b120*/  ISETP.LT.OR P2, PT, R6, 0x39, P2 ;  /* 0x000000390600780c */ /* 0x000fe40001741670 */
[----:B------:R-:W-:Y:S02]  /*b130*/  FMNMX.FTZ R19, R159, R20, !PT ;  /* 0x000000149f137209 */ /* 0x000fe40007810000 */
[----:B------:R-:W-:-:S02]  /*b140*/  FSEL R179, R179, -INF , !P1 ;  /* 0xff800000b3b37808 */ /* 0x000fc40004800000 */
[----:B------:R-:W-:Y:S02]  /*b150*/  FMNMX.FTZ R20, R162, R19, !PT ;  /* 0x00000013a2147209 */ /* 0x000fe40007810000 */
[----:B------:R-:W-:Y:S02]  /*b160*/  ISETP.LT.OR P0, PT, R6, 0x3a, P0 ;  /* 0x0000003a0600780c */ /* 0x000fe40000701670 */
[----:B------:R-:W-:Y:S02]  /*b170*/  FMNMX.FTZ R19, R163, R20, !PT ;  /* 0x00000014a3137209 */ /* 0x000fe40007810000 */
[----:B------:R-:W-:Y:S02]  /*b180*/  FSEL R182, R182, -INF , !P2 ;  /* 0xff800000b6b67808 */ /* 0x000fe40005000000 */
[----:B------:R-:W-:Y:S02]  /*b190*/  FMNMX.FTZ R20, R166, R19, !PT ;  /* 0x00000013a6147209 */ /* 0x000fe40007810000 */
[----:B------:R-:W-:-:S02]  /*b1a0*/  FSETP.NEU.FTZ.AND P3, PT, R5, -INF , PT ;  /* 0xff8000000500780b */ /* 0x000fc40003f7d000 */
[----:B------:R-:W-:Y:S02]  /*b1b0*/  FMNMX.FTZ R19, R167, R20, !PT ;  /* 0x00000014a7137209 */ /* 0x000fe40007810000 */
[----:B------:R-:W-:Y:S02]  /*b1c0*/  FSEL R183, R183, -INF , !P0 ;  /* 0xff800000b7b77808 */ /* 0x000fe40004000000 */
[----:B------:R-:W-:Y:S02]  /*b1d0*/  FMNMX.FTZ R20, R170, R19, !PT ;  /* 0x00000013aa147209 */ /* 0x000fe40007810000 */
[----:B------:R-:W-:Y:S02]  /*b1e0*/  FSEL R184, R184, RZ, P3 ;  /* 0x000000ffb8b87208 */ /* 0x000fe40001800000 */
[----:B------:R-:W-:Y:S02]  /*b1f0*/  FMNMX.FTZ R19, R171, R20, !PT ;  /* 0x00000014ab137209 */ /* 0x000fe40007810000 */
[----:B------:R-:W-:Y:S01]  /*b200*/  ISETP.NE.AND P1, PT, R4, RZ, PT ;  /* 0x000000ff0400720c */ /* 0x000fe20003f25270 */
[--C-:B------:R-:W-:Y:S01]  /*b210*/  FFMA.FTZ R23, R165, UR10, -R184.reuse ;  /* 0x0000000aa5177c23 */ /* 0x100fe200080108b8 */
[----:B------:R-:W-:Y:S01]  /*b220*/  FMNMX.FTZ R20, R174, R19, !PT ;  /* 0x00000013ae147209 */ /* 0x000fe20007810000 */
[--C-:B------:R-:W-:Y:S01]  /*b230*/  FFMA.FTZ R17, R17, UR10, -R184.reuse ;  /* 0x0000000a11117c23 */ /* 0x100fe200080108b8 */
[----:B------:R-:W-:Y:S01]  /*b240*/  FSEL R165, R5, RZ, P3 ;  /* 0x000000ff05a57208 */ /* 0x000fe20001800000 */
[--C-:B------:R-:W-:Y:S01]  /*b250*/  FFMA.FTZ R152, R153, UR10, -R184.reuse ;  /* 0x0000000a99987c23 */ /* 0x100fe200080108b8 */
[----:B------:R-:W-:Y:S01]  /*b260*/  FMNMX.FTZ R19, R175, R20, !PT ;  /* 0x00000014af137209 */ /* 0x000fe20007810000 */
[--C-:B------:R-:W-:Y:S01]  /*b270*/  FFMA.FTZ R18, R156, UR10, -R184.reuse ;  /* 0x0000000a9c127c23 */ /* 0x100fe200080108b8 */
[----:B------:R-:W-:Y:S01]  /*b280*/  FFMA.FTZ R156, R160, UR10, -R184 ;  /* 0x0000000aa09c7c23 */ /* 0x000fe200080108b8 */
[----:B------:R-:W-:Y:S01]  /*b290*/  FADD.FTZ R165, -R165, R16 ;  /* 0x00000010a5a57221 */ /* 0x000fe20000010100 */
[----:B------:R-:W-:Y:S01]  /*b2a0*/  FMNMX.FTZ R20, R178, R19, !PT ;  /* 0x00000013b2147209 */ /* 0x000fe20007810000 */
[--C-:B------:R-:W-:Y:S01]  /*b2b0*/  FFMA.FTZ R19, R157, UR10, -R184.reuse ;  /* 0x0000000a9d137c23 */ /* 0x100fe200080108b8 */
[----:B------:R-:W-:Y:S01]  /*b2c0*/  MUFU.EX2 R17, R17 ;  /* 0x0000001100117308 */ /* 0x000fe20000000800 */
[----:B------:R-:W-:Y:S01]  /*b2d0*/  FMUL.FTZ R16, R165, UR10 ;  /* 0x0000000aa5107c20 */ /* 0x000fe20008410000 */
[----:B------:R-:W-:Y:S01]  /*b2e0*/  FMNMX.FTZ R21, R179, R20, !PT ;  /* 0x00000014b3157209 */ /* 0x000fe20007810000 */
[--C-:B------:R-:W-:Y:S01]  /*b2f0*/  FFMA.FTZ R20, R164, UR10, -R184.reuse ;  /* 0x0000000aa4147c23 */ /* 0x100fe200080108b8 */
[--C-:B------:R-:W-:Y:S01]  /*b300*/  FFMA.FTZ R160, R168, UR10, -R184.reuse ;  /* 0x0000000aa8a07c23 */ /* 0x100fe200080108b8 */
[--C-:B------:R-:W-:Y:S01]  /*b310*/  FFMA.FTZ R153, R169, UR10, -R184.reuse ;  /* 0x0000000aa9997c23 */ /* 0x100fe200080108b8 */
[----:B------:R-:W-:Y:S01]  /*b320*/  FMNMX.FTZ R6, R182, R21, !PT ;  /* 0x00000015b6067209 */ /* 0x000fe20007810000 */
[--C-:B------:R-:W-:Y:S01]  /*b330*/  FFMA.FTZ R21, R161, UR10, -R184.reuse ;  /* 0x0000000aa1157c23 */ /* 0x100fe200080108b8 */
[----:B------:R-:W1:Y:S01]  /*b340*/  MUFU.EX2 R16, R16 ;  /* 0x0000001000107308 */ /* 0x000e620000000800 */
[--C-:B------:R-:W-:Y:S01]  /*b350*/  FFMA.FTZ R164, R173, UR10, -R184.reuse ;  /* 0x0000000aada47c23 */ /* 0x100fe200080108b8 */
[----:B------:R-:W-:Y:S01]  /*b360*/  FMNMX.FTZ R6, R183, R6, !PT ;  /* 0x00000006b7067209 */ /* 0x000fe20007810000 */
[--C-:B------:R-:W-:Y:S01]  /*b370*/  FFMA.FTZ R176, R176, UR10, -R184.reuse ;  /* 0x0000000ab0b07c23 */ /* 0x100fe200080108b8 */
[--C-:B------:R-:W-:Y:S01]  /*b380*/  FFMA.FTZ R177, R177, UR10, -R184.reuse ;  /* 0x0000000ab1b17c23 */ /* 0x100fe200080108b8 */
[--C-:B------:R-:W-:Y:S01]  /*b390*/  FFMA.FTZ R180, R180, UR10, -R184.reuse ;  /* 0x0000000ab4b47c23 */ /* 0x100fe200080108b8 */
[--C-:B------:R-:W-:Y:S01]  /*b3a0*/  FFMA.FTZ R181, R181, UR10, -R184.reuse ;  /* 0x0000000ab5b57c23 */ /* 0x100fe200080108b8 */
[----:B------:R-:W2:Y:S01]  /*b3b0*/  SHFL.BFLY PT, R157, R6, 0x2, 0x1f ;  /* 0x0c401f00069d7f89 */ /* 0x000ea200000e0000 */
[----:B------:R-:W3:Y:S08]  /*b3c0*/  MUFU.EX2 R152, R152 ;  /* 0x0000009800987308 */ /* 0x000ef00000000800 */
[----:B------:R-:W4:Y:S01]  /*b3d0*/  MUFU.EX2 R18, R18 ;  /* 0x0000001200127308 */ /* 0x000f220000000800 */
[-C--:B-1----:R-:W-:Y:S01]  /*b3e0*/  FMUL.FTZ R24, R24, R16.reuse ;  /* 0x0000001018187220 */ /* 0x082fe20000410000 */
        /* <DEDUP_REMOVED lines=13> */
[----:B--2---:R-:W-:Y:S01]  /*b4c0*/  FMNMX.FTZ R22, R6, R157, !PT ;  /* 0x0000009d06167209 */ /* 0x004fe20007810000 */
[----:B------:R-:W2:Y:S01]  /*b4d0*/  MUFU.EX2 R156, R156 ;  /* 0x0000009c009c7308 */ /* 0x000ea20000000800 */
[----:B------:R-:W-:Y:S01]  /*b4e0*/  FFMA.FTZ R157, R172, UR10, -R184 ;  /* 0x0000000aac9d7c23 */ /* 0x000fe200080108b8 */
[-C--:B------:R-:W-:Y:S01]  /*b4f0*/  FMUL.FTZ R49, R49, R16.reuse ;  /* 0x0000001031317220 */ /* 0x080fe20000410000 */
[-C--:B------:R-:W-:Y:S01]  /*b500*/  FMUL.FTZ R52, R52, R16.reuse ;  /* 0x0000001034347220 */ /* 0x080fe20000410000 */
[----:B------:R-:W5:Y:S01]  /*b510*/  SHFL.BFLY PT, R161, R22, 0x1, 0x1f ;  /* 0x0c201f0016a17f89 */ /* 0x000f6200000e0000 */
        /* <DEDUP_REMOVED lines=22> */
[----:B------:R-:W-:Y:S01]  /*b680*/  FMUL.FTZ R92, R92, R16 ;  /* 0x000000105c5c7220 */ /* 0x000fe20000410000 */
[----:B-----5:R-:W-:Y:S01]  /*b690*/  FMNMX.FTZ R6, R22, R161, !PT ;  /* 0x000000a116067209 */ /* 0x020fe20007810000 */
[----:B------:R-:W-:Y:S01]  /*b6a0*/  FFMA.FTZ R161, R16, R8, R17 ;  /* 0x0000000810a17223 */ /* 0x000fe20000010011 */
[-C--:B------:R-:W-:Y:S01]  /*b6b0*/  FMUL.FTZ R93, R93, R16.reuse ;  /* 0x000000105d5d7220 */ /* 0x080fe20000410000 */
[-C--:B------:R-:W-:Y:S01]  /*b6c0*/  FMUL.FTZ R96, R96, R16.reuse ;  /* 0x0000001060607220 */ /* 0x080fe20000410000 */
[C---:B------:R-:W-:Y:S01]  /*b6d0*/  FSETP.NEU.FTZ.AND P0, PT, R6.reuse, -INF , PT ;  /* 0xff8000000600780b */ /* 0x040fe20003f1d000 */
[----:B------:R-:W-:Y:S01]  /*b6e0*/  FMUL.FTZ R8, R6, UR10 ;  /* 0x0000000a06087c20 */ /* 0x000fe20008410000 */
[----:B---3--:R-:W-:Y:S01]  /*b6f0*/  FADD.FTZ R165, R152, R161 ;  /* 0x000000a198a57221 */ /* 0x008fe20000010000 */
[----:B------:R-:W3:Y:S01]  /*b700*/  MUFU.EX2 R160, R160 ;  /* 0x000000a000a07308 */ /* 0x000ee20000000800 */
[-C--:B------:R-:W-:Y:S01]  /*b710*/  FMUL.FTZ R97, R97, R16.reuse ;  /* 0x0000001061617220 */ /* 0x080fe20000410000 */
[-C--:B------:R-:W-:Y:S01]  /*b720*/  FMUL.FTZ R100, R100, R16.reuse ;  /* 0x0000001064647220 */ /* 0x080fe20000410000 */
[----:B------:R-:W-:Y:S01]  /*b730*/  FSEL R161, R8, RZ, P0 ;  /* 0x000000ff08a17208 */ /* 0x000fe20000000000 */
[----:B----4-:R-:W-:Y:S01]  /*b740*/  FADD.FTZ R8, R18, R165 ;  /* 0x000000a512087221 */ /* 0x010fe20000010000 */
[-C--:B------:R-:W-:Y:S01]  /*b750*/  FMUL.FTZ R101, R101, R16.reuse ;  /* 0x0000001065657220 */ /* 0x080fe20000410000 */
[-C--:B------:R-:W-:Y:S01]  /*b760*/  FMUL.FTZ R104, R104, R16.reuse ;  /* 0x0000001068687220 */ /* 0x080fe20000410000 */
[----:B------:R-:W-:Y:S01]  /*b770*/  FMUL.FTZ R105, R105, R16 ;  /* 0x0000001069697220 */ /* 0x000fe20000410000 */
[----:B-1----:R-:W-:Y:S01]  /*b780*/  FADD.FTZ R165, R19, R8 ;  /* 0x0000000813a57221 */ /* 0x002fe20000010000 */
[----:B------:R-:W-:Y:S01]  /*b790*/  FFMA.FTZ R22, R154, UR10, -R161 ;  /* 0x0000000a9a167c23 */ /* 0x000fe200080108a1 */
[----:B------:R-:W-:Y:S01]  /*b7a0*/  FSEL R8, R6, RZ, P0 ;  /* 0x000000ff06087208 */ /* 0x000fe20000000000 */
[----:B------:R-:W-:-:S02]  /*b7b0*/  IMAD.U32 R154, RZ, RZ, UR25 ;  /* 0x00000019ff9a7e24 */ /* 0x000fc4000f8e00ff */
[----:B--2---:R-:W-:Y:S01]  /*b7c0*/  FADD.FTZ R168, R156, R165 ;  /* 0x000000a59ca87221 */ /* 0x004fe20000010000 */
[----:B------:R-:W-:Y:S01]  /*b7d0*/  FFMA.FTZ R165, R155, UR10, -R161 ;  /* 0x0000000a9ba57c23 */ /* 0x000fe200080108a1 */
[----:B------:R-:W1:Y:S01]  /*b7e0*/  MUFU.EX2 R153, R153 ;  /* 0x0000009900997308 */ /* 0x000e620000000800 */
[----:B------:R-:W-:Y:S01]  /*b7f0*/  FADD.FTZ R8, -R8, R15 ;  /* 0x0000000f08087221 */ /* 0x000fe20000010100 */
[----:B------:R-:W-:Y:S01]  /*b800*/  @!P1 LEA R154, R154, R3, 0x6 ;  /* 0x000000039a9a9211 */ /* 0x000fe200078e30ff */
[----:B0-----:R-:W-:Y:S01]  /*b810*/  FADD.FTZ R169, R21, R168 ;  /* 0x000000a815a97221 */ /* 0x001fe20000010000 */
[----:B------:R-:W-:Y:S01]  /*b820*/  FFMA.FTZ R168, R159, UR10, -R161 ;  /* 0x0000000a9fa87c23 */ /* 0x000fe200080108a1 */
[----:B------:R-:W-:Y:S01]  /*b830*/  FMUL.FTZ R8, R8, UR10 ;  /* 0x0000000a08087c20 */ /* 0x000fe20008410000 */
[----:B------:R-:W-:Y:S01]  /*b840*/  @!P1 LEA R155, R154, UR37, 0x2 ;  /* 0x000000259a9b9c11 */ /* 0x000fe2000f8e10ff */
[----:B------:R-:W-:Y:S01]  /*b850*/  FADD.FTZ R154, R20, R169 ;  /* 0x000000a9149a7221 */ /* 0x000fe20000010000 */
[----:B------:R-:W-:Y:S01]  /*b860*/  MUFU.EX2 R22, R22 ;  /* 0x0000001600167308 */ /* 0x000fe20000000800 */
[--C-:B------:R-:W-:Y:S01]  /*b870*/  FFMA.FTZ R158, R158, UR10, -R161.reuse ;  /* 0x0000000a9e9e7c23 */ /* 0x100fe200080108a1 */
[--C-:B------:R-:W-:Y:S01]  /*b880*/  FFMA.FTZ R172, R162, UR10, -R161.reuse ;  /* 0x0000000aa2ac7c23 */ /* 0x100fe200080108a1 */
[----:B------:R-:W-:Y:S01]  /*b890*/  FADD.FTZ R159, R23, R154 ;  /* 0x0000009a179f7221 */ /* 0x000fe20000010000 */
[--C-:B------:R-:W-:Y:S01]  /*b8a0*/  FFMA.FTZ R170, R170, UR10, -R161.reuse ;  /* 0x0000000aaaaa7c23 */ /* 0x100fe200080108a1 */
[--C-:B------:R-:W-:Y:S01]  /*b8b0*/  FFMA.FTZ R163, R163, UR10, -R161.reuse ;  /* 0x0000000aa3a37c23 */ /* 0x100fe200080108a1 */
[----:B------:R-:W-:Y:S01]  /*b8c0*/  FFMA.FTZ R173, R166, UR10, -R161 ;  /* 0x0000000aa6ad7c23 */ /* 0x000fe200080108a1 */
[----:B---3--:R-:W-:Y:S01]  /*b8d0*/  FADD.FTZ R154, R160, R159 ;  /* 0x0000009fa09a7221 */ /* 0x008fe20000010000 */
[----:B------:R-:W0:Y:S01]  /*b8e0*/  MUFU.EX2 R169, R8 ;  /* 0x0000000800a97308 */ /* 0x000e220000000800 */
[--C-:B------:R-:W-:Y:S01]  /*b8f0*/  FFMA.FTZ R167, R167, UR10, -R161.reuse ;  /* 0x0000000aa7a77c23 */ /* 0x100fe200080108a1 */
[--C-:B------:R-:W-:Y:S01]  /*b900*/  FFMA.FTZ R171, R171, UR10, -R161.reuse ;  /* 0x0000000aabab7c23 */ /* 0x100fe200080108a1 */
[----:B-1----:R-:W-:Y:S01]  /*b910*/  FADD.FTZ R154, R153, R154 ;  /* 0x0000009a999a7221 */ /* 0x002fe20000010000 */
[--C-:B------:R-:W-:Y:S01]  /*b920*/  FFMA.FTZ R174, R174, UR10, -R161.reuse ;  /* 0x0000000aaeae7c23 */ /* 0x100fe200080108a1 */
[--C-:B------:R-:W-:Y:S01]  /*b930*/  FFMA.FTZ R175, R175, UR10, -R161.reuse ;  /* 0x0000000aafaf7c23 */ /* 0x100fe200080108a1 */
[--C-:B------:R-:W-:Y:S01]  /*b940*/  FFMA.FTZ R178, R178, UR10, -R161.reuse ;  /* 0x0000000ab2b27c23 */ /* 0x100fe200080108a1 */
[--C-:B------:R-:W-:Y:S01]  /*b950*/  FFMA.FTZ R179, R179, UR10, -R161.reuse ;  /* 0x0000000ab3b37c23 */ /* 0x100fe200080108a1 */
[----:B------:R-:W1:Y:S01]  /*b960*/  MUFU.EX2 R157, R157 ;  /* 0x0000009d009d7308 */ /* 0x000e620000000800 */
[--C-:B------:R-:W-:Y:S01]  /*b970*/  FFMA.FTZ R182, R182, UR10, -R161.reuse ;  /* 0x0000000ab6b67c23 */ /* 0x100fe200080108a1 */
[----:B------:R-:W-:Y:S01]  /*b980*/  FFMA.FTZ R183, R183, UR10, -R161 ;  /* 0x0000000ab7b77c23 */ /* 0x000fe200080108a1 */
[----:B------:R-:W-:Y:S01]  /*b990*/  @!P1 STS [R155+0x28800], R16 ;  /* 0x028800109b009388 */ /* 0x000fe20000000800 */
[-C--:B------:R-:W-:Y:S01]  /*b9a0*/  FMUL.FTZ R108, R108, R16.reuse ;  /* 0x000000106c6c7220 */ /* 0x080fe20000410000 */
[-C--:B------:R-:W-:Y:S01]  /*b9b0*/  FMUL.FTZ R109, R109, R16.reuse ;  /* 0x000000106d6d7220 */ /* 0x080fe20000410000 */
[-C--:B------:R-:W-:Y:S01]  /*b9c0*/  FMUL.FTZ R112, R112, R16.reuse ;  /* 0x0000001070707220 */ /* 0x080fe20000410000 */
[-C--:B------:R-:W-:Y:S01]  /*b9d0*/  FMUL.FTZ R113, R113, R16.reuse ;  /* 0x0000001071717220 */ /* 0x080fe20000410000 */
[----:B------:R-:W2:Y:S01]  /*b9e0*/  MUFU.EX2 R164, R164 ;  /* 0x000000a400a47308 */ /* 0x000ea20000000800 */
[----:B0-----:R0:W-:Y:S01]  /*b9f0*/  @!P1 STS [R155+0x28820], R169 ;  /* 0x028820a99b009388 */ /* 0x0011e20000000800 */
        /* <DEDUP_REMOVED lines=16> */
[C---:B--2---:R-:W-:Y:S01]  /*bb00*/  F2FP.BF16.F32.PACK_AB R162, R164.reuse, R157 ;  /* 0x0000009da4a2723e */ /* 0x044fe200000010ff */
[----:B------:R-:W-:Y:S01]  /*bb10*/  FMUL.FTZ R141, R141, R16 ;  /* 0x000000108d8d7220 */ /* 0x000fe20000410000 */
[----:B------:R-:W-:Y:S01]  /*bb20*/  F2FP.BF16.F32.PACK_AB R154, R19, R18 ;  /* 0x00000012139a723e */ /* 0x000fe200000010ff */
[----:B------:R-:W-:Y:S01]  /*bb30*/  FADD.FTZ R165, R164, R165 ;  /* 0x000000a5a4a57221 */ /* 0x000fe20000010000 */
[-C--:B------:R-:W-:Y:S01]  /*bb40*/  FMUL.FTZ R144, R144, R16.reuse ;  /* 0x0000001090907220 */ /* 0x080fe20000410000 */
[----:B------:R-:W-:Y:S01]  /*bb50*/  FMUL.FTZ R145, R145, R16 ;  /* 0x0000001091917220 */ /* 0x000fe20000410000 */
[----:B------:R-:W0:Y:S01]  /*bb60*/  MUFU.EX2 R168, R168 ;  /* 0x000000a800a87308 */ /* 0x000e220000000800 */
[----:B----4-:R-:W-:Y:S01]  /*bb70*/  F2FP.BF16.F32.PACK_AB R158, R23, R20 ;  /* 0x00000014179e723e */ /* 0x010fe200000010ff */
[-C--:B------:R-:W-:Y:S01]  /*bb80*/  FMUL.FTZ R148, R148, R16.reuse ;  /* 0x0000001094947220 */ /* 0x080fe20000410000 */
[----:B------:R-:W-:Y:S01]  /*bb90*/  FMUL.FTZ R149, R149, R16 ;  /* 0x0000001095957220 */ /* 0x000fe20000410000 */
[----:B------:R-:W-:Y:S01]  /*bba0*/  F2FP.BF16.F32.PACK_AB R160, R153, R160 ;  /* 0x000000a099a0723e */ /* 0x000fe200000010ff */
[----:B------:R-:W-:Y:S01]  /*bbb0*/  FMUL.FTZ R26, R26, R169 ;  /* 0x000000a91a1a7220 */ /* 0x000fe20000410000 */
[----:B------:R-:W-:Y:S01]  /*bbc0*/  F2FP.BF16.F32.PACK_AB R152, R152, R17 ;  /* 0x000000119898723e */ /* 0x000fe200000010ff */
[-C--:B------:R-:W-:Y:S01]  /*bbd0*/  FMUL.FTZ R27, R27, R169.reuse ;  /* 0x000000a91b1b7220 */ /* 0x080fe20000410000 */
[----:B------:R-:W-:Y:S01]  /*bbe0*/  MUFU.EX2 R172, R172 ;  /* 0x000000ac00ac7308 */ /* 0x000fe20000000800 */
[----:B---3--:R-:W-:Y:S01]  /*bbf0*/  F2FP.BF16.F32.PACK_AB R153, R15, R22 ;  /* 0x000000160f99723e */ /* 0x008fe200000010ff */
[-C--:B------:R-:W-:Y:S01]  /*bc00*/  FMUL.FTZ R30, R30, R169.reuse ;  /* 0x000000a91e1e7220 */ /* 0x080fe20000410000 */
[----:B------:R-:W-:Y:S01]  /*bc10*/  F2FP.BF16.F32.PACK_AB R156, R21, R156 ;  /* 0x0000009c159c723e */ /* 0x000fe200000010ff */
[-C--:B------:R-:W-:Y:S01]  /*bc20*/  FMUL.FTZ R31, R31, R169.reuse ;  /* 0x000000a91f1f7220 */ /* 0x080fe20000410000 */
[-C--:B------:R-:W-:Y:S01]  /*bc30*/  FMUL.FTZ R34, R34, R169.reuse ;  /* 0x000000a922227220 */ /* 0x080fe20000410000 */
[-C--:B------:R-:W-:Y:S01]  /*bc40*/  FMUL.FTZ R35, R35, R169.reuse ;  /* 0x000000a923237220 */ /* 0x080fe20000410000 */
[----:B------:R-:W-:Y:S01]  /*bc50*/  FMUL.FTZ R38, R38, R169 ;  /* 0x000000a926267220 */ /* 0x000fe20000410000 */
[----:B------:R1:W-:Y:S01]  /*bc60*/  MUFU.EX2 R161, R170 ;  /* 0x000000aa00a17308 */ /* 0x0003e20000000800 */
[----:B0-----:R-:W-:Y:S01]  /*bc70*/  F2FP.BF16.F32.PACK_AB R155, R168, R159 ;  /* 0x0000009fa89b723e */ /* 0x001fe200000010ff */
[----:B------:R-:W-:Y:S01]  /*bc80*/  BAR.SYNC.DEFER_BLOCKING 0xf, 0x100 ;  /* 0x03c4000000007b1d */ /* 0x000fe20000010000 */
[-C--:B------:R-:W-:Y:S01]  /*bc90*/  FMUL.FTZ R39, R39, R169.reuse ;  /* 0x000000a927277220 */ /* 0x080fe20000410000 */
[-C--:B------:R-:W-:Y:S01]  /*bca0*/  FMUL.FTZ R42, R42, R169.reuse ;  /* 0x000000a92a2a7220 */ /* 0x080fe20000410000 */
[-C--:B------:R-:W-:Y:S01]  /*bcb0*/  FMUL.FTZ R43, R43, R169.reuse ;  /* 0x000000a92b2b7220 */ /* 0x080fe20000410000 */
[-C--:B------:R-:W-:Y:S01]  /*bcc0*/  FMUL.FTZ R46, R46, R169.reuse ;  /* 0x000000a92e2e7220 */ /* 0x080fe20000410000 */
[----:B------:R-:W-:Y:S01]  /*bcd0*/  FMUL.FTZ R47, R47, R169 ;  /* 0x000000a92f2f7220 */ /* 0x000fe20000410000 */
[----:B------:R-:W-:Y:S01]  /*bce0*/  MUFU.EX2 R157, R163 ;  /* 0x000000a3009d7308 */ /* 0x000fe20000000800 */
[----:B-1----:R-:W-:Y:S01]  /*bcf0*/  FFMA.FTZ R170, R169, R7, R22 ;  /* 0x00000007a9aa7223 */ /* 0x002fe20000010016 */
[-C--:B------:R-:W-:Y:S01]  /*bd00*/  FMUL.FTZ R50, R50, R169.reuse ;  /* 0x000000a932327220 */ /* 0x080fe20000410000 */
[-C--:B------:R-:W-:Y:S01]  /*bd10*/  FMUL.FTZ R51, R51, R169.reuse ;  /* 0x000000a933337220 */ /* 0x080fe20000410000 */
[-C--:B------:R-:W-:Y:S01]  /*bd20*/  FMUL.FTZ R54, R54, R169.reuse ;  /* 0x000000a936367220 */ /* 0x080fe20000410000 */
[----:B------:R-:W-:Y:S01]  /*bd30*/  FADD.FTZ R170, R15, R170 ;  /* 0x000000aa0faa7221 */ /* 0x000fe20000010000 */
[-C--:B------:R-:W-:Y:S01]  /*bd40*/  FMUL.FTZ R55, R55, R169.reuse ;  /* 0x000000a937377220 */ /* 0x080fe20000410000 */
[-C--:B------:R-:W-:Y:S01]  /*bd50*/  FMUL.FTZ R58, R58, R169.reuse ;  /* 0x000000a93a3a7220 */ /* 0x080fe20000410000 */
[----:B------:R-:W-:Y:S01]  /*bd60*/  MUFU.EX2 R173, R173 ;  /* 0x000000ad00ad7308 */ /* 0x000fe20000000800 */
[----:B------:R-:W-:Y:S01]  /*bd70*/  FADD.FTZ R7, R159, R170 ;  /* 0x000000aa9f077221 */ /* 0x000fe20000010000 */
[-C--:B------:R-:W-:Y:S01]  /*bd80*/  FMUL.FTZ R59, R59, R169.reuse ;  /* 0x000000a93b3b7220 */ /* 0x080fe20000410000 */
[-C--:B------:R-:W-:Y:S01]  /*bd90*/  FMUL.FTZ R62, R62, R169.reuse ;  /* 0x000000a93e3e7220 */ /* 0x080fe20000410000 */
[-C--:B------:R-:W-:Y:S01]  /*bda0*/  FMUL.FTZ R63, R63, R169.reuse ;  /* 0x000000a93f3f7220 */ /* 0x080fe20000410000 */
[----:B------:R-:W-:Y:S01]  /*bdb0*/  FADD.FTZ R7, R168, R7 ;  /* 0x00000007a8077221 */ /* 0x000fe20000010000 */
[-C--:B------:R-:W-:Y:S01]  /*bdc0*/  FMUL.FTZ R66, R66, R169.reuse ;  /* 0x000000a942427220 */ /* 0x080fe20000410000 */
[-C--:B------:R-:W-:Y:S01]  /*bdd0*/  FMUL.FTZ R67, R67, R169.reuse ;  /* 0x000000a943437220 */ /* 0x080fe20000410000 */
[----:B------:R-:W0:Y:S01]  /*bde0*/  MUFU.EX2 R176, R176 ;  /* 0x000000b000b07308 */ /* 0x000e220000000800 */
        /* <DEDUP_REMOVED lines=23> */
[----:B------:R0:W-:Y:S01]  /*bf60*/  MUFU.EX2 R163, R174 ;  /* 0x000000ae00a37308 */ /* 0x0001e20000000800 */
[C---:B--2---:R-:W-:Y:S01]  /*bf70*/  F2FP.BF16.F32.PACK_AB R164, R177.reuse, R176 ;  /* 0x000000b0b1a4723e */ /* 0x044fe200000010ff */
[----:B------:R-:W-:Y:S01]  /*bf80*/  FADD.FTZ R17, R177, R8 ;  /* 0x00000008b1117221 */ /* 0x000fe20000010000 */
[-C--:B------:R-:W-:Y:S01]  /*bf90*/  FMUL.FTZ R107, R107, R169.reuse ;  /* 0x000000a96b6b7220 */ /* 0x080fe20000410000 */
[-C--:B------:R-:W-:Y:S01]  /*bfa0*/  FMUL.FTZ R110, R110, R169.reuse ;  /* 0x000000a96e6e7220 */ /* 0x080fe20000410000 */
[-C--:B------:R-:W-:Y:S01]  /*bfb0*/  FMUL.FTZ R111, R111, R169.reuse ;  /* 0x000000a96f6f7220 */ /* 0x080fe20000410000 */
[-C--:B------:R-:W-:Y:S01]  /*bfc0*/  FMUL.FTZ R114, R114, R169.reuse ;  /* 0x000000a972727220 */ /* 0x080fe20000410000 */
[----:B------:R-:W-:Y:S01]  /*bfd0*/  FMUL.FTZ R115, R115, R169 ;  /* 0x000000a973737220 */ /* 0x000fe20000410000 */
[----:B------:R-:W2:Y:S01]  /*bfe0*/  MUFU.EX2 R20, R171 ;  /* 0x000000ab00147308 */ /* 0x000ea20000000800 */
[----:B0-----:R-:W-:Y:S01]  /*bff0*/  FADD.FTZ R174, R172, R7 ;  /* 0x00000007acae7221 */ /* 0x001fe20000010000 */
[----:B---3--:R-:W-:Y:S01]  /*c000*/  F2FP.BF16.F32.PACK_AB R159, R18, R173 ;  /* 0x000000ad129f723e */ /* 0x008fe200000010ff */
[-C--:B------:R-:W-:Y:S01]  /*c010*/  FMUL.FTZ R118, R118, R169.reuse ;  /* 0x000000a976767220 */ /* 0x080fe20000410000 */
[-C--:B------:R-:W-:Y:S01]  /*c020*/  FMUL.FTZ R119, R119, R169.reuse ;  /* 0x000000a977777220 */ /* 0x080fe20000410000 */
[C---:B------:R-:W-:Y:S01]  /*c030*/  FADD.FTZ R174, R157.reuse, R174 ;  /* 0x000000ae9dae7221 */ /* 0x040fe20000010000 */
[----:B------:R-:W-:Y:S01]  /*c040*/  F2FP.BF16.F32.PACK_AB R157, R157, R172 ;  /* 0x000000ac9d9d723e */ /* 0x000fe200000010ff */
[-C--:B------:R-:W-:Y:S01]  /*c050*/  FMUL.FTZ R122, R122, R169.reuse ;  /* 0x000000a97a7a7220 */ /* 0x080fe20000410000 */
[----:B------:R-:W0:Y:S01]  /*c060*/  MUFU.EX2 R170, R175 ;  /* 0x000000af00aa7308 */ /* 0x000e220000000800 */
[----:B------:R-:W-:Y:S01]  /*c070*/  FADD.FTZ R7, R173, R174 ;  /* 0x000000aead077221 */ /* 0x000fe20000010000 */
[-C--:B------:R-:W-:Y:S01]  /*c080*/  FMUL.FTZ R123, R123, R169.reuse ;  /* 0x000000a97b7b7220 */ /* 0x080fe20000410000 */
[----:B------:R1:W-:Y:S01]  /*c090*/  STSM.16.M88.4 [R11], R156 ;  /* 0x0000009c0b007844 */ /* 0x0003e20000000200 */
[-C--:B------:R-:W-:Y:S01]  /*c0a0*/  FMUL.FTZ R126, R126, R169.reuse ;  /* 0x000000a97e7e7220 */ /* 0x080fe20000410000 */
[----:B------:R-:W-:Y:S01]  /*c0b0*/  FADD.FTZ R176, R18, R7 ;  /* 0x0000000712b07221 */ /* 0x000fe20000010000 */
[-C--:B------:R-:W-:Y:S01]  /*c0c0*/  FMUL.FTZ R127, R127, R169.reuse ;  /* 0x000000a97f7f7220 */ /* 0x080fe20000410000 */
[----:B------:R-:W-:Y:S01]  /*c0d0*/  FMUL.FTZ R130, R130, R169 ;  /* 0x000000a982827220 */ /* 0x000fe20000410000 */
[----:B------:R3:W4:Y:S01]  /*c0e0*/  MUFU.EX2 R165, R178 ;  /* 0x000000b200a57308 */ /* 0x0007220000000800 */
[----:B------:R-:W-:Y:S01]  /*c0f0*/  FADD.FTZ R7, R161, R176 ;  /* 0x000000b0a1077221 */ /* 0x000fe20000010000 */
[----:B--2---:R-:W-:Y:S01]  /*c100*/  F2FP.BF16.F32.PACK_AB R161, R20, R161 ;  /* 0x000000a114a1723e */ /* 0x004fe200000010ff */
[-C--:B------:R-:W-:Y:S01]  /*c110*/  FMUL.FTZ R131, R131, R169.reuse ;  /* 0x000000a983837220 */ /* 0x080fe20000410000 */
[-C--:B------:R-:W-:Y:S01]  /*c120*/  FMUL.FTZ R134, R134, R169.reuse ;  /* 0x000000a986867220 */ /* 0x080fe20000410000 */
[----:B------:R-:W-:Y:S01]  /*c130*/  FADD.FTZ R176, R20, R7 ;  /* 0x0000000714b07221 */ /* 0x000fe20000010000 */
[-C--:B------:R-:W-:Y:S01]  /*c140*/  FMUL.FTZ R135, R135, R169.reuse ;  /* 0x000000a987877220 */ /* 0x080fe20000410000 */
[----:B------:R-:W-:Y:S01]  /*c150*/  FMUL.FTZ R138, R138, R169 ;  /* 0x000000a98a8a7220 */ /* 0x000fe20000410000 */
[----:B------:R-:W2:Y:S01]  /*c160*/  MUFU.EX2 R174, R179 ;  /* 0x000000b300ae7308 */ /* 0x000ea20000000800 */
[----:B------:R-:W-:Y:S01]  /*c170*/  FADD.FTZ R7, R163, R176 ;  /* 0x000000b0a3077221 */ /* 0x000fe20000010000 */
[----:B0-----:R-:W-:Y:S01]  /*c180*/  F2FP.BF16.F32.PACK_AB R163, R170, R163 ;  /* 0x000000a3aaa3723e */ /* 0x001fe200000010ff */
[-C--:B------:R-:W-:Y:S01]  /*c190*/  FMUL.FTZ R139, R139, R169.reuse ;  /* 0x000000a98b8b7220 */ /* 0x080fe20000410000 */
[-C--:B------:R-:W-:Y:S01]  /*c1a0*/  FMUL.FTZ R142, R142, R169.reuse ;  /* 0x000000a98e8e7220 */ /* 0x080fe20000410000 */
[----:B---3--:R-:W-:Y:S01]  /*c1b0*/  FADD.FTZ R178, R170, R7 ;  /* 0x00000007aab27221 */ /* 0x008fe20000010000 */
[-C--:B------:R-:W-:Y:S01]  /*c1c0*/  FMUL.FTZ R143, R143, R169.reuse ;  /* 0x000000a98f8f7220 */ /* 0x080fe20000410000 */
[----:B------:R1:W-:Y:S01]  /*c1d0*/  STSM.16.M88.4 [R10], R160 ;  /* 0x000000a00a007844 */ /* 0x0003e20000000200 */
[----:B------:R-:W0:Y:S01]  /*c1e0*/  MUFU.EX2 R167, R182 ;  /* 0x000000b600a77308 */ /* 0x000e220000000800 */
[----:B----4-:R-:W-:Y:S01]  /*c1f0*/  FADD.FTZ R7, R165, R178 ;  /* 0x000000b2a5077221 */ /* 0x010fe20000010000 */
[-C--:B------:R-:W-:Y:S01]  /*c200*/  FMUL.FTZ R146, R146, R169.reuse ;  /* 0x000000a992927220 */ /* 0x080fe20000410000 */
[-C--:B------:R-:W-:Y:S01]  /*c210*/  FMUL.FTZ R147, R147, R169.reuse ;  /* 0x000000a993937220 */ /* 0x080fe20000410000 */
[-C--:B------:R-:W-:Y:S01]  /*c220*/  FMUL.FTZ R150, R150, R169.reuse ;  /* 0x000000a996967220 */ /* 0x080fe20000410000 */
[----:B------:R-:W-:-:S03]  /*c230*/  FMUL.FTZ R151, R151, R169 ;  /* 0x000000a997977220 */ /* 0x000fc60000410000 */
[----:B------:R-:W3:Y:S01]  /*c240*/  MUFU.EX2 R180, R180 ;  /* 0x000000b400b47308 */ /* 0x000ee20000000800 */
[C---:B--2---:R-:W-:Y:S01]  /*c250*/  FADD.FTZ R16, R174.reuse, R7 ;  /* 0x00000007ae107221 */ /* 0x044fe20000010000 */
[----:B------:R-:W-:-:S06]  /*c260*/  F2FP.BF16.F32.PACK_AB R165, R174, R165 ;  /* 0x000000a5aea5723e */ /* 0x000fcc00000010ff */
[----:B------:R-:W2:Y:S01]  /*c270*/  MUFU.EX2 R181, R181 ;  /* 0x000000b500b57308 */ /* 0x000ea20000000800 */
[----:B0-----:R-:W-:-:S07]  /*c280*/  FADD.FTZ R7, R167, R16 ;  /* 0x00000010a7077221 */ /* 0x001fce0000010000 */
[----:B------:R-:W0:Y:S01]  /*c290*/  MUFU.EX2 R176, R183 ;  /* 0x000000b700b07308 */ /* 0x000e220000000800 */
[----:B---3--:R-:W-:Y:S01]  /*c2a0*/  FADD.FTZ R8, R180, R17 ;  /* 0x00000011b4087221 */ /* 0x008fe20000010000 */
[----:B--2---:R-:W-:-:S03]  /*c2b0*/  F2FP.BF16.F32.PACK_AB R166, R181, R180 ;  /* 0x000000b4b5a6723e */ /* 0x004fc600000010ff */
[----:B------:R-:W-:Y:S01]  /*c2c0*/  FADD.FTZ R8, R181, R8 ;  /* 0x00000008b5087221 */ /* 0x000fe20000010000 */
[C---:B0-----:R-:W-:Y:S01]  /*c2d0*/  F2FP.BF16.F32.PACK_AB R167, R176.reuse, R167 ;  /* 0x000000a7b0a7723e */ /* 0x041fe200000010ff */
[----:B------:R-:W-:-:S04]  /*c2e0*/  FADD.FTZ R7, R176, R7 ;  /* 0x00000007b0077221 */ /* 0x000fc80000010000 */
[----:B------:R1:W-:Y:S01]  /*c2f0*/  STSM.16.M88.4 [R9], R164 ;  /* 0x000000a409007844 */ /* 0x0003e20000000200 */
[----:B------:R-:W-:Y:S05]  /*c300*/  @!P5 BRA `(.L_x_1837) ;  /* 0x000000000004d947 */ /* 0x000fea0003800000 */
[----:B------:R-:W-:Y:S01]  /*c310*/  BPT.TRAP 0x1 ;  /* 0x000000040000795c */ /* 0x000fe20000300000 */
.L_x_1837:
[----:B------:R0:W2:Y:S01]  /*c320*/  SYNCS.PHASECHK.TRANS64.TRYWAIT P0, [UR30+0x28c50], R13 ;  /* 0x028c500dff0075a7 */ /* 0x0000a2000800015e */
[----:B------:R-:W-:Y:S05]  /*c330*/  @!P5 BRA `(.L_x_1838) ;  /* 0x000000000004d947 */ /* 0x000fea0003800000 */
[----:B------:R-:W-:Y:S01]  /*c340*/  BPT.TRAP 0x1 ;  /* 0x000000040000795c */ /* 0x000fe20000300000 */
.L_x_1838:
[----:B--2---:R-:W-:Y:S05]  /*c350*/  @P0 BRA `(.L_x_1839) ;  /* 0x0000000000080947 */ /* 0x004fea0003800000 */
[----:B------:R-:W2:Y:S02]  /*c360*/  SYNCS.PHASECHK.TRANS64.TRYWAIT P0, [UR30+0x28c50], R13 ;  /* 0x028c500dff0075a7 */ /* 0x000ea4000800015e */
[----:B--2---:R-:W-:Y:S05]  /*c370*/  @!P0 BRA `(.L_x_1840) ;  /* 0x0000008000b88947 */ /* 0x004fea0003800000 */
.L_x_1839:
[----:B------:R-:W-:Y:S01]  /*c380*/  ULEA UR11, UR4, UR36, 0xc ;  /* 0x00000024040b7291 */ /* 0x000fe2000f8e603f */
[----:B------:R-:W-:Y:S01]  /*c390*/  WARPGROUP.ARRIVE ;  /* 0x00000000000079c5 */ /* 0x000fe20000000000 */
[----:B------:R-:W-:Y:S01]  /*c3a0*/  UMOV UR15, 0x40000040 ;  /* 0x40000040000f7882 */ /* 0x000fe20000000000 */
[----:B------:R-:W-:Y:S01]  /*c3b0*/  UISETP.GT.AND UP1, UPT, UR42, UR38, UPT ;  /* 0x000000262a00728c */ /* 0x000fe2000bf24270 */
[----:B--2---:R-:W-:Y:S01]  /*c3c0*/  @!P6 VIADD R14, R14, 0x28c60 ;  /* 0x00028c600e0ee836 */ /* 0x004fe20000000000 */
[----:B------:R-:W-:Y:S01]  /*c3d0*/  UIADD3 UR42, UR42, -0x1, URZ ;  /* 0xffffffff2a2a7890 */ /* 0x000fe2000fffe03f */
[----:B------:R-:W-:Y:S01]  /*c3e0*/  IMAD.MOV.U32 R15, RZ, RZ, R6 ;  /* 0x000000ffff0f7224 */ /* 0x000fe200078e0006 */
[----:B------:R-:W-:Y:S01]  /*c3f0*/  UMOV UR14, UR11 ;  /* 0x0000000b000e7c82 */ /* 0x000fe20008000000 */
[----:B------:R-:W-:Y:S01]  /*c400*/  UMOV UR25, UR4 ;  /* 0x0000000400197c82 */ /* 0x000fe20008000000 */
[----:B------:R-:W-:Y:S01]  /*c410*/  HGMMA.64x256x16.F32.BF16 R24, R152, gdesc[UR12].tnspB, R24, gsb0 ;  /* 0x43e0000c98187df0 */ /* 0x000fe20008001818 */
[----:B------:R-:W-:Y:S01]  /*c420*/  UIADD3 UR14, UR11, 0x80, URZ ;  /* 0x000000800b0e7890 */ /* 0x000fe2000fffe03f */
[----:B------:R-:W-:Y:S01]  /*c430*/  PLOP3.LUT P0, PT, PT, PT, UP1, 0x80, 0x0 ;  /* 0x000000000000781c */ /* 0x000fe20003f0f018 */
[----:B------:R-:W-:Y:S01]  /*c440*/  UMOV UR15, 0x40000040 ;  /* 0x40000040000f7882 */ /* 0x000fe20000000000 */
[----:B------:R-:W-:Y:S01]  /*c450*/  @!P6 PRMT R14, RZ, 0x654, R14 ;  /* 0x00000654ff0ee816 */ /* 0x000fe2000000000e */
        /* <DEDUP_REMOVED lines=28> */
.L_x_1824:
[----:B-1-3--:R-:W1:Y:S01]  /*c620*/  SHFL.BFLY PT, R9, R8, 0x2, 0x1f ;  /* 0x0c401f0008097f89 */ /* 0x00ae6200000e0000 */
[----:B------:R-:W-:Y:S01]  /*c630*/  IMAD.MOV.U32 R10, RZ, RZ, RZ ;  /* 0x000000ffff0a7224 */ /* 0x000fe200078e00ff */
[----:B------:R-:W-:Y:S08]  /*c640*/  BAR.ARV 0x8, 0x100 ;  /* 0x0204000000007b1d */ /* 0x000ff00000002000 */
[----:B------:R-:W-:Y:S01]  /*c650*/  BAR.SYNC.DEFER_BLOCKING 0xf, 0x100 ;  /* 0x03c4000000007b1d */ /* 0x000fe20000010000 */
[----:B------:R-:W-:Y:S01]  /*c660*/  ISETP.NE.AND P0, PT, R4, RZ, PT ;  /* 0x000000ff0400720c */ /* 0x000fe20003f05270 */
[----:B------:R-:W-:-:S04]  /*c670*/  IMAD.U32 R4, RZ, RZ, UR4 ;  /* 0x00000004ff047e24 */ /* 0x000fc8000f8e00ff */
[----:B------:R-:W3:Y:S01]  /*c680*/  SHFL.BFLY PT, R2, R7, 0x2, 0x1f ;  /* 0x0c401f0007027f89 */ /* 0x000ee200000e0000 */
[----:B-1----:R-:W-:Y:S01]  /*c690*/  FADD.FTZ R9, R9, R8 ;  /* 0x0000000809097221 */ /* 0x002fe20000010000 */
[----:B------:R-:W-:-:S04]  /*c6a0*/  MOV R8, UR10 ;  /* 0x0000000a00087c02 */ /* 0x000fc80008000f00 */
[----:B------:R-:W1:Y:S01]  /*c6b0*/  SHFL.BFLY PT, R0, R9, 0x1, 0x1f ;  /* 0x0c201f0009007f89 */ /* 0x000e6200000e0000 */
[----:B---3--:R-:W-:-:S05]  /*c6c0*/  FADD.FTZ R2, R2, R7 ;  /* 0x0000000702027221 */ /* 0x008fca0000010000 */
[----:B------:R-:W3:Y:S01]  /*c6d0*/  SHFL.BFLY PT, R11, R2, 0x1, 0x1f ;  /* 0x0c201f00020b7f89 */ /* 0x000ee200000e0000 */
[----:B-1----:R-:W-:Y:S01]  /*c6e0*/  FADD.FTZ R12, R9, R0 ;  /* 0x00000000090c7221 */ /* 0x002fe20000010000 */
[----:B------:R-:W-:Y:S02]  /*c6f0*/  IMAD.MOV.U32 R0, RZ, RZ, RZ ;  /* 0x000000ffff007224 */ /* 0x000fe400078e00ff */
[----:B------:R-:W-:Y:S02]  /*c700*/  IMAD R9, R4, 0x40, R3 ;  /* 0x0000004004097824 */ /* 0x000fe400078e0203 */
[----:B------:R-:W-:Y:S01]  /*c710*/  FSETP.NE.FTZ.AND P1, PT, R12, RZ, PT ;  /* 0x000000ff0c00720b */ /* 0x000fe20003f35000 */
[----:B------:R-:W-:Y:S02]  /*c720*/  IMAD.MOV.U32 R4, RZ, RZ, -0x800000 ;  /* 0xff800000ff047424 */ /* 0x000fe400078e00ff */
[----:B------:R-:W-:-:S10]  /*c730*/  @!P0 LEA R9, R9, UR37, 0x2 ;  /* 0x0000002509098c11 */ /* 0x000fd4000f8e10ff */
[----:B------:R-:W1:Y:S01]  /*c740*/  @P1 MUFU.RCP R10, R12 ;  /* 0x0000000c000a1308 */ /* 0x000e620000001000 */
[----:B------:R-:W-:Y:S01]  /*c750*/  @P1 FMUL.FTZ R8, R8, 0.69314718246459960938 ;  /* 0x3f31721808081820 */ /* 0x000fe20000410000 */
[----:B---3--:R-:W-:Y:S01]  /*c760*/  FADD.FTZ R11, R2, R11 ;  /* 0x0000000b020b7221 */ /* 0x008fe20000010000 */
[----:B------:R-:W-:-:S04]  /*c770*/  IMAD.MOV.U32 R2, RZ, RZ, -0x800000 ;  /* 0xff800000ff027424 */ /* 0x000fc800078e00ff */
[----:B------:R-:W-:Y:S01]  /*c780*/  FSETP.NE.FTZ.AND P2, PT, R11, RZ, PT ;  /* 0x000000ff0b00720b */ /* 0x000fe20003f55000 */
[----:B------:R-:W-:Y:S01]  /*c790*/  @P1 MUFU.LG2 R3, R12 ;  /* 0x0000000c00031308 */ /* 0x000fe20000000c00 */
[----:B-1----:R1:W-:Y:S01]  /*c7a0*/  @!P0 STS [R9+0x28800], R10 ;  /* 0x0288000a09008388 */ /* 0x0023e20000000800 */
[-C--:B------:R-:W-:Y:S01]  /*c7b0*/  FMUL.FTZ R24, R24, R10.reuse ;  /* 0x0000000a18187220 */ /* 0x080fe20000410000 */
[----:B------:R-:W-:-:S09]  /*c7c0*/  FMUL.FTZ R25, R25, R10 ;  /* 0x0000000a19197220 */ /* 0x000fd20000410000 */
[----:B------:R-:W3:Y:S01]  /*c7d0*/  @P2 MUFU.RCP R0, R11 ;  /* 0x0000000b00002308 */ /* 0x000ee20000001000 */
[-C--:B------:R-:W-:Y:S01]  /*c7e0*/  FMUL.FTZ R28, R28, R10.reuse ;  /* 0x0000000a1c1c7220 */ /* 0x080fe20000410000 */
[-C--:B------:R-:W-:Y:S01]  /*c7f0*/  FMUL.FTZ R29, R29, R10.reuse ;  /* 0x0000000a1d1d7220 */ /* 0x080fe20000410000 */
[-C--:B------:R-:W-:Y:S01]  /*c800*/  FMUL.FTZ R32, R32, R10.reuse ;  /* 0x0000000a20207220 */ /* 0x080fe20000410000 */
[-C--:B------:R-:W-:Y:S01]  /*c810*/  FMUL.FTZ R33, R33, R10.reuse ;  /* 0x0000000a21217220 */ /* 0x080fe20000410000 */
[-C--:B------:R-:W-:Y:S01]  /*c820*/  FMUL.FTZ R36, R36, R10.reuse ;  /* 0x0000000a24247220 */ /* 0x080fe20000410000 */
[-C--:B------:R-:W-:Y:S01]  /*c830*/  FMUL.FTZ R37, R37, R10.reuse ;  /* 0x0000000a25257220 */ /* 0x080fe20000410000 */
[-C--:B------:R-:W-:Y:S01]  /*c840*/  FMUL.FTZ R40, R40, R10.reuse ;  /* 0x0000000a28287220 */ /* 0x080fe20000410000 */
[----:B------:R-:W5:Y:S01]  /*c850*/  @P2 MUFU.LG2 R7, R11 ;  /* 0x0000000b00072308 */ /* 0x000f620000000c00 */
        /* <DEDUP_REMOVED lines=8> */
[----:B---3--:R3:W-:Y:S01]  /*c8e0*/  @!P0 STS [R9+0x28820], R0 ;  /* 0x0288200009008388 */ /* 0x0087e20000000800 */
        /* <DEDUP_REMOVED lines=47> */
[----:B-1----:R-:W-:-:S02]  /*cbe0*/  IMAD.U32 R10, RZ, RZ, UR10 ;  /* 0x0000000aff0a7e24 */ /* 0x002fc4000f8e00ff */
[----:B------:R-:W-:Y:S01]  /*cbf0*/  @P1 FMUL.FTZ R3, R3, 0.69314718246459960938 ;  /* 0x3f31721803031820 */ /* 0x000fe20000410000 */
[----:B-----5:R-:W-:Y:S01]  /*cc00*/  @P2 FMUL.FTZ R7, R7, 0.69314718246459960938 ;  /* 0x3f31721807072820 */ /* 0x020fe20000410000 */
[----:B------:R-:W-:Y:S01]  /*cc10*/  PLOP3.LUT P0, PT, PT, PT, PT, 0x8, 0x0 ;  /* 0x000000000000781c */ /* 0x000fe20003f0e170 */
        /* <DEDUP_REMOVED lines=67> */
[----:B---3--:R-:W-:Y:S06]  /*d050*/  BAR.ARV 0xe, 0x100 ;  /* 0x0384000000007b1d */ /* 0x008fec0000002000 */
.L_x_1756:
[----:B------:R-:W-:Y:S05]  /*d060*/  @P0 BRA `(.L_x_1842) ;  /* 0x0000002000f80947 */ /* 0x000fea0003800000 */
[----:B------:R-:W1:Y:S01]  /*d070*/  S2R R0, SR_TID.X ;  /* 0x0000000000007919 */ /* 0x000e620000002100 */
[----:B------:R-:W3:Y:S01]  /*d080*/  S2UR UR5, SR_CgaCtaId ;  /* 0x00000000000579c3 */ /* 0x000ee20000008800 */
[----:B------:R-:W-:Y:S01]  /*d090*/  UMOV UR4, 0x400 ;  /* 0x0000040000047882 */ /* 0x000fe20000000000 */
[----:B------:R-:W-:-:S06]  /*d0a0*/  IMAD R3, RZ, RZ, -UR40 ;  /* 0x80000028ff037e24 */ /* 0x000fcc000f8e02ff */
[----:B------:R-:W-:Y:S08]  /*d0b0*/  BAR.SYNC.DEFER_BLOCKING 0x1, 0x100 ;  /* 0x0044000000007b1d */ /* 0x000ff00000010000 */
[----:B------:R-:W5:Y:S08]  /*d0c0*/  S2UR UR6, SR_CTAID.Y ;  /* 0x00000000000679c3 */ /* 0x000f700000002600 */
[----:B------:R-:W5:Y:S01]  /*d0d0*/  LDC R10, c[0x0][0xc50] ;  /* 0x00031400ff0a7b82 */ /* 0x000f620000000800 */
[----:B---3--:R-:W-:-:S07]  /*d0e0*/  ULEA UR4, UR5, UR4, 0x18 ;  /* 0x0000000405047291 */ /* 0x008fce000f8ec03f */
[----:B------:R-:W3:Y:S01]  /*d0f0*/  LDC R6, c[0x0][0xbe8] ;  /* 0x0002fa00ff067b82 */ /* 0x000ee20000000800 */
[----:B------:R-:W-:Y:S01]  /*d100*/  UIADD3 UR4, UR4, 0x28c20, URZ ;  /* 0x00028c2004047890 */ /* 0x000fe2000fffe03f */
[----:B-1----:R-:W-:-:S03]  /*d110*/  VIADD R20, R0, 0xffffff80 ;  /* 0xffffff8000147836 */ /* 0x002fc60000000000 */
[----:B------:R-:W-:Y:S02]  /*d120*/  UPRMT UR4, URZ, 0x654, UR4 ;  /* 0x000006543f047896 */ /* 0x000fe40008000004 */
[----:B------:R-:W-:-:S04]  /*d130*/  SHF.R.S32.HI R21, RZ, 0x1f, R20 ;  /* 0x0000001fff157819 */ /* 0x000fc80000011414 */
[----:B------:R-:W-:Y:S01]  /*d140*/  LEA.HI R9, R21, R20, RZ, 0x7 ;  /* 0x0000001415097211 */ /* 0x000fe200078f38ff */
[----:B-----5:R-:W-:Y:S01]  /*d150*/  IMAD R3, R10, R3, UR6 ;  /* 0x000000060a037e24 */ /* 0x020fe2000f8e0203 */
[----:B------:R-:W-:Y:S01]  /*d160*/  USHF.R.S32.HI UR6, URZ, 0x1f, UR40 ;  /* 0x0000001f3f067899 */ /* 0x000fe20008011428 */
[----:B------:R-:W-:Y:S01]  /*d170*/  SYNCS.ARRIVE.TRANS64.RED.A1T0 RZ, [UR4], RZ ;  /* 0x000000ffffff79a7 */ /* 0x000fe20008100404 */
[----:B------:R-:W-:Y:S02]  /*d180*/  SHF.R.S32.HI R0, RZ, 0x7, R9 ;  /* 0x00000007ff007819 */ /* 0x000fe40000011409 */
[----:B------:R-:W-:-:S03]  /*d190*/  LOP3.LUT R5, R9, 0xffffff80, RZ, 0xc0, !PT ;  /* 0xffffff8009057812 */ /* 0x000fc600078ec0ff */
[----:B------:R-:W1:Y:S01]  /*d1a0*/  SHFL.IDX PT, R7, R0, RZ, 0x1f ;  /* 0x00001fff00077589 */ /* 0x000e6200000e0000 */
[----:B---3--:R-:W-:Y:S01]  /*d1b0*/  ISETP.NE.AND P1, PT, R6, 0x1, PT ;  /* 0x000000010600780c */ /* 0x008fe20003f25270 */
[----:B------:R-:W-:Y:S01]  /*d1c0*/  IMAD.IADD R8, R20, 0x1, -R5 ;  /* 0x0000000114087824 */ /* 0x000fe200078e0a05 */
[----:B------:R-:W-:-:S04]  /*d1d0*/  SHF.R.S32.HI R5, RZ, 0x1f, R3 ;  /* 0x0000001fff057819 */ /* 0x000fc80000011403 */
[----:B------:R-:W-:Y:S02]  /*d1e0*/  SHF.R.S32.HI R155, RZ, 0x1f, R8 ;  /* 0x0000001fff9b7819 */ /* 0x000fe40000011408 */
[----:B-1----:R-:W-:Y:S02]  /*d1f0*/  ISETP.NE.AND P0, PT, R7, RZ, PT ;  /* 0x000000ff0700720c */ /* 0x002fe40003f05270 */
[----:B------:R-:W-:-:S04]  /*d200*/  LEA.HI R7, R155, R8, RZ, 0x2 ;  /* 0x000000089b077211 */ /* 0x000fc800078f10ff */
[----:B------:R-:W-:-:S07]  /*d210*/  SHF.R.S32.HI R154, RZ, 0x2, R7 ;  /* 0x00000002ff9a7819 */ /* 0x000fce0000011407 */
[----:B------:R-:W-:Y:S05]  /*d220*/  @P0 BRA `(.L_x_1843) ;  /* 0x0000000400440947 */ /* 0x000fea0003800000 */
[----:B------:R-:W1:Y:S01]  /*d230*/  LDC R16, c[0x0][0xbe8] ;  /* 0x0002fa00ff107b82 */ /* 0x000e620000000800 */
[----:B------:R-:W-:Y:S01]  /*d240*/  LOP3.LUT R9, R9, 0xffffff80, RZ, 0xc0, !PT ;  /* 0xffffff8009097812 */ /* 0x000fe200078ec0ff */
[----:B------:R-:W3:Y:S01]  /*d250*/  S2R R22, SR_CTAID.X ;  /* 0x0000000000167919 */ /* 0x000ee20000002500 */
[----:B------:R-:W-:Y:S01]  /*d260*/  LEA.HI R11, R21, R20, RZ, 0x2 ;  /* 0x00000014150b7211 */ /* 0x000fe200078f10ff */
[----:B------:R-:W-:Y:S02]  /*d270*/  ULDC.64 UR4, c[0x0][0xbd0] ;  /* 0x0002f40000047ab9 */ /* 0x000fe40000000a00 */
[C---:B------:R-:W-:Y:S01]  /*d280*/  IMAD.IADD R23, R20.reuse, 0x1, -R9 ;  /* 0x0000000114177824 */ /* 0x040fe200078e0a09 */
[----:B------:R-:W-:Y:S01]  /*d290*/  LOP3.LUT R11, R11, 0xfffffffc, RZ, 0xc0, !PT ;  /* 0xfffffffc0b0b7812 */ /* 0x000fe200078ec0ff */
[----:B------:R-:W5:Y:S01]  /*d2a0*/  S2UR UR7, SR_CTAID.Z ;  /* 0x00000000000779c3 */ /* 0x000f620000002700 */
[----:B------:R-:W-:Y:S02]  /*d2b0*/  UIMAD.WIDE.U32 UR8, UR40, UR4, URZ ;  /* 0x00000004280872a5 */ /* 0x000fe4000f8e003f */
[----:B------:R-:W-:Y:S01]  /*d2c0*/  SHF.R.S32.HI R10, RZ, 0x1f, R23 ;  /* 0x0000001fff0a7819 */ /* 0x000fe20000011417 */
[----:B------:R-:W-:Y:S01]  /*d2d0*/  UIMAD UR4, UR6, UR4, URZ ;  /* 0x00000004060472a4 */ /* 0x000fe2000f8e023f */
[----:B------:R-:W-:-:S02]  /*d2e0*/  IADD3 R11, R20, -R11, RZ ;  /* 0x8000000b140b7210 */ /* 0x000fc40007ffe0ff */
[CC--:B------:R-:W-:Y:S01]  /*d2f0*/  LEA.HI R152, R10.reuse, R23.reuse, RZ, 0x2 ;  /* 0x000000170a987211 */ /* 0x0c0fe200078f10ff */
[----:B------:R-:W3:Y:S01]  /*d300*/  LDC.64 R18, c[0x0][0xbd8] ;  /* 0x0002f600ff127b82 */ /* 0x000ee20000000a00 */
[----:B------:R-:W-:Y:S01]  /*d310*/  LEA.HI R10, R10, R23, RZ, 0x5 ;  /* 0x000000170a0a7211 */ /* 0x000fe200078f28ff */
[----:B------:R-:W-:Y:S01]  /*d320*/  UIMAD UR4, UR40, UR5, UR4 ;  /* 0x00000005280472a4 */ /* 0x000fe2000f8e0204 */
[--C-:B------:R-:W-:Y:S02]  /*d330*/  SHF.R.S32.HI R9, RZ, 0x2, R152.reuse ;  /* 0x00000002ff097819 */ /* 0x100fe40000011498 */
[----:B------:R-:W-:Y:S01]  /*d340*/  SHF.R.S32.HI R12, RZ, 0x1f, R152 ;  /* 0x0000001fff0c7819 */ /* 0x000fe20000011498 */
[----:B------:R-:W-:Y:S01]  /*d350*/  UIADD3 UR4, UR9, UR4, URZ ;  /* 0x0000000409047290 */ /* 0x000fe2000fffe03f */
[----:B------:R-:W-:Y:S02]  /*d360*/  SHF.R.S32.HI R10, RZ, 0x5, R10 ;  /* 0x00000005ff0a7819 */ /* 0x000fe4000001140a */
[----:B-1----:R-:W-:-:S02]  /*d370*/  ISETP.NE.AND P0, PT, R16, 0x1, PT ;  /* 0x000000011000780c */ /* 0x002fc40003f05270 */
[----:B------:R-:W-:Y:S02]  /*d380*/  LEA.HI R12, R12, R9, RZ, 0x3 ;  /* 0x000000090c0c7211 */ /* 0x000fe400078f18ff */
[----:B------:R-:W-:Y:S02]  /*d390*/  LOP3.LUT R152, R152, 0x7ffffffc, RZ, 0xc0, !PT ;  /* 0x7ffffffc98987812 */ /* 0x000fe400078ec0ff */
[----:B------:R-:W-:Y:S01]  /*d3a0*/  LOP3.LUT R12, R12, 0xfffffff8, RZ, 0xc0, !PT ;  /* 0xfffffff80c0c7812 */ /* 0x000fe200078ec0ff */
[----:B-----5:R-:W-:Y:S02]  /*d3b0*/  USHF.R.S32.HI UR5, URZ, 0x1f, UR7 ;  /* 0x0000001f3f057899 */ /* 0x020fe40008011407 */
[----:B------:R-:W-:Y:S02]  /*d3c0*/  IMAD.IADD R152, R23, 0x1, -R152 ;  /* 0x0000000117987824 */ /* 0x000fe400078e0a98 */
[----:B------:R-:W-:Y:S01]  /*d3d0*/  IMAD.IADD R9, R9, 0x1, -R12 ;  /* 0x0000000109097824 */ /* 0x000fe200078e0a0c */
[----:B------:R-:W-:Y:S01]  /*d3e0*/  LEA.HI R12, R11, R11, RZ, 0x1 ;  /* 0x0000000b0b0c7211 */ /* 0x000fe200078f08ff */
[----:B0-2-4-:R-:W0:Y:S01]  /*d3f0*/  @P0 LDC R14, c[0x0][0xbec] ;  /* 0x0002fb00ff0e0b82 */ /* 0x015e220000000800 */
[----:B------:R-:W-:-:S02]  /*d400*/  IMAD.SHL.U32 R152, R152, 0x2, RZ ;  /* 0x0000000298987824 */ /* 0x000fc400078e00ff */
[----:B------:R-:W-:Y:S01]  /*d410*/  LOP3.LUT R12, R12, 0x1ffffffe, RZ, 0xc0, !PT ;  /* 0x1ffffffe0c0c7812 */ /* 0x000fe200078ec0ff */
[----:B------:R-:W-:Y:S02]  /*d420*/  IMAD R153, R10, 0x10, R9 ;  /* 0x000000100a997824 */ /* 0x000fe400078e0209 */
[----:B------:R-:W-:Y:S02]  /*d430*/  IMAD.U32 R10, RZ, RZ, UR8 ;  /* 0x00000008ff0a7e24 */ /* 0x000fe4000f8e00ff */
[----:B------:R-:W1:Y:S01]  /*d440*/  @P0 LDC R17, c[0x0][0xbf0] ;  /* 0x0002fc00ff110b82 */ /* 0x000e620000000800 */
[----:B------:R-:W-:Y:S02]  /*d450*/  IMAD.IADD R12, R11, 0x1, -R12 ;  /* 0x000000010b0c7824 */ /* 0x000fe400078e0a0c */
[----:B------:R-:W-:Y:S02]  /*d460*/  IMAD.U32 R11, RZ, RZ, UR9 ;  /* 0x00000009ff0b7e24 */ /* 0x000fe4000f8e00ff */
[----:B------:R-:W-:-:S02]  /*d470*/  IMAD R9, R12, 0x8, R153 ;  /* 0x000000080c097824 */ /* 0x000fc400078e0299 */
[----:B---3--:R-:W-:Y:S02]  /*d480*/  IMAD R12, R18, UR5, RZ ;  /* 0x00000005120c7c24 */ /* 0x008fe4000f8e02ff */
[----:B------:R-:W-:Y:S01]  /*d490*/  IMAD.U32 R11, RZ, RZ, UR4 ;  /* 0x00000004ff0b7e24 */ /* 0x000fe2000f8e00ff */
[----:B------:R-:W-:Y:S01]  /*d4a0*/  LEA R9, R22, R9, 0x6 ;  /* 0x0000000916097211 */ /* 0x000fe200078e30ff */
[----:B------:R-:W-:Y:S01]  /*d4b0*/  IMAD R15, R19, UR7, R12 ;  /* 0x00000007130f7c24 */ /* 0x000fe2000f8e020c */
[----:B------:R-:W-:Y:S01]  /*d4c0*/  ULDC.64 UR4, c[0x0][0xbe0] ;  /* 0x0002f80000047ab9 */ /* 0x000fe20000000a00 */
[----:B------:R-:W-:-:S04]  /*d4d0*/  IMAD.WIDE.U32 R10, R18, UR7, R10 ;  /* 0x00000007120a7c25 */ /* 0x000fc8000f8e000a */
[----:B0-----:R-:W-:-:S04]  /*d4e0*/  @P0 IMAD.HI.U32 R12, R9, R14, RZ ;  /* 0x0000000e090c0227 */ /* 0x001fc800078e00ff */
[----:B------:R-:W-:Y:S02]  /*d4f0*/  IMAD.MOV.U32 R13, RZ, RZ, R9 ;  /* 0x000000ffff0d7224 */ /* 0x000fe400078e0009 */
[----:B------:R-:W-:Y:S01]  /*d500*/  IMAD.IADD R11, R11, 0x1, R15 ;  /* 0x000000010b0b7824 */ /* 0x000fe200078e020f */
[----:B-1----:R-:W-:Y:S01]  /*d510*/  @P0 SHF.R.U32.HI R13, RZ, R17, R12 ;  /* 0x00000011ff0d0219 */ /* 0x002fe2000001160c */
[----:B------:R-:W-:Y:S02]  /*d520*/  IMAD R12, R5, UR4, RZ ;  /* 0x00000004050c7c24 */ /* 0x000fe4000f8e02ff */
[----:B------:R-:W-:Y:S01]  /*d530*/  IMAD.WIDE.U32 R10, R3, UR4, R10 ;  /* 0x00000004030a7c25 */ /* 0x000fe2000f8e000a */
[----:B------:R-:W-:-:S03]  /*d540*/  SHF.R.S32.HI R15, RZ, 0x1f, R13 ;  /* 0x0000001fff0f7819 */ /* 0x000fc6000001140d */
[----:B------:R-:W-:Y:S01]  /*d550*/  IMAD.MOV R14, RZ, RZ, -R13 ;  /* 0x000000ffff0e7224 */ /* 0x000fe200078e0a0d */
[----:B------:R-:W-:-:S03]  /*d560*/  IADD3 R10, P0, R13, R10, RZ ;  /* 0x0000000a0d0a7210 */ /* 0x000fc60007f1e0ff */
[----:B------:R-:W-:Y:S02]  /*d570*/  IMAD R9, R16, R14, R9 ;  /* 0x0000000e10097224 */ /* 0x000fe400078e0209 */
[----:B------:R-:W-:Y:S01]  /*d580*/  IMAD R14, R3, UR5, R12 ;  /* 0x00000005030e7c24 */ /* 0x000fe2000f8e020c */
[----:B------:R-:W-:Y:S02]  /*d590*/  ULDC.64 UR4, c[0x0][0xbc8] ;  /* 0x0002f20000047ab9 */ /* 0x000fe40000000a00 */
        /* <DEDUP_REMOVED lines=10> */
[----:B------:R-:W-:Y:S01]  /*d640*/  LOP3.LUT R11, R12, 0xfffffe, RZ, 0xc0, !PT ;  /* 0x00fffffe0c0b7812 */ /* 0x000fe200078ec0ff */
[----:B------:R-:W-:Y:S01]  /*d650*/  IMAD R14, R16, UR4, RZ ;  /* 0x00000004100e7c24 */ /* 0x000fe2000f8e02ff */
[----:B------:R-:W-:Y:S01]  /*d660*/  LEA.HI.X R18, R10, UR5, R9, 0x2, P0 ;  /* 0x000000050a127c11 */ /* 0x000fe200080f1409 */
[----:B------:R-:W-:Y:S01]  /*d670*/  SHFL.IDX PT, R12, R17, 0x1, 0x1c1f ;  /* 0x003c1f00110c7f89 */ /* 0x000fe200000e0000 */
[----:B------:R-:W-:-:S02]  /*d680*/  IMAD R9, R22, 0x40, R153 ;  /* 0x0000004016097824 */ /* 0x000fc400078e0299 */
[----:B------:R-:W-:Y:S01]  /*d690*/  IMAD.IADD R15, R0, 0x1, -R11 ;  /* 0x00000001000f7824 */ /* 0x000fe200078e0a0b */
[----:B------:R-:W-:Y:S04]  /*d6a0*/  SHFL.IDX PT, R10, R17, RZ, 0x1c1f ;  /* 0x001c1fff110a7589 */ /* 0x000fe800000e0000 */
[----:B------:R-:W0:Y:S01]  /*d6b0*/  SHFL.IDX PT, R11, R18, RZ, 0x1c1f ;  /* 0x001c1fff120b7589 */ /* 0x000e2200000e0000 */
[----:B------:R-:W-:-:S03]  /*d6c0*/  LEA R15, -R15, RZ, 0x8 ;  /* 0x000000ff0f0f7211 */ /* 0x000fc600078e41ff */
[----:B------:R-:W1:Y:S01]  /*d6d0*/  SHFL.IDX PT, R13, R18, 0x1, 0x1c1f ;  /* 0x003c1f00120d7f89 */ /* 0x000e6200000e0000 */
[----:B------:R-:W-:Y:S01]  /*d6e0*/  ISETP.NE.AND P0, PT, R152, R15, PT ;  /* 0x0000000f9800720c */ /* 0x000fe20003f05270 */
[----:B------:R-:W-:-:S03]  /*d6f0*/  VIADD R15, R9, 0x8 ;  /* 0x00000008090f7836 */ /* 0x000fc60000000000 */
[-C--:B------:R-:W-:Y:S02]  /*d700*/  ISETP.GE.OR P2, PT, R9, R14.reuse, P0 ;  /* 0x0000000e0900720c */ /* 0x080fe40000746670 */
[----:B------:R-:W-:-:S11]  /*d710*/  ISETP.GE.OR P0, PT, R15, R14, P0 ;  /* 0x0000000e0f00720c */ /* 0x000fd60000706670 */
[----:B0-----:R3:W-:Y:S04]  /*d720*/  @!P2 ST.E desc[UR48][R10.64], R2 ;  /* 0x000000020a00a985 */ /* 0x0017e8000c101930 */
[----:B-1----:R3:W-:Y:S02]  /*d730*/  @!P0 ST.E desc[UR48][R12.64], R4 ;  /* 0x000000040c008985 */ /* 0x0027e4000c101930 */
.L_x_1843:
[----:B0-2-4-:R-:W0:Y:S01]  /*d740*/  S2R R14, SR_CTAID.X ;  /* 0x00000000000e7919 */ /* 0x015e220000002500 */
[----:B------:R-:W-:Y:S01]  /*d750*/  LEA.HI R21, R21, R20, RZ, 0x2 ;  /* 0x0000001415157211 */ /* 0x000fe200078f10ff */
[----:B------:R-:W1:Y:S01]  /*d760*/  S2UR UR7, SR_CTAID.Z ;  /* 0x00000000000779c3 */ /* 0x000e620000002700 */
[----:B------:R-:W-:Y:S01]  /*d770*/  SHF.R.S32.HI R9, RZ, 0x1f, R7 ;  /* 0x0000001fff097819 */ /* 0x000fe20000011407 */
[----:B------:R-:W-:Y:S01]  /*d780*/  ULDC.64 UR8, c[0x0][0xb38] ;  /* 0x0002ce0000087ab9 */ /* 0x000fe20000000a00 */
[----:B------:R-:W-:Y:S01]  /*d790*/  LOP3.LUT R21, R21, 0xfffffffc, RZ, 0xc0, !PT ;  /* 0xfffffffc15157812 */ /* 0x000fe200078ec0ff */
[----:B------:R-:W-:Y:S01]  /*d7a0*/  UIMAD UR6, UR6, UR8, URZ ;  /* 0x00000008060672a4 */ /* 0x000fe2000f8e023f */
[----:B------:R-:W-:Y:S01]  /*d7b0*/  LEA.HI R9, R9, R154, RZ, 0x3 ;  /* 0x0000009a09097211 */ /* 0x000fe200078f18ff */
[----:B------:R-:W-:Y:S01]  /*d7c0*/  UIMAD.WIDE.U32 UR4, UR40, UR8, URZ ;  /* 0x00000008280472a5 */ /* 0x000fe2000f8e003f */
[----:B------:R-:W-:Y:S01]  /*d7d0*/  LEA.HI R155, R155, R8, RZ, 0x5 ;  /* 0x000000089b9b7211 */ /* 0x000fe200078f28ff */
[----:B---3--:R-:W2:Y:S01]  /*d7e0*/  LDC.64 R12, c[0x0][0xb40] ;  /* 0x0002d000ff0c7b82 */ /* 0x008ea20000000a00 */
[----:B------:R-:W-:Y:S01]  /*d7f0*/  IMAD.IADD R21, R20, 0x1, -R21 ;  /* 0x0000000114157824 */ /* 0x000fe200078e0a15 */
[----:B------:R-:W-:Y:S01]  /*d800*/  LOP3.LUT R9, R9, 0xfffffff8, RZ, 0xc0, !PT ;  /* 0xfffffff809097812 */ /* 0x000fe200078ec0ff */
[----:B------:R-:W-:Y:S01]  /*d810*/  UIMAD UR6, UR40, UR9, UR6 ;  /* 0x00000009280672a4 */ /* 0x000fe2000f8e0206 */
[----:B------:R-:W-:Y:S01]  /*d820*/  SHF.R.S32.HI R155, RZ, 0x5, R155 ;  /* 0x00000005ff9b7819 */ /* 0x000fe2000001149b */
[----:B------:R-:W-:Y:S01]  /*d830*/  IMAD.U32 R11, RZ, RZ, UR5 ;  /* 0x00000005ff0b7e24 */ /* 0x000fe2000f8e00ff */
[----:B------:R-:W-:Y:S01]  /*d840*/  LEA.HI R2, R21, R21, RZ, 0x1 ;  /* 0x0000001515027211 */ /* 0x000fe200078f08ff */
[----:B------:R-:W-:Y:S01]  /*d850*/  IMAD.IADD R154, R154, 0x1, -R9 ;  /* 0x000000019a9a7824 */ /* 0x000fe200078e0a09 */
[----:B------:R-:W3:Y:S01]  /*d860*/  @P1 LDC R4, c[0x0][0xbec] ;  /* 0x0002fb00ff041b82 */ /* 0x000ee20000000800 */
[----:B------:R-:W-:Y:S01]  /*d870*/  UIADD3 UR6, UR5, UR6, URZ ;  /* 0x0000000605067290 */ /* 0x000fe2000fffe03f */
[----:B------:R-:W-:Y:S01]  /*d880*/  LOP3.LUT R2, R2, 0x1ffffffe, RZ, 0xc0, !PT ;  /* 0x1ffffffe02027812 */ /* 0x000fe200078ec0ff */
[----:B------:R-:W-:Y:S01]  /*d890*/  IMAD R155, R155, 0x10, R154 ;  /* 0x000000109b9b7824 */ /* 0x000fe200078e029a */
[----:B------:R-:W-:Y:S01]  /*d8a0*/  MOV R10, UR4 ;  /* 0x00000004000a7c02 */ /* 0x000fe20008000f00 */
[----:B------:R-:W-:Y:S01]  /*d8b0*/  ULDC.64 UR4, c[0x0][0xb48] ;  /* 0x0002d20000047ab9 */ /* 0x000fe20000000a00 */
[----:B------:R-:W-:Y:S01]  /*d8c0*/  BSSY B0, `(.L_x_1844) ;  /* 0x00000f1000007945 */ /* 0x000fe20003800000 */
[----:B------:R-:W-:Y:S01]  /*d8d0*/  IMAD.IADD R2, R21, 0x1, -R2 ;  /* 0x0000000115027824 */ /* 0x000fe200078e0a02 */
[----:B------:R-:W4:Y:S01]  /*d8e0*/  @P1 LDC R17, c[0x0][0xbf0] ;  /* 0x0002fc00ff111b82 */ /* 0x000f220000000800 */
[----:B-1----:R-:W-:Y:S01]  /*d8f0*/  USHF.R.S32.HI UR8, URZ, 0x1f, UR7 ;  /* 0x0000001f3f087899 */ /* 0x002fe20008011407 */
[----:B------:R-:W-:-:S02]  /*d900*/  IMAD.U32 R11, RZ, RZ, UR6 ;  /* 0x00000006ff0b7e24 */ /* 0x000fc4000f8e00ff */
[----:B------:R-:W-:-:S04]  /*d910*/  IMAD R9, R2, 0x8, R155 ;  /* 0x0000000802097824 */ /* 0x000fc800078e029b */
[----:B0-----:R-:W-:Y:S02]  /*d920*/  IMAD R15, R14, 0x40, R9 ;  /* 0x000000400e0f7824 */ /* 0x001fe400078e0209 */
[C---:B--2---:R-:W-:Y:S02]  /*d930*/  IMAD R2, R12.reuse, UR8, RZ ;  /* 0x000000080c027c24 */ /* 0x044fe4000f8e02ff */
[----:B------:R-:W-:-:S04]  /*d940*/  IMAD.WIDE.U32 R10, R12, UR7, R10 ;  /* 0x000000070c0a7c25 */ /* 0x000fc8000f8e000a */
[----:B---3--:R-:W-:-:S04]  /*d950*/  @P1 IMAD.HI.U32 R4, R15, R4, RZ ;  /* 0x000000040f041227 */ /* 0x008fc800078e00ff */
[----:B------:R-:W-:Y:S02]  /*d960*/  IMAD R13, R13, UR7, R2 ;  /* 0x000000070d0d7c24 */ /* 0x000fe4000f8e0202 */
[----:B------:R-:W-:Y:S01]  /*d970*/  IMAD.MOV.U32 R9, RZ, RZ, R15 ;  /* 0x000000ffff097224 */ /* 0x000fe200078e000f */
[----:B----4-:R-:W-:Y:S01]  /*d980*/  @P1 SHF.R.U32.HI R9, RZ, R17, R4 ;  /* 0x00000011ff091219 */ /* 0x010fe20000011604 */
[----:B------:R-:W-:Y:S02]  /*d990*/  IMAD R2, R5, UR4, RZ ;  /* 0x0000000405027c24 */ /* 0x000fe4000f8e02ff */
[----:B------:R-:W-:Y:S01]  /*d9a0*/  IMAD.IADD R11, R11, 0x1, R13 ;  /* 0x000000010b0b7824 */ /* 0x000fe200078e020d */
[--C-:B------:R-:W-:Y:S01]  /*d9b0*/  SHF.R.S32.HI R4, RZ, 0x1f, R9.reuse ;  /* 0x0000001fff047819 */ /* 0x100fe20000011409 */
[----:B------:R-:W-:Y:S02]  /*d9c0*/  IMAD R13, R3, UR5, R2 ;  /* 0x00000005030d7c24 */ /* 0x000fe4000f8e0202 */
[----:B------:R-:W-:-:S02]  /*d9d0*/  IMAD.MOV R5, RZ, RZ, -R9 ;  /* 0x000000ffff057224 */ /* 0x000fc400078e0a09 */
[----:B------:R-:W-:Y:S01]  /*d9e0*/  IMAD.WIDE.U32 R2, R3, UR4, R10 ;  /* 0x0000000403027c25 */ /* 0x000fe2000f8e000a */
[----:B------:R-:W-:-:S03]  /*d9f0*/  ULDC.64 UR4, c[0x0][0xb30] ;  /* 0x0002cc0000047ab9 */ /* 0x000fc60000000a00 */
[----:B------:R-:W-:Y:S02]  /*da00*/  IMAD R5, R6, R5, R15 ;  /* 0x0000000506057224 */ /* 0x000fe400078e020f */
[----:B------:R-:W-:Y:S02]  /*da10*/  IMAD R4, R4, UR4, RZ ;  /* 0x0000000404047c24 */ /* 0x000fe4000f8e02ff */
[----:B------:R-:W-:Y:S02]  /*da20*/  IMAD.IADD R3, R3, 0x1, R13 ;  /* 0x0000000103037824 */ /* 0x000fe400078e020d */
[C---:B------:R-:W-:Y:S01]  /*da30*/  IMAD R11, R9.reuse, UR5, R4 ;  /* 0x00000005090b7c24 */ /* 0x040fe2000f8e0204 */
[----:B------:R-:W-:Y:S01]  /*da40*/  SHF.R.S32.HI R4, RZ, 0x1f, R5 ;  /* 0x0000001fff047819 */ /* 0x000fe20000011405 */
[----:B------:R-:W-:Y:S01]  /*da50*/  IMAD.WIDE.U32 R2, R9, UR4, R2 ;  /* 0x0000000409027c25 */ /* 0x000fe2000f8e0002 */
[----:B------:R-:W-:-:S03]  /*da60*/  ULDC.64 UR4, c[0x0][0xb28] ;  /* 0x0002ca0000047ab9 */ /* 0x000fc60000000a00 */
[----:B------:R-:W-:Y:S01]  /*da70*/  IMAD R4, R4, UR4, RZ ;  /* 0x0000000404047c24 */ /* 0x000fe2000f8e02ff */
[----:B------:R-:W-:-:S03]  /*da80*/  IADD3 R3, R3, R11, RZ ;  /* 0x0000000b03037210 */ /* 0x000fc60007ffe0ff */
        /* <DEDUP_REMOVED lines=37> */
[C---:B------:R-:W-:Y:S01]  /*dce0*/  VIADD R23, R0.reuse, 0x58 ;  /* 0x0000005800177836 */ /* 0x040fe20000000000 */
[----:B------:R-:W-:-:S02]  /*dcf0*/  @!P2 LEA.HI R8, R0, R0, RZ, 0x1 ;  /* 0x000000000008a211 */ /* 0x000fc400078f08ff */
[----:B------:R-:W-:Y:S02]  /*dd00*/  @!P3 LEA.HI R10, R9, R9, RZ, 0x1 ;  /* 0x00000009090ab211 */ /* 0x000fe400078f08ff */
[----:B------:R-:W-:Y:S02]  /*dd10*/  @!P4 LEA.HI R12, R11, R11, RZ, 0x1 ;  /* 0x0000000b0b0cc211 */ /* 0x000fe400078f08ff */
[----:B------:R-:W-:Y:S02]  /*dd20*/  @!P5 LEA.HI R14, R13, R13, RZ, 0x1 ;  /* 0x0000000d0d0ed211 */ /* 0x000fe400078f08ff */
[----:B------:R-:W-:Y:S02]  /*dd30*/  @!P2 LOP3.LUT R9, R8, 0xfffffffe, RZ, 0xc0, !PT ;  /* 0xfffffffe0809a812 */ /* 0x000fe400078ec0ff */
[----:B------:R-:W-:Y:S02]  /*dd40*/  @!P3 LOP3.LUT R11, R10, 0xfffffffe, RZ, 0xc0, !PT ;  /* 0xfffffffe0a0bb812 */ /* 0x000fe400078ec0ff */
[----:B------:R-:W-:Y:S01]  /*dd50*/  @!P4 LOP3.LUT R13, R12, 0xfffffffe, RZ, 0xc0, !PT ;  /* 0xfffffffe0c0dc812 */ /* 0x000fe200078ec0ff */
[----:B-12---:R-:W-:Y:S01]  /*dd60*/  @!P2 IMAD.WIDE R8, R9, 0x4, R2 ;  /* 0x000000040908a825 */ /* 0x006fe200078e0202 */
[----:B------:R-:W-:-:S02]  /*dd70*/  @!P5 LOP3.LUT R15, R14, 0xfffffffe, RZ, 0xc0, !PT ;  /* 0xfffffffe0e0fd812 */ /* 0x000fc400078ec0ff */
[----:B------:R-:W-:Y:S01]  /*dd80*/  ISETP.GE.AND P6, PT, R22, UR4, PT ;  /* 0x0000000416007c0c */ /* 0x000fe2000bfc6270 */
[--C-:B------:R-:W-:Y:S01]  /*dd90*/  @!P3 IMAD.WIDE R10, R11, 0x4, R2.reuse ;  /* 0x000000040b0ab825 */ /* 0x100fe200078e0202 */
[----:B------:R0:W-:Y:S01]  /*dda0*/  @!P2 ST.E.64 desc[UR48][R8.64], R24 ;  /* 0x000000180800a985 */ /* 0x0001e2000c101b30 */
[----:B------:R-:W-:Y:S02]  /*ddb0*/  ISETP.GE.AND P2, PT, R18, UR4, PT ;  /* 0x0000000412007c0c */ /* 0x000fe4000bf46270 */
[--C-:B------:R-:W-:Y:S01]  /*ddc0*/  @!P4 IMAD.WIDE R12, R13, 0x4, R2.reuse ;  /* 0x000000040d0cc825 */ /* 0x100fe200078e0202 */
[----:B------:R1:W-:Y:S01]  /*ddd0*/  @!P3 ST.E.64 desc[UR48][R10.64], R28 ;  /* 0x0000001c0a00b985 */ /* 0x0003e2000c101b30 */
[----:B------:R-:W-:Y:S02]  /*dde0*/  ISETP.GE.AND P3, PT, R19, UR4, PT ;  /* 0x0000000413007c0c */ /* 0x000fe4000bf66270 */
[----:B------:R-:W-:Y:S01]  /*ddf0*/  @!P5 IMAD.WIDE R14, R15, 0x4, R2 ;  /* 0x000000040f0ed825 */ /* 0x000fe200078e0202 */
[----:B------:R2:W-:Y:S01]  /*de00*/  @!P4 ST.E.64 desc[UR48][R12.64], R32 ;  /* 0x000000200c00c985 */ /* 0x0005e2000c101b30 */
[----:B------:R-:W-:-:S02]  /*de10*/  ISETP.GE.AND P4, PT, R20, UR4, PT ;  /* 0x0000000414007c0c */ /* 0x000fc4000bf86270 */
[----:B------:R-:W-:Y:S01]  /*de20*/  @!P0 LEA.HI R16, R16, R16, RZ, 0x1 ;  /* 0x0000001010108211 */ /* 0x000fe200078f08ff */
[----:B------:R3:W-:Y:S01]  /*de30*/  @!P5 ST.E.64 desc[UR48][R14.64], R36 ;  /* 0x000000240e00d985 */ /* 0x0007e2000c101b30 */
[----:B------:R-:W-:Y:S01]  /*de40*/  ISETP.GE.AND P5, PT, R21, UR4, PT ;  /* 0x0000000415007c0c */ /* 0x000fe2000bfa6270 */
[----:B0-----:R-:W-:Y:S01]  /*de50*/  VIADD R24, R0, 0x60 ;  /* 0x0000006000187836 */ /* 0x001fe20000000000 */
[----:B------:R-:W-:Y:S02]  /*de60*/  @!P1 LEA.HI R17, R17, R17, RZ, 0x1 ;  /* 0x0000001111119211 */ /* 0x000fe400078f08ff */
[----:B------:R-:W-:Y:S02]  /*de70*/  @!P0 LOP3.LUT R9, R16, 0xfffffffe, RZ, 0xc0, !PT ;  /* 0xfffffffe10098812 */ /* 0x000fe400078ec0ff */
[----:B-1----:R-:W-:Y:S02]  /*de80*/  @!P1 LOP3.LUT R11, R17, 0xfffffffe, RZ, 0xc0, !PT ;  /* 0xfffffffe110b9812 */ /* 0x002fe400078ec0ff */
[----:B------:R-:W-:Y:S01]  /*de90*/  @!P2 LEA.HI R18, R18, R18, RZ, 0x1 ;  /* 0x000000121212a211 */ /* 0x000fe200078f08ff */
[----:B------:R-:W-:Y:S01]  /*dea0*/  @!P0 IMAD.WIDE R8, R9, 0x4, R2 ;  /* 0x0000000409088825 */ /* 0x000fe200078e0202 */
[----:B------:R-:W-:-:S02]  /*deb0*/  @!P3 LEA.HI R19, R19, R19, RZ, 0x1 ;  /* 0x000000131313b211 */ /* 0x000fc400078f08ff */
[----:B------:R-:W-:Y:S01]  /*dec0*/  @!P4 LEA.HI R20, R20, R20, RZ, 0x1 ;  /* 0x000000141414c211 */ /* 0x000fe200078f08ff */
[----:B------:R-:W-:Y:S01]  /*ded0*/  @!P1 IMAD.WIDE R10, R11, 0x4, R2 ;  /* 0x000000040b0a9825 */ /* 0x000fe200078e0202 */
[----:B------:R-:W-:Y:S01]  /*dee0*/  @!P5 LEA.HI R21, R21, R21, RZ, 0x1 ;  /* 0x000000151515d211 */ /* 0x000fe200078f08ff */
[----:B------:R0:W-:Y:S01]  /*def0*/  @!P0 ST.E.64 desc[UR48][R8.64], R40 ;  /* 0x0000002808008985 */ /* 0x0001e2000c101b30 */
[----:B------:R-:W-:Y:S02]  /*df00*/  @!P6 LEA.HI R22, R22, R22, RZ, 0x1 ;  /* 0x000000161616e211 */ /* 0x000fe400078f08ff */
[----:B--2---:R-:W-:Y:S01]  /*df10*/  @!P2 LOP3.LUT R13, R18, 0xfffffffe, RZ, 0xc0, !PT ;  /* 0xfffffffe120da812 */ /* 0x004fe200078ec0ff */
[----:B------:R1:W-:Y:S01]  /*df20*/  @!P1 ST.E.64 desc[UR48][R10.64], R44 ;  /* 0x0000002c0a009985 */ /* 0x0003e2000c101b30 */
[----:B------:R-:W-:Y:S01]  /*df30*/  @!P3 LOP3.LUT R19, R19, 0xfffffffe, RZ, 0xc0, !PT ;  /* 0xfffffffe1313b812 */ /* 0x000fe200078ec0ff */
[----:B------:R-:W-:Y:S01]  /*df40*/  VIADD R18, R0, 0x68 ;  /* 0x0000006800127836 */ /* 0x000fe20000000000 */
[----:B---3--:R-:W-:Y:S01]  /*df50*/  @!P4 LOP3.LUT R15, R20, 0xfffffffe, RZ, 0xc0, !PT ;  /* 0xfffffffe140fc812 */ /* 0x008fe200078ec0ff */
[----:B------:R-:W-:Y:S01]  /*df60*/  VIADD R20, R0, 0x78 ;  /* 0x0000007800147836 */ /* 0x000fe20000000000 */
[----:B------:R-:W-:-:S02]  /*df70*/  @!P5 LOP3.LUT R21, R21, 0xfffffffe, RZ, 0xc0, !PT ;  /* 0xfffffffe1515d812 */ /* 0x000fc400078ec0ff */
        /* <DEDUP_REMOVED lines=42> */
[C---:B------:R-:W-:Y:S01]  /*e220*/  VIADD R22, R0.reuse, 0xc0 ;  /* 0x000000c000167836 */ /* 0x040fe20000000000 */
[----:B------:R-:W-:Y:S01]  /*e230*/  IADD3 R23, R0, 0x90, RZ ;  /* 0x0000009000177810 */ /* 0x000fe20007ffe0ff */
[----:B0-----:R-:W-:Y:S01]  /*e240*/  @!P2 IMAD.WIDE R8, R13, 0x4, R2 ;  /* 0x000000040d08a825 */ /* 0x001fe200078e0202 */
[----:B------:R-:W-:-:S02]  /*e250*/  ISETP.GE.AND P1, PT, R24, UR4, PT ;  /* 0x0000000418007c0c */ /* 0x000fc4000bf26270 */
[----:B------:R-:W-:Y:S01]  /*e260*/  ISETP.GE.AND P0, PT, R23, UR4, PT ;  /* 0x0000000417007c0c */ /* 0x000fe2000bf06270 */
        /* <DEDUP_REMOVED lines=34> */
[----:B------:R2:W-:Y:S01]  /*e490*/  @!P2 ST.E.64 desc[UR48][R12.64], R104 ;  /* 0x000000680c00a985 */ /* 0x0005e2000c101b30 */
[----:B------:R-:W-:Y:S01]  /*e4a0*/  @!P5 LOP3.LUT R21, R21, 0xfffffffe, RZ, 0xc0, !PT ;  /* 0xfffffffe1515d812 */ /* 0x000fe200078ec0ff */
[----:B------:R-:W-:Y:S01]  /*e4b0*/  VIADD R20, R0, 0xd8 ;  /* 0x000000d800147836 */ /* 0x000fe20000000000 */
[----:B----4-:R-:W-:-:S02]  /*e4c0*/  @!P6 LOP3.LUT R17, R22, 0xfffffffe, RZ, 0xc0, !PT ;  /* 0xfffffffe1611e812 */ /* 0x010fc400078ec0ff */
[----:B------:R-:W-:Y:S01]  /*e4d0*/  ISETP.GE.AND P0, PT, R18, UR4, PT ;  /* 0x0000000412007c0c */ /* 0x000fe2000bf06270 */
[--C-:B0-----:R-:W-:Y:S01]  /*e4e0*/  @!P3 IMAD.WIDE R8, R19, 0x4, R2.reuse ;  /* 0x000000041308b825 */ /* 0x101fe200078e0202 */
[----:B------:R-:W-:Y:S02]  /*e4f0*/  IADD3 R19, R0, 0xd0, RZ ;  /* 0x000000d000137810 */ /* 0x000fe40007ffe0ff */
[----:B------:R-:W-:Y:S01]  /*e500*/  ISETP.GE.AND P2, PT, R20, UR4, PT ;  /* 0x0000000414007c0c */ /* 0x000fe2000bf46270 */
[--C-:B-1----:R-:W-:Y:S01]  /*e510*/  @!P4 IMAD.WIDE R10, R15, 0x4, R2.reuse ;  /* 0x000000040f0ac825 */ /* 0x102fe200078e0202 */
[----:B------:R0:W-:Y:S01]  /*e520*/  @!P3 ST.E.64 desc[UR48][R8.64], R108 ;  /* 0x0000006c0800b985 */ /* 0x0001e2000c101b30 */
[----:B------:R-:W-:Y:S02]  /*e530*/  ISETP.GE.AND P1, PT, R19, UR4, PT ;  /* 0x0000000413007c0c */ /* 0x000fe4000bf26270 */
[--C-:B------:R-:W-:Y:S01]  /*e540*/  @!P5 IMAD.WIDE R14, R21, 0x4, R2.reuse ;  /* 0x00000004150ed825 */ /* 0x100fe200078e0202 */
[----:B------:R1:W-:Y:S03]  /*e550*/  @!P4 ST.E.64 desc[UR48][R10.64], R112 ;  /* 0x000000700a00c985 */ /* 0x0003e6000c101b30 */
[----:B------:R-:W-:Y:S01]  /*e560*/  @!P6 IMAD.WIDE R16, R17, 0x4, R2 ;  /* 0x000000041110e825 */ /* 0x000fe200078e0202 */
[----:B------:R3:W-:Y:S01]  /*e570*/  @!P5 ST.E.64 desc[UR48][R14.64], R116 ;  /* 0x000000740e00d985 */ /* 0x0007e2000c101b30 */
[----:B------:R-:W-:-:S02]  /*e580*/  @!P0 LEA.HI R18, R18, R18, RZ, 0x1 ;  /* 0x0000001212128211 */ /* 0x000fc400078f08ff */
[C---:B------:R-:W-:Y:S01]  /*e590*/  VIADD R21, R0.reuse, 0xe0 ;  /* 0x000000e000157836 */ /* 0x040fe20000000000 */
[----:B------:R4:W-:Y:S01]  /*e5a0*/  @!P6 ST.E.64 desc[UR48][R16.64], R120 ;  /* 0x000000781000e985 */ /* 0x0009e2000c101b30 */
[C---:B--2---:R-:W-:Y:S01]  /*e5b0*/  VIADD R12, R0.reuse, 0xe8 ;  /* 0x000000e8000c7836 */ /* 0x044fe20000000000 */
[----:B------:R-:W-:Y:S01]  /*e5c0*/  @!P1 LEA.HI R19, R19, R19, RZ, 0x1 ;  /* 0x0000001313139211 */ /* 0x000fe200078f08ff */
[C---:B0-----:R-:W-:Y:S01]  /*e5d0*/  VIADD R9, R0.reuse, 0xf8 ;  /* 0x000000f800097836 */ /* 0x041fe20000000000 */
[----:B------:R-:W-:Y:S01]  /*e5e0*/  ISETP.GE.AND P3, PT, R21, UR4, PT ;  /* 0x0000000415007c0c */ /* 0x000fe2000bf66270 */
[----:B------:R-:W-:Y:S01]  /*e5f0*/  VIADD R13, R0, 0xf0 ;  /* 0x000000f0000d7836 */ /* 0x000fe20000000000 */
[----:B------:R-:W-:Y:S02]  /*e600*/  ISETP.GE.AND P4, PT, R12, UR4, PT ;  /* 0x000000040c007c0c */ /* 0x000fe4000bf86270 */
[----:B------:R-:W-:Y:S02]  /*e610*/  ISETP.GE.AND P6, PT, R9, UR4, PT ;  /* 0x0000000409007c0c */ /* 0x000fe4000bfc6270 */
[----:B------:R-:W-:-:S02]  /*e620*/  ISETP.GE.AND P5, PT, R13, UR4, PT ;  /* 0x000000040d007c0c */ /* 0x000fc4000bfa6270 */
[----:B------:R-:W-:Y:S02]  /*e630*/  @!P2 LEA.HI R20, R20, R20, RZ, 0x1 ;  /* 0x000000141414a211 */ /* 0x000fe400078f08ff */
[----:B-1----:R-:W-:-:S03]  /*e640*/  @!P1 LOP3.LUT R11, R19, 0xfffffffe, RZ, 0xc0, !PT ;  /* 0xfffffffe130b9812 */ /* 0x002fc600078ec0ff */
[----:B------:R-:W-:Y:S02]  /*e650*/  @!P3 LEA.HI R21, R21, R21, RZ, 0x1 ;  /* 0x000000151515b211 */ /* 0x000fe400078f08ff */
[----:B------:R-:W-:Y:S02]  /*e660*/  @!P4 LEA.HI R12, R12, R12, RZ, 0x1 ;  /* 0x0000000c0c0cc211 */ /* 0x000fe400078f08ff */
[----:B------:R-:W-:Y:S02]  /*e670*/  @!P6 LEA.HI R10, R9, R9, RZ, 0x1 ;  /* 0x00000009090ae211 */ /* 0x000fe400078f08ff */
[----:B------:R-:W-:Y:S02]  /*e680*/  @!P5 LEA.HI R8, R13, R13, RZ, 0x1 ;  /* 0x0000000d0d08d211 */ /* 0x000fe400078f08ff */
[----:B------:R-:W-:Y:S02]  /*e690*/  @!P0 LOP3.LUT R9, R18, 0xfffffffe, RZ, 0xc0, !PT ;  /* 0xfffffffe12098812 */ /* 0x000fe400078ec0ff */
[----:B------:R-:W-:-:S02]  /*e6a0*/  @!P2 LOP3.LUT R13, R20, 0xfffffffe, RZ, 0xc0, !PT ;  /* 0xfffffffe140da812 */ /* 0x000fc400078ec0ff */
[----:B---3--:R-:W-:Y:S02]  /*e6b0*/  @!P3 LOP3.LUT R15, R21, 0xfffffffe, RZ, 0xc0, !PT ;  /* 0xfffffffe150fb812 */ /* 0x008fe400078ec0ff */
        /* <DEDUP_REMOVED lines=17> */
.L_x_1845:
[----:B------:R-:W-:Y:S05]  /*e7d0*/  BSYNC B0 ;  /* 0x0000000000007941 */ /* 0x000fea0003800000 */
.L_x_1844:
[----:B------:R-:W-:Y:S01]  /*e7e0*/  VIADD R7, R7, 0x8 ;  /* 0x0000000807077836 */ /* 0x000fe20000000000 */
[----:B0-2---:R3:W0:Y:S04]  /*e7f0*/  SHFL.IDX PT, R3, R5, 0x1, 0x1c1f ;  /* 0x003c1f0005037f89 */ /* 0x00562800000e0000 */
[----:B------:R-:W-:Y:S01]  /*e800*/  ISETP.GE.AND P0, PT, R7, R6, PT ;  /* 0x000000060700720c */ /* 0x000fe20003f06270 */
[----:B-1----:R3:W1:-:S12]  /*e810*/  SHFL.IDX PT, R2, R4, 0x1, 0x1c1f ;  /* 0x003c1f0004027f89 */ /* 0x00265800000e0000 */
[----:B---3--:R-:W-:Y:S05]  /*e820*/  @P0 BRA `(.L_x_1747) ;  /* 0x0000005800a00947 */ /* 0x008fea0003800000 */
        /* <DEDUP_REMOVED lines=24> */
[----:B01----:R-:W-:Y:S01]  /*e9b0*/  @!P0 IMAD.WIDE R4, R5, 0x4, R2 ;  /* 0x0000000405048825 */ /* 0x003fe200078e0202 */
        /* <DEDUP_REMOVED lines=52> */
[----:B------:R-:W-:Y:S01]  /*ed00*/  VIADD R18, R0, 0x88 ;  /* 0x0000008800127836 */ /* 0x000fe20000000000 */
        /* <DEDUP_REMOVED lines=55> */
[----:B---3--:R-:W-:Y:S01]  /*f080*/  @!P3 LOP3.LUT R11, R16, 0xfffffffe, RZ, 0xc0, !PT ;  /* 0xfffffffe100bb812 */ /* 0x008fe200078ec0ff */
[----:B------:R-:W-:Y:S01]  /*f090*/  VIADD R16, R0, 0xe0 ;  /* 0x000000e000107836 */ /* 0x000fe20000000000 */
[----:B------:R-:W-:Y:S02]  /*f0a0*/  @!P2 LOP3.LUT R17, R17, 0xfffffffe, RZ, 0xc0, !PT ;  /* 0xfffffffe1111a812 */ /* 0x000fe400078ec0ff */
[----:B----4-:R-:W-:Y:S01]  /*f0b0*/  @!P1 LOP3.LUT R13, R20, 0xfffffffe, RZ, 0xc0, !PT ;  /* 0xfffffffe140d9812 */ /* 0x010fe200078ec0ff */
        /* <DEDUP_REMOVED lines=19> */
[C---:B------:R-:W-:Y:S01]  /*f1f0*/  VIADD R17, R0.reuse, 0xe8 ;  /* 0x000000e800117836 */ /* 0x040fe20000000000 */
[----:B------:R-:W-:Y:S01]  /*f200*/  @!P6 LEA.HI R19, R19, R19, RZ, 0x1 ;  /* 0x000000131313e211 */ /* 0x000fe200078f08ff */
[----:B------:R-:W-:Y:S01]  /*f210*/  VIADD R0, R0, 0xf8 ;  /* 0x000000f800007836 */ /* 0x000fe20000000000 */
        /* <DEDUP_REMOVED lines=15> */
[----:B---3--:R-:W-:Y:S02]  /*f310*/  @!P2 LOP3.LUT R11, R16, 0xfffffffe, RZ, 0xc0, !PT ;  /* 0xfffffffe100ba812 */ /* 0x008fe400078ec0ff */
[----:B------:R-:W-:Y:S02]  /*f320*/  @!P3 LOP3.LUT R17, R17, 0xfffffffe, RZ, 0xc0, !PT ;  /* 0xfffffffe1111b812 */ /* 0x000fe400078ec0ff */
[----:B----4-:R-:W-:Y:S01]  /*f330*/  @!P4 LOP3.LUT R13, R20, 0xfffffffe, RZ, 0xc0, !PT ;  /* 0xfffffffe140dc812 */ /* 0x010fe200078ec0ff */
        /* <DEDUP_REMOVED lines=13> */
[----:B---3--:R-:W-:-:S05]  /*f410*/  LOP3.LUT R5, R0, 0xfffffffe, RZ, 0xc0, !PT ;  /* 0xfffffffe00057812 */ /* 0x008fca00078ec0ff */
[----:B------:R-:W-:-:S05]  /*f420*/  IMAD.WIDE R2, R5, 0x4, R2 ;  /* 0x0000000405027825 */ /* 0x000fca00078e0202 */
[----:B------:R0:W-:Y:S01]  /*f430*/  ST.E.64 desc[UR48][R2.64], R150 ;  /* 0x0000009602007985 */ /* 0x0001e2000c101b30 */
[----:B------:R-:W-:Y:S05]  /*f440*/  BRA `(.L_x_1747) ;  /* 0x0000004c00987947 */ /* 0x000fea0003800000 */
.L_x_1842:
[----:B------:R-:W1:Y:S02]  /*f450*/  S2R R0, SR_TID.X ;  /* 0x0000000000007919 */ /* 0x000e640000002100 */
[----:B-1----:R-:W-:-:S05]  /*f460*/  VIADD R2, R0, 0xffffff80 ;  /* 0xffffff8000027836 */ /* 0x002fca0000000000 */
[----:B------:R-:W-:-:S13]  /*f470*/  ISETP.GT.AND P0, PT, R2, 0x3f, PT ;  /* 0x0000003f0200780c */ /* 0x000fda0003f04270 */
[----:B------:R-:W-:Y:S05]  /*f480*/  @P0 BRA `(.L_x_1747) ;  /* 0x0000004c00880947 */ /* 0x000fea0003800000 */
[----:B------:R-:W1:Y:S01]  /*f490*/  S2R R3, SR_CTAID.X ;  /* 0x0000000000037919 */ /* 0x000e620000002500 */
[----:B------:R-:W3:Y:S01]  /*f4a0*/  LDC R6, c[0x0][0xbe8] ;  /* 0x0002fa00ff067b82 */ /* 0x000ee20000000800 */
[----:B------:R-:W-:Y:S01]  /*f4b0*/  ULDC UR4, c[0x0][0xa88] ;  /* 0x0002a20000047ab9 */ /* 0x000fe20000000800 */
[----:B-1----:R-:W-:Y:S02]  /*f4c0*/  IMAD R0, R3, 0x40, R0 ;  /* 0x0000004003007824 */ /* 0x002fe400078e0200 */
[----:B---3--:R-:W-:-:S03]  /*f4d0*/  IMAD R3, R6, UR4, RZ ;  /* 0x0000000406037c24 */ /* 0x008fc6000f8e02ff */
[----:B------:R-:W-:-:S04]  /*f4e0*/  IADD3 R0, R0, -0x80, RZ ;  /* 0xffffff8000007810 */ /* 0x000fc80007ffe0ff */
[----:B------:R-:W-:-:S13]  /*f4f0*/  ISETP.GE.AND P0, PT, R0, R3, PT ;  /* 0x000000030000720c */ /* 0x000fda0003f06270 */
[----:B------:R-:W-:Y:S05]  /*f500*/  @P0 BRA `(.L_x_1747) ;  /* 0x0000004c00680947 */ /* 0x000fea0003800000 */
[----:B------:R-:W-:Y:S01]  /*f510*/  ISETP.NE.AND P0, PT, R6, 0x1, PT ;  /* 0x000000010600780c */ /* 0x000fe20003f05270 */
[----:B------:R-:W1:Y:S01]  /*f520*/  S2UR UR7, SR_CTAID.Z ;  /* 0x00000000000779c3 */ /* 0x000e620000002700 */
[----:B------:R-:W-:Y:S01]  /*f530*/  USHF.R.S32.HI UR6, URZ, 0x1f, UR40 ;  /* 0x0000001f3f067899 */ /* 0x000fe20008011428 */
[----:B------:R-:W-:Y:S01]  /*f540*/  IMAD.MOV.U32 R5, RZ, RZ, R0 ;  /* 0x000000ffff057224 */ /* 0x000fe200078e0000 */
[----:B------:R-:W-:Y:S02]  /*f550*/  ULDC.64 UR8, c[0x0][0xbd0] ;  /* 0x0002f40000087ab9 */ /* 0x000fe40000000a00 */
[----:B------:R-:W-:Y:S02]  /*f560*/  UIMAD UR6, UR6, UR8, URZ ;  /* 0x00000008060672a4 */ /* 0x000fe4000f8e023f */
[----:B------:R-:W-:Y:S01]  /*f570*/  UIMAD.WIDE.U32 UR4, UR40, UR8, URZ ;  /* 0x00000008280472a5 */ /* 0x000fe2000f8e003f */
[----:B------:R-:W3:Y:S01]  /*f580*/  LDC.64 R10, c[0x0][0xbd8] ;  /* 0x0002f600ff0a7b82 */ /* 0x000ee20000000a00 */
[----:B------:R-:W-:-:S04]  /*f590*/  UIMAD UR6, UR40, UR9, UR6 ;  /* 0x00000009280672a4 */ /* 0x000fc8000f8e0206 */
[----:B------:R-:W-:Y:S02]  /*f5a0*/  UIADD3 UR6, UR5, UR6, URZ ;  /* 0x0000000605067290 */ /* 0x000fe4000fffe03f */
[----:B------:R-:W-:Y:S01]  /*f5b0*/  IMAD.U32 R3, RZ, RZ, UR5 ;  /* 0x00000005ff037e24 */ /* 0x000fe2000f8e00ff */
[----:B------:R-:W5:Y:S01]  /*f5c0*/  @P0 LDC R7, c[0x0][0xbec] ;  /* 0x0002fb00ff070b82 */ /* 0x000f620000000800 */
[----:B------:R-:W-:Y:S01]  /*f5d0*/  IMAD.U32 R2, RZ, RZ, UR4 ;  /* 0x00000004ff027e24 */ /* 0x000fe2000f8e00ff */
[----:B------:R-:W-:Y:S01]  /*f5e0*/  ULDC.64 UR4, c[0x0][0xbe0] ;  /* 0x0002f80000047ab9 */ /* 0x000fe20000000a00 */
[----:B------:R-:W-:-:S05]  /*f5f0*/  IMAD.U32 R3, RZ, RZ, UR6 ;  /* 0x00000006ff037e24 */ /* 0x000fca000f8e00ff */
[----:B------:R-:W0:Y:S01]  /*f600*/  @P0 LDC R9, c[0x0][0xbf0] ;  /* 0x0002fc00ff090b82 */ /* 0x000e220000000800 */
[----:B-1----:R-:W-:-:S07]  /*f610*/  USHF.R.S32.HI UR8, URZ, 0x1f, UR7 ;  /* 0x0000001f3f087899 */ /* 0x002fce0008011407 */
[----:B------:R-:W1:Y:S01]  /*f620*/  S2UR UR10, SR_CTAID.Y ;  /* 0x00000000000a79c3 */ /* 0x000e620000002600 */
[C---:B---3--:R-:W-:Y:S02]  /*f630*/  IMAD R12, R10.reuse, UR8, RZ ;  /* 0x000000080a0c7c24 */ /* 0x048fe4000f8e02ff */
[----:B------:R-:W-:-:S04]  /*f640*/  IMAD.WIDE.U32 R2, R10, UR7, R2 ;  /* 0x000000070a027c25 */ /* 0x000fc8000f8e0002 */
[----:B------:R-:W-:Y:S01]  /*f650*/  IMAD R11, R11, UR7, R12 ;  /* 0x000000070b0b7c24 */ /* 0x000fe2000f8e020c */
[----:B------:R-:W1:Y:S01]  /*f660*/  LDC R8, c[0x0][0xc50] ;  /* 0x00031400ff087b82 */ /* 0x000e620000000800 */
[----:B-----5:R-:W-:-:S04]  /*f670*/  @P0 IMAD.HI.U32 R4, R0, R7, RZ ;  /* 0x0000000700040227 */ /* 0x020fc800078e00ff */
[----:B------:R-:W-:Y:S02]  /*f680*/  IMAD R7, RZ, RZ, -UR40 ;  /* 0x80000028ff077e24 */ /* 0x000fe4000f8e02ff */
[----:B------:R-:W-:Y:S01]  /*f690*/  IMAD.IADD R3, R11, 0x1, R3 ;  /* 0x000000010b037824 */ /* 0x000fe200078e0203 */
[----:B0-----:R-:W-:Y:S01]  /*f6a0*/  @P0 SHF.R.U32.HI R5, RZ, R9, R4 ;  /* 0x00000009ff050219 */ /* 0x001fe20000011604 */
[----:B-1----:R-:W-:-:S04]  /*f6b0*/  IMAD R9, R8, R7, UR10 ;  /* 0x0000000a08097e24 */ /* 0x002fc8000f8e0207 */
[----:B------:R-:W-:Y:S02]  /*f6c0*/  IMAD.MOV R7, RZ, RZ, -R5 ;  /* 0x000000ffff077224 */ /* 0x000fe400078e0a05 */
[----:B------:R-:W-:Y:S01]  /*f6d0*/  IMAD.WIDE.U32 R2, R9, UR4, R2 ;  /* 0x0000000409027c25 */ /* 0x000fe2000f8e0002 */
[----:B------:R-:W-:-:S03]  /*f6e0*/  SHF.R.S32.HI R4, RZ, 0x1f, R9 ;  /* 0x0000001fff047819 */ /* 0x000fc60000011409 */
[----:B------:R-:W-:Y:S01]  /*f6f0*/  IMAD R7, R6, R7, R0 ;  /* 0x0000000706077224 */ /* 0x000fe200078e0200 */
[----:B------:R-:W-:Y:S01]  /*f700*/  IADD3 R2, P0, R5, R2, RZ ;  /* 0x0000000205027210 */ /* 0x000fe20007f1e0ff */
[----:B------:R-:W-:-:S03]  /*f710*/  IMAD R4, R4, UR4, RZ ;  /* 0x0000000404047c24 */ /* 0x000fc6000f8e02ff */
[----:B------:R-:W-:Y:S01]  /*f720*/  SHF.R.S32.HI R0, RZ, 0x1f, R7 ;  /* 0x0000001fff007819 */ /* 0x000fe20000011407 */
[----:B------:R-:W-:Y:S01]  /*f730*/  IMAD R4, R9, UR5, R4 ;  /* 0x0000000509047c24 */ /* 0x000fe2000f8e0204 */
[----:B------:R-:W-:Y:S01]  /*f740*/  SHF.R.S32.HI R9, RZ, 0x1f, R5 ;  /* 0x0000001fff097819 */ /* 0x000fe20000011405 */
[----:B------:R-:W-:Y:S02]  /*f750*/  ULDC.64 UR4, c[0x0][0xbc8] ;  /* 0x0002f20000047ab9 */ /* 0x000fe40000000a00 */
[----:B------:R-:W-:Y:S01]  /*f760*/  IMAD R0, R0, UR4, RZ ;  /* 0x0000000400007c24 */ /* 0x000fe2000f8e02ff */
[----:B------:R-:W-:-:S03]  /*f770*/  IADD3.X R3, R9, R3, R4, P0, !PT ;  /* 0x0000000309037210 */ /* 0x000fc600007fe404 */
[C---:B------:R-:W-:Y:S02]  /*f780*/  IMAD R5, R7.reuse, UR5, R0 ;  /* 0x0000000507057c24 */ /* 0x040fe4000f8e0200 */
[----:B------:R-:W-:Y:S01]  /*f790*/  IMAD.WIDE.U32 R2, R7, UR4, R2 ;  /* 0x0000000407027c25 */ /* 0x000fe2000f8e0002 */
[----:B------:R-:W-:-:S04]  /*f7a0*/  ULDC.64 UR4, c[0x0][0xba8] ;  /* 0x0002ea0000047ab9 */ /* 0x000fc80000000a00 */
[----:B------:R-:W-:Y:S02]  /*f7b0*/  IADD3 R3, R3, R5, RZ ;  /* 0x0000000503037210 */ /* 0x000fe40007ffe0ff */
[----:B------:R-:W-:-:S04]  /*f7c0*/  LEA R4, P0, R2, UR4, 0x2 ;  /* 0x0000000402047c11 */ /* 0x000fc8000f8010ff */
[----:B------:R-:W-:Y:S01]  /*f7d0*/  LEA.HI.X R5, R2, UR5, R3, 0x2, P0 ;  /* 0x0000000502057c11 */ /* 0x000fe200080f1403 */
[----:B------:R-:W-:-:S05]  /*f7e0*/  IMAD.MOV.U32 R3, RZ, RZ, -0x800000 ;  /* 0xff800000ff037424 */ /* 0x000fca00078e00ff */
[----:B------:R1:W-:Y:S01]  /*f7f0*/  STG.E desc[UR48][R4.64], R3 ;  /* 0x0000000304007986 */ /* 0x0003e2000c101930 */
[----:B------:R-:W-:Y:S05]  /*f800*/  BRA `(.L_x_1747) ;  /* 0x0000004800a87947 */ /* 0x000fea0003800000 */
.L_x_1745:
[----:B------:R-:W-:-:S08]  /*f810*/  NOP ;  /* 0x0000000000007918 */ /* 0x000fd00000000000 */
[----:B------:R-:W0:-:S00]  /*f820*/  USETMAXREG.DEALLOC.CTAPOOL 0x18 ;  /* 0x00000018000079c8 */ /* 0x000e0000080e0500 */
        /* <DEDUP_REMOVED lines=16> */
.L_x_1846:
[----:B------:R-:W-:Y:S01]  /*f930*/  ULDC UR7, c[0x0][0xc50] ;  /* 0x0003140000077ab9 */ /* 0x000fe20000000800 */
[----:B------:R-:W-:Y:S01]  /*f940*/  UMOV UR36, UR6 ;  /* 0x0000000600247c82 */ /* 0x000fe20008000000 */
[----:B------:R-:W-:-:S11]  /*f950*/  UISETP.NE.AND UP0, UPT, UR7, 0x1, UPT ;  /* 0x000000010700788c */ /* 0x000fd6000bf05270 */
[----:B------:R-:W-:Y:S01]  /*f960*/  @UP0 ULDC UR4, c[0x0][0xc54] ;  /* 0x0003150000040ab9 */ /* 0x000fe20000000800 */
[----:B------:R-:W-:Y:S01]  /*f970*/  @UP0 ULDC UR8, c[0x0][0xc58] ;  /* 0x0003160000080ab9 */ /* 0x000fe20000000800 */
[----:B------:R-:W-:-:S04]  /*f980*/  UIMAD.WIDE.U32 UR4, UR6, UR4, URZ ;  /* 0x00000004060472a5 */ /* 0x000fc8000f8e003f */
[----:B------:R-:W-:-:S12]  /*f990*/  @UP0 USHF.R.U32.HI UR36, URZ, UR8, UR5 ;  /* 0x000000083f240299 */ /* 0x000fd80008011605 */
.L_x_1847:
[----:B------:R-:W-:Y:S01]  /*f9a0*/  ISETP.GE.AND P0, PT, R17, RZ, PT ;  /* 0x000000ff1100720c */ /* 0x000fe20003f06270 */
[----:B------:R-:W-:Y:S01]  /*f9b0*/  UIADD3 UR42, -UR36, URZ, URZ ;  /* 0x0000003f242a7290 */ /* 0x000fe2000fffe13f */
[----:B------:R-:W-:Y:S02]  /*f9c0*/  IMAD.MOV.U32 R0, RZ, RZ, 0x1 ;  /* 0x00000001ff007424 */ /* 0x000fe400078e00ff */
[----:B------:R-:W-:Y:S01]  /*f9d0*/  IMAD.MOV.U32 R6, RZ, RZ, RZ ;  /* 0x000000ffff067224 */ /* 0x000fe200078e00ff */
[----:B------:R-:W-:Y:S01]  /*f9e0*/  UIMAD UR42, UR7, UR42, UR6 ;  /* 0x0000002a072a72a4 */ /* 0x000fe2000f8e0206 */
[----:B------:R-:W-:-:S07]  /*f9f0*/  IMAD.MOV.U32 R9, RZ, RZ, 0x1 ;  /* 0x00000001ff097424 */ /* 0x000fce00078e00ff */
[----:B------:R-:W-:Y:S05]  /*fa00*/  @!P0 BRA `(.L_x_1848) ;  /* 0x0000004400688947 */ /* 0x000fea0003800000 */
[----:B------:R-:W0:Y:S01]  /*fa10*/  S2UR UR40, SR_CTAID.X ;  /* 0x00000000002879c3 */ /* 0x000e220000002500 */
[----:B------:R-:W-:Y:S01]  /*fa20*/  ULDC.64 UR4, c[0x0][0x418] ;  /* 0x0001060000047ab9 */ /* 0x000fe20000000a00 */
[----:B------:R-:W-:Y:S01]  /*fa30*/  ULDC UR6, c[0x0][0x448] ;  /* 0x0001120000067ab9 */ /* 0x000fe20000000800 */
[----:B------:R-:W-:Y:S02]  /*fa40*/  UISETP.NE.U32.AND UP0, UPT, UR4, URZ, UPT ;  /* 0x0000003f0400728c */ /* 0x000fe4000bf05070 */
[----:B------:R-:W-:Y:S02]  /*fa50*/  UISETP.NE.AND UP1, UPT, UR6, 0x1, UPT ;  /* 0x000000010600788c */ /* 0x000fe4000bf25270 */
[----:B------:R-:W-:Y:S01]  /*fa60*/  UISETP.NE.AND.EX UP0, UPT, UR5, URZ, UPT, UP0 ;  /* 0x0000003f0500728c */ /* 0x000fe2000bf05300 */
[----:B------:R-:W-:Y:S02]  /*fa70*/  ULDC UR6, c[0x0][0x424] ;  /* 0x0001090000067ab9 */ /* 0x000fe40000000800 */
[----:B------:R-:W-:Y:S01]  /*fa80*/  ULDC.64 UR4, c[0x0][0x9e0] ;  /* 0x0002780000047ab9 */ /* 0x000fe20000000a00 */
[----:B------:R-:W-:-:S02]  /*fa90*/  USEL UR9, UR6, 0x1, UP0 ;  /* 0x0000000106097887 */ /* 0x000fc40008000000 */
[----:B------:R-:W-:Y:S01]  /*faa0*/  UISETP.GE.AND UP0, UPT, UR5, 0x1, UPT ;  /* 0x000000010500788c */ /* 0x000fe2000bf06270 */
[----:B------:R-:W-:Y:S02]  /*fab0*/  ULDC UR10, c[0x0][0x288] ;  /* 0x0000a200000a7ab9 */ /* 0x000fe40000000800 */
[----:B------:R-:W-:Y:S01]  /*fac0*/  @UP1 ULDC UR7, c[0x0][0x44c] ;  /* 0x0001130000071ab9 */ /* 0x000fe20000000800 */
[----:B------:R-:W-:Y:S01]  /*fad0*/  ULDC UR12, c[0x0][0x2f0] ;  /* 0x0000bc00000c7ab9 */ /* 0x000fe20000000800 */
[----:B------:R-:W-:Y:S01]  /*fae0*/  UIADD3 UR11, -UR10, 0x1, URZ ;  /* 0x000000010a0b7890 */ /* 0x000fe2000fffe13f */
[----:B------:R-:W-:Y:S01]  /*faf0*/  PLOP3.LUT P1, PT, PT, PT, UP0, 0x80, 0x0 ;  /* 0x000000000000781c */ /* 0x000fe20003f2f008 */
[----:B------:R-:W-:Y:S01]  /*fb00*/  UIMAD UR13, UR9, UR12, 0x3f ;  /* 0x0000003f090d74a4 */ /* 0x000fe2000f8e020c */
[----:B------:R-:W-:Y:S01]  /*fb10*/  @UP1 ULDC UR14, c[0x0][0x450] ;  /* 0x00011400000e1ab9 */ /* 0x000fe20000000800 */
[----:B------:R-:W-:Y:S02]  /*fb20*/  UIMAD UR11, UR9, UR12, UR11 ;  /* 0x0000000c090b72a4 */ /* 0x000fe4000f8e020b */
[----:B0-----:R-:W-:-:S04]  /*fb30*/  USHF.L.U32 UR40, UR40, 0x6, URZ ;  /* 0x0000000628287899 */ /* 0x001fc8000800063f */
[----:B------:R-:W-:-:S04]  /*fb40*/  UIADD3 UR8, UR40, 0x3f, URZ ;  /* 0x0000003f28087890 */ /* 0x000fc8000fffe03f */
[----:B------:R-:W-:-:S04]  /*fb50*/  UIMAD.WIDE.U32 UR6, UR8, UR7, URZ ;  /* 0x00000007080672a5 */ /* 0x000fc8000f8e003f */
[----:B------:R-:W-:Y:S02]  /*fb60*/  @UP1 USHF.R.U32.HI UR8, URZ, UR14, UR7 ;  /* 0x0000000e3f081299 */ /* 0x000fe40008011607 */
[----:B------:R-:W-:Y:S02]  /*fb70*/  USHF.R.S32.HI UR7, URZ, 0x1f, UR13 ;  /* 0x0000001f3f077899 */ /* 0x000fe4000801140d */
[----:B------:R-:W-:Y:S02]  /*fb80*/  UIADD3 UR6, UR11, UR8, URZ ;  /* 0x000000080b067290 */ /* 0x000fe4000fffe03f */
[----:B------:R-:W-:Y:S02]  /*fb90*/  ULEA.HI UR7, UR7, UR13, URZ, 0x6 ;  /* 0x0000000d07077291 */ /* 0x000fe4000f8f303f */
[----:B------:R-:W-:Y:S02]  /*fba0*/  UIADD3 UR4, UR6, UR4, URZ ;  /* 0x0000000406047290 */ /* 0x000fe4000fffe03f */
[----:B------:R-:W-:Y:S01]  /*fbb0*/  USHF.R.S32.HI UR39, URZ, 0x6, UR7 ;  /* 0x000000063f277899 */ /* 0x000fe20008011407 */
        /* <DEDUP_REMOVED lines=11> */
.L_x_1850:
[----:B------:R-:W-:-:S11]  /*fc70*/  UISETP.NE.AND UP0, UPT, UR5, 0x1, UPT ;  /* 0x000000010500788c */ /* 0x000fd6000bf05270 */
[----:B------:R-:W-:Y:S02]  /*fc80*/  @UP0 ULDC.64 UR14, c[0x0][0x9e8] ;  /* 0x00027a00000e0ab9 */ /* 0x000fe40000000a00 */
[----:B------:R-:W-:-:S04]  /*fc90*/  UIMAD.WIDE.U32 UR6, UR8, UR14, URZ ;  /* 0x0000000e080672a5 */ /* 0x000fc8000f8e003f */
[----:B------:R-:W-:-:S12]  /*fca0*/  @UP0 USHF.R.U32.HI UR8, URZ, UR15, UR7 ;  /* 0x0000000f3f080299 */ /* 0x000fd80008011607 */
.L_x_1851:
[----:B------:R-:W-:-:S04]  /*fcb0*/  UIMAD UR8, UR8, UR5, UR5 ;  /* 0x00000005080872a4 */ /* 0x000fc8000f8e0205 */
[----:B------:R-:W-:-:S04]  /*fcc0*/  UISETP.LT.AND UP0, UPT, UR4, UR8, UPT ;  /* 0x000000080400728c */ /* 0x000fc8000bf01270 */
[----:B------:R-:W-:-:S12]  /*fcd0*/  USEL UR4, UR4, UR8, UP0 ;  /* 0x0000000804047287 */ /* 0x000fd80008000000 */
.L_x_1849:
        /* <DEDUP_REMOVED lines=11> */
[----:B------:R-:W-:Y:S01]  /*fd90*/  UIADD3 UR4, UR9, UR4, URZ ;  /* 0x0000000409047290 */ /* 0x000fe2000fffe03f */
[----:B------:R-:W-:Y:S01]  /*fda0*/  ULDC UR8, c[0x0][0x9dc] ;  /* 0x0002770000087ab9 */ /* 0x000fe20000000800 */
[----:B------:R-:W-:Y:S02]  /*fdb0*/  USEL UR12, UR39, UR44, UP0 ;  /* 0x0000002c270c7287 */ /* 0x000fe40008000000 */
        /* <DEDUP_REMOVED lines=12> */
.L_x_1853:
[----:B------:R-:W-:-:S11]  /*fe80*/  UISETP.NE.AND UP0, UPT, UR5, 0x1, UPT ;  /* 0x000000010500788c */ /* 0x000fd6000bf05270 */
[----:B------:R-:W-:Y:S02]  /*fe90*/  @UP0 ULDC.64 UR10, c[0x0][0x9e8] ;  /* 0x00027a00000a0ab9 */ /* 0x000fe40000000a00 */
[----:B------:R-:W-:-:S04]  /*fea0*/  UIMAD.WIDE.U32 UR6, UR4, UR10, URZ ;  /* 0x0000000a040672a5 */ /* 0x000fc8000f8e003f */
[----:B------:R-:W-:-:S12]  /*feb0*/  @UP0 USHF.R.U32.HI UR4, URZ, UR11, UR7 ;  /* 0x0000000b3f040299 */ /* 0x000fd80008011607 */
.L_x_1854:
[----:B------:R-:W-:-:S04]  /*fec0*/  UIMAD UR4, UR4, UR5, URZ ;  /* 0x00000005040472a4 */ /* 0x000fc8000f8e023f */
[----:B------:R-:W-:-:S04]  /*fed0*/  UISETP.LT.AND UP0, UPT, UR8, UR4, UPT ;  /* 0x000000040800728c */ /* 0x000fc8000bf01270 */
[----:B------:R-:W-:-:S12]  /*fee0*/  USEL UR8, UR8, UR4, !UP0 ;  /* 0x0000000408087287 */ /* 0x000fd8000c000000 */
.L_x_1852:
[----:B------:R-:W-:Y:S02]  /*fef0*/  USHF.R.S32.HI UR4, URZ, 0x1f, UR8 ;  /* 0x0000001f3f047899 */ /* 0x000fe40008011408 */
[----:B------:R-:W-:Y:S02]  /*ff00*/  USHF.R.U32.HI UR10, URZ, 0x10, UR42 ;  /* 0x000000103f0a7899 */ /* 0x000fe4000801162a */
[----:B------:R-:W-:Y:S02]  /*ff10*/  ULEA.HI UR4, UR4, UR8, URZ, 0x6 ;  /* 0x0000000804047291 */ /* 0x000fe4000f8f303f */
[----:B------:R-:W-:Y:S02]  /*ff20*/  ULOP3.LUT UR42, UR42, 0xffff, URZ, 0xc0, !UPT ;  /* 0x0000ffff2a2a7892 */ /* 0x000fe4000f8ec03f */
[----:B------:R-:W-:Y:S01]  /*ff30*/  USHF.R.S32.HI UR4, URZ, 0x6, UR4 ;  /* 0x000000063f047899 */ /* 0x000fe20008011404 */
[----:B------:R-:W-:-:S03]  /*ff40*/  UMOV UR46, URZ ;  /* 0x0000003f002e7c82 */ /* 0x000fc60008000000 */
[----:B------:R-:W-:-:S04]  /*ff50*/  UISETP.LT.AND UP0, UPT, URZ, UR4, UPT ;  /* 0x000000043f00728c */ /* 0x000fc8000bf01270 */
[----:B------:R-:W-:Y:S02]  /*ff60*/  USEL UR43, URZ, UR4, !UP0 ;  /* 0x000000043f2b7287 */ /* 0x000fe4000c000000 */
[----:B------:R-:W-:Y:S02]  /*ff70*/  UISETP.NE.AND UP0, UPT, UR10, URZ, UPT ;  /* 0x0000003f0a00728c */ /* 0x000fe4000bf05270 */
[----:B------:R-:W-:-:S06]  /*ff80*/  UISETP.GT.AND UP1, UPT, UR12, UR43, UPT ;  /* 0x0000002b0c00728c */ /* 0x000fcc000bf24270 */
[----:B------:R-:W-:-:S03]  /*ff90*/  PLOP3.LUT P0, PT, PT, PT, UP1, 0x80, 0x0 ;  /* 0x000000000000781c */ /* 0x000fc60003f0f018 */
[----:B------:R-:W-:-:S10]  /*ffa0*/  @!UP0 ULDC UR10, c[0x0][0x9f0] ;  /* 0x00027c00000a8ab9 */ /* 0x000fd40000000800 */
        /* <DEDUP_REMOVED lines=8> */
[----:B------:R-:W-:-:S05]  /*10030*/  IMAD.MOV R3, RZ, RZ, -R3 ;  /* 0x000000ffff037224 */ /* 0x000fca00078e0a03 */
[----:B------:R-:W-:-:S05]  /*10040*/  R2UR UR9, R3 ;  /* 0x00000000030972ca */ /* 0x000fca00000e0000 */
[----:B------:R-:W0:Y:S08]  /*10050*/  I2F.RP R0, UR11 ;  /* 0x0000000b00007d06 */ /* 0x000e300008209400 */
[----:B0-----:R-:W0:Y:S02]  /*10060*/  MUFU.RCP R0, R0 ;  /* 0x0000000000007308 */ /* 0x001e240000001000 */
[----:B0-----:R-:W-:Y:S01]  /*10070*/  VIADD R2, R0, 0xffffffe ;  /* 0x0ffffffe00027836 */ /* 0x001fe20000000000 */
[----:B------:R-:W-:Y:S01]  /*10080*/  IABS R0, UR6 ;  /* 0x0000000600007c13 */ /* 0x000fe20008000000 */
[----:B------:R-:W-:-:S03]  /*10090*/  ULOP3.LUT UR6, UR6, UR10, URZ, 0x3c, !UPT ;  /* 0x0000000a06067292 */ /* 0x000fc6000f8e3c3f */
[----:B------:R-:W-:Y:S01]  /*100a0*/  R2UR UR8, R0 ;  /* 0x00000000000872ca */ /* 0x000fe200000e0000 */
[----:B------:R-:W0:Y:S02]  /*100b0*/  F2I.FTZ.U32.TRUNC.NTZ R2, R2 ;  /* 0x0000000200027305 */ /* 0x000e24000021f000 */
        /* <DEDUP_REMOVED lines=16> */
.L_x_1855:
[----:B------:R-:W-:Y:S01]  /*101c0*/  UIMAD UR41, UR42, UR46, UR43 ;  /* 0x0000002e2a2972a4 */ /* 0x000fe2000f8e022b */
[----:B------:R-:W-:Y:S01]  /*101d0*/  MOV R0, UR12 ;  /* 0x0000000c00007c02 */ /* 0x000fe20008000f00 */
[----:B------:R-:W-:Y:S02]  /*101e0*/  IMAD.MOV.U32 R6, RZ, RZ, RZ ;  /* 0x000000ffff067224 */ /* 0x000fe400078e00ff */
[----:B------:R-:W-:Y:S02]  /*101f0*/  IMAD.MOV.U32 R9, RZ, RZ, 0x1 ;  /* 0x00000001ff097424 */ /* 0x000fe400078e00ff */
[----:B------:R-:W-:-:S05]  /*10200*/  IMAD.U32 R3, RZ, RZ, UR41 ;  /* 0x00000029ff037e24 */ /* 0x000fca000f8e00ff */
[----:B------:R-:W-:Y:S01]  /*10210*/  VIADDMNMX R18, R3, UR46, R0, PT ;  /* 0x0000002e03127c46 */ /* 0x000fe2000b800100 */
[----:B------:R-:W-:-:S03]  /*10220*/  IMAD.MOV.U32 R0, RZ, RZ, 0x1 ;  /* 0x00000001ff007424 */ /* 0x000fc600078e00ff */
        /* <DEDUP_REMOVED lines=26> */
.L_x_1856:
        /* <DEDUP_REMOVED lines=20> */
.L_x_1858:
        /* <DEDUP_REMOVED lines=15> */
.L_x_1857:
[----:B------:R-:W0:Y:S02]  /*10600*/  LDC.64 R2, c[0x0][0x9f8] ;  /* 0x00027e00ff027b82 */ /* 0x000e240000000a00 */
[----:B0-----:R-:W-:-:S04]  /*10610*/  ISETP.NE.U32.AND P0, PT, R2, RZ, PT ;  /* 0x000000ff0200720c */ /* 0x001fc80003f05070 */
[----:B------:R-:W-:-:S13]  /*10620*/  ISETP.NE.AND.EX P0, PT, R3, RZ, PT, P0 ;  /* 0x000000ff0300720c */ /* 0x000fda0003f05300 */
[----:B------:R-:W0:Y:S02]  /*10630*/  @P0 LDC.64 R2, c[0x0][0x9f8] ;  /* 0x00027e00ff020b82 */ /* 0x000e240000000a00 */
[----:B0-----:R-:W-:-:S05]  /*10640*/  @P0 IMAD.WIDE R2, R17, 0x4, R2 ;  /* 0x0000000411020825 */ /* 0x001fca00078e0202 */
[----:B------:R0:W2:Y:S01]  /*10650*/  @P0 LDG.E R17, desc[UR48][R2.64] ;  /* 0x0000003002110981 */ /* 0x0000a2000c1e1900 */
[----:B------:R-:W-:Y:S01]  /*10660*/  UMOV UR4, 0xffffffff ;  /* 0xffffffff00047882 */ /* 0x000fe20000000000 */
[----:B------:R-:W-:Y:S01]  /*10670*/  IADD3 R0, R18, -0x1, RZ ;  /* 0xffffffff12007810 */ /* 0x000fe20007ffe0ff */
        /* <DEDUP_REMOVED lines=9> */
.L_x_1955:
        /* <DEDUP_REMOVED lines=8> */
.L_x_1958:
[----:B------:R-:W-:Y:S05]  /*10790*/  @!P6 BRA `(.L_x_1860) ;  /* 0x0000000000d4e947 */ /* 0x000fea0003800000 */
[----:B------:R-:W-:Y:S01]  /*107a0*/  IMAD.MOV.U32 R16, RZ, RZ, R17 ;  /* 0x000000ffff107224 */ /* 0x000fe200078e0011 */
[----:B------:R-:W-:Y:S06]  /*107b0*/  @!P1 BRA `(.L_x_1862) ;  /* 0x0000000000509947 */ /* 0x000fec0003800000 */
[----:B------:R-:W-:Y:S01]  /*107c0*/  IMAD.MOV.U32 R8, RZ, RZ, R0 ;  /* 0x000000ffff087224 */ /* 0x000fe200078e0000 */
[----:B------:R-:W-:Y:S01]  /*107d0*/  ULDC.64 UR4, c[0x0][0x428] ;  /* 0x00010a0000047ab9 */ /* 0x000fe20000000a00 */
[----:B------:R-:W0:Y:S01]  /*107e0*/  LDC R0, c[0x0][0x43c] ;  /* 0x00010f00ff007b82 */ /* 0x000e220000000800 */
[----:B------:R-:W-:Y:S02]  /*107f0*/  IMAD R6, R18, UR4, RZ ;  /* 0x0000000412067c24 */ /* 0x000fe4000f8e02ff */
[----:B------:R-:W-:Y:S02]  /*10800*/  IMAD.MOV.U32 R7, RZ, RZ, R8 ;  /* 0x000000ffff077224 */ /* 0x000fe400078e0008 */
[----:B------:R-:W-:Y:S01]  /*10810*/  IMAD R9, R17, UR5, R6 ;  /* 0x0000000511097c24 */ /* 0x000fe2000f8e0206 */
[----:B0-----:R-:W-:-:S13]  /*10820*/  ISETP.NE.AND P0, PT, R0, 0x1, PT ;  /* 0x000000010000780c */ /* 0x001fda0003f05270 */
        /* <DEDUP_REMOVED lines=13> */
.L_x_1862:
[----:B------:R-:W-:Y:S01]  /*10900*/  IMAD.MOV.U32 R0, RZ, RZ, 0x1 ;  /* 0x00000001ff007424 */ /* 0x000fe200078e00ff */
[----:B0-----:R-:W0:Y:S04]  /*10910*/  S2R R8, SR_TID.X ;  /* 0x0000000000087919 */ /* 0x001e280000002100 */
[----:B------:R-:W-:-:S04]  /*10920*/  SHF.L.U32 R0, R0, 0x1f, RZ ;  /* 0x0000001f00007819 */ /* 0x000fc800000006ff */
[----:B------:R-:W1:Y:S01]  /*10930*/  SYNCS.PHASECHK.TRANS64.TRYWAIT P0, [UR38+0x28c40], R0 ;  /* 0x028c4000ff0075a7 */ /* 0x000e620008000166 */
[----:B0-----:R-:W-:-:S04]  /*10940*/  LOP3.LUT R2, R8, 0x7f, RZ, 0xc0, !PT ;  /* 0x0000007f08027812 */ /* 0x001fc800078ec0ff */
[----:B------:R-:W-:Y:S01]  /*10950*/  ISETP.NE.AND P1, PT, R2, RZ, PT ;  /* 0x000000ff0200720c */ /* 0x000fe20003f25270 */
[----:B-1----:R-:W-:-:S12]  /*10960*/  @!P0 BRA `(.L_x_1863) ;  /* 0x0000003c00908947 */ /* 0x002fd80003800000 */
.L_x_1959:
[----:B------:R-:W-:Y:S05]  /*10970*/  @P1 BRA `(.L_x_1864) ;  /* 0x0000000000181947 */ /* 0x000fea0003800000 */
[----:B------:R-:W1:Y:S01]  /*10980*/  S2R R2, SR_TID.X ;  /* 0x0000000000027919 */ /* 0x000e620000002100 */
[----:B0-----:R-:W-:-:S04]  /*10990*/  MOV R0, 0x2000 ;  /* 0x0000200000007802 */ /* 0x001fc80000000f00 */
[----:B------:R2:W-:Y:S01]  /*109a0*/  SYNCS.ARRIVE.TRANS64 RZ, [UR38+0x28c30], R0 ;  /* 0x028c3000ffff79a7 */ /* 0x0005e20008000026 */
[----:B-1----:R-:W-:-:S13]  /*109b0*/  LOP3.LUT P0, RZ, R2, 0x1f, RZ, 0xc0, !PT ;  /* 0x0000001f02ff7812 */ /* 0x002fda000780c0ff */
[----:B--2---:R-:W-:Y:S05]  /*109c0*/  @!P0 BRA `(.L_x_1864) ;  /* 0x0000000000048947 */ /* 0x004fea0003800000 */
[----:B------:R-:W-:Y:S01]  /*109d0*/  BPT.TRAP 0x1 ;  /* 0x000000040000795c */ /* 0x000fe20000300000 */
.L_x_1864:
        /* <DEDUP_REMOVED lines=17> */
.L_x_1860:
        /* <DEDUP_REMOVED lines=22> */
.L_x_1865:
[----:B------:R-:W0:Y:S01]  /*10c50*/  LDC R6, c[0x0][0x448] ;  /* 0x00011200ff067b82 */ /* 0x000e220000000800 */
[----:B------:R-:W1:Y:S01]  /*10c60*/  S2R R11, SR_TID.X ;  /* 0x00000000000b7919 */ /* 0x000e620000002100 */
[----:B------:R-:W-:Y:S01]  /*10c70*/  USHF.R.S32.HI UR4, URZ, 0x1f, UR36 ;  /* 0x0000001f3f047899 */ /* 0x000fe20008011424 */
[----:B------:R-:W-:Y:S01]  /*10c80*/  ULDC.64 UR8, c[0x0][0x2d8] ;  /* 0x0000b60000087ab9 */ /* 0x000fe20000000a00 */
[----:B------:R-:W2:Y:S02]  /*10c90*/  S2R R12, SR_CTAID.Z ;  /* 0x00000000000c7919 */ /* 0x000ea40000002700 */
[----:B------:R-:W-:Y:S02]  /*10ca0*/  UIMAD UR6, UR4, UR8, URZ ;  /* 0x00000008040672a4 */ /* 0x000fe4000f8e023f */
[----:B------:R-:W-:Y:S02]  /*10cb0*/  UIMAD.WIDE.U32 UR4, UR36, UR8, URZ ;  /* 0x00000008240472a5 */ /* 0x000fe4000f8e003f */
[----:B------:R-:W-:-:S04]  /*10cc0*/  UIMAD UR6, UR36, UR9, UR6 ;  /* 0x00000009240672a4 */ /* 0x000fc8000f8e0206 */
[----:B------:R-:W-:Y:S01]  /*10cd0*/  UIADD3 UR5, UR5, UR6, URZ ;  /* 0x0000000605057290 */ /* 0x000fe2000fffe03f */
[----:B0-----:R-:W-:Y:S02]  /*10ce0*/  ISETP.NE.AND P0, PT, R6, 0x1, PT ;  /* 0x000000010600780c */ /* 0x001fe40003f05270 */
[C---:B-1----:R-:W-:Y:S01]  /*10cf0*/  LOP3.LUT R10, R11.reuse, 0x7f, RZ, 0xc0, !PT ;  /* 0x0000007f0b0a7812 */ /* 0x042fe200078ec0ff */
[----:B------:R-:W-:-:S10]  /*10d00*/  IMAD.SHL.U32 R3, R11, 0x10, RZ ;  /* 0x000000100b037824 */ /* 0x000fd400078e00ff */
[----:B------:R-:W0:Y:S01]  /*10d10*/  @P0 LDC R8, c[0x0][0x44c] ;  /* 0x00011300ff080b82 */ /* 0x000e220000000800 */
[----:B------:R-:W-:-:S04]  /*10d20*/  SHF.R.U32.HI R4, RZ, 0x3, R10 ;  /* 0x00000003ff047819 */ /* 0x000fc8000001160a */
[----:B------:R-:W-:-:S03]  /*10d30*/  LOP3.LUT R3, R4, 0x70, R3, 0xf8, !PT ;  /* 0x0000007004037812 */ /* 0x000fc600078ef803 */
[----:B------:R-:W1:Y:S02]  /*10d40*/  @P0 LDC R0, c[0x0][0x450] ;  /* 0x00011400ff000b82 */ /* 0x000e640000000800 */
[----:B------:R-:W-:-:S04]  /*10d50*/  VIADD R5, R3, UR40 ;  /* 0x0000002803057c36 */ /* 0x000fc80008000000 */
[----:B------:R-:W-:Y:S02]  /*10d60*/  IMAD.MOV.U32 R7, RZ, RZ, R5 ;  /* 0x000000ffff077224 */ /* 0x000fe400078e0005 */
[----:B------:R-:W3:Y:S01]  /*10d70*/  LDC.64 R2, c[0x0][0x2e0] ;  /* 0x0000b800ff027b82 */ /* 0x000ee20000000a00 */
[----:B0-----:R-:W-:-:S05]  /*10d80*/  @P0 IMAD.HI.U32 R9, R5, R8, RZ ;  /* 0x0000000805090227 */ /* 0x001fca00078e00ff */
[----:B-1----:R-:W-:Y:S02]  /*10d90*/  @P0 SHF.R.U32.HI R7, RZ, R0, R9 ;  /* 0x00000000ff070219 */ /* 0x002fe40000011609 */
[----:B--2---:R-:W-:-:S03]  /*10da0*/  SHF.R.S32.HI R9, RZ, 0x1f, R12 ;  /* 0x0000001fff097819 */ /* 0x004fc6000001140c */
[----:B------:R-:W-:Y:S02]  /*10db0*/  IMAD.MOV R8, RZ, RZ, -R7 ;  /* 0x000000ffff087224 */ /* 0x000fe400078e0a07 */
[----:B---3--:R-:W-:Y:S02]  /*10dc0*/  IMAD R0, R9, R2, RZ ;  /* 0x0000000209007224 */ /* 0x008fe400078e02ff */
[----:B------:R-:W-:Y:S02]  /*10dd0*/  IMAD R5, R6, R8, R5 ;  /* 0x0000000806057224 */ /* 0x000fe400078e0205 */
[C---:B------:R-:W-:Y:S01]  /*10de0*/  IMAD R9, R12.reuse, R3, R0 ;  /* 0x000000030c097224 */ /* 0x040fe200078e0200 */
[----:B------:R-:W-:Y:S01]  /*10df0*/  SHF.R.S32.HI R0, RZ, 0x1f, R7 ;  /* 0x0000001fff007819 */ /* 0x000fe20000011407 */
[----:B------:R-:W-:Y:S01]  /*10e00*/  IMAD.WIDE.U32 R2, R12, R2, UR4 ;  /* 0x000000040c027e25 */ /* 0x000fe2000f8e0002 */
[----:B------:R-:W-:-:S03]  /*10e10*/  ULDC.64 UR4, c[0x0][0x2d0] ;  /* 0x0000b40000047ab9 */ /* 0x000fc60000000a00 */
[----:B------:R-:W-:Y:S02]  /*10e20*/  IMAD R0, R0, UR4, RZ ;  /* 0x0000000400007c24 */ /* 0x000fe4000f8e02ff */
[----:B------:R-:W-:Y:S02]  /*10e30*/  IMAD.IADD R3, R3, 0x1, R9 ;  /* 0x0000000103037824 */ /* 0x000fe400078e0209 */
[C---:B------:R-:W-:Y:S01]  /*10e40*/  IMAD R9, R7.reuse, UR5, R0 ;  /* 0x0000000507097c24 */ /* 0x040fe2000f8e0200 */
[----:B------:R-:W-:Y:S01]  /*10e50*/  SHF.R.S32.HI R0, RZ, 0x1f, R5 ;  /* 0x0000001fff007819 */ /* 0x000fe20000011405 */
[----:B------:R-:W-:Y:S01]  /*10e60*/  IMAD.WIDE.U32 R2, R7, UR4, R2 ;  /* 0x0000000407027c25 */ /* 0x000fe2000f8e0002 */
[----:B------:R-:W-:-:S03]  /*10e70*/  ULDC.64 UR4, c[0x0][0x2c8] ;  /* 0x0000b20000047ab9 */ /* 0x000fc60000000a00 */
[----:B------:R-:W-:Y:S02]  /*10e80*/  IMAD.IADD R3, R3, 0x1, R9 ;  /* 0x0000000103037824 */ /* 0x000fe400078e0209 */
[----:B------:R-:W-:Y:S02]  /*10e90*/  IMAD R0, R0, UR4, RZ ;  /* 0x0000000400007c24 */ /* 0x000fe4000f8e02ff */
[----:B------:R-:W-:-:S04]  /*10ea0*/  IMAD.WIDE.U32 R2, R5, UR4, R2 ;  /* 0x0000000405027c25 */ /* 0x000fc8000f8e0002 */
[----:B------:R-:W-:Y:S01]  /*10eb0*/  IMAD R7, R5, UR5, R0 ;  /* 0x0000000505077c24 */ /* 0x000fe2000f8e0200 */
[----:B------:R-:W-:Y:S01]  /*10ec0*/  ULDC.64 UR4, c[0x0][0x280] ;  /* 0x0000a00000047ab9 */ /* 0x000fe20000000a00 */
[----:B------:R-:W-:Y:S01]  /*10ed0*/  IMAD.SHL.U32 R5, R10, 0x8, RZ ;  /* 0x000000080a057824 */ /* 0x000fe200078e00ff */
[----:B------:R-:W-:Y:S01]  /*10ee0*/  LEA R0, P0, R2, UR4, 0x1 ;  /* 0x0000000402007c11 */ /* 0x000fe2000f8008ff */
[----:B------:R-:W-:Y:S01]  /*10ef0*/  ULDC UR4, c[0x0][0x2b8] ;  /* 0x0000ae0000047ab9 */ /* 0x000fe20000000800 */
[----:B------:R-:W-:-:S04]  /*10f00*/  IADD3 R7, R3, R7, RZ ;  /* 0x0000000703077210 */ /* 0x000fc80007ffe0ff */
        /* <DEDUP_REMOVED lines=11> */
[----:B------:R-:W-:Y:S02]  /*10fc0*/  VIADD R4, R4, UR40 ;  /* 0x0000002804047c36 */ /* 0x000fe40008000000 */
[----:B------:R-:W1:Y:S01]  /*10fd0*/  SHFL.IDX PT, R2, R7, RZ, 0x181f ;  /* 0x00181fff07027589 */ /* 0x000e6200000e0000 */
[----:B------:R-:W-:Y:S02]  /*10fe0*/  IMAD R6, R6, UR4, RZ ;  /* 0x0000000406067c24 */ /* 0x000fe4000f8e02ff */
[----:B------:R-:W-:-:S03]  /*10ff0*/  VIADD R11, R4, 0x10 ;  /* 0x00000010040b7836 */ /* 0x000fc60000000000 */
[----:B------:R-:W-:-:S13]  /*11000*/  ISETP.GE.AND P1, PT, R4, R6, PT ;  /* 0x000000060400720c */ /* 0x000fda0003f26270 */
[----:B------:R-:W-:Y:S02]  /*11010*/  @!P1 LEA R9, R5, UR38, 0x1 ;  /* 0x0000002605099c11 */ /* 0x000fe4000f8e08ff */
[----:B0-----:R-:W-:-:S05]  /*11020*/  @!P1 LEA R14, P2, R8, R14, 0x1 ;  /* 0x0000000e080e9211 */ /* 0x001fca00078408ff */
[----:B-1----:R-:W-:Y:S02]  /*11030*/  @!P1 IMAD.X R3, RZ, RZ, R2, P2 ;  /* 0x000000ffff039224 */ /* 0x002fe400010e0602 */
[----:B------:R-:W-:Y:S02]  /*11040*/  @!P1 IMAD.MOV.U32 R2, RZ, RZ, R14 ;  /* 0x000000ffff029224 */ /* 0x000fe400078e000e */
[----:B------:R-:W0:Y:S04]  /*11050*/  SHFL.IDX PT, R14, R0, 0x1, 0x181f ;  /* 0x00381f00000e7f89 */ /* 0x000e2800000e0000 */
[----:B------:R1:W-:Y:S01]  /*11060*/  @!P1 LDGSTS.E.BYPASS.LTC128B.128 [R9+0x20400], desc[UR48][R2.64], !P0 ;  /* 0x2040000002099fae */ /* 0x0003e2000c101d70 */
[----:B------:R-:W-:-:S03]  /*11070*/  ISETP.GE.AND P1, PT, R11, R6, PT ;  /* 0x000000060b00720c */ /* 0x000fc60003f26270 */
[----:B-1----:R-:W1:Y:S01]  /*11080*/  SHFL.IDX PT, R2, R7, 0x1, 0x181f ;  /* 0x00381f0007027f89 */ /* 0x002e6200000e0000 */
[----:B------:R-:W-:-:S09]  /*11090*/  VIADD R9, R4, 0x20 ;  /* 0x0000002004097836 */ /* 0x000fd20000000000 */
[----:B------:R-:W-:Y:S02]  /*110a0*/  @!P1 LEA R21, R5, UR38, 0x1 ;  /* 0x0000002605159c11 */ /* 0x000fe4000f8e08ff */
[----:B0-----:R-:W-:-:S05]  /*110b0*/  @!P1 LEA R14, P2, R8, R14, 0x1 ;  /* 0x0000000e080e9211 */ /* 0x001fca00078408ff */
[----:B-1----:R-:W-:Y:S01]  /*110c0*/  @!P1 IMAD.X R3, RZ, RZ, R2, P2 ;  /* 0x000000ffff039224 */ /* 0x002fe200010e0602 */
[----:B------:R-:W-:Y:S02]  /*110d0*/  @!P1 MOV R2, R14 ;  /* 0x0000000e00029202 */ /* 0x000fe40000000f00 */
[----:B------:R-:W0:Y:S04]  /*110e0*/  SHFL.IDX PT, R14, R0, 0x2, 0x181f ;  /* 0x00581f00000e7f89 */ /* 0x000e2800000e0000 */
[----:B------:R1:W-:Y:S01]  /*110f0*/  @!P1 LDGSTS.E.BYPASS.LTC128B.128 [R21+0x20c00], desc[UR48][R2.64], !P0 ;  /* 0x20c0000002159fae */ /* 0x0003e2000c101d70 */
[----:B------:R-:W-:-:S03]  /*11100*/  ISETP.GE.AND P1, PT, R9, R6, PT ;  /* 0x000000060900720c */ /* 0x000fc60003f26270 */
[----:B-1----:R-:W1:Y:S10]  /*11110*/  SHFL.IDX PT, R2, R7, 0x2, 0x181f ;  /* 0x00581f0007027f89 */ /* 0x002e7400000e0000 */
[----:B------:R-:W-:Y:S01]  /*11120*/  @!P1 LEA R9, R5, UR38, 0x1 ;  /* 0x0000002605099c11 */ /* 0x000fe2000f8e08ff */
[----:B------:R-:W2:Y:S01]  /*11130*/  SHFL.IDX PT, R7, R7, 0x3, 0x181f ;  /* 0x00781f0007077f89 */ /* 0x000ea200000e0000 */
[----:B0-----:R-:W-:-:S05]  /*11140*/  @!P1 LEA R14, P2, R8, R14, 0x1 ;  /* 0x0000000e080e9211 */ /* 0x001fca00078408ff */
[----:B-1----:R-:W-:Y:S02]  /*11150*/  @!P1 IMAD.X R3, RZ, RZ, R2, P2 ;  /* 0x000000ffff039224 */ /* 0x002fe400010e0602 */
[----:B------:R-:W-:Y:S02]  /*11160*/  @!P1 IMAD.MOV.U32 R2, RZ, RZ, R14 ;  /* 0x000000ffff029224 */ /* 0x000fe400078e000e */
[----:B------:R0:W1:Y:S04]  /*11170*/  SHFL.IDX PT, R14, R0, 0x3, 0x181f ;  /* 0x00781f00000e7f89 */ /* 0x00006800000e0000 */
[----:B--2---:R0:W-:Y:S02]  /*11180*/  @!P1 LDGSTS.E.BYPASS.LTC128B.128 [R9+0x21400], desc[UR48][R2.64], !P0 ;  /* 0x2140000002099fae */ /* 0x0041e4000c101d70 */
.L_x_1968:
[----:B0-----:R-:W-:Y:S02]  /*11190*/  VIADD R3, R4, 0x30 ;  /* 0x0000003004037836 */ /* 0x001fe40000000000 */
[----:B------:R-:W-:-:S03]  /*111a0*/  IMAD.MOV.U32 R4, RZ, RZ, 0x1 ;  /* 0x00000001ff047424 */ /* 0x000fc600078e00ff */
[----:B------:R-:W-:Y:S02]  /*111b0*/  ISETP.GE.AND P1, PT, R3, R6, PT ;  /* 0x000000060300720c */ /* 0x000fe40003f26270 */
[----:B------:R-:W-:-:S11]  /*111c0*/  SHF.L.U32 R4, R4, 0x1f, RZ ;  /* 0x0000001f04047819 */ /* 0x000fd600000006ff */
[----:B-1----:R-:W-:Y:S02]  /*111d0*/  @!P1 LEA R2, P2, R8, R14, 0x1 ;  /* 0x0000000e08029211 */ /* 0x002fe400078408ff */
        /* <DEDUP_REMOVED lines=13> */
.L_x_1969:
[----:B------:R-:W-:Y:S01]  /*112b0*/  ISETP.NE.AND P0, PT, R19, RZ, PT ;  /* 0x000000ff1300720c */ /* 0x000fe20003f05270 */
[----:B------:R-:W-:Y:S01]  /*112c0*/  BSSY B0, `(.L_x_1868) ;  /* 0x000007f000007945 */ /* 0x000fe20003800000 */
[----:B------:R-:W-:-:S11]  /*112d0*/  IMAD.MOV.U32 R0, RZ, RZ, 0x1 ;  /* 0x00000001ff007424 */ /* 0x000fd600078e00ff */
[----:B------:R-:W-:Y:S05]  /*112e0*/  @!P0 BRA `(.L_x_1869) ;  /* 0x0000000400f08947 */ /* 0x000fea0003800000 */
[----:B------:R-:W1:Y:S01]  /*112f0*/  SYNCS.PHASECHK.TRANS64.TRYWAIT P0, [UR38+0x28c60], R4 ;  /* 0x028c6004ff0075a7 */ /* 0x000e620008000166 */
[----:B------:R-:W2:Y:S02]  /*11300*/  S2R R2, SR_TID.X ;  /* 0x0000000000027919 */ /* 0x000ea40000002100 */
[----:B--2---:R-:W-:-:S04]  /*11310*/  LOP3.LUT R2, R2, 0x7f, RZ, 0xc0, !PT ;  /* 0x0000007f02027812 */ /* 0x004fc800078ec0ff */
[----:B------:R-:W-:Y:S01]  /*11320*/  ISETP.NE.AND P1, PT, R2, RZ, PT ;  /* 0x000000ff0200720c */ /* 0x000fe20003f25270 */
[----:B-1----:R-:W-:-:S12]  /*11330*/  @!P0 BRA `(.L_x_1870) ;  /* 0x00000038007c8947 */ /* 0x002fd80003800000 */
.L_x_1970:
[----:B------:R-:W-:Y:S04]  /*11340*/  BSSY B1, `(.L_x_1871) ;  /* 0x0000008000017945 */ /* 0x000fe80003800000 */
[----:B------:R-:W-:Y:S05]  /*11350*/  @P1 BRA `(.L_x_1872) ;  /* 0x0000000000181947 */ /* 0x000fea0003800000 */
[----:B0-----:R-:W0:Y:S01]  /*11360*/  S2R R3, SR_TID.X ;  /* 0x0000000000037919 */ /* 0x001e220000002100 */
[----:B------:R-:W-:-:S04]  /*11370*/  MOV R2, 0x10000 ;  /* 0x0001000000027802 */ /* 0x000fc80000000f00 */
[----:B------:R1:W-:Y:S01]  /*11380*/  SYNCS.ARRIVE.TRANS64 RZ, [UR38+0x28c50], R2 ;  /* 0x028c5002ffff79a7 */ /* 0x0003e20008000026 */
[----:B0-----:R-:W-:-:S13]  /*11390*/  LOP3.LUT P0, RZ, R3, 0x1f, RZ, 0xc0, !PT ;  /* 0x0000001f03ff7812 */ /* 0x001fda000780c0ff */
[----:B-1----:R-:W-:Y:S05]  /*113a0*/  @!P0 BRA `(.L_x_1872) ;  /* 0x0000000000048947 */ /* 0x002fea0003800000 */
[----:B------:R-:W-:Y:S01]  /*113b0*/  BPT.TRAP 0x1 ;  /* 0x000000040000795c */ /* 0x000fe20000300000 */
.L_x_1872:
[----:B------:R-:W-:Y:S05]  /*113c0*/  BSYNC B1 ;  /* 0x0000000000017941 */ /* 0x000fea0003800000 */
.L_x_1871:
        /* <DEDUP_REMOVED lines=11> */
.L_x_1873:
        /* <DEDUP_REMOVED lines=13> */
.L_x_1874:
        /* <DEDUP_REMOVED lines=13> */
.L_x_1875:
        /* <DEDUP_REMOVED lines=13> */
.L_x_1876:
        /* <DEDUP_REMOVED lines=13> */
.L_x_1877:
        /* <DEDUP_REMOVED lines=13> */
.L_x_1878:
        /* <DEDUP_REMOVED lines=13> */
.L_x_1879:
        /* <DEDUP_REMOVED lines=13> */
.L_x_1880:
        /* <DEDUP_REMOVED lines=8> */
.L_x_1869:
[----:B------:R-:W-:Y:S05]  /*11ab0*/  BSYNC B0 ;  /* 0x0000000000007941 */ /* 0x000fea0003800000 */
.L_x_1868:
[----:B0-----:R-:W2:Y:S01]  /*11ac0*/  LDL.LU R3, [R1+0x8] ;  /* 0x0000080001037983 */ /* 0x001ea20000300800 */
[----:B------:R-:W-:Y:S02]  /*11ad0*/  IMAD.MOV.U32 R9, RZ, RZ, RZ ;  /* 0x000000ffff097224 */ /* 0x000fe400078e00ff */
[----:B------:R-:W-:Y:S02]  /*11ae0*/  IMAD.MOV.U32 R6, RZ, RZ, 0x1 ;  /* 0x00000001ff067424 */ /* 0x000fe400078e00ff */
[----:B--2---:R-:W-:-:S05]  /*11af0*/  VIADD R7, R3, 0xfffffffe ;  /* 0xfffffffe03077836 */ /* 0x004fca0000000000 */
[----:B------:R-:W-:-:S13]  /*11b00*/  ISETP.GE.AND P0, PT, R7, UR41, PT ;  /* 0x0000002907007c0c */ /* 0x000fda000bf06270 */
[----:B------:R-:W-:Y:S05]  /*11b10*/  @!P0 BRA `(.L_x_1848) ;  /* 0x0000002400248947 */ /* 0x000fea0003800000 */
[----:B------:R-:W-:Y:S01]  /*11b20*/  UIADD3 UR4, UR42, 0x1, URZ ;  /* 0x000000012a047890 */ /* 0x000fe2000fffe03f */
[----:B------:R-:W0:Y:S01]  /*11b30*/  S2R R4, SR_TID.X ;  /* 0x0000000000047919 */ /* 0x000e220000002100 */
[----:B------:R-:W-:Y:S01]  /*11b40*/  ULOP3.LUT UR5, URZ, UR44, URZ, 0x33, !UPT ;  /* 0x0000002c3f057292 */ /* 0x000fe2000f8e333f */
[----:B------:R-:W-:Y:S01]  /*11b50*/  IMAD.MOV.U32 R6, RZ, RZ, 0x1 ;  /* 0x00000001ff067424 */ /* 0x000fe200078e00ff */
[----:B------:R-:W-:-:S04]  /*11b60*/  UIMAD UR4, UR4, UR46, URZ ;  /* 0x0000002e040472a4 */ /* 0x000fc8000f8e023f */
[----:B------:R-:W-:Y:S01]  /*11b70*/  IMAD.U32 R3, RZ, RZ, UR5 ;  /* 0x00000005ff037e24 */ /* 0x000fe2000f8e00ff */
[----:B------:R-:W-:Y:S01]  /*11b80*/  ULOP3.LUT UR5, URZ, UR41, URZ, 0x33, !UPT ;  /* 0x000000293f057292 */ /* 0x000fe2000f8e333f */
[----:B------:R-:W-:Y:S01]  /*11b90*/  LOP3.LUT R0, RZ, UR4, RZ, 0x33, !PT ;  /* 0x00000004ff007c12 */ /* 0x000fe2000f8e33ff */
[----:B------:R-:W-:-:S03]  /*11ba0*/  ULOP3.LUT UR4, URZ, UR39, URZ, 0x33, !UPT ;  /* 0x000000273f047292 */ /* 0x000fc6000f8e333f */
[----:B------:R-:W-:Y:S01]  /*11bb0*/  VIADDMNMX R0, R0, -UR43, R3, !PT ;  /* 0x8000002b00007c46 */ /* 0x000fe2000f800103 */
[----:B------:R-:W-:-:S03]  /*11bc0*/  IMAD.MOV.U32 R3, RZ, RZ, 0x2 ;  /* 0x00000002ff037424 */ /* 0x000fc600078e00ff */
[----:B------:R-:W-:-:S04]  /*11bd0*/  VIMNMX R0, R0, UR4, !PT ;  /* 0x0000000400007c48 */ /* 0x000fc8000ffe0100 */
[----:B------:R-:W-:-:S05]  /*11be0*/  VIADDMNMX R2, R0, R3, UR5, !PT ;  /* 0x0000000500027e46 */ /* 0x000fca000f800103 */
[----:B------:R-:W-:-:S05]  /*11bf0*/  VIADD R3, R2, 0xfffffffe ;  /* 0xfffffffe02037836 */ /* 0x000fca0000000000 */
[-C--:B------:R-:W-:Y:S02]  /*11c00*/  ISETP.NE.AND P0, PT, R3, R0.reuse, PT ;  /* 0x000000000300720c */ /* 0x080fe40003f05270 */
[----:B------:R-:W-:Y:S01]  /*11c10*/  LOP3.LUT R3, RZ, R0, RZ, 0x33, !PT ;  /* 0x00000000ff037212 */ /* 0x000fe200078e33ff */
[----:B------:R-:W-:Y:S01]  /*11c20*/  IMAD.MOV.U32 R0, RZ, RZ, 0x1 ;  /* 0x00000001ff007424 */ /* 0x000fe200078e00ff */
[----:B0-----:R-:W-:Y:S02]  /*11c30*/  LOP3.LUT R10, R4, 0x1f, RZ, 0xc0, !PT ;  /* 0x0000001f040a7812 */ /* 0x001fe400078ec0ff */
[----:B------:R-:W-:-:S04]  /*11c40*/  IADD3 R2, R2, R3, RZ ;  /* 0x0000000302027210 */ /* 0x000fc80007ffe0ff */
[----:B------:R-:W-:-:S03]  /*11c50*/  LOP3.LUT R11, R2, 0x1, RZ, 0xc0, !PT ;  /* 0x00000001020b7812 */ /* 0x000fc600078ec0ff */
[----:B------:R-:W-:Y:S05]  /*11c60*/  @!P0 BRA `(.L_x_1881) ;  /* 0x0000001400e08947 */ /* 0x000fea0003800000 */
[----:B------:R-:W-:Y:S01]  /*11c70*/  BSSY B0, `(.L_x_1881) ;  /* 0x0000177000007945 */ /* 0x000fe20003800000 */
[----:B------:R-:W-:Y:S02]  /*11c80*/  IMAD.IADD R8, R2, 0x1, -R11 ;  /* 0x0000000102087824 */ /* 0x000fe400078e0a0b */
[----:B------:R-:W-:-:S07]  /*11c90*/  IMAD.MOV.U32 R0, RZ, RZ, 0x1 ;  /* 0x00000001ff007424 */ /* 0x000fce00078e00ff */
.L_x_1922:
        /* <DEDUP_REMOVED lines=10> */
[----:B------:R-:W-:Y:S01]  /*11d40*/  IMAD.MOV.U32 R12, RZ, RZ, R7 ;  /* 0x000000ffff0c7224 */ /* 0x000fe200078e0007 */
[----:B------:R-:W-:Y:S01]  /*11d50*/  ULDC.64 UR4, c[0x0][0x428] ;  /* 0x00010a0000047ab9 */ /* 0x000fe20000000a00 */
[----:B0-----:R-:W-:-:S13]  /*11d60*/  ISETP.NE.AND P0, PT, R13, 0x1, PT ;  /* 0x000000010d00780c */ /* 0x001fda0003f05270 */
[----:B------:R-:W0:Y:S02]  /*11d70*/  @P0 LDC.64 R2, c[0x0][0x440] ;  /* 0x00011000ff020b82 */ /* 0x000e240000000a00 */
[----:B0-----:R-:W-:-:S05]  /*11d80*/  @P0 IMAD.HI.U32 R2, R7, R2, RZ ;  /* 0x0000000207020227 */ /* 0x001fca00078e00ff */
[----:B------:R-:W-:Y:S01]  /*11d90*/  @P0 SHF.R.U32.HI R12, RZ, R3, R2 ;  /* 0x00000003ff0c0219 */ /* 0x000fe20000011602 */
[----:B------:R-:W-:-:S03]  /*11da0*/  IMAD R2, R18, UR4, RZ ;  /* 0x0000000412027c24 */ /* 0x000fc6000f8e02ff */
[----:B------:R-:W-:Y:S01]  /*11db0*/  SHF.R.S32.HI R3, RZ, 0x1f, R12 ;  /* 0x0000001fff037819 */ /* 0x000fe2000001140c */
[----:B------:R-:W-:Y:S01]  /*11dc0*/  IMAD R5, R17, UR5, R2 ;  /* 0x0000000511057c24 */ /* 0x000fe2000f8e0202 */
[----:B------:R-:W-:-:S05]  /*11dd0*/  MOV R2, R12 ;  /* 0x0000000c00027202 */ /* 0x000fca0000000f00 */
        /* <DEDUP_REMOVED lines=8> */
.L_x_1884:
[----:B------:R-:W1:Y:S01]  /*11e60*/  S2R R2, SR_TID.X ;  /* 0x0000000000027919 */ /* 0x000e620000002100 */
[----:B------:R-:W-:Y:S01]  /*11e70*/  BSSY B2, `(.L_x_1885) ;  /* 0x0000006000027945 */ /* 0x000fe20003800000 */
[----:B-1----:R-:W-:Y:S02]  /*11e80*/  LOP3.LUT R3, R2, 0x7f, RZ, 0xc0, !PT ;  /* 0x0000007f02037812 */ /* 0x002fe400078ec0ff */
[----:B------:R-:W-:Y:S02]  /*11e90*/  SHF.L.U32 R2, R0, 0x1f, RZ ;  /* 0x0000001f00027819 */ /* 0x000fe400000006ff */
[----:B------:R-:W-:Y:S02]  /*11ea0*/  ISETP.NE.AND P2, PT, R3, RZ, PT ;  /* 0x000000ff0300720c */ /* 0x000fe40003f45270 */
[----:B------:R-:W1:Y:S02]  /*11eb0*/  SYNCS.PHASECHK.TRANS64.TRYWAIT P0, [UR38+0x28c48], R2 ;  /* 0x028c4802ff0075a7 */ /* 0x000e640008000166 */
[----:B-1----:R-:W-:Y:S09]  /*11ec0*/  @!P0 BRA `(.L_x_1886) ;  /* 0x0000002c00b08947 */ /* 0x002ff20003800000 */
.L_x_1971:
[----:B------:R-:W-:Y:S05]  /*11ed0*/  BSYNC B2 ;  /* 0x0000000000027941 */ /* 0x000fea0003800000 */
.L_x_1885:
[----:B------:R-:W-:Y:S04]  /*11ee0*/  BSSY B2, `(.L_x_1887) ;  /* 0x0000007000027945 */ /* 0x000fe80003800000 */
[----:B------:R-:W-:Y:S05]  /*11ef0*/  @P2 BRA `(.L_x_1888) ;  /* 0x0000000000142947 */ /* 0x000fea0003800000 */
[----:B------:R-:W-:Y:S01]  /*11f00*/  ISETP.NE.AND P0, PT, R10, RZ, PT ;  /* 0x000000ff0a00720c */ /* 0x000fe20003f05270 */
[----:B-1----:R-:W-:-:S04]  /*11f10*/  IMAD.MOV.U32 R3, RZ, RZ, 0x2000 ;  /* 0x00002000ff037424 */ /* 0x002fc800078e00ff */
[----:B------:R2:W-:Y:S08]  /*11f20*/  SYNCS.ARRIVE.TRANS64 RZ, [UR38+0x28c38], R3 ;  /* 0x028c3803ffff79a7 */ /* 0x0005f00008000026 */
[----:B--2---:R-:W-:Y:S05]  /*11f30*/  @!P0 BRA `(.L_x_1888) ;  /* 0x0000000000048947 */ /* 0x004fea0003800000 */
[----:B------:R-:W-:Y:S01]  /*11f40*/  BPT.TRAP 0x1 ;  /* 0x000000040000795c */ /* 0x000fe20000300000 */
.L_x_1888:
[----:B------:R-:W-:Y:S05]  /*11f50*/  BSYNC B2 ;  /* 0x0000000000027941 */ /* 0x000fea0003800000 */
.L_x_1887:
        /* <DEDUP_REMOVED lines=11> */
.L_x_1889:
        /* <DEDUP_REMOVED lines=10> */
.L_x_1972:
[----:B------:R-:W-:Y:S05]  /*120b0*/  BSYNC B2 ;  /* 0x0000000000027941 */ /* 0x000fea0003800000 */
.L_x_1890:
        /* <DEDUP_REMOVED lines=9> */
.L_x_1893:
[----:B------:R-:W-:Y:S05]  /*12150*/  BSYNC B2 ;  /* 0x0000000000027941 */ /* 0x000fea0003800000 */
.L_x_1892:
        /* <DEDUP_REMOVED lines=9> */
.L_x_1894:
        /* <DEDUP_REMOVED lines=13> */
.L_x_1895:
        /* <DEDUP_REMOVED lines=13> */
.L_x_1896:
        /* <DEDUP_REMOVED lines=13> */
.L_x_1897:
        /* <DEDUP_REMOVED lines=13> */
.L_x_1898:
        /* <DEDUP_REMOVED lines=13> */
.L_x_1899:
        /* <DEDUP_REMOVED lines=13> */
.L_x_1900:
        /* <DEDUP_REMOVED lines=13> */
.L_x_1901:
        /* <DEDUP_REMOVED lines=8> */
.L_x_1883:
[----:B------:R-:W-:Y:S05]  /*12820*/  BSYNC B1 ;  /* 0x0000000000017941 */ /* 0x000fea0003800000 */
.L_x_1882:
        /* <DEDUP_REMOVED lines=27> */
.L_x_1904:
[----:B------:R-:W1:Y:S01]  /*129e0*/  S2R R2, SR_TID.X ;  /* 0x0000000000027919 */ /* 0x000e620000002100 */
[----:B------:R-:W-:Y:S01]  /*129f0*/  BSSY B2, `(.L_x_1905) ;  /* 0x0000006000027945 */ /* 0x000fe20003800000 */
[----:B-1----:R-:W-:Y:S02]  /*12a00*/  LOP3.LUT R3, R2, 0x7f, RZ, 0xc0, !PT ;  /* 0x0000007f02037812 */ /* 0x002fe400078ec0ff */
[----:B------:R-:W-:Y:S02]  /*12a10*/  SHF.L.U32 R2, R0, 0x1f, RZ ;  /* 0x0000001f00027819 */ /* 0x000fe400000006ff */
[----:B------:R-:W-:Y:S02]  /*12a20*/  ISETP.NE.AND P2, PT, R3, RZ, PT ;  /* 0x000000ff0300720c */ /* 0x000fe40003f45270 */
[----:B------:R-:W1:Y:S02]  /*12a30*/  SYNCS.PHASECHK.TRANS64.TRYWAIT P0, [UR38+0x28c40], R2 ;  /* 0x028c4002ff0075a7 */ /* 0x000e640008000166 */
[----:B-1----:R-:W-:Y:S09]  /*12a40*/  @!P0 BRA `(.L_x_1906) ;  /* 0x0000002400008947 */ /* 0x002ff20003800000 */
.L_x_1973:
[----:B------:R-:W-:Y:S05]  /*12a50*/  BSYNC B2 ;  /* 0x0000000000027941 */ /* 0x000fea0003800000 */
.L_x_1905:
[----:B------:R-:W-:Y:S04]  /*12a60*/  BSSY B2, `(.L_x_1907) ;  /* 0x0000007000027945 */ /* 0x000fe80003800000 */
[----:B------:R-:W-:Y:S05]  /*12a70*/  @P2 BRA `(.L_x_1908) ;  /* 0x0000000000142947 */ /* 0x000fea0003800000 */
[----:B------:R-:W-:Y:S01]  /*12a80*/  ISETP.NE.AND P0, PT, R10, RZ, PT ;  /* 0x000000ff0a00720c */ /* 0x000fe20003f05270 */
[----:B-1----:R-:W-:-:S04]  /*12a90*/  IMAD.MOV.U32 R3, RZ, RZ, 0x2000 ;  /* 0x00002000ff037424 */ /* 0x002fc800078e00ff */
[----:B------:R2:W-:Y:S08]  /*12aa0*/  SYNCS.ARRIVE.TRANS64 RZ, [UR38+0x28c30], R3 ;  /* 0x028c3003ffff79a7 */ /* 0x0005f00008000026 */
[----:B--2---:R-:W-:Y:S05]  /*12ab0*/  @!P0 BRA `(.L_x_1908) ;  /* 0x0000000000048947 */ /* 0x004fea0003800000 */
[----:B------:R-:W-:Y:S01]  /*12ac0*/  BPT.TRAP 0x1 ;  /* 0x000000040000795c */ /* 0x000fe20000300000 */
.L_x_1908:
[----:B------:R-:W-:Y:S05]  /*12ad0*/  BSYNC B2 ;  /* 0x0000000000027941 */ /* 0x000fea0003800000 */
.L_x_1907:
[----:B0-----:R-:W-:Y:S01]  /*12ae0*/  IMAD.MOV.U32 R4, RZ, RZ, RZ ;  /* 0x000000ffff047224 */ /* 0x001fe200078e00ff */
        /* <DEDUP_REMOVED lines=10> */
.L_x_1909:
        /* <DEDUP_REMOVED lines=11> */
.L_x_1974:
[----:B------:R-:W-:Y:S05]  /*12c40*/  BSYNC B2 ;  /* 0x0000000000027941 */ /* 0x000fea0003800000 */
.L_x_1910:
        /* <DEDUP_REMOVED lines=9> */
.L_x_1913:
[----:B------:R-:W-:Y:S05]  /*12ce0*/  BSYNC B2 ;  /* 0x0000000000027941 */ /* 0x000fea0003800000 */
.L_x_1912:
        /* <DEDUP_REMOVED lines=9> */
.L_x_1914:
        /* <DEDUP_REMOVED lines=13> */
.L_x_1915:
        /* <DEDUP_REMOVED lines=13> */
.L_x_1916:
        /* <DEDUP_REMOVED lines=13> */
.L_x_1917:
        /* <DEDUP_REMOVED lines=13> */
.L_x_1918:
        /* <DEDUP_REMOVED lines=13> */
.L_x_1919:
        /* <DEDUP_REMOVED lines=13> */
.L_x_1920:
        /* <DEDUP_REMOVED lines=13> */
.L_x_1921:
        /* <DEDUP_REMOVED lines=8> */
.L_x_1903:
[----:B------:R-:W-:Y:S05]  /*133b0*/  BSYNC B1 ;  /* 0x0000000000017941 */ /* 0x000fea0003800000 */
.L_x_1902:
[----:B------:R-:W-:Y:S01]  /*133c0*/  VIADD R7, R7, 0xfffffffe ;  /* 0xfffffffe07077836 */ /* 0x000fe20000000000 */
[----:B------:R-:W-:Y:S06]  /*133d0*/  @P1 BRA `(.L_x_1922) ;  /* 0xffffffe800301947 */ /* 0x000fec000383ffff */
[----:B------:R-:W-:Y:S05]  /*133e0*/  BSYNC B0 ;  /* 0x0000000000007941 */ /* 0x000fea0003800000 */
.L_x_1881:
        /* <DEDUP_REMOVED lines=25> */
[----:B------:R-:W-:-:S05]  /*13580*/  IADD3 R2, -R5, RZ, RZ ;  /* 0x000000ff05027210 */ /* 0x000fca0007ffe1ff */
[----:B------:R-:W-:-:S07]  /*13590*/  IMAD R7, R4, R2, R7 ;  /* 0x0000000204077224 */ /* 0x000fce00078e0207 */
.L_x_1925:
[----:B------:R-:W2:Y:S01]  /*135a0*/  S2R R2, SR_TID.X ;  /* 0x0000000000027919 */ /* 0x000ea20000002100 */
[----:B------:R-:W-:Y:S01]  /*135b0*/  BSSY B1, `(.L_x_1926) ;  /* 0x0000006000017945 */ /* 0x000fe20003800000 */
[----:B--2---:R-:W-:Y:S02]  /*135c0*/  LOP3.LUT R3, R2, 0x7f, RZ, 0xc0, !PT ;  /* 0x0000007f02037812 */ /* 0x004fe400078ec0ff */
[----:B------:R-:W-:Y:S02]  /*135d0*/  SHF.L.U32 R2, R0, 0x1f, RZ ;  /* 0x0000001f00027819 */ /* 0x000fe400000006ff */
[----:B------:R-:W-:Y:S02]  /*135e0*/  ISETP.NE.AND P1, PT, R3, RZ, PT ;  /* 0x000000ff0300720c */ /* 0x000fe40003f25270 */
[----:B------:R-:W2:Y:S02]  /*135f0*/  SYNCS.PHASECHK.TRANS64.TRYWAIT P0, [UR38+0x28c48], R2 ;  /* 0x028c4802ff0075a7 */ /* 0x000ea40008000166 */
[----:B--2---:R-:W-:Y:S09]  /*13600*/  @!P0 BRA `(.L_x_1927) ;  /* 0x0000001800408947 */ /* 0x004ff20003800000 */
.L_x_1975:
[----:B------:R-:W-:Y:S05]  /*13610*/  BSYNC B1 ;  /* 0x0000000000017941 */ /* 0x000fea0003800000 */
.L_x_1926:
[----:B------:R-:W-:Y:S04]  /*13620*/  BSSY B1, `(.L_x_1928) ;  /* 0x0000007000017945 */ /* 0x000fe80003800000 */
[----:B------:R-:W-:Y:S05]  /*13630*/  @P1 BRA `(.L_x_1929) ;  /* 0x0000000000141947 */ /* 0x000fea0003800000 */
[----:B------:R-:W-:Y:S01]  /*13640*/  ISETP.NE.AND P0, PT, R10, RZ, PT ;  /* 0x000000ff0a00720c */ /* 0x000fe20003f05270 */
[----:B--2---:R-:W-:-:S04]  /*13650*/  IMAD.MOV.U32 R3, RZ, RZ, 0x2000 ;  /* 0x00002000ff037424 */ /* 0x004fc800078e00ff */
[----:B------:R3:W-:Y:S08]  /*13660*/  SYNCS.ARRIVE.TRANS64 RZ, [UR38+0x28c38], R3 ;  /* 0x028c3803ffff79a7 */ /* 0x0007f00008000026 */
[----:B---3--:R-:W-:Y:S05]  /*13670*/  @!P0 BRA `(.L_x_1929) ;  /* 0x0000000000048947 */ /* 0x008fea0003800000 */
[----:B------:R-:W-:Y:S01]  /*13680*/  BPT.TRAP 0x1 ;  /* 0x000000040000795c */ /* 0x000fe20000300000 */
.L_x_1929:
[----:B------:R-:W-:Y:S05]  /*13690*/  BSYNC B1 ;  /* 0x0000000000017941 */ /* 0x000fea0003800000 */
.L_x_1928:
        /* <DEDUP_REMOVED lines=11> */
.L_x_1930:
        /* <DEDUP_REMOVED lines=11> */
.L_x_1976:
[----:B------:R-:W-:Y:S05]  /*13800*/  BSYNC B1 ;  /* 0x0000000000017941 */ /* 0x000fea0003800000 */
.L_x_1931:
        /* <DEDUP_REMOVED lines=9> */
.L_x_1934:
[----:B------:R-:W-:Y:S05]  /*138a0*/  BSYNC B1 ;  /* 0x0000000000017941 */ /* 0x000fea0003800000 */
.L_x_1933:
        /* <DEDUP_REMOVED lines=9> */
.L_x_1935:
        /* <DEDUP_REMOVED lines=13> */
.L_x_1936:
        /* <DEDUP_REMOVED lines=13> */
.L_x_1937:
        /* <DEDUP_REMOVED lines=13> */
.L_x_1938:
        /* <DEDUP_REMOVED lines=13> */
.L_x_1939:
        /* <DEDUP_REMOVED lines=13> */
.L_x_1940:
        /* <DEDUP_REMOVED lines=13> */
.L_x_1941:
        /* <DEDUP_REMOVED lines=13> */
.L_x_1942:
        /* <DEDUP_REMOVED lines=8> */
.L_x_1924:
[----:B------:R-:W-:Y:S05]  /*13f70*/  BSYNC B0 ;  /* 0x0000000000007941 */ /* 0x000fea0003800000 */
.L_x_1923:
[----:B------:R-:W-:Y:S01]  /*13f80*/  LOP3.LUT R0, R0, 0x1, RZ, 0x3c, !PT ;  /* 0x0000000100007812 */ /* 0x000fe200078e3cff */
[----:B------:R-:W-:Y:S01]  /*13f90*/  IMAD.MOV.U32 R6, RZ, RZ, RZ ;  /* 0x000000ffff067224 */ /* 0x000fe200078e00ff */
[----:B------:R-:W-:-:S07]  /*13fa0*/  MOV R9, RZ ;  /* 0x000000ff00097202 */ /* 0x000fce0000000f00 */
.L_x_1848:
[----:B------:R-:W2:Y:S01]  /*13fb0*/  S2R R3, SR_CgaCtaId ;  /* 0x0000000000037919 */ /* 0x000ea20000008800 */
[----:B------:R-:W-:Y:S02]  /*13fc0*/  MOV R2, 0x400 ;  /* 0x0000040000027802 */ /* 0x000fe40000000f00 */
[----:B------:R-:W-:Y:S02]  /*13fd0*/  SHF.L.U32 R9, R9, 0x1f, RZ ;  /* 0x0000001f09097819 */ /* 0x000fe400000006ff */
[----:B--2---:R-:W-:-:S04]  /*13fe0*/  LEA R2, R3, R2, 0x18 ;  /* 0x0000000203027211 */ /* 0x004fc800078ec0ff */
[----:B------:R-:W2:Y:S02]  /*13ff0*/  SYNCS.PHASECHK.TRANS64.TRYWAIT P0, [R2+URZ+0x28c20], R9 ;  /* 0x028c2009020075a7 */ /* 0x000ea4000800017f */
[----:B--2---:R-:W-:Y:S05]  /*14000*/  @!P0 BRA `(.L_x_1943) ;  /* 0x0000000c00f08947 */ /* 0x004fea0003800000 */
.L_x_1977:
[----:B------:R-:W-:-:S03]  /*14010*/  UMOV UR4, 0xffffffff ;  /* 0xffffffff00047882 */ /* 0x000fc60000000000 */
[----:B------:R-:W-:Y:S05]  /*14020*/  BRA.DIV UR4, `(.L_x_1944) ;  /* 0x0000000e04fc7947 */ /* 0x000fea000b800000 */
[----:B------:R-:W3:Y:S02]  /*14030*/  S2R R3, SR_TID.X ;  /* 0x0000000000037919 */ /* 0x000ee40000002100 */
[----:B---3--:R-:W-:-:S04]  /*14040*/  SHF.R.U32.HI R3, RZ, 0x5, R3 ;  /* 0x00000005ff037819 */ /* 0x008fc80000011603 */
[----:B------:R-:W-:-:S05]  /*14050*/  LOP3.LUT R3, R3, 0x3, RZ, 0xc0, !PT ;  /* 0x0000000303037812 */ /* 0x000fca00078ec0ff */
[----:B------:R3:W4:Y:S02]  /*14060*/  SHFL.IDX PT, R14, R3, RZ, 0x1f ;  /* 0x00001fff030e7589 */ /* 0x00072400000e0000 */
.L_x_1980:
[----:B----4-:R-:W-:-:S13]  /*14070*/  ISETP.NE.AND P0, PT, R14, RZ, PT ;  /* 0x000000ff0e00720c */ /* 0x010fda0003f05270 */
[----:B------:R-:W-:Y:S05]  /*14080*/  @P0 BRA `(.L_x_1747) ;  /* 0x0000000000880947 */ /* 0x000fea0003800000 */
[----:B------:R-:W-:-:S03]  /*14090*/  UMOV UR4, 0xffffffff ;  /* 0xffffffff00047882 */ /* 0x000fc60000000000 */
[----:B------:R-:W-:Y:S05]  /*140a0*/  BRA.DIV UR4, `(.L_x_1945) ;  /* 0x0000001204107947 */ /* 0x000fea000b800000 */
[----:B------:R-:W-:-:S13]  /*140b0*/  ELECT P6, URZ, PT ;  /* 0x00000000003f782f */ /* 0x000fda00038c0000 */
.L_x_1983:
[----:B------:R-:W-:Y:S05]  /*140c0*/  @!P6 BRA `(.L_x_1747) ;  /* 0x000000000078e947 */ /* 0x000fea0003800000 */
[----:B------:R-:W-:-:S06]  /*140d0*/  ULOP3.LUT UR4, UR45, 0x2, URZ, 0xfc, !UPT ;  /* 0x000000022d047892 */ /* 0x000fcc000f8efc3f */
[----:B---3--:R-:W-:-:S05]  /*140e0*/  IMAD.U32 R3, RZ, RZ, UR4 ;  /* 0x00000004ff037e24 */ /* 0x008fca000f8e00ff */
[----:B------:R-:W-:-:S13]  /*140f0*/  ISETP.NE.AND P2, PT, R3, 0x3, PT ;  /* 0x000000030300780c */ /* 0x000fda0003f45270 */
[----:B------:R-:W-:Y:S05]  /*14100*/  @!P2 BRA `(.L_x_1946) ;  /* 0x000000000004a947 */ /* 0x000fea0003800000 */
[----:B------:R-:W-:Y:S01]  /*14110*/  BPT.TRAP 0x1 ;  /* 0x000000040000795c */ /* 0x000fe20000300000 */
.L_x_1946:
        /* <DEDUP_REMOVED lines=8> */
[----:B------:R-:W-:-:S03]  /*141a0*/  LOP3.LUT R0, R0, R5, RZ, 0x3c, !PT ;  /* 0x0000000500007212 */ /* 0x000fc600078e3cff */
[----:B------:R-:W-:Y:S01]  /*141b0*/  IMAD R5, R3, 0x8, R8 ;  /* 0x0000000803057824 */ /* 0x000fe200078e0208 */
[----:B------:R-:W-:Y:S01]  /*141c0*/  SHF.L.U32 R0, R0, 0x1f, RZ ;  /* 0x0000001f00007819 */ /* 0x000fe200000006ff */
[----:B---3--:R-:W-:Y:S06]  /*141d0*/  @!P0 BRA `(.L_x_1947) ;  /* 0x0000000c00e48947 */ /* 0x008fec0003800000 */
.L_x_1984:
[----:B------:R-:W4:Y:S02]  /*141e0*/  SYNCS.PHASECHK.TRANS64.TRYWAIT P0, [R5+URZ], R0 ;  /* 0x00000000050075a7 */ /* 0x000f24000800017f */
[----:B----4-:R-:W-:Y:S05]  /*141f0*/  @!P0 BRA `(.L_x_1948) ;  /* 0x0000000c00f08947 */ /* 0x010fea0003800000 */
.L_x_1985:
[----:B------:R-:W-:Y:S05]  /*14200*/  @!P2 BRA `(.L_x_1949) ;  /* 0x000000000004a947 */ /* 0x000fea0003800000 */
[----:B------:R-:W-:Y:S01]  /*14210*/  BPT.TRAP 0x1 ;  /* 0x000000040000795c */ /* 0x000fe20000300000 */
.L_x_1949:
[----:B--2---:R-:W-:-:S04]  /*14220*/  VIADD R2, R2, 0x28c60 ;  /* 0x00028c6002027836 */ /* 0x004fc80000000000 */
[----:B----4-:R-:W-:-:S04]  /*14230*/  IMAD R5, R6, 0x8, R2 ;  /* 0x0000000806057824 */ /* 0x010fc800078e0202 */
[----:B------:R-:W2:Y:S02]  /*14240*/  SYNCS.PHASECHK.TRANS64.TRYWAIT P0, [R5+URZ], R4 ;  /* 0x00000004050075a7 */ /* 0x000ea4000800017f */
[----:B--2---:R-:W-:Y:S05]  /*14250*/  @!P0 BRA `(.L_x_1950) ;  /* 0x0000000c00ec8947 */ /* 0x004fea0003800000 */
.L_x_1986:
[----:B------:R-:W-:-:S07]  /*14260*/  LEA R3, R3, R2, 0x3 ;  /* 0x0000000203037211 */ /* 0x000fce00078e18ff */
.L_x_1951:
[----:B----4-:R4:W0:Y:S02]  /*14270*/  SYNCS.PHASECHK.TRANS64.TRYWAIT P0, [R3+URZ], R0 ;  /* 0x00000000030075a7 */ /* 0x010824000800017f */
[----:B0-----:R-:W-:Y:S05]  /*14280*/  @!P0 NANOSLEEP.SYNCS 0x989680 ;  /* 0x009896800000895d */ /* 0x001fea0003900000 */
[----:B------:R-:W0:Y:S02]  /*14290*/  @!P0 SYNCS.PHASECHK.TRANS64 P0, [R3+URZ], R0 ;  /* 0x00000000030085a7 */ /* 0x000e24000800007f */
[----:B0-----:R-:W-:Y:S05]  /*142a0*/  @!P0 BRA `(.L_x_1951) ;  /* 0xfffffffc00f08947 */ /* 0x001fea000383ffff */
.L_x_1747:
[----:B------:R-:W-:Y:S05]  /*142b0*/  BSYNC B6 ;  /* 0x0000000000067941 */ /* 0x000fea0003800000 */
.L_x_1744:
[----:B------:R-:W-:Y:S05]  /*142c0*/  EXIT ;  /* 0x000000000000794d */ /* 0x000fea0003800000 */
.L_x_1758:
[----:B0-----:R-:W-:-:S04]  /*142d0*/  IMAD.U32 R5, RZ, RZ, UR5 ;  /* 0x00000005ff057e24 */ /* 0x001fc8000f8e00ff */
[----:B------:R0:W1:Y:S03]  /*142e0*/  SYNCS.PHASECHK.TRANS64.TRYWAIT P1, [R5+URZ+0x28c50], R2 ;  /* 0x028c5002050075a7 */ /* 0x000066000802017f */
[----:B-1----:R-:W-:Y:S05]  /*142f0*/  @!P1 NANOSLEEP.SYNCS 0x989680 ;  /* 0x009896800000995d */ /* 0x002fea0003900000 */
[----:B------:R-:W1:Y:S02]  /*14300*/  @!P1 SYNCS.PHASECHK.TRANS64 P1, [R5+URZ+0x28c50], R2 ;  /* 0x028c5002050095a7 */ /* 0x000e64000802007f */
[----:B-1----:R-:W-:Y:S05]  /*14310*/  @!P1 BRA `(.L_x_1758) ;  /* 0xfffffffc00ec9947 */ /* 0x002fea000383ffff */
[----:B------:R-:W-:Y:S05]  /*14320*/  BRA `(.L_x_1952) ;  /* 0xfffffed400747947 */ /* 0x000fea000383ffff */
.L_x_1763:
[----:B-1----:R-:W-:-:S04]  /*14330*/  IMAD.U32 R5, RZ, RZ, UR7 ;  /* 0x00000007ff057e24 */ /* 0x002fc8000f8e00ff */
[----:B------:R1:W2:Y:S03]  /*14340*/  SYNCS.PHASECHK.TRANS64.TRYWAIT P1, [R5+URZ+0x28c50], R2 ;  /* 0x028c5002050075a7 */ /* 0x0002a6000802017f */
[----:B--2---:R-:W-:Y:S05]  /*14350*/  @!P1 NANOSLEEP.SYNCS 0x989680 ;  /* 0x009896800000995d */ /* 0x004fea0003900000 */
[----:B------:R-:W2:Y:S02]  /*14360*/  @!P1 SYNCS.PHASECHK.TRANS64 P1, [R5+URZ+0x28c50], R2 ;  /* 0x028c5002050095a7 */ /* 0x000ea4000802007f */
[----:B--2---:R-:W-:Y:S05]  /*14370*/  @!P1 BRA `(.L_x_1763) ;  /* 0xfffffffc00ec9947 */ /* 0x004fea000383ffff */
[----:B------:R-:W-:Y:S05]  /*14380*/  BRA `(.L_x_1762) ;  /* 0xfffffee0007c7947 */ /* 0x000fea000383ffff */
.L_x_1773:
[----:B0-----:R-:W-:-:S04]  /*14390*/  IMAD.U32 R9, RZ, RZ, UR37 ;  /* 0x00000025ff097e24 */ /* 0x001fc8000f8e00ff */
[----:B------:R0:W1:Y:S03]  /*143a0*/  SYNCS.PHASECHK.TRANS64.TRYWAIT P0, [R9+URZ+0x28c00], R14 ;  /* 0x028c000e090075a7 */ /* 0x000066000800017f */
[----:B-1----:R-:W-:Y:S05]  /*143b0*/  @!P0 NANOSLEEP.SYNCS 0x989680 ;  /* 0x009896800000895d */ /* 0x002fea0003900000 */
[----:B------:R-:W1:Y:S02]  /*143c0*/  @!P0 SYNCS.PHASECHK.TRANS64 P0, [R9+URZ+0x28c00], R14 ;  /* 0x028c000e090085a7 */ /* 0x000e64000800007f */
[----:B-1----:R-:W-:Y:S05]  /*143d0*/  @!P0 BRA `(.L_x_1773) ;  /* 0xfffffffc00ec8947 */ /* 0x002fea000383ffff */
[----:B------:R-:W-:Y:S05]  /*143e0*/  BRA `(.L_x_1953) ;  /* 0xfffffef800b07947 */ /* 0x000fea000383ffff */
.L_x_1777:
[----:B--2---:R-:W-:-:S04]  /*143f0*/  IMAD.U32 R5, RZ, RZ, UR37 ;  /* 0x00000025ff057e24 */ /* 0x004fc8000f8e00ff */
[----:B------:R2:W3:Y:S03]  /*14400*/  SYNCS.PHASECHK.TRANS64.TRYWAIT P0, [R5+URZ+0x28c30], R14 ;  /* 0x028c300e050075a7 */ /* 0x0004e6000800017f */
[----:B---3--:R-:W-:Y:S05]  /*14410*/  @!P0 NANOSLEEP.SYNCS 0x989680 ;  /* 0x009896800000895d */ /* 0x008fea0003900000 */
[----:B------:R-:W3:Y:S02]  /*14420*/  @!P0 SYNCS.PHASECHK.TRANS64 P0, [R5+URZ+0x28c30], R14 ;  /* 0x028c300e050085a7 */ /* 0x000ee4000800007f */
[----:B---3--:R-:W-:Y:S05]  /*14430*/  @!P0 BRA `(.L_x_1777) ;  /* 0xfffffffc00ec8947 */ /* 0x008fea000383ffff */
[----:B------:R-:W-:Y:S05]  /*14440*/  BRA `(.L_x_1776) ;  /* 0xfffffef800fc7947 */ /* 0x000fea000383ffff */
.L_x_1789:
[----:B--2---:R2:W4:Y:S02]  /*14450*/  SYNCS.PHASECHK.TRANS64.TRYWAIT P0, [R13+URZ+0x28c50], R14 ;  /* 0x028c500e0d0075a7 */ /* 0x004524000800017f */
[----:B----4-:R-:W-:Y:S05]  /*14460*/  @!P0 NANOSLEEP.SYNCS 0x989680 ;  /* 0x009896800000895d */ /* 0x010fea0003900000 */
[----:B------:R-:W4:Y:S02]  /*14470*/  @!P0 SYNCS.PHASECHK.TRANS64 P0, [R13+URZ+0x28c50], R14 ;  /* 0x028c500e0d0085a7 */ /* 0x000f24000800007f */
[----:B----4-:R-:W-:Y:S05]  /*14480*/  @!P0 BRA `(.L_x_1789) ;  /* 0xfffffffc00f08947 */ /* 0x010fea000383ffff */
[----:B------:R-:W-:Y:S05]  /*14490*/  BRA `(.L_x_1788) ;  /* 0xffffff1800647947 */ /* 0x000fea000383ffff */
.L_x_1797:
[----:B01----:R-:W-:-:S04]  /*144a0*/  IMAD.U32 R14, RZ, RZ, UR31 ;  /* 0x0000001fff0e7e24 */ /* 0x003fc8000f8e00ff */
[----:B------:R0:W1:Y:S03]  /*144b0*/  SYNCS.PHASECHK.TRANS64.TRYWAIT P0, [R14+URZ+0x28c30], R13 ;  /* 0x028c300d0e0075a7 */ /* 0x000066000800017f */
[----:B-1----:R-:W-:Y:S05]  /*144c0*/  @!P0 NANOSLEEP.SYNCS 0x989680 ;  /* 0x009896800000895d */ /* 0x002fea0003900000 */
[----:B------:R-:W1:Y:S02]  /*144d0*/  @!P0 SYNCS.PHASECHK.TRANS64 P0, [R14+URZ+0x28c30], R13 ;  /* 0x028c300d0e0085a7 */ /* 0x000e64000800007f */
[----:B-1----:R-:W-:Y:S05]  /*144e0*/  @!P0 BRA `(.L_x_1797) ;  /* 0xfffffffc00ec8947 */ /* 0x002fea000383ffff */
[----:B------:R-:W-:Y:S05]  /*144f0*/  BRA `(.L_x_1796) ;  /* 0xffffff1c00cc7947 */ /* 0x000fea000383ffff */
.L_x_1809:
[----:B-1----:R1:W2:Y:S02]  /*14500*/  SYNCS.PHASECHK.TRANS64.TRYWAIT P0, [R14+URZ+0x28c50], R13 ;  /* 0x028c500d0e0075a7 */ /* 0x0022a4000800017f */
[----:B--2---:R-:W-:Y:S05]  /*14510*/  @!P0 NANOSLEEP.SYNCS 0x989680 ;  /* 0x009896800000895d */ /* 0x004fea0003900000 */
[----:B------:R-:W2:Y:S02]  /*14520*/  @!P0 SYNCS.PHASECHK.TRANS64 P0, [R14+URZ+0x28c50], R13 ;  /* 0x028c500d0e0085a7 */ /* 0x000ea4000800007f */
[----:B--2---:R-:W-:Y:S05]  /*14530*/  @!P0 BRA `(.L_x_1809) ;  /* 0xfffffffc00f08947 */ /* 0x004fea000383ffff */
[----:B------:R-:W-:Y:S05]  /*14540*/  BRA `(.L_x_1808) ;  /* 0xffffff3c00b47947 */ /* 0x000fea000383ffff */
.L_x_1818:
[----:B-1----:R-:W-:-:S04]  /*14550*/  IMAD.U32 R6, RZ, RZ, UR28 ;  /* 0x0000001cff067e24 */ /* 0x002fc8000f8e00ff */
[----:B------:R1:W2:Y:S03]  /*14560*/  SYNCS.PHASECHK.TRANS64.TRYWAIT P1, [R6+URZ+0x28c30], R13 ;  /* 0x028c300d060075a7 */ /* 0x0002a6000802017f */
[----:B--2---:R-:W-:Y:S05]  /*14570*/  @!P1 NANOSLEEP.SYNCS 0x989680 ;  /* 0x009896800000995d */ /* 0x004fea0003900000 */
[----:B------:R-:W2:Y:S02]  /*14580*/  @!P1 SYNCS.PHASECHK.TRANS64 P1, [R6+URZ+0x28c30], R13 ;  /* 0x028c300d060095a7 */ /* 0x000ea4000802007f */
[----:B--2---:R-:W-:Y:S05]  /*14590*/  @!P1 BRA `(.L_x_1818) ;  /* 0xfffffffc00ec9947 */ /* 0x004fea000383ffff */
[----:B------:R-:W-:Y:S05]  /*145a0*/  BRA `(.L_x_1817) ;  /* 0xffffff4400587947 */ /* 0x000fea000383ffff */
.L_x_1822:
[----:B---3--:R3:W4:Y:S02]  /*145b0*/  SYNCS.PHASECHK.TRANS64.TRYWAIT P1, [R184+URZ+0x28c50], R13 ;  /* 0x028c500db80075a7 */ /* 0x008724000802017f */
[----:B----4-:R-:W-:Y:S05]  /*145c0*/  @!P1 NANOSLEEP.SYNCS 0x989680 ;  /* 0x009896800000995d */ /* 0x010fea0003900000 */
[----:B------:R-:W4:Y:S02]  /*145d0*/  @!P1 SYNCS.PHASECHK.TRANS64 P1, [R184+URZ+0x28c50], R13 ;  /* 0x028c500db80095a7 */ /* 0x000f24000802007f */
[----:B----4-:R-:W-:Y:S05]  /*145e0*/  @!P1 BRA `(.L_x_1822) ;  /* 0xfffffffc00f09947 */ /* 0x010fea000383ffff */
[----:B------:R-:W-:Y:S05]  /*145f0*/  BRA `(.L_x_1821) ;  /* 0xffffff5800747947 */ /* 0x000fea000383ffff */
.L_x_1828:
[----:B--2---:R-:W-:-:S04]  /*14600*/  IMAD.U32 R6, RZ, RZ, UR30 ;  /* 0x0000001eff067e24 */ /* 0x004fc8000f8e00ff */
[----:B------:R2:W0:Y:S03]  /*14610*/  SYNCS.PHASECHK.TRANS64.TRYWAIT P0, [R6+URZ+0x28c30], R13 ;  /* 0x028c300d060075a7 */ /* 0x000426000800017f */
[----:B0-----:R-:W-:Y:S05]  /*14620*/  @!P0 NANOSLEEP.SYNCS 0x989680 ;  /* 0x009896800000895d */ /* 0x001fea0003900000 */
[----:B------:R-:W0:Y:S02]  /*14630*/  @!P0 SYNCS.PHASECHK.TRANS64 P0, [R6+URZ+0x28c30], R13 ;  /* 0x028c300d060085a7 */ /* 0x000e24000800007f */
[----:B0-----:R-:W-:Y:S05]  /*14640*/  @!P0 BRA `(.L_x_1828) ;  /* 0xfffffffc00ec8947 */ /* 0x001fea000383ffff */
[----:B------:R-:W-:Y:S05]  /*14650*/  BRA `(.L_x_1827) ;  /* 0xffffff5c00687947 */ /* 0x000fea000383ffff */
.L_x_1840:
[----:B--2---:R2:W3:Y:S02]  /*14660*/  SYNCS.PHASECHK.TRANS64.TRYWAIT P0, [R14+URZ+0x28c50], R13 ;  /* 0x028c500d0e0075a7 */ /* 0x0044e4000800017f */
[----:B---3--:R-:W-:Y:S05]  /*14670*/  @!P0 NANOSLEEP.SYNCS 0x989680 ;  /* 0x009896800000895d */ /* 0x008fea0003900000 */
[----:B------:R-:W3:Y:S02]  /*14680*/  @!P0 SYNCS.PHASECHK.TRANS64 P0, [R14+URZ+0x28c50], R13 ;  /* 0x028c500d0e0085a7 */ /* 0x000ee4000800007f */
[----:B---3--:R-:W-:Y:S05]  /*14690*/  @!P0 BRA `(.L_x_1840) ;  /* 0xfffffffc00f08947 */ /* 0x008fea000383ffff */
[----:B------:R-:W-:Y:S05]  /*146a0*/  BRA `(.L_x_1839) ;  /* 0xffffff7c00347947 */ /* 0x000fea000383ffff */
.L_x_1859:
[----:B------:R-:W-:Y:S01]  /*146b0*/  MOV R13, R19 ;  /* 0x00000013000d7202 */ /* 0x000fe20000000f00 */
[----:B------:R-:W-:Y:S02]  /*146c0*/  IMAD.MOV.U32 R12, RZ, RZ, RZ ;  /* 0x000000ffff0c7224 */ /* 0x000fe400078e00ff */
[----:B------:R-:W-:Y:S02]  /*146d0*/  IMAD.MOV.U32 R11, RZ, RZ, 0x1f ;  /* 0x0000001fff0b7424 */ /* 0x000fe400078e00ff */
[----:B------:R-:W-:-:S07]  /*146e0*/  IMAD.MOV.U32 R15, RZ, RZ, -0x1 ;  /* 0xffffffffff0f7424 */ /* 0x000fce00078e00ff */
[----:B------:R-:W-:Y:S05]  /*146f0*/  WARPSYNC.COLLECTIVE R15, `(.L_x_1954) ;  /* 0x000000000f087348 */ /* 0x000fea0003c00000 */
[----:B------:R0:W1:Y:S02]  /*14700*/  SHFL.IDX P6, R14, R13, R12, R11 ;  /* 0x0000000c0d0e7389 */ /* 0x00006400000c000b */
[----:B01----:R-:W-:Y:S01]  /*14710*/  ENDCOLLECTIVE ;  /* 0x000000000000791b */ /* 0x003fe20003800000 */
.L_x_1954:
[----:B------:R-:W-:Y:S05]  /*14720*/  BRA `(.L_x_1955) ;  /* 0xffffffbc00f87947 */ /* 0x000fea000383ffff */
.L_x_1861:
[----:B------:R-:W-:Y:S01]  /*14730*/  BSSY B0, `(.L_x_1956) ;  /* 0x0000006000007945 */ /* 0x000fe20003800000 */
[----:B------:R-:W-:-:S07]  /*14740*/  IMAD.MOV.U32 R15, RZ, RZ, -0x1 ;  /* 0xffffffffff0f7424 */ /* 0x000fce00078e00ff */
[----:B------:R-:W-:Y:S05]  /*14750*/  WARPSYNC.COLLECTIVE R15, `(.L_x_1957) ;  /* 0x000000000f0c7348 */ /* 0x000fea0003c00000 */
[----:B------:R-:W-:Y:S02]  /*14760*/  ELECT P6, UR62, PT ;  /* 0x00000000003e782f */ /* 0x000fe400038c0000 */
[----:B------:R-:W-:Y:S01]  /*14770*/  MOV R14, UR62 ;  /* 0x0000003e000e7c02 */ /* 0x000fe20008000f00 */
[----:B------:R-:W-:Y:S10]  /*14780*/  ENDCOLLECTIVE ;  /* 0x000000000000791b */ /* 0x000ff40003800000 */
.L_x_1957:
[----:B------:R-:W-:Y:S05]  /*14790*/  BSYNC B0 ;  /* 0x0000000000007941 */ /* 0x000fea0003800000 */
.L_x_1956:
[----:B------:R-:W-:Y:S05]  /*147a0*/  BRA `(.L_x_1958) ;  /* 0xffffffbc00f87947 */ /* 0x000fea000383ffff */
.L_x_1863:
[----:B0-----:R-:W-:-:S04]  /*147b0*/  IMAD.U32 R3, RZ, RZ, UR38 ;  /* 0x00000026ff037e24 */ /* 0x001fc8000f8e00ff */
[----:B------:R0:W1:Y:S03]  /*147c0*/  SYNCS.PHASECHK.TRANS64.TRYWAIT P0, [R3+URZ+0x28c40], R0 ;  /* 0x028c4000030075a7 */ /* 0x000066000800017f */
[----:B-1----:R-:W-:Y:S05]  /*147d0*/  @!P0 NANOSLEEP.SYNCS 0x989680 ;  /* 0x009896800000895d */ /* 0x002fea0003900000 */
[----:B------:R-:W1:Y:S02]  /*147e0*/  @!P0 SYNCS.PHASECHK.TRANS64 P0, [R3+URZ+0x28c40], R0 ;  /* 0x028c4000030085a7 */ /* 0x000e64000800007f */
[----:B-1----:R-:W-:Y:S05]  /*147f0*/  @!P0 BRA `(.L_x_1863) ;  /* 0xfffffffc00ec8947 */ /* 0x002fea000383ffff */
[----:B------:R-:W-:Y:S05]  /*14800*/  BRA `(.L_x_1959) ;  /* 0xffffffc000587947 */ /* 0x000fea000383ffff */
.L_x_1866:
[----:B------:R-:W-:Y:S01]  /*14810*/  IMAD.MOV.U32 R13, RZ, RZ, R7 ;  /* 0x000000ffff0d7224 */ /* 0x000fe200078e0007 */
[----:B------:R-:W-:Y:S01]  /*14820*/  MOV R11, 0x181f ;  /* 0x0000181f000b7802 */ /* 0x000fe20000000f00 */
[----:B------:R-:W-:Y:S02]  /*14830*/  IMAD.MOV.U32 R12, RZ, RZ, RZ ;  /* 0x000000ffff0c7224 */ /* 0x000fe400078e00ff */
[----:B------:R-:W-:Y:S02]  /*14840*/  IMAD.MOV.U32 R15, RZ, RZ, -0x1 ;  /* 0xffffffffff0f7424 */ /* 0x000fe400078e00ff */
[----:B------:R-:W-:-:S07]  /*14850*/  VIADD R4, R4, UR40 ;  /* 0x0000002804047c36 */ /* 0x000fce0008000000 */
[----:B------:R-:W-:Y:S05]  /*14860*/  WARPSYNC.COLLECTIVE R15, `(.L_x_1960) ;  /* 0x000000000f087348 */ /* 0x000fea0003c00000 */
[----:B------:R0:W1:Y:S02]  /*14870*/  SHFL.IDX P6, R14, R13, R12, R11 ;  /* 0x0000000c0d0e7389 */ /* 0x00006400000c000b */
[----:B01----:R-:W-:Y:S01]  /*14880*/  ENDCOLLECTIVE ;  /* 0x000000000000791b */ /* 0x003fe20003800000 */
.L_x_1960:
[----:B------:R-:W-:Y:S02]  /*14890*/  IMAD.MOV.U32 R13, RZ, RZ, R0 ;  /* 0x000000ffff0d7224 */ /* 0x000fe400078e0000 */
[----:B------:R-:W-:-:S07]  /*148a0*/  IMAD.MOV.U32 R2, RZ, RZ, R14 ;  /* 0x000000ffff027224 */ /* 0x000fce00078e000e */
[----:B------:R-:W-:Y:S05]  /*148b0*/  WARPSYNC.COLLECTIVE R15, `(.L_x_1961) ;  /* 0x000000000f087348 */ /* 0x000fea0003c00000 */
[----:B------:R0:W1:Y:S02]  /*148c0*/  SHFL.IDX P6, R14, R13, R12, R11 ;  /* 0x0000000c0d0e7389 */ /* 0x00006400000c000b */
[----:B01----:R-:W-:Y:S01]  /*148d0*/  ENDCOLLECTIVE ;  /* 0x000000000000791b */ /* 0x003fe20003800000 */
.L_x_1961:
[----:B------:R-:W-:Y:S02]  /*148e0*/  ULDC UR4, c[0x0][0x288] ;  /* 0x0000a20000047ab9 */ /* 0x000fe40000000800 */
[----:B------:R-:W-:-:S05]  /*148f0*/  IMAD R6, R6, UR4, RZ ;  /* 0x0000000406067c24 */ /* 0x000fca000f8e02ff */
[C---:B------:R-:W-:Y:S01]  /*14900*/  ISETP.GE.AND P1, PT, R4.reuse, R6, PT ;  /* 0x000000060400720c */ /* 0x040fe20003f26270 */
[----:B------:R-:W-:Y:S01]  /*14910*/  VIADD R11, R4, 0x10 ;  /* 0x00000010040b7836 */ /* 0x000fe20000000000 */
[----:B------:R-:W-:Y:S01]  /*14920*/  MOV R13, R7 ;  /* 0x00000007000d7202 */ /* 0x000fe20000000f00 */
        /* <DEDUP_REMOVED lines=8> */
[----:B------:R0:W-:Y:S01]  /*149b0*/  @!P1 LDGSTS.E.BYPASS.LTC128B.128 [R9+0x20400], desc[UR48][R2.64], !P0 ;  /* 0x2040000002099fae */ /* 0x0001e2000c101d70 */
[----:B------:R-:W-:Y:S01]  /*149c0*/  ISETP.GE.AND P1, PT, R11, R6, PT ;  /* 0x000000060b00720c */ /* 0x000fe20003f26270 */
[----:B------:R-:W-:-:S12]  /*149d0*/  IMAD.MOV.U32 R11, RZ, RZ, 0x181f ;  /* 0x0000181fff0b7424 */ /* 0x000fd800078e00ff */
[----:B0-----:R-:W-:Y:S05]  /*149e0*/  WARPSYNC.COLLECTIVE R15, `(.L_x_1962) ;  /* 0x000000000f087348 */ /* 0x001fea0003c00000 */
[----:B------:R1:W2:Y:S02]  /*149f0*/  SHFL.IDX P6, R14, R13, R12, R11 ;  /* 0x0000000c0d0e7389 */ /* 0x0002a400000c000b */
[----:B012---:R-:W-:Y:S01]  /*14a00*/  ENDCOLLECTIVE ;  /* 0x000000000000791b */ /* 0x007fe20003800000 */
.L_x_1962:
[----:B------:R-:W-:Y:S01]  /*14a10*/  VIADD R9, R4, 0x20 ;  /* 0x0000002004097836 */ /* 0x000fe20000000000 */
[----:B------:R-:W-:Y:S01]  /*14a20*/  @!P1 LEA R21, R5, UR38, 0x1 ;  /* 0x0000002605159c11 */ /* 0x000fe2000f8e08ff */
[----:B------:R-:W-:Y:S02]  /*14a30*/  IMAD.MOV.U32 R13, RZ, RZ, R0 ;  /* 0x000000ffff0d7224 */ /* 0x000fe400078e0000 */
[----:B------:R-:W-:-:S07]  /*14a40*/  IMAD.MOV.U32 R2, RZ, RZ, R14 ;  /* 0x000000ffff027224 */ /* 0x000fce00078e000e */
[----:B------:R-:W-:Y:S05]  /*14a50*/  WARPSYNC.COLLECTIVE R15, `(.L_x_1963) ;  /* 0x000000000f087348 */ /* 0x000fea0003c00000 */
[----:B------:R0:W1:Y:S02]  /*14a60*/  SHFL.IDX P6, R14, R13, R12, R11 ;  /* 0x0000000c0d0e7389 */ /* 0x00006400000c000b */
[----:B01----:R-:W-:Y:S01]  /*14a70*/  ENDCOLLECTIVE ;  /* 0x000000000000791b */ /* 0x003fe20003800000 */
.L_x_1963:
[----:B------:R-:W-:Y:S01]  /*14a80*/  MOV R13, R7 ;  /* 0x00000007000d7202 */ /* 0x000fe20000000f00 */
[----:B------:R-:W-:Y:S01]  /*14a90*/  IMAD.MOV.U32 R12, RZ, RZ, 0x2 ;  /* 0x00000002ff0c7424 */ /* 0x000fe200078e00ff */
[----:B------:R-:W-:-:S05]  /*14aa0*/  @!P1 LEA R14, P2, R8, R14, 0x1 ;  /* 0x0000000e080e9211 */ /* 0x000fca00078408ff */
[----:B------:R-:W-:Y:S02]  /*14ab0*/  @!P1 IMAD.X R3, RZ, RZ, R2, P2 ;  /* 0x000000ffff039224 */ /* 0x000fe400010e0602 */
[----:B------:R-:W-:-:S07]  /*14ac0*/  @!P1 IMAD.MOV.U32 R2, RZ, RZ, R14 ;  /* 0x000000ffff029224 */ /* 0x000fce00078e000e */
[----:B------:R-:W-:Y:S05]  /*14ad0*/  WARPSYNC.COLLECTIVE R15, `(.L_x_1964) ;  /* 0x000000000f087348 */ /* 0x000fea0003c00000 */
[----:B------:R0:W1:Y:S02]  /*14ae0*/  SHFL.IDX P6, R14, R13, R12, R11 ;  /* 0x0000000c0d0e7389 */ /* 0x00006400000c000b */
[----:B01----:R-:W-:Y:S01]  /*14af0*/  ENDCOLLECTIVE ;  /* 0x000000000000791b */ /* 0x003fe20003800000 */
.L_x_1964:
[----:B------:R-:W-:Y:S01]  /*14b00*/  @!PT LDS RZ, [RZ] ;  /* 0x00000000fffff984 */ /* 0x000fe20000000800 */
[----:B------:R-:W-:Y:S01]  /*14b10*/  @!PT LDS RZ, [RZ] ;  /* 0x00000000fffff984 */ /* 0x000fe20000000800 */
[----:B------:R-:W-:Y:S01]  /*14b20*/  @!PT LDS RZ, [RZ] ;  /* 0x00000000fffff984 */ /* 0x000fe20000000800 */
[----:B------:R0:W-:Y:S01]  /*14b30*/  @!P1 LDGSTS.E.BYPASS.LTC128B.128 [R21+0x20c00], desc[UR48][R2.64], !P0 ;  /* 0x20c0000002159fae */ /* 0x0001e2000c101d70 */
[----:B------:R-:W-:Y:S01]  /*14b40*/  ISETP.GE.AND P1, PT, R9, R6, PT ;  /* 0x000000060900720c */ /* 0x000fe20003f26270 */
[----:B------:R-:W-:-:S12]  /*14b50*/  IMAD.MOV.U32 R13, RZ, RZ, R0 ;  /* 0x000000ffff0d7224 */ /* 0x000fd800078e0000 */
[----:B------:R-:W-:Y:S01]  /*14b60*/  @!P1 LEA R9, R5, UR38, 0x1 ;  /* 0x0000002605099c11 */ /* 0x000fe2000f8e08ff */
[----:B0-----:R-:W-:-:S07]  /*14b70*/  IMAD.MOV.U32 R2, RZ, RZ, R14 ;  /* 0x000000ffff027224 */ /* 0x001fce00078e000e */
[----:B------:R-:W-:Y:S05]  /*14b80*/  WARPSYNC.COLLECTIVE R15, `(.L_x_1965) ;  /* 0x000000000f087348 */ /* 0x000fea0003c00000 */
[----:B------:R0:W1:Y:S02]  /*14b90*/  SHFL.IDX P6, R14, R13, R12, R11 ;  /* 0x0000000c0d0e7389 */ /* 0x00006400000c000b */
[----:B01----:R-:W-:Y:S01]  /*14ba0*/  ENDCOLLECTIVE ;  /* 0x000000000000791b */ /* 0x003fe20003800000 */
.L_x_1965:
[----:B------:R-:W-:Y:S02]  /*14bb0*/  IMAD.MOV.U32 R13, RZ, RZ, R7 ;  /* 0x000000ffff0d7224 */ /* 0x000fe400078e0007 */
[----:B------:R-:W-:Y:S01]  /*14bc0*/  IMAD.MOV.U32 R12, RZ, RZ, 0x3 ;  /* 0x00000003ff0c7424 */ /* 0x000fe200078e00ff */
[----:B------:R-:W-:-:S05]  /*14bd0*/  @!P1 LEA R14, P2, R8, R14, 0x1 ;  /* 0x0000000e080e9211 */ /* 0x000fca00078408ff */
[----:B------:R-:W-:Y:S02]  /*14be0*/  @!P1 IMAD.X R3, RZ, RZ, R2, P2 ;  /* 0x000000ffff039224 */ /* 0x000fe400010e0602 */
[----:B------:R-:W-:-:S07]  /*14bf0*/  @!P1 IMAD.MOV.U32 R2, RZ, RZ, R14 ;  /* 0x000000ffff029224 */ /* 0x000fce00078e000e */
[----:B------:R-:W-:Y:S05]  /*14c00*/  WARPSYNC.COLLECTIVE R15, `(.L_x_1966) ;  /* 0x000000000f087348 */ /* 0x000fea0003c00000 */
[----:B------:R0:W1:Y:S02]  /*14c10*/  SHFL.IDX P6, R14, R13, R12, R11 ;  /* 0x0000000c0d0e7389 */ /* 0x00006400000c000b */
[----:B01----:R-:W-:Y:S01]  /*14c20*/  ENDCOLLECTIVE ;  /* 0x000000000000791b */ /* 0x003fe20003800000 */
.L_x_1966:
[----:B------:R-:W-:Y:S01]  /*14c30*/  @!PT LDS RZ, [RZ] ;  /* 0x00000000fffff984 */ /* 0x000fe20000000800 */
[----:B------:R-:W-:Y:S01]  /*14c40*/  @!PT LDS RZ, [RZ] ;  /* 0x00000000fffff984 */ /* 0x000fe20000000800 */
[----:B------:R-:W-:Y:S01]  /*14c50*/  @!PT LDS RZ, [RZ] ;  /* 0x00000000fffff984 */ /* 0x000fe20000000800 */
[----:B------:R0:W-:Y:S01]  /*14c60*/  @!P1 LDGSTS.E.BYPASS.LTC128B.128 [R9+0x21400], desc[UR48][R2.64], !P0 ;  /* 0x2140000002099fae */ /* 0x0001e2000c101d70 */
[----:B------:R-:W-:Y:S01]  /*14c70*/  IMAD.MOV.U32 R13, RZ, RZ, R0 ;  /* 0x000000ffff0d7224 */ /* 0x000fe200078e0000 */
[----:B------:R-:W-:-:S07]  /*14c80*/  MOV R7, R14 ;  /* 0x0000000e00077202 */ /* 0x000fce0000000f00 */
[----:B0-----:R-:W-:Y:S05]  /*14c90*/  WARPSYNC.COLLECTIVE R15, `(.L_x_1967) ;  /* 0x000000000f087348 */ /* 0x001fea0003c00000 */
[----:B------:R1:W2:Y:S02]  /*14ca0*/  SHFL.IDX P6, R14, R13, R12, R11 ;  /* 0x0000000c0d0e7389 */ /* 0x0002a400000c000b */
[----:B012---:R-:W-:Y:S01]  /*14cb0*/  ENDCOLLECTIVE ;  /* 0x000000000000791b */ /* 0x007fe20003800000 */
.L_x_1967:
[----:B------:R-:W-:Y:S05]  /*14cc0*/  BRA `(.L_x_1968) ;  /* 0xffffffc400307947 */ /* 0x000fea000383ffff */
.L_x_1867:
[----:B0-----:R-:W-:-:S04]  /*14cd0*/  IMAD.U32 R3, RZ, RZ, UR38 ;  /* 0x00000026ff037e24 */ /* 0x001fc8000f8e00ff */
[----:B------:R0:W1:Y:S03]  /*14ce0*/  SYNCS.PHASECHK.TRANS64.TRYWAIT P0, [R3+URZ+0x28c20], R4 ;  /* 0x028c2004030075a7 */ /* 0x000066000800017f */
[----:B-1----:R-:W-:Y:S05]  /*14cf0*/  @!P0 NANOSLEEP.SYNCS 0x989680 ;  /* 0x009896800000895d */ /* 0x002fea0003900000 */
[----:B------:R-:W1:Y:S02]  /*14d00*/  @!P0 SYNCS.PHASECHK.TRANS64 P0, [R3+URZ+0x28c20], R4 ;  /* 0x028c2004030085a7 */ /* 0x000e64000800007f */
[----:B-1----:R-:W-:Y:S05]  /*14d10*/  @!P0 BRA `(.L_x_1867) ;  /* 0xfffffffc00ec8947 */ /* 0x002fea000383ffff */
[----:B------:R-:W-:Y:S05]  /*14d20*/  BRA `(.L_x_1969) ;  /* 0xffffffc400607947 */ /* 0x000fea000383ffff */
.L_x_1870:
[----:B0-----:R-:W-:-:S04]  /*14d30*/  IMAD.U32 R3, RZ, RZ, UR38 ;  /* 0x00000026ff037e24 */ /* 0x001fc8000f8e00ff */
[----:B------:R0:W1:Y:S03]  /*14d40*/  SYNCS.PHASECHK.TRANS64.TRYWAIT P0, [R3+URZ+0x28c60], R4 ;  /* 0x028c6004030075a7 */ /* 0x000066000800017f */
[----:B-1----:R-:W-:Y:S05]  /*14d50*/  @!P0 NANOSLEEP.SYNCS 0x989680 ;  /* 0x009896800000895d */ /* 0x002fea0003900000 */
[----:B------:R-:W1:Y:S02]  /*14d60*/  @!P0 SYNCS.PHASECHK.TRANS64 P0, [R3+URZ+0x28c60], R4 ;  /* 0x028c6004030085a7 */ /* 0x000e64000800007f */
[----:B-1----:R-:W-:Y:S05]  /*14d70*/  @!P0 BRA `(.L_x_1870) ;  /* 0xfffffffc00ec8947 */ /* 0x002fea000383ffff */
[----:B------:R-:W-:Y:S05]  /*14d80*/  BRA `(.L_x_1970) ;  /* 0xffffffc4006c7947 */ /* 0x000fea000383ffff */
.L_x_1886:
[----:B-1----:R-:W-:-:S04]  /*14d90*/  IMAD.U32 R3, RZ, RZ, UR38 ;  /* 0x00000026ff037e24 */ /* 0x002fc8000f8e00ff */
[----:B------:R1:W2:Y:S03]  /*14da0*/  SYNCS.PHASECHK.TRANS64.TRYWAIT P0, [R3+URZ+0x28c48], R2 ;  /* 0x028c4802030075a7 */ /* 0x0002a6000800017f */
[----:B--2---:R-:W-:Y:S05]  /*14db0*/  @!P0 NANOSLEEP.SYNCS 0x989680 ;  /* 0x009896800000895d */ /* 0x004fea0003900000 */
[----:B------:R-:W2:Y:S02]  /*14dc0*/  @!P0 SYNCS.PHASECHK.TRANS64 P0, [R3+URZ+0x28c48], R2 ;  /* 0x028c4802030085a7 */ /* 0x000ea4000800007f */
[----:B--2---:R-:W-:Y:S05]  /*14dd0*/  @!P0 BRA `(.L_x_1886) ;  /* 0xfffffffc00ec8947 */ /* 0x004fea000383ffff */
[----:B------:R-:W-:Y:S05]  /*14de0*/  BRA `(.L_x_1971) ;  /* 0xffffffd000387947 */ /* 0x000fea000383ffff */
.L_x_1891:
[----:B01----:R-:W-:-:S04]  /*14df0*/  IMAD.U32 R3, RZ, RZ, UR38 ;  /* 0x00000026ff037e24 */ /* 0x003fc8000f8e00ff */
[----:B------:R0:W1:Y:S03]  /*14e00*/  SYNCS.PHASECHK.TRANS64.TRYWAIT P0, [R3+URZ+0x28c68], R2 ;  /* 0x028c6802030075a7 */ /* 0x000066000800017f */
[----:B-1----:R-:W-:Y:S05]  /*14e10*/  @!P0 NANOSLEEP.SYNCS 0x989680 ;  /* 0x009896800000895d */ /* 0x002fea0003900000 */
[----:B------:R-:W1:Y:S02]  /*14e20*/  @!P0 SYNCS.PHASECHK.TRANS64 P0, [R3+URZ+0x28c68], R2 ;  /* 0x028c6802030085a7 */ /* 0x000e64000800007f */
[----:B-1----:R-:W-:Y:S05]  /*14e30*/  @!P0 BRA `(.L_x_1891) ;  /* 0xfffffffc00ec8947 */ /* 0x002fea000383ffff */
[----:B------:R-:W-:Y:S05]  /*14e40*/  BRA `(.L_x_1972) ;  /* 0xffffffd000987947 */ /* 0x000fea000383ffff */
.L_x_1906:
[----:B-1----:R-:W-:-:S04]  /*14e50*/  IMAD.U32 R3, RZ, RZ, UR38 ;  /* 0x00000026ff037e24 */ /* 0x002fc8000f8e00ff */
[----:B------:R1:W2:Y:S03]  /*14e60*/  SYNCS.PHASECHK.TRANS64.TRYWAIT P0, [R3+URZ+0x28c40], R2 ;  /* 0x028c4002030075a7 */ /* 0x0002a6000800017f */
[----:B--2---:R-:W-:Y:S05]  /*14e70*/  @!P0 NANOSLEEP.SYNCS 0x989680 ;  /* 0x009896800000895d */ /* 0x004fea0003900000 */
[----:B------:R-:W2:Y:S02]  /*14e80*/  @!P0 SYNCS.PHASECHK.TRANS64 P0, [R3+URZ+0x28c40], R2 ;  /* 0x028c4002030085a7 */ /* 0x000ea4000800007f */
[----:B--2---:R-:W-:Y:S05]  /*14e90*/  @!P0 BRA `(.L_x_1906) ;  /* 0xfffffffc00ec8947 */ /* 0x004fea000383ffff */
[----:B------:R-:W-:Y:S05]  /*14ea0*/  BRA `(.L_x_1973) ;  /* 0xffffffd800e87947 */ /* 0x000fea000383ffff */
.L_x_1911:
[----:B01----:R-:W-:-:S04]  /*14eb0*/  IMAD.U32 R3, RZ, RZ, UR38 ;  /* 0x00000026ff037e24 */ /* 0x003fc8000f8e00ff */
[----:B------:R0:W1:Y:S03]  /*14ec0*/  SYNCS.PHASECHK.TRANS64.TRYWAIT P0, [R3+URZ+0x28c60], R2 ;  /* 0x028c6002030075a7 */ /* 0x000066000800017f */
[----:B-1----:R-:W-:Y:S05]  /*14ed0*/  @!P0 NANOSLEEP.SYNCS 0x989680 ;  /* 0x009896800000895d */ /* 0x002fea0003900000 */
[----:B------:R-:W1:Y:S02]  /*14ee0*/  @!P0 SYNCS.PHASECHK.TRANS64 P0, [R3+URZ+0x28c60], R2 ;  /* 0x028c6002030085a7 */ /* 0x000e64000800007f */
[----:B-1----:R-:W-:Y:S05]  /*14ef0*/  @!P0 BRA `(.L_x_1911) ;  /* 0xfffffffc00ec8947 */ /* 0x002fea000383ffff */
[----:B------:R-:W-:Y:S05]  /*14f00*/  BRA `(.L_x_1974) ;  /* 0xffffffdc004c7947 */ /* 0x000fea000383ffff */
.L_x_1927:
[----:B--2---:R-:W-:-:S04]  /*14f10*/  MOV R3, UR38 ;  /* 0x0000002600037c02 */ /* 0x004fc80008000f00 */
[----:B------:R2:W3:Y:S03]  /*14f20*/  SYNCS.PHASECHK.TRANS64.TRYWAIT P0, [R3+URZ+0x28c48], R2 ;  /* 0x028c4802030075a7 */ /* 0x0004e6000800017f */
[----:B---3--:R-:W-:Y:S05]  /*14f30*/  @!P0 NANOSLEEP.SYNCS 0x989680 ;  /* 0x009896800000895d */ /* 0x008fea0003900000 */
[----:B------:R-:W3:Y:S02]  /*14f40*/  @!P0 SYNCS.PHASECHK.TRANS64 P0, [R3+URZ+0x28c48], R2 ;  /* 0x028c4802030085a7 */ /* 0x000ee4000800007f */
[----:B---3--:R-:W-:Y:S05]  /*14f50*/  @!P0 BRA `(.L_x_1927) ;  /* 0xfffffffc00ec8947 */ /* 0x008fea000383ffff */
[----:B------:R-:W-:Y:S05]  /*14f60*/  BRA `(.L_x_1975) ;  /* 0xffffffe400a87947 */ /* 0x000fea000383ffff */
.L_x_1932:
[----:B--2---:R-:W-:-:S04]  /*14f70*/  IMAD.U32 R3, RZ, RZ, UR38 ;  /* 0x00000026ff037e24 */ /* 0x004fc8000f8e00ff */
[----:B------:R2:W3:Y:S03]  /*14f80*/  SYNCS.PHASECHK.TRANS64.TRYWAIT P0, [R3+URZ+0x28c68], R2 ;  /* 0x028c6802030075a7 */ /* 0x0004e6000800017f */
[----:B---3--:R-:W-:Y:S05]  /*14f90*/  @!P0 NANOSLEEP.SYNCS 0x989680 ;  /* 0x009896800000895d */ /* 0x008fea0003900000 */
[----:B------:R-:W3:Y:S02]  /*14fa0*/  @!P0 SYNCS.PHASECHK.TRANS64 P0, [R3+URZ+0x28c68], R2 ;  /* 0x028c6802030085a7 */ /* 0x000ee4000800007f */
[----:B---3--:R-:W-:Y:S05]  /*14fb0*/  @!P0 BRA `(.L_x_1932) ;  /* 0xfffffffc00ec8947 */ /* 0x008fea000383ffff */
[----:B------:R-:W-:Y:S05]  /*14fc0*/  BRA `(.L_x_1976) ;  /* 0xffffffe8000c7947 */ /* 0x000fea000383ffff */
.L_x_1943:
[----:B--2---:R2:W3:Y:S02]  /*14fd0*/  SYNCS.PHASECHK.TRANS64.TRYWAIT P0, [R2+URZ+0x28c20], R9 ;  /* 0x028c2009020075a7 */ /* 0x0044e4000800017f */
[----:B---3--:R-:W-:Y:S05]  /*14fe0*/  @!P0 NANOSLEEP.SYNCS 0x989680 ;  /* 0x009896800000895d */ /* 0x008fea0003900000 */
[----:B------:R-:W3:Y:S02]  /*14ff0*/  @!P0 SYNCS.PHASECHK.TRANS64 P0, [R2+URZ+0x28c20], R9 ;  /* 0x028c2009020085a7 */ /* 0x000ee4000800007f */
[----:B---3--:R-:W-:Y:S05]  /*15000*/  @!P0 BRA `(.L_x_1943) ;  /* 0xfffffffc00f08947 */ /* 0x008fea000383ffff */
[----:B------:R-:W-:Y:S05]  /*15010*/  BRA `(.L_x_1977) ;  /* 0xffffffec00fc7947 */ /* 0x000fea000383ffff */
.L_x_1944:
[----:B------:R-:W3:Y:S01]  /*15020*/  S2R R3, SR_TID.X ;  /* 0x0000000000037919 */ /* 0x000ee20000002100 */
[----:B------:R-:W-:Y:S01]  /*15030*/  BSSY B0, `(.L_x_1978) ;  /* 0x000000a000007945 */ /* 0x000fe20003800000 */
[----:B0-----:R-:W-:Y:S02]  /*15040*/  IMAD.MOV.U32 R12, RZ, RZ, RZ ;  /* 0x000000ffff0c7224 */ /* 0x001fe400078e00ff */
[----:B------:R-:W-:Y:S02]  /*15050*/  IMAD.MOV.U32 R11, RZ, RZ, 0x1f ;  /* 0x0000001fff0b7424 */ /* 0x000fe400078e00ff */
[----:B------:R-:W-:Y:S01]  /*15060*/  IMAD.MOV.U32 R15, RZ, RZ, -0x1 ;  /* 0xffffffffff0f7424 */ /* 0x000fe200078e00ff */
[----:B---3--:R-:W-:-:S04]  /*15070*/  SHF.R.U32.HI R3, RZ, 0x5, R3 ;  /* 0x00000005ff037819 */ /* 0x008fc80000011603 */
[----:B------:R-:W-:-:S05]  /*15080*/  LOP3.LUT R3, R3, 0x3, RZ, 0xc0, !PT ;  /* 0x0000000303037812 */ /* 0x000fca00078ec0ff */
[----:B------:R-:W-:-:S07]  /*15090*/  IMAD.MOV.U32 R13, RZ, RZ, R3 ;  /* 0x000000ffff0d7224 */ /* 0x000fce00078e0003 */
[----:B-12---:R-:W-:Y:S05]  /*150a0*/  WARPSYNC.COLLECTIVE R15, `(.L_x_1979) ;  /* 0x000000000f087348 */ /* 0x006fea0003c00000 */
[----:B------:R0:W3:Y:S02]  /*150b0*/  SHFL.IDX P6, R14, R13, R12, R11 ;  /* 0x0000000c0d0e7389 */ /* 0x0000e400000c000b */
[----:B0123--:R-:W-:Y:S01]  /*150c0*/  ENDCOLLECTIVE ;  /* 0x000000000000791b */ /* 0x00ffe20003800000 */
.L_x_1979:
[----:B------:R-:W-:Y:S05]  /*150d0*/  BSYNC B0 ;  /* 0x0000000000007941 */ /* 0x000fea0003800000 */
.L_x_1978:
[----:B------:R-:W-:Y:S05]  /*150e0*/  BRA `(.L_x_1980) ;  /* 0xffffffec00e07947 */ /* 0x000fea000383ffff */
.L_x_1945:
[----:B------:R-:W-:Y:S01]  /*150f0*/  BSSY B0, `(.L_x_1981) ;  /* 0x0000006000007945 */ /* 0x000fe20003800000 */
[----:B------:R-:W-:-:S07]  /*15100*/  IMAD.MOV.U32 R15, RZ, RZ, -0x1 ;  /* 0xffffffffff0f7424 */ /* 0x000fce00078e00ff */
[----:B0123--:R-:W-:Y:S05]  /*15110*/  WARPSYNC.COLLECTIVE R15, `(.L_x_1982) ;  /* 0x000000000f0c7348 */ /* 0x00ffea0003c00000 */
[----:B------:R-:W-:Y:S02]  /*15120*/  ELECT P6, UR62, PT ;  /* 0x00000000003e782f */ /* 0x000fe400038c0000 */
[----:B------:R-:W-:Y:S01]  /*15130*/  MOV R14, UR62 ;  /* 0x0000003e000e7c02 */ /* 0x000fe20008000f00 */
[----:B0123--:R-:W-:Y:S10]  /*15140*/  ENDCOLLECTIVE ;  /* 0x000000000000791b */ /* 0x00fff40003800000 */
.L_x_1982:
[----:B------:R-:W-:Y:S05]  /*15150*/  BSYNC B0 ;  /* 0x0000000000007941 */ /* 0x000fea0003800000 */
.L_x_1981:
[----:B------:R-:W-:Y:S05]  /*15160*/  BRA `(.L_x_1983) ;  /* 0xffffffec00d47947 */ /* 0x000fea000383ffff */
.L_x_1947:
[----:B---3--:R3:W4:Y:S02]  /*15170*/  SYNCS.PHASECHK.TRANS64.TRYWAIT P0, [R7+URZ], R4 ;  /* 0x00000004070075a7 */ /* 0x008724000800017f */
[----:B----4-:R-:W-:Y:S05]  /*15180*/  @!P0 NANOSLEEP.SYNCS 0x989680 ;  /* 0x009896800000895d */ /* 0x010fea0003900000 */
[----:B------:R-:W4:Y:S02]  /*15190*/  @!P0 SYNCS.PHASECHK.TRANS64 P0, [R7+URZ], R4 ;  /* 0x00000004070085a7 */ /* 0x000f24000800007f */
[----:B----4-:R-:W-:Y:S05]  /*151a0*/  @!P0 BRA `(.L_x_1947) ;  /* 0xfffffffc00f08947 */ /* 0x010fea000383ffff */
[----:B------:R-:W-:Y:S05]  /*151b0*/  BRA `(.L_x_1984) ;  /* 0xfffffff000087947 */ /* 0x000fea000383ffff */
.L_x_1948:
[----:B----4-:R4:W0:Y:S02]  /*151c0*/  SYNCS.PHASECHK.TRANS64.TRYWAIT P0, [R5+URZ], R0 ;  /* 0x00000000050075a7 */ /* 0x010824000800017f */
[----:B0-----:R-:W-:Y:S05]  /*151d0*/  @!P0 NANOSLEEP.SYNCS 0x989680 ;  /* 0x009896800000895d */ /* 0x001fea0003900000 */
[----:B------:R-:W0:Y:S02]  /*151e0*/  @!P0 SYNCS.PHASECHK.TRANS64 P0, [R5+URZ], R0 ;  /* 0x00000000050085a7 */ /* 0x000e24000800007f */
[----:B0-----:R-:W-:Y:S05]  /*151f0*/  @!P0 BRA `(.L_x_1948) ;  /* 0xfffffffc00f08947 */ /* 0x001fea000383ffff */
[----:B------:R-:W-:Y:S05]  /*15200*/  BRA `(.L_x_1985) ;  /* 0xffffffec00fc7947 */ /* 0x000fea000383ffff */
.L_x_1950:
[----:B--2---:R2:W4:Y:S02]  /*15210*/  SYNCS.PHASECHK.TRANS64.TRYWAIT P0, [R5+URZ], R4 ;  /* 0x00000004050075a7 */ /* 0x004524000800017f */
[----:B----4-:R-:W-:Y:S05]  /*15220*/  @!P0 NANOSLEEP.SYNCS 0x989680 ;  /* 0x009896800000895d */ /* 0x010fea0003900000 */
[----:B------:R-:W4:Y:S02]  /*15230*/  @!P0 SYNCS.PHASECHK.TRANS64 P0, [R5+URZ], R4 ;  /* 0x00000004050085a7 */ /* 0x000f24000800007f */
[----:B----4-:R-:W-:Y:S05]  /*15240*/  @!P0 BRA `(.L_x_1950) ;  /* 0xfffffffc00f08947 */ /* 0x010fea000383ffff */
[----:B------:R-:W-:Y:S05]  /*15250*/  BRA `(.L_x_1986) ;  /* 0xfffffff000007947 */ /* 0x000fea000383ffff */
.L_x_1987:
        /* <DEDUP_REMOVED lines=10> */
.L_x_5872:


//--------------------- .text._ZN7cutlass13device_kernelIN5flash11enable_sm90INS1_16FlashAttnFwdSm90INS1_25CollectiveMainloopFwdSm90ILi2EN4cute5tupleIJNS5_1CILi1EEES8_S8_EEENS6_IJNS7_ILi64EEESA_SA_EEELi512ENS_10bfloat16_tEfNS_4arch4Sm90ELb0ELb1ELb0ELb0ELb0ELb0ELb1ELb0ELb0ELb1ELb1ELb0EEENS1_21CollectiveEpilogueFwdINS6_IJSA_NS7_ILi512EEESA_EEES9_SC_SE_Li256ELb0ELb1ELb1ELb0EEENS1_19SingleTileSchedulerILb0ELb1ELb1ELi64EEEEEEEEEvNT_6ParamsE --------------------------
	.section	.text._ZN7cutlass13device_kernelIN5flash11enable_sm90INS1_16FlashAttnFwdSm90INS1_25CollectiveMainloopFwdSm90ILi2EN4cute5tupleIJNS5_1CILi1EEES8_S8_EEENS6_IJNS7_ILi64EEESA_SA_EEELi512ENS_10bfloat16_tEfNS_4arch4Sm90ELb0ELb1ELb0ELb0ELb0ELb0ELb1ELb0ELb0ELb1ELb1ELb0EEENS1_21CollectiveEpilogueFwdINS6_IJSA_NS7_ILi512EEESA_EEES9_SC_SE_Li256ELb0ELb1ELb1ELb0EEENS1_19SingleTileSchedulerILb0ELb1ELb1ELi64EEEEEEEEEvNT_6ParamsE,"ax",@progbits
	.align	128
.text._ZN7cutlass13device_kernelIN5flash11enable_sm90INS1_16FlashAttnFwdSm90INS1_25CollectiveMainloopFwdSm90ILi2EN4cute5tupleIJNS5_1CILi1EEES8_S8_EEENS6_IJNS7_ILi64EEESA_SA_EEELi512ENS_10bfloat16_tEfNS_4arch4Sm90ELb0ELb1ELb0ELb0ELb0ELb0ELb1ELb0ELb0ELb1ELb1ELb0EEENS1_21CollectiveEpilogueFwdINS6_IJSA_NS7_ILi512EEESA_EEES9_SC_SE_Li256ELb0ELb1ELb1ELb0EEENS1_19SingleTileSchedulerILb0ELb1ELb1ELi64EEEEEEEEEvNT_6ParamsE:
        .type           _ZN7cutlass13device_kernelIN5flash11enable_sm90INS1_16FlashAttnFwdSm90INS1_25CollectiveMainloopFwdSm90ILi2EN4cute5tupleIJNS5_1CILi1EEES8_S8_EEENS6_IJNS7_ILi64EEESA_SA_EEELi512ENS_10bfloat16_tEfNS_4arch4Sm90ELb0ELb1ELb0ELb0ELb0ELb0ELb1ELb0ELb0ELb1ELb1ELb0EEENS1_21CollectiveEpilogueFwdINS6_IJSA_NS7_ILi512EEESA_EEES9_SC_SE_Li256ELb0ELb1ELb1ELb0EEENS1_19SingleTileSchedulerILb0ELb1ELb1ELi64EEEEEEEEEvNT_6ParamsE,@function
        .size           _ZN7cutlass13device_kernelIN5flash11enable_sm90INS1_16FlashAttnFwdSm90INS1_25CollectiveMainloopFwdSm90ILi2EN4cute5tupleIJNS5_1CILi1EEES8_S8_EEENS6_IJNS7_ILi64EEESA_SA_EEELi512ENS_10bfloat16_tEfNS_4arch4Sm90ELb0ELb1ELb0ELb0ELb0ELb0ELb1ELb0ELb0ELb1ELb1ELb0EEENS1_21CollectiveEpilogueFwdINS6_IJSA_NS7_ILi512EEESA_EEES9_SC_SE_Li256ELb0ELb1ELb1ELb0EEENS1_19SingleTileSchedulerILb0ELb1ELb1ELi64EEEEEEEEEvNT_6ParamsE,(.L_x_5873 - _ZN7cutlass13device_kernelIN5flash11enable_sm90INS1_16FlashAttnFwdSm90INS1_25CollectiveMainloopFwdSm90ILi2EN4cute5tupleIJNS5_1CILi1EEES8_S8_EEENS6_IJNS7_ILi64EEESA_SA_EEELi512ENS_10bfloat16_tEfNS_4arch4Sm90ELb0ELb1ELb0ELb0ELb0ELb0ELb1ELb0ELb0ELb1ELb1ELb0EEENS1_21CollectiveEpilogueFwdINS6_IJSA_NS7_ILi512EEESA_EEES9_SC_SE_Li256ELb0ELb1ELb1ELb0EEENS1_19SingleTileSchedulerILb0ELb1ELb1ELi64EEEEEEEEEvNT_6ParamsE)
        .other          _ZN7cutlass13device_kernelIN5flash11enable_sm90INS1_16FlashAttnFwdSm90INS1_25CollectiveMainloopFwdSm90ILi2EN4cute5tupleIJNS5_1CILi1EEES8_S8_EEENS6_IJNS7_ILi64EEESA_SA_EEELi512ENS_10bfloat16_tEfNS_4arch4Sm90ELb0ELb1ELb0ELb0ELb0ELb0ELb1ELb0ELb0ELb1ELb1ELb0EEENS1_21CollectiveEpilogueFwdINS6_IJSA_NS7_ILi512EEESA_EEES9_SC_SE_Li256ELb0ELb1ELb1ELb0EEENS1_19SingleTileSchedulerILb0ELb1ELb1ELi64EEEEEEEEEvNT_6ParamsE,@"STO_CUDA_ENTRY STV_DEFAULT"
_ZN7cutlass13device_kernelIN5flash11enable_sm90INS1_16FlashAttnFwdSm90INS1_25CollectiveMainloopFwdSm90ILi2EN4cute5tupleIJNS5_1CILi1EEES8_S8_EEENS6_IJNS7_ILi64EEESA_SA_EEELi512ENS_10bfloat16_tEfNS_4arch4Sm90ELb0ELb1ELb0ELb0ELb0ELb0ELb1ELb0ELb0ELb1ELb1ELb0EEENS1_21CollectiveEpilogueFwdINS6_IJSA_NS7_ILi512EEESA_EEES9_SC_SE_Li256ELb0ELb1ELb1ELb0EEENS1_19SingleTileSchedulerILb0ELb1ELb1ELi64EEEEEEEEEvNT_6ParamsE:
        /* <DEDUP_REMOVED lines=18> */
.L_x_1989:
[----:B------:R-:W-:Y:S05]  /*0120*/  BSYNC B0 ;  /* 0x0000000000007941 */ /* 0x000fea0003800000 */
.L_x_1988:
        /* <DEDUP_REMOVED lines=39> */
.L_x_1990:
        /* <DEDUP_REMOVED lines=22> */
.L_x_1991:
        /* <DEDUP_REMOVED lines=18> */
.L_x_1992:
        /* <DEDUP_REMOVED lines=22> */
.L_x_1993:
        /* <DEDUP_REMOVED lines=22> */
.L_x_1994:
        /* <DEDUP_REMOVED lines=9> */
.L_x_1997:
        /* <DEDUP_REMOVED lines=24> */
[----:B-1----:R-:W-:Y:S05]  /*0af0*/  @!P0 BRA `(.L_x_1998) ;  /* 0x0000019400948947 */ /* 0x002fea0003800000 */
[----:B0-----:R-:W0:Y:S01]  /*0b00*/  LDC.64 R2, c[0x0][0x418] ;  /* 0x00010600ff027b82 */ /* 0x001e220000000a00 */
[----:B------:R-:W-:Y:S01]  /*0b10*/  UISETP.NE.AND UP0, UPT, UR10, 0x1, UPT ;  /* 0x000000010a00788c */ /* 0x000fe2000bf05270 */
[----:B------:R-:W-:-:S06]  /*0b20*/  VIADD R152, R12, 0xffffff80 ;  /* 0xffffff800c987836 */ /* 0x000fcc0000000000 */
[----:B------:R-:W1:Y:S08]  /*0b30*/  LDC R16, c[0x0][0x424] ;  /* 0x00010900ff107b82 */ /* 0x000e700000000800 */
[----:B------:R-:W2:Y:S08]  /*0b40*/  LDC R7, c[0x0][0x2f0] ;  /* 0x0000bc00ff077b82 */ /* 0x000eb00000000800 */
[----:B------:R-:W3:Y:S01]  /*0b50*/  S2UR UR60, SR_CTAID.X ;  /* 0x00000000003c79c3 */ /* 0x000ee20000002500 */
[----:B0-----:R-:W-:-:S04]  /*0b60*/  ISETP.NE.U32.AND P0, PT, R2, RZ, PT ;  /* 0x000000ff0200720c */ /* 0x001fc80003f05070 */
[----:B------:R-:W-:-:S04]  /*0b70*/  ISETP.NE.AND.EX P0, PT, R3, RZ, PT, P0 ;  /* 0x000000ff0300720c */ /* 0x000fc80003f05300 */
[----:B-1----:R-:W-:Y:S02]  /*0b80*/  SEL R16, R16, 0x1, P0 ;  /* 0x0000000110107807 */ /* 0x002fe40000000000 */
[----:B------:R-:W-:-:S03]  /*0b90*/  PLOP3.LUT P0, PT, PT, PT, UP0, 0x80, 0x0 ;  /* 0x000000000000781c */ /* 0x000fc60003f0f008 */
[----:B--2---:R-:W-:-:S05]  /*0ba0*/  IMAD R0, R16, R7, 0x3f ;  /* 0x0000003f10007424 */ /* 0x004fca00078e0207 */
[----:B------:R-:W-:Y:S01]  /*0bb0*/  SHF.R.S32.HI R3, RZ, 0x1f, R0 ;  /* 0x0000001fff037819 */ /* 0x000fe20000011400 */
[----:B---3--:R-:W-:-:S03]  /*0bc0*/  USHF.L.U32 UR60, UR60, 0x6, URZ ;  /* 0x000000063c3c7899 */ /* 0x008fc6000800063f */
[----:B------:R-:W-:-:S04]  /*0bd0*/  LEA.HI R3, R3, R0, RZ, 0x6 ;  /* 0x0000000003037211 */ /* 0x000fc800078f30ff */
[----:B------:R-:W-:Y:S01]  /*0be0*/  SHF.R.S32.HI R3, RZ, 0x6, R3 ;  /* 0x00000006ff037819 */ /* 0x000fe20000011403 */
[----:B------:R-:W-:Y:S06]  /*0bf0*/  @!P0 BRA `(.L_x_1999) ;  /* 0x0000002000c88947 */ /* 0x000fec0003800000 */
[----:B------:R-:W0:Y:S01]  /*0c00*/  LDC R0, c[0x0][0x288] ;  /* 0x0000a200ff007b82 */ /* 0x000e220000000800 */
[----:B------:R-:W-:Y:S01]  /*0c10*/  ULDC UR5, c[0x0][0x448] ;  /* 0x0001120000057ab9 */ /* 0x000fe20000000800 */
[----:B------:R-:W-:Y:S01]  /*0c20*/  ULDC.64 UR6, c[0x0][0xad8] ;  /* 0x0002b60000067ab9 */ /* 0x000fe20000000a00 */
[----:B------:R-:W-:Y:S02]  /*0c30*/  UISETP.NE.AND UP0, UPT, UR5, 0x1, UPT ;  /* 0x000000010500788c */ /* 0x000fe4000bf05270 */
[----:B------:R-:W-:Y:S02]  /*0c40*/  UISETP.GE.AND UP1, UPT, UR7, 0x1, UPT ;  /* 0x000000010700788c */ /* 0x000fe4000bf26270 */
[----:B------:R-:W-:-:S04]  /*0c50*/  UIADD3 UR5, UR60, 0x3f, URZ ;  /* 0x0000003f3c057890 */ /* 0x000fc8000fffe03f */
[----:B------:R-:W-:-:S03]  /*0c60*/  PLOP3.LUT P1, PT, PT, PT, UP1, 0x80, 0x0 ;  /* 0x000000000000781c */ /* 0x000fc60003f2f018 */
[----:B------:R-:W-:Y:S01]  /*0c70*/  @UP0 ULDC UR8, c[0x0][0x44c] ;  /* 0x0001130000080ab9 */ /* 0x000fe20000000800 */
[----:B------:R-:W-:Y:S01]  /*0c80*/  @UP0 ULDC UR11, c[0x0][0x450] ;  /* 0x00011400000b0ab9 */ /* 0x000fe20000000800 */
[----:B------:R-:W-:-:S04]  /*0c90*/  UIMAD.WIDE.U32 UR8, UR5, UR8, URZ ;  /* 0x00000008050872a5 */ /* 0x000fc8000f8e003f */
[----:B------:R-:W-:Y:S01]  /*0ca0*/  @UP0 USHF.R.U32.HI UR5, URZ, UR11, UR9 ;  /* 0x0000000b3f050299 */ /* 0x000fe20008011609 */
[----:B0-----:R-:W-:-:S05]  /*0cb0*/  IADD3 R5, -R0, 0x1, RZ ;  /* 0x0000000100057810 */ /* 0x001fca0007ffe1ff */
[----:B------:R-:W-:-:S05]  /*0cc0*/  IMAD R5, R16, R7, R5 ;  /* 0x0000000710057224 */ /* 0x000fca00078e0205 */
[----:B------:R-:W-:-:S13]  /*0cd0*/  R2UR UR10, R5 ;  /* 0x00000000050a72ca */ /* 0x000fda00000e0000 */
        /* <DEDUP_REMOVED lines=13> */
.L_x_2001:
[----:B------:R-:W-:-:S11]  /*0db0*/  UISETP.NE.AND UP1, UPT, UR7, 0x1, UPT ;  /* 0x000000010700788c */ /* 0x000fd6000bf25270 */
[----:B------:R-:W-:Y:S02]  /*0dc0*/  @UP1 ULDC.64 UR10, c[0x0][0xae0] ;  /* 0x0002b800000a1ab9 */ /* 0x000fe40000000a00 */
[----:B------:R-:W-:-:S04]  /*0dd0*/  UIMAD.WIDE.U32 UR8, UR5, UR10, URZ ;  /* 0x0000000a050872a5 */ /* 0x000fc8000f8e003f */
[----:B------:R-:W-:-:S12]  /*0de0*/  @UP1 USHF.R.U32.HI UR5, URZ, UR11, UR9 ;  /* 0x0000000b3f051299 */ /* 0x000fd80008011609 */
.L_x_2002:
[----:B------:R-:W-:-:S04]  /*0df0*/  UIMAD UR5, UR5, UR7, UR7 ;  /* 0x00000007050572a4 */ /* 0x000fc8000f8e0207 */
[----:B------:R-:W-:-:S04]  /*0e00*/  UISETP.LT.AND UP1, UPT, UR6, UR5, UPT ;  /* 0x000000050600728c */ /* 0x000fc8000bf21270 */
[----:B------:R-:W-:-:S12]  /*0e10*/  USEL UR6, UR6, UR5, UP1 ;  /* 0x0000000506067287 */ /* 0x000fd80008800000 */
.L_x_2000:
[----:B------:R-:W-:Y:S01]  /*0e20*/  IMAD R16, R16, R7, -R0 ;  /* 0x0000000710107224 */ /* 0x000fe200078e0a00 */
[----:B------:R-:W-:Y:S01]  /*0e30*/  UIADD3 UR6, UR6, 0x3f, URZ ;  /* 0x0000003f06067890 */ /* 0x000fe2000fffe03f */
[----:B------:R-:W-:Y:S01]  /*0e40*/  R2UR UR10, R3 ;  /* 0x00000000030a72ca */ /* 0x000fe200000e0000 */
[----:B------:R-:W-:Y:S02]  /*0e50*/  @UP0 ULDC UR8, c[0x0][0x44c] ;  /* 0x0001130000080ab9 */ /* 0x000fe40000000800 */
[----:B------:R-:W-:Y:S01]  /*0e60*/  R2UR UR11, R16 ;  /* 0x00000000100b72ca */ /* 0x000fe200000e0000 */
[----:B------:R-:W-:Y:S02]  /*0e70*/  USHF.R.S32.HI UR5, URZ, 0x1f, UR6 ;  /* 0x0000001f3f057899 */ /* 0x000fe40008011406 */
[----:B------:R-:W-:Y:S02]  /*0e80*/  UIMAD.WIDE.U32 UR8, UR60, UR8, URZ ;  /* 0x000000083c0872a5 */ /* 0x000fe4000f8e003f */
[----:B------:R-:W-:-:S03]  /*0e90*/  ULEA.HI UR5, UR5, UR6, URZ, 0x6 ;  /* 0x0000000605057291 */ /* 0x000fc6000f8f303f */
[----:B------:R-:W-:Y:S01]  /*0ea0*/  @UP0 ULDC UR6, c[0x0][0x450] ;  /* 0x0001140000060ab9 */ /* 0x000fe20000000800 */
[----:B------:R-:W-:Y:S02]  /*0eb0*/  USHF.R.S32.HI UR5, URZ, 0x6, UR5 ;  /* 0x000000063f057899 */ /* 0x000fe40008011405 */
[----:B------:R-:W-:Y:S02]  /*0ec0*/  @UP0 USHF.R.U32.HI UR60, URZ, UR6, UR9 ;  /* 0x000000063f3c0299 */ /* 0x000fe40008011609 */
[----:B------:R-:W-:Y:S02]  /*0ed0*/  UISETP.LT.AND UP0, UPT, UR10, UR5, UPT ;  /* 0x000000050a00728c */ /* 0x000fe4000bf01270 */
[----:B------:R-:W-:Y:S01]  /*0ee0*/  UIADD3 UR60, UR11, UR60, URZ ;  /* 0x0000003c0b3c7290 */ /* 0x000fe2000fffe03f */
[----:B------:R-:W-:Y:S01]  /*0ef0*/  ULDC UR6, c[0x0][0xad4] ;  /* 0x0002b50000067ab9 */ /* 0x000fe20000000800 */
[----:B------:R-:W-:Y:S02]  /*0f00*/  USEL UR5, UR10, UR5, UP0 ;  /* 0x000000050a057287 */ /* 0x000fe40008000000 */
[----:B------:R-:W-:-:S06]  /*0f10*/  UIADD3 UR6, UR60, -UR6, URZ ;  /* 0x800000063c067290 */ /* 0x000fcc000fffe03f */
[----:B------:R-:W-:Y:S01]  /*0f20*/  IMAD.U32 R0, RZ, RZ, UR6 ;  /* 0x00000006ff007e24 */ /* 0x000fe2000f8e00ff */
[----:B------:R-:W-:Y:S06]  /*0f30*/  @!P1 BRA `(.L_x_2003) ;  /* 0x0000000000409947 */ /* 0x000fec0003800000 */
        /* <DEDUP_REMOVED lines=10> */
.L_x_2004:
[----:B------:R-:W-:-:S11]  /*0fe0*/  UISETP.NE.AND UP0, UPT, UR7, 0x1, UPT ;  /* 0x000000010700788c */ /* 0x000fd6000bf05270 */
[----:B------:R-:W-:Y:S02]  /*0ff0*/  @UP0 ULDC.64 UR10, c[0x0][0xae0] ;  /* 0x0002b800000a0ab9 */ /* 0x000fe40000000a00 */
[----:B------:R-:W-:-:S04]  /*1000*/  UIMAD.WIDE.U32 UR8, UR60, UR10, URZ ;  /* 0x0000000a3c0872a5 */ /* 0x000fc8000f8e003f */
[----:B------:R-:W-:-:S12]  /*1010*/  @UP0 USHF.R.U32.HI UR60, URZ, UR11, UR9 ;  /* 0x0000000b3f3c0299 */ /* 0x000fd80008011609 */
.L_x_2005:
[----:B------:R-:W-:-:S06]  /*1020*/  UIMAD UR7, UR60, UR7, URZ ;  /* 0x000000073c0772a4 */ /* 0x000fcc000f8e023f */
[----:B------:R-:W-:-:S07]  /*1030*/  VIMNMX R0, R0, UR7, !PT ;  /* 0x0000000700007c48 */ /* 0x000fce000ffe0100 */
.L_x_2003:
        /* <DEDUP_REMOVED lines=78> */
[----:B0-----:R-:W-:Y:S02]  /*1520*/  VIADD R6, R3, 0xffffffe ;  /* 0x0ffffffe03067836 */ /* 0x001fe40000000000 */
[----:B------:R-:W-:-:S04]  /*1530*/  IMAD.MOV R3, RZ, RZ, -R11 ;  /* 0x000000ffff037224 */ /* 0x000fc800078e0a0b */
        /* <DEDUP_REMOVED lines=20> */
.L_x_2006:
        /* <DEDUP_REMOVED lines=12> */
[----:B------:R-:W0:Y:S08]  /*1740*/  S2UR UR7, SR_CgaCtaId ;  /* 0x00000000000779c3 */ /* 0x000e300000008800 */
[----:B------:R-:W-:Y:S01]  /*1750*/  BAR.SYNC.DEFER_BLOCKING 0xe, 0x100 ;  /* 0x0384000000007b1d */ /* 0x000fe20000010000 */
[----:B------:R-:W-:Y:S01]  /*1760*/  LOP3.LUT R6, R12, 0x7f, RZ, 0xc0, !PT ;  /* 0x0000007f0c067812 */ /* 0x000fe200078ec0ff */
[----:B------:R-:W-:Y:S01]  /*1770*/  VIADD R3, R3, 0xfffffffe ;  /* 0xfffffffe03037836 */ /* 0x000fe20000000000 */
[----:B------:R-:W-:-:S02]  /*1780*/  LEA.HI R5, R5, R152, RZ, 0x7 ;  /* 0x0000009805057211 */ /* 0x000fc400078f38ff */
[----:B------:R-:W-:Y:S01]  /*1790*/  ISETP.NE.AND P1, PT, R6, RZ, PT ;  /* 0x000000ff0600720c */ /* 0x000fe20003f25270 */
[----:B------:R-:W-:Y:S01]  /*17a0*/  UMOV UR9, 0x40000040 ;  /* 0x4000004000097882 */ /* 0x000fe20000000000 */
[----:B------:R-:W-:Y:S01]  /*17b0*/  SHF.R.S32.HI R2, RZ, 0x7, R5 ;  /* 0x00000007ff027819 */ /* 0x000fe20000011405 */
[----:B------:R-:W-:Y:S01]  /*17c0*/  UMOV UR11, 0x40000040 ;  /* 0x40000040000b7882 */ /* 0x000fe20000000000 */
[----:B------:R-:W-:Y:S01]  /*17d0*/  UMOV UR13, 0x40000040 ;  /* 0x40000040000d7882 */ /* 0x000fe20000000000 */
[----:B------:R-:W-:Y:S01]  /*17e0*/  UMOV UR15, 0x40000040 ;  /* 0x40000040000f7882 */ /* 0x000fe20000000000 */
[----:B------:R-:W-:Y:S01]  /*17f0*/  UMOV UR17, 0x40000040 ;  /* 0x4000004000117882 */ /* 0x000fe20000000000 */
[----:B------:R-:W-:Y:S01]  /*1800*/  UMOV UR19, 0x40000040 ;  /* 0x4000004000137882 */ /* 0x000fe20000000000 */
[----:B------:R-:W1:Y:S01]  /*1810*/  SHFL.IDX PT, R2, R2, RZ, 0x1f ;  /* 0x00001fff02027589 */ /* 0x000e6200000e0000 */
[----:B------:R-:W-:Y:S01]  /*1820*/  UMOV UR21, 0x40000040 ;  /* 0x4000004000157882 */ /* 0x000fe20000000000 */
[----:B------:R-:W-:Y:S01]  /*1830*/  UMOV UR23, 0x40000040 ;  /* 0x4000004000177882 */ /* 0x000fe20000000000 */
[----:B------:R-:W-:-:S02]  /*1840*/  LOP3.LUT R5, R5, 0xffffff80, RZ, 0xc0, !PT ;  /* 0xffffff8005057812 */ /* 0x000fc400078ec0ff */
[----:B------:R-:W-:-:S03]  /*1850*/  ISETP.GE.AND P0, PT, R3, R0, PT ;  /* 0x000000000300720c */ /* 0x000fc60003f06270 */
[----:B------:R-:W-:Y:S01]  /*1860*/  IMAD.IADD R5, R152, 0x1, -R5 ;  /* 0x0000000198057824 */ /* 0x000fe200078e0a05 */
[----:B------:R-:W-:Y:S01]  /*1870*/  WARPGROUP.ARRIVE ;  /* 0x00000000000079c5 */ /* 0x000fe20000000000 */
[----:B-1----:R-:W-:-:S03]  /*1880*/  R2UR UR4, R2 ;  /* 0x00000000020472ca */ /* 0x002fc600000e0000 */
        /* <DEDUP_REMOVED lines=9> */
[----:B0-----:R-:W-:-:S04]  /*1920*/  ULEA UR5, UR7, UR5, 0x18 ;  /* 0x0000000507057291 */ /* 0x001fc8000f8ec03f */
        /* <DEDUP_REMOVED lines=43> */
.L_x_2009:
        /* <DEDUP_REMOVED lines=170> */
.L_x_2008:
[----:B------:R-:W-:Y:S01]  /*2680*/  BAR.SYNC.DEFER_BLOCKING 0xe, 0x100 ;  /* 0x0384000000007b1d */ /* 0x000fe20000010000 */
[----:B------:R-:W-:Y:S01]  /*2690*/  VIADD R2, R2, UR4 ;  /* 0x0000000402027c36 */ /* 0x000fe20008000000 */
[----:B------:R-:W-:Y:S01]  /*26a0*/  PLOP3.LUT P0, PT, PT, PT, PT, 0x8, 0x0 ;  /* 0x000000000000781c */ /* 0x000fe20003f0e170 */
[----:B-1----:R-:W-:-:S03]  /*26b0*/  IMAD.MOV.U32 R4, RZ, RZ, RZ ;  /* 0x000000ffff047224 */ /* 0x002fc600078e00ff */
[----:B------:R-:W-:-:S05]  /*26c0*/  LEA R2, R2, UR5, 0x2 ;  /* 0x0000000502027c11 */ /* 0x000fca000f8e10ff */
[----:B------:R-:W1:Y:S04]  /*26d0*/  LDS R3, [R2+0x38400] ;  /* 0x0384000002037984 */ /* 0x000e680000000800 */
[----:B------:R2:W3:Y:S02]  /*26e0*/  LDS R0, [R2+0x38420] ;  /* 0x0384200002007984 */ /* 0x0004e40000000800 */
[----:B--2---:R-:W-:Y:S02]  /*26f0*/  IMAD.MOV.U32 R2, RZ, RZ, RZ ;  /* 0x000000ffff027224 */ /* 0x004fe400078e00ff */
        /* <DEDUP_REMOVED lines=130> */
.L_x_1999:
[----:B------:R-:W0:Y:S01]  /*2f20*/  LDC R168, c[0x0][0x288] ;  /* 0x0000a200ffa87b82 */ /* 0x000e220000000800 */
[----:B------:R-:W-:Y:S01]  /*2f30*/  ULDC UR5, c[0x0][0x448] ;  /* 0x0001120000057ab9 */ /* 0x000fe20000000800 */
[----:B------:R-:W-:Y:S01]  /*2f40*/  ULDC.64 UR6, c[0x0][0xad8] ;  /* 0x0002b60000067ab9 */ /* 0x000fe20000000a00 */
[----:B------:R-:W-:Y:S02]  /*2f50*/  UISETP.NE.AND UP0, UPT, UR5, 0x1, UPT ;  /* 0x000000010500788c */ /* 0x000fe4000bf05270 */
[----:B------:R-:W-:Y:S02]  /*2f60*/  UIADD3 UR5, UR60, 0x3f, URZ ;  /* 0x0000003f3c057890 */ /* 0x000fe4000fffe03f */
[----:B------:R-:W-:-:S06]  /*2f70*/  UISETP.GE.AND UP1, UPT, UR7, 0x1, UPT ;  /* 0x000000010700788c */ /* 0x000fcc000bf26270 */
[----:B------:R-:W-:Y:S01]  /*2f80*/  PLOP3.LUT P1, PT, PT, PT, UP1, 0x80, 0x0 ;  /* 0x000000000000781c */ /* 0x000fe20003f2f018 */
        /* <DEDUP_REMOVED lines=8> */
[----:B------:R-:W-:-:S06]  /*3010*/  UIADD3 UR6, UR8, UR6, URZ ;  /* 0x0000000608067290 */ /* 0x000fcc000fffe03f */
[----:B------:R-:W-:Y:S01]  /*3020*/  IMAD.U32 R0, RZ, RZ, UR6 ;  /* 0x00000006ff007e24 */ /* 0x000fe2000f8e00ff */
[----:B------:R-:W-:Y:S06]  /*3030*/  @!P1 BRA `(.L_x_2010) ;  /* 0x0000000000409947 */ /* 0x000fec0003800000 */
        /* <DEDUP_REMOVED lines=10> */
.L_x_2011:
[----:B------:R-:W-:-:S11]  /*30e0*/  UISETP.NE.AND UP1, UPT, UR7, 0x1, UPT ;  /* 0x000000010700788c */ /* 0x000fd6000bf25270 */
[----:B------:R-:W-:Y:S02]  /*30f0*/  @UP1 ULDC.64 UR10, c[0x0][0xae0] ;  /* 0x0002b800000a1ab9 */ /* 0x000fe40000000a00 */
[----:B------:R-:W-:-:S04]  /*3100*/  UIMAD.WIDE.U32 UR8, UR5, UR10, URZ ;  /* 0x0000000a050872a5 */ /* 0x000fc8000f8e003f */
[----:B------:R-:W-:-:S12]  /*3110*/  @UP1 USHF.R.U32.HI UR5, URZ, UR11, UR9 ;  /* 0x0000000b3f051299 */ /* 0x000fd80008011609 */
.L_x_2012:
[----:B------:R-:W-:-:S06]  /*3120*/  UIMAD UR5, UR5, UR7, UR7 ;  /* 0x00000007050572a4 */ /* 0x000fcc000f8e0207 */
[----:B------:R-:W-:-:S07]  /*3130*/  VIMNMX R0, R0, UR5, PT ;  /* 0x0000000500007c48 */ /* 0x000fce000bfe0100 */
.L_x_2010:
[----:B------:R-:W-:Y:S01]  /*3140*/  IMAD R168, R16, R7, -R168 ;  /* 0x0000000710a87224 */ /* 0x000fe200078e0aa8 */
[----:B------:R-:W-:Y:S01]  /*3150*/  @UP0 ULDC UR8, c[0x0][0x44c] ;  /* 0x0001130000080ab9 */ /* 0x000fe20000000800 */
[----:B------:R-:W-:Y:S01]  /*3160*/  VIADD R0, R0, 0x3f ;  /* 0x0000003f00007836 */ /* 0x000fe20000000000 */
[----:B------:R-:W-:Y:S02]  /*3170*/  UIMAD.WIDE.U32 UR8, UR60, UR8, URZ ;  /* 0x000000083c0872a5 */ /* 0x000fe4000f8e003f */
[----:B------:R-:W-:Y:S01]  /*3180*/  R2UR UR6, R168 ;  /* 0x00000000a80672ca */ /* 0x000fe200000e0000 */
[----:B------:R-:W-:Y:S01]  /*3190*/  @UP0 ULDC UR10, c[0x0][0x450] ;  /* 0x00011400000a0ab9 */ /* 0x000fe20000000800 */
[----:B------:R-:W-:Y:S01]  /*31a0*/  UMOV UR5, UR60 ;  /* 0x0000003c00057c82 */ /* 0x000fe20008000000 */
[----:B------:R-:W-:Y:S01]  /*31b0*/  SHF.R.S32.HI R5, RZ, 0x1f, R0 ;  /* 0x0000001fff057819 */ /* 0x000fe20000011400 */
[----:B------:R-:W-:-:S03]  /*31c0*/  @UP0 USHF.R.U32.HI UR5, URZ, UR10, UR9 ;  /* 0x0000000a3f050299 */ /* 0x000fc60008011609 */
[----:B------:R-:W-:-:S04]  /*31d0*/  LEA.HI R5, R5, R0, RZ, 0x6 ;  /* 0x0000000005057211 */ /* 0x000fc800078f30ff */
[----:B------:R-:W-:Y:S02]  /*31e0*/  SHF.R.S32.HI R0, RZ, 0x6, R5 ;  /* 0x00000006ff007819 */ /* 0x000fe40000011405 */
[----:B------:R-:W-:Y:S02]  /*31f0*/  UIADD3 UR5, UR6, UR5, URZ ;  /* 0x0000000506057290 */ /* 0x000fe4000fffe03f */
[----:B------:R-:W-:Y:S01]  /*3200*/  VIMNMX R184, R3, R0, PT ;  /* 0x0000000003b87248 */ /* 0x000fe20003fe0100 */
        /* <DEDUP_REMOVED lines=13> */
.L_x_2014:
[----:B------:R-:W-:-:S11]  /*32e0*/  UISETP.NE.AND UP0, UPT, UR7, 0x1, UPT ;  /* 0x000000010700788c */ /* 0x000fd6000bf05270 */
[----:B------:R-:W-:Y:S02]  /*32f0*/  @UP0 ULDC.64 UR10, c[0x0][0xae0] ;  /* 0x0002b800000a0ab9 */ /* 0x000fe40000000a00 */
[----:B------:R-:W-:-:S04]  /*3300*/  UIMAD.WIDE.U32 UR8, UR5, UR10, URZ ;  /* 0x0000000a050872a5 */ /* 0x000fc8000f8e003f */
[----:B------:R-:W-:-:S12]  /*3310*/  @UP0 USHF.R.U32.HI UR5, URZ, UR11, UR9 ;  /* 0x0000000b3f050299 */ /* 0x000fd80008011609 */
.L_x_2015:
[----:B------:R-:W-:-:S04]  /*3320*/  UIMAD UR5, UR5, UR7, URZ ;  /* 0x00000007050572a4 */ /* 0x000fc8000f8e023f */
[----:B------:R-:W-:-:S04]  /*3330*/  UISETP.LT.AND UP0, UPT, UR6, UR5, UPT ;  /* 0x000000050600728c */ /* 0x000fc8000bf01270 */
[----:B------:R-:W-:-:S12]  /*3340*/  USEL UR6, UR6, UR5, !UP0 ;  /* 0x0000000506067287 */ /* 0x000fd8000c000000 */
.L_x_2013:
        /* <DEDUP_REMOVED lines=8> */
[----:B------:R-:W-:-:S04]  /*33d0*/  UISETP.NE.AND UP0, UPT, UR12, URZ, UPT ;  /* 0x0000003f0c00728c */ /* 0x000fc8000bf05270 */
[----:B------:R-:W-:-:S07]  /*33e0*/  ISETP.GT.AND P0, PT, R184, UR9, PT ;  /* 0x00000009b8007c0c */ /* 0x000fce000bf04270 */
[----:B------:R-:W-:-:S06]  /*33f0*/  @!UP0 ULDC UR12, c[0x0][0xae8] ;  /* 0x0002ba00000c8ab9 */ /* 0x000fcc0000000800 */
[----:B------:R-:W-:Y:S05]  /*3400*/  @!P0 BRA `(.L_x_2016) ;  /* 0x00000000008c8947 */ /* 0x000fea0003800000 */
[----:B------:R-:W-:Y:S01]  /*3410*/  IMAD.U32 R5, RZ, RZ, UR12 ;  /* 0x0000000cff057e24 */ /* 0x000fe2000f8e00ff */
[----:B------:R-:W-:-:S04]  /*3420*/  UMOV UR4, URZ ;  /* 0x0000003f00047c82 */ /* 0x000fc80008000000 */
[----:B------:R-:W-:-:S04]  /*3430*/  IABS R0, R5 ;  /* 0x0000000500007213 */ /* 0x000fc80000000000 */
[----:B------:R-:W-:Y:S02]  /*3440*/  R2UR UR11, R0 ;  /* 0x00000000000b72ca */ /* 0x000fe400000e0000 */
[----:B------:R-:W-:Y:S02]  /*3450*/  IADD3 R0, R5, -0x1, R184 ;  /* 0xffffffff05007810 */ /* 0x000fe40007ffe0b8 */
[----:B------:R-:W-:Y:S02]  /*3460*/  IABS R5, R5 ;  /* 0x0000000500057213 */ /* 0x000fe40000000000 */
[----:B------:R-:W-:-:S03]  /*3470*/  R2UR UR6, R0 ;  /* 0x00000000000672ca */ /* 0x000fc600000e0000 */
[----:B------:R-:W-:-:S04]  /*3480*/  IMAD.MOV R5, RZ, RZ, -R5 ;  /* 0x000000ffff057224 */ /* 0x000fc800078e0a05 */
[----:B------:R-:W0:Y:S06]  /*3490*/  I2F.RP R2, UR11 ;  /* 0x0000000b00027d06 */ /* 0x000e2c0008209400 */
[----:B------:R-:W-:-:S06]  /*34a0*/  UIADD3 UR6, -UR9, UR6, URZ ;  /* 0x0000000609067290 */ /* 0x000fcc000fffe13f */
[----:B------:R-:W-:Y:S01]  /*34b0*/  IMAD.U32 R0, RZ, RZ, UR6 ;  /* 0x00000006ff007e24 */ /* 0x000fe2000f8e00ff */
[----:B------:R-:W-:Y:S01]  /*34c0*/  ULOP3.LUT UR6, UR6, UR12, URZ, 0x3c, !UPT ;  /* 0x0000000c06067292 */ /* 0x000fe2000f8e3c3f */
[----:B0-----:R-:W0:Y:S03]  /*34d0*/  MUFU.RCP R2, R2 ;  /* 0x0000000200027308 */ /* 0x001e260000001000 */
[----:B------:R-:W-:-:S04]  /*34e0*/  IABS R0, R0 ;  /* 0x0000000000007213 */ /* 0x000fc80000000000 */
[----:B------:R-:W-:Y:S01]  /*34f0*/  R2UR UR8, R0 ;  /* 0x00000000000872ca */ /* 0x000fe200000e0000 */
[----:B------:R-:W-:Y:S02]  /*3500*/  IMAD.MOV.U32 R0, RZ, RZ, R5 ;  /* 0x000000ffff007224 */ /* 0x000fe400078e0005 */
[----:B0-----:R-:W-:-:S06]  /*3510*/  VIADD R3, R2, 0xffffffe ;  /* 0x0ffffffe02037836 */ /* 0x001fcc0000000000 */
        /* <DEDUP_REMOVED lines=18> */
.L_x_2016:
[----:B------:R-:W-:Y:S02]  /*3640*/  UIMAD UR5, UR10, UR4, UR9 ;  /* 0x000000040a0572a4 */ /* 0x000fe4000f8e0209 */
[----:B------:R-:W-:Y:S01]  /*3650*/  IMAD.U32 R3, RZ, RZ, UR4 ;  /* 0x00000004ff037e24 */ /* 0x000fe2000f8e00ff */
[----:B------:R-:W-:Y:S01]  /*3660*/  PLOP3.LUT P0, PT, PT, PT, PT, 0x80, 0x0 ;  /* 0x000000000000781c */ /* 0x000fe20003f0f070 */
[----:B------:R-:W-:Y:S01]  /*3670*/  IMAD.MOV.U32 R2, RZ, RZ, RZ ;  /* 0x000000ffff027224 */ /* 0x000fe200078e00ff */
[----:B------:R-:W-:Y:S01]  /*3680*/  CS2R R150, SRZ ;  /* 0x0000000000967805 */ /* 0x000fe2000001ff00 */
[----:B------:R-:W-:Y:S01]  /*3690*/  IMAD.MOV.U32 R4, RZ, RZ, RZ ;  /* 0x000000ffff047224 */ /* 0x000fe200078e00ff */
[----:B------:R-:W-:Y:S01]  /*36a0*/  VIADDMNMX R184, R3, UR5, R184, PT ;  /* 0x0000000503b87c46 */ /* 0x000fe2000b8001b8 */
[----:B------:R-:W-:Y:S01]  /*36b0*/  IMAD.U32 R198, RZ, RZ, UR5 ;  /* 0x00000005ffc67e24 */ /* 0x000fe2000f8e00ff */
[----:B------:R-:W-:Y:S02]  /*36c0*/  CS2R R148, SRZ ;  /* 0x0000000000947805 */ /* 0x000fe4000001ff00 */
[----:B------:R-:W-:-:S02]  /*36d0*/  CS2R R146, SRZ ;  /* 0x0000000000927805 */ /* 0x000fc4000001ff00 */
[----:B------:R-:W-:Y:S02]  /*36e0*/  ISETP.GT.AND P1, PT, R184, UR5, PT ;  /* 0x00000005b8007c0c */ /* 0x000fe4000bf24270 */
        /* <DEDUP_REMOVED lines=70> */
[----:B------:R-:W-:Y:S01]  /*3b50*/  LOP3.LUT R3, R2, 0x1fffe, RZ, 0xc0, !PT ;  /* 0x0001fffe02037812 */ /* 0x000fe200078ec0ff */
[----:B------:R-:W-:-:S04]  /*3b60*/  VIADD R2, R199, 0x36400 ;  /* 0x00036400c7027836 */ /* 0x000fc80000000000 */
[----:B------:R-:W-:Y:S01]  /*3b70*/  IMAD.IADD R0, R0, 0x1, -R3 ;  /* 0x0000000100007824 */ /* 0x000fe200078e0a03 */
[----:B------:R-:W-:-:S03]  /*3b80*/  LOP3.LUT P0, RZ, R2, 0x3ff, RZ, 0xc0, !PT ;  /* 0x000003ff02ff7812 */ /* 0x000fc6000780c0ff */
[----:B------:R-:W-:-:S04]  /*3b90*/  IMAD R0, R0, 0x8000, R199 ;  /* 0x0000800000007824 */ /* 0x000fc800078e02c7 */
[----:B------:R-:W-:-:S05]  /*3ba0*/  VIADD R0, R0, 0x400 ;  /* 0x0000040000007836 */ /* 0x000fca0000000000 */
[----:B------:R-:W-:-:S04]  /*3bb0*/  SHF.R.U32.HI R0, RZ, 0x4, R0 ;  /* 0x00000004ff007819 */ /* 0x000fc80000011600 */
[----:B------:R-:W-:-:S04]  /*3bc0*/  LOP3.LUT R0, R0, 0x3fff, RZ, 0xc0, !PT ;  /* 0x00003fff00007812 */ /* 0x000fc800078ec0ff */
[----:B------:R-:W-:Y:S01]  /*3bd0*/  LOP3.LUT R196, R0, 0x2000000, RZ, 0xfc, !PT ;  /* 0x0200000000c47812 */ /* 0x000fe200078efcff */
[----:B------:R-:W-:Y:S06]  /*3be0*/  @!P0 BRA `(.L_x_2017) ;  /* 0x0000000000408947 */ /* 0x000fec0003800000 */
        /* <DEDUP_REMOVED lines=16> */
.L_x_2017:
        /* <DEDUP_REMOVED lines=11> */
.L_x_2202:
[----:B------:R-:W2:Y:S01]  /*3da0*/  LDL R7, [R1+0x34] ;  /* 0x0000340001077983 */ /* 0x000ea20000100800 */
[----:B------:R-:W-:Y:S01]  /*3db0*/  IMAD.IADD R197, R197, 0x1, -R2 ;  /* 0x00000001c5c57824 */ /* 0x000fe200078e0a02 */
[----:B------:R-:W-:-:S04]  /*3dc0*/  LEA.HI R6, R6, R17, RZ, 0x5 ;  /* 0x0000001106067211 */ /* 0x000fc800078f28ff */
[----:B------:R-:W-:Y:S02]  /*3dd0*/  SHF.R.S32.HI R6, RZ, 0x5, R6 ;  /* 0x00000005ff067819 */ /* 0x000fe40000011406 */
[----:B--2---:R-:W-:Y:S02]  /*3de0*/  R2UR UR4, R7 ;  /* 0x00000000070472ca */ /* 0x004fe400000e0000 */
[----:B------:R-:W-:Y:S02]  /*3df0*/  LEA.HI R7, R0, R5, RZ, 0x3 ;  /* 0x0000000500077211 */ /* 0x000fe400078f18ff */
[----:B------:R-:W-:Y:S02]  /*3e00*/  LOP3.LUT R0, R3, 0x7ffffffc, RZ, 0xc0, !PT ;  /* 0x7ffffffc03007812 */ /* 0x000fe400078ec0ff */
[----:B------:R-:W-:-:S03]  /*3e10*/  LOP3.LUT R2, R7, 0xfffffff8, RZ, 0xc0, !PT ;  /* 0xfffffff807027812 */ /* 0x000fc600078ec0ff */
[----:B------:R-:W-:Y:S02]  /*3e20*/  IMAD.IADD R0, R17, 0x1, -R0 ;  /* 0x0000000111007824 */ /* 0x000fe400078e0a00 */
[----:B------:R-:W-:Y:S02]  /*3e30*/  IMAD.IADD R195, R5, 0x1, -R2 ;  /* 0x0000000105c37824 */ /* 0x000fe400078e0a02 */
[----:B------:R-:W-:Y:S01]  /*3e40*/  ULOP3.LUT UR4, UR4, 0x1, URZ, 0xfc, !UPT ;  /* 0x0000000104047892 */ /* 0x000fe2000f8efc3f */
[----:B------:R-:W-:Y:S02]  /*3e50*/  IMAD.SHL.U32 R2, R0, 0x2, RZ ;  /* 0x0000000200027824 */ /* 0x000fe400078e00ff */
[----:B------:R-:W-:Y:S02]  /*3e60*/  IMAD R195, R6, 0x10, R195 ;  /* 0x0000001006c37824 */ /* 0x000fe400078e02c3 */
[----:B------:R-:W-:Y:S02]  /*3e70*/  IMAD R197, R197, 0x100, R2 ;  /* 0x00000100c5c57824 */ /* 0x000fe400078e0202 */
[----:B------:R-:W-:-:S05]  /*3e80*/  IMAD.U32 R3, RZ, RZ, UR4 ;  /* 0x00000004ff037e24 */ /* 0x000fca000f8e00ff */
[----:B------:R-:W-:-:S13]  /*3e90*/  ISETP.NE.AND P0, PT, R3, 0x3, PT ;  /* 0x000000030300780c */ /* 0x000fda0003f05270 */
[----:B------:R-:W-:Y:S05]  /*3ea0*/  @!P0 BRA `(.L_x_2019) ;  /* 0x0000000000048947 */ /* 0x000fea0003800000 */
[----:B------:R-:W-:Y:S01]  /*3eb0*/  BPT.TRAP 0x1 ;  /* 0x000000040000795c */ /* 0x000fe20000300000 */
.L_x_2019:
[----:B------:R1:W2:Y:S01]  /*3ec0*/  SYNCS.PHASECHK.TRANS64.TRYWAIT P1, [R199+URZ+0x38830], R4 ;  /* 0x03883004c70075a7 */ /* 0x0002a2000802017f */
[----:B------:R-:W-:Y:S05]  /*3ed0*/  @!P0 BRA `(.L_x_2020) ;  /* 0x0000000000048947 */ /* 0x000fea0003800000 */
[----:B------:R-:W-:Y:S01]  /*3ee0*/  BPT.TRAP 0x1 ;  /* 0x000000040000795c */ /* 0x000fe20000300000 */
.L_x_2020:
[----:B--2---:R-:W-:Y:S05]  /*3ef0*/  @P1 BRA `(.L_x_2021) ;  /* 0x0000000000081947 */ /* 0x004fea0003800000 */
[----:B------:R-:W2:Y:S02]  /*3f00*/  SYNCS.PHASECHK.TRANS64.TRYWAIT P1, [R199+URZ+0x38830], R4 ;  /* 0x03883004c70075a7 */ /* 0x000ea4000802017f */
[----:B--2---:R-:W-:Y:S05]  /*3f10*/  @!P1 BRA `(.L_x_2022) ;  /* 0x0000016000a89947 */ /* 0x004fea0003800000 */
.L_x_2021:
        /* <DEDUP_REMOVED lines=31> */
[----:B------:R-:W-:Y:S02]  /*4110*/  VIADD R0, R0, 0x6 ;  /* 0x0000000600007836 */ /* 0x000fe40000000000 */
[----:B------:R-:W-:-:S03]  /*4120*/  IMAD.U32 R19, RZ, RZ, UR9 ;  /* 0x00000009ff137e24 */ /* 0x000fc6000f8e00ff */
        /* <DEDUP_REMOVED lines=11> */
[----:B------:R-:W-:Y:S02]  /*41e0*/  UMOV UR9, 0x40000040 ;  /* 0x4000004000097882 */ /* 0x000fe40000000000 */
[----:B------:R-:W-:-:S06]  /*41f0*/  IMAD.U32 R15, RZ, RZ, UR9 ;  /* 0x00000009ff0f7e24 */ /* 0x000fcc000f8e00ff */
        /* <DEDUP_REMOVED lines=19> */
.L_x_2203:
[----:B------:R-:W-:Y:S05]  /*4330*/  @!P0 BRA `(.L_x_2024) ;  /* 0x0000000000048947 */ /* 0x000fea0003800000 */
[----:B------:R-:W-:Y:S01]  /*4340*/  BPT.TRAP 0x1 ;  /* 0x000000040000795c */ /* 0x000fe20000300000 */
.L_x_2024:
[----:B------:R4:W0:Y:S01]  /*4350*/  SYNCS.PHASECHK.TRANS64.TRYWAIT P1, [R199+URZ+0x38850], R4 ;  /* 0x03885004c70075a7 */ /* 0x000822000802017f */
[----:B------:R-:W-:Y:S05]  /*4360*/  @!P0 BRA `(.L_x_2025) ;  /* 0x0000000000048947 */ /* 0x000fea0003800000 */
[----:B------:R-:W-:Y:S01]  /*4370*/  BPT.TRAP 0x1 ;  /* 0x000000040000795c */ /* 0x000fe20000300000 */
.L_x_2025:
        /* <DEDUP_REMOVED lines=11> */
.L_x_2026:
[C---:B------:R-:W-:Y:S01]  /*4430*/  R2UR UR4, R0.reuse ;  /* 0x00000000000472ca */ /* 0x040fe200000e0000 */
[----:B------:R-:W-:Y:S01]  /*4440*/  WARPGROUP.ARRIVE ;  /* 0x00000000000079c5 */ /* 0x000fe20000000000 */
[C---:B------:R-:W-:Y:S01]  /*4450*/  R2UR UR6, R17.reuse ;  /* 0x00000000110672ca */ /* 0x040fe200000e0000 */
[----:B------:R-:W-:Y:S01]  /*4460*/  UMOV UR9, 0x40000040 ;  /* 0x4000004000097882 */ /* 0x000fe20000000000 */
[----:B------:R-:W-:Y:S01]  /*4470*/  UMOV UR7, 0x40000040 ;  /* 0x4000004000077882 */ /* 0x000fe20000000000 */
[----:B------:R-:W-:Y:S01]  /*4480*/  UMOV UR5, UR9 ;  /* 0x0000000900057c82 */ /* 0x000fe20008000000 */
[----:B------:R-:W-:Y:S01]  /*4490*/  VIADD R3, R0, 0x2 ;  /* 0x0000000200037836 */ /* 0x000fe20000000000 */
[----:B------:R-:W-:Y:S01]  /*44a0*/  UMOV UR11, 0x40000040 ;  /* 0x40000040000b7882 */ /* 0x000fe20000000000 */
[C---:B-1234-:R-:W-:Y:S01]  /*44b0*/  VIADD R4, R17.reuse, 0x2 ;  /* 0x0000000211047836 */ /* 0x05efe20000000000 */
[----:B------:R-:W-:Y:S01]  /*44c0*/  UMOV UR13, 0x40000040 ;  /* 0x40000040000d7882 */ /* 0x000fe20000000000 */
[----:B------:R-:W-:Y:S01]  /*44d0*/  IMAD.U32 R7, RZ, RZ, UR9 ;  /* 0x00000009ff077e24 */ /* 0x000fe2000f8e00ff */
[----:B------:R-:W-:Y:S01]  /*44e0*/  UMOV UR9, 0x40000040 ;  /* 0x4000004000097882 */ /* 0x000fe20000000000 */
[----:B------:R-:W-:Y:S01]  /*44f0*/  VIADD R10, R17, 0x4 ;  /* 0x00000004110a7836 */ /* 0x000fe20000000000 */
        /* <DEDUP_REMOVED lines=11> */
[----:B------:R-:W-:Y:S01]  /*45b0*/  UMOV UR15, 0x40000040 ;  /* 0x40000040000f7882 */ /* 0x000fe20000000000 */
[----:B------:R-:W-:Y:S01]  /*45c0*/  IMAD.U32 R13, RZ, RZ, UR9 ;  /* 0x00000009ff0d7e24 */ /* 0x000fe2000f8e00ff */
[----:B------:R-:W-:Y:S01]  /*45d0*/  UMOV UR17, 0x40000040 ;  /* 0x4000004000117882 */ /* 0x000fe20000000000 */
        /* <DEDUP_REMOVED lines=23> */
[C---:B------:R-:W-:Y:S01]  /*4750*/  VIADD R186, R0.reuse, 0x800 ;  /* 0x0000080000ba7836 */ /* 0x040fe20000000000 */
[----:B------:R-:W-:Y:S01]  /*4760*/  UMOV UR57, 0x40000040 ;  /* 0x4000004000397882 */ /* 0x000fe20000000000 */
[----:B------:R-:W-:Y:S01]  /*4770*/  UMOV UR59, 0x40000040 ;  /* 0x40000040003b7882 */ /* 0x000fe20000000000 */
[----:B------:R-:W-:Y:S01]  /*4780*/  IMAD.MOV.U32 R23, RZ, RZ, 0x4 ;  /* 0x00000004ff177424 */ /* 0x000fe200078e00ff */
[----:B------:R-:W1:Y:S01]  /*4790*/  S2R R60, SR_TID.X ;  /* 0x00000000003c7919 */ /* 0x000e620000002100 */
[----:B------:R-:W-:Y:S01]  /*47a0*/  VIADD R185, R0, 0xa00 ;  /* 0x00000a0000b97836 */ /* 0x000fe20000000000 */
[----:B------:R-:W-:Y:S01]  /*47b0*/  LEA R63, R184, 0xffffffc0, 0x6 ;  /* 0xffffffc0b83f7811 */ /* 0x000fe200078e30ff */
[----:B------:R-:W-:-:S02]  /*47c0*/  VIADD R200, R0, 0xe00 ;  /* 0x00000e0000c87836 */ /* 0x000fc40000000000 */
[----:B------:R-:W-:Y:S02]  /*47d0*/  VIADD R187, R195, UR60 ;  /* 0x0000003cc3bb7c36 */ /* 0x000fe40008000000 */
[----:B------:R-:W-:Y:S01]  /*47e0*/  IMAD.MOV.U32 R61, RZ, RZ, -0x40 ;  /* 0xffffffc0ff3d7424 */ /* 0x000fe200078e00ff */
        /* <DEDUP_REMOVED lines=72> */
[----:B------:R-:W0:Y:S01]  /*4c70*/  SHFL.IDX PT, R3, R11, RZ, 0x1f ;  /* 0x00001fff0b037589 */ /* 0x000e2200000e0000 */
[----:B------:R-:W-:Y:S01]  /*4c80*/  VIADD R10, R17, 0x800 ;  /* 0x00000800110a7836 */ /* 0x000fe20000000000 */
[----:B------:R-:W-:Y:S01]  /*4c90*/  HGMMA.64x64x16.F32.BF16 R24, gdesc[UR4], R24, gsb0 ;  /* 0x00e00000041879f0 */ /* 0x000fe20008001818 */
[----:B------:R-:W-:Y:S01]  /*4ca0*/  ULDC UR6, c[0x0][0x448] ;  /* 0x0001120000067ab9 */ /* 0x000fe20000000800 */
[----:B------:R-:W-:Y:S01]  /*4cb0*/  ULDC UR7, c[0x0][0x2f0] ;  /* 0x0000bc0000077ab9 */ /* 0x000fe20000000800 */
[----:B------:R-:W-:-:S06]  /*4cc0*/  UISETP.NE.AND UP0, UPT, UR6, 0x1, UPT ;  /* 0x000000010600788c */ /* 0x000fcc000bf05270 */
[----:B------:R-:W-:Y:S02]  /*4cd0*/  PLOP3.LUT P2, PT, PT, PT, UP0, 0x80, 0x0 ;  /* 0x000000000000781c */ /* 0x000fe40003f4f008 */
[----:B------:R-:W-:-:S03]  /*4ce0*/  PLOP3.LUT P3, PT, PT, PT, UP0, 0x80, 0x0 ;  /* 0x000000000000781c */ /* 0x000fc60003f6f008 */
[----:B------:R-:W-:Y:S01]  /*4cf0*/  @UP0 ULDC UR6, c[0x0][0x44c] ;  /* 0x0001130000060ab9 */ /* 0x000fe20000000800 */
[----:B0-----:R-:W-:-:S04]  /*4d00*/  ISETP.GT.AND P1, PT, R3, 0x7f, PT ;  /* 0x0000007f0300780c */ /* 0x001fc80003f24270 */
[----:B------:R-:W-:-:S05]  /*4d10*/  SEL R3, RZ, 0x2, !P1 ;  /* 0x00000002ff037807 */ /* 0x000fca0004800000 */
[C---:B------:R-:W-:Y:S02]  /*4d20*/  IMAD.IADD R11, R3.reuse, 0x1, R186 ;  /* 0x00000001030b7824 */ /* 0x040fe400078e02ba */
[----:B------:R-:W-:-:S03]  /*4d30*/  IMAD.IADD R22, R3, 0x1, R10 ;  /* 0x0000000103167824 */ /* 0x000fc600078e020a */
[----:B------:R-:W-:Y:S02]  /*4d40*/  R2UR UR56, R11 ;  /* 0x000000000b3872ca */ /* 0x000fe400000e0000 */
[----:B------:R-:W-:Y:S02]  /*4d50*/  R2UR UR58, R22 ;  /* 0x00000000163a72ca */ /* 0x000fe400000e0000 */
[C---:B------:R-:W-:Y:S02]  /*4d60*/  SEL R11, R23.reuse, 0x2, P1 ;  /* 0x00000002170b7807 */ /* 0x040fe40000800000 */
[----:B------:R-:W-:-:S03]  /*4d70*/  SEL R23, R23, 0x6, !P1 ;  /* 0x0000000617177807 */ /* 0x000fc60004800000 */
[--C-:B------:R-:W-:Y:S02]  /*4d80*/  IMAD.IADD R22, R186, 0x1, R11.reuse ;  /* 0x00000001ba167824 */ /* 0x100fe400078e020b */
[C---:B------:R-:W-:Y:S02]  /*4d90*/  IMAD.IADD R56, R10.reuse, 0x1, R11 ;  /* 0x000000010a387824 */ /* 0x040fe400078e020b */
[----:B------:R-:W-:Y:S01]  /*4da0*/  IMAD.IADD R10, R10, 0x1, R23 ;  /* 0x000000010a0a7824 */ /* 0x000fe200078e0217 */
[----:B------:R-:W-:Y:S02]  /*4db0*/  WARPGROUP.DEPBAR.LE gsb0, 0x0 ;  /* 0x00008000000079c5 */ /* 0x000fe40000010000 */
[----:B------:R-:W-:-:S06]  /*4dc0*/  WARPGROUP.ARRIVE ;  /* 0x00000000000079c5 */ /* 0x000fcc0000000000 */
[----:B------:R-:W-:Y:S03]  /*4dd0*/  HGMMA.64x64x16.F32.BF16 R24, gdesc[UR8], R24, gsb0 ;  /* 0x00e00000081879f0 */ /* 0x000fe60008001818 */
[----:B------:R-:W-:Y:S02]  /*4de0*/  WARPGROUP.DEPBAR.LE gsb0, 0x0 ;  /* 0x00008000000079c5 */ /* 0x000fe40000010000 */
[----:B------:R-:W-:-:S06]  /*4df0*/  WARPGROUP.ARRIVE ;  /* 0x00000000000079c5 */ /* 0x000fcc0000000000 */
[----:B------:R-:W-:Y:S01]  /*4e00*/  HGMMA.64x64x16.F32.BF16 R24, gdesc[UR12], R24, gsb0 ;  /* 0x00e000000c1879f0 */ /* 0x000fe20008001818 */
[----:B------:R-:W-:Y:S02]  /*4e10*/  ULDC.64 UR14, c[0x0][0xad8] ;  /* 0x0002b600000e7ab9 */ /* 0x000fe40000000a00 */
[----:B------:R-:W-:Y:S01]  /*4e20*/  UISETP.GE.AND UP1, UPT, UR15, 0x1, UPT ;  /* 0x000000010f00788c */ /* 0x000fe2000bf26270 */
        /* <DEDUP_REMOVED lines=159> */
[----:B------:R-:W-:Y:S02]  /*5820*/  IMAD.IADD R10, R23, 0x1, R10 ;  /* 0x00000001170a7824 */ /* 0x000fe400078e020a */
[----:B------:R-:W-:Y:S01]  /*5830*/  IMAD.MOV.U32 R56, RZ, RZ, 0x40 ;  /* 0x00000040ff387424 */ /* 0x000fe200078e00ff */
        /* <DEDUP_REMOVED lines=19> */
[----:B------:R-:W-:Y:S02]  /*5970*/  LOP3.LUT R10, R10, 0x1e00, RZ, 0xc0, !PT ;  /* 0x00001e000a0a7812 */ /* 0x000fe400078ec0ff */
[----:B------:R-:W-:Y:S02]  /*5980*/  ISETP.NE.AND P1, PT, R60, RZ, PT ;  /* 0x000000ff3c00720c */ /* 0x000fe40003f25270 */
[CC--:B------:R-:W-:Y:S02]  /*5990*/  IADD3 R11, R3.reuse, R10.reuse, R0 ;  /* 0x0000000a030b7210 */ /* 0x0c0fe40007ffe000 */
[----:B------:R-:W-:Y:S01]  /*59a0*/  IADD3 R3, R3, R10, R17 ;  /* 0x0000000a03037210 */ /* 0x000fe20007ffe011 */
[----:B------:R-:W-:-:S02]  /*59b0*/  WARPGROUP.DEPBAR.LE gsb0, 0x0 ;  /* 0x00008000000079c5 */ /* 0x000fc40000010000 */
[----:B------:R-:W-:-:S06]  /*59c0*/  WARPGROUP.ARRIVE ;  /* 0x00000000000079c5 */ /* 0x000fcc0000000000 */
[----:B------:R-:W-:Y:S01]  /*59d0*/  HGMMA.64x64x16.F32.BF16 R24, gdesc[UR56], R24, gsb0 ;  /* 0x00e00000381879f0 */ /* 0x000fe20008001818 */
[----:B------:R-:W-:Y:S01]  /*59e0*/  R2UR UR56, R11 ;  /* 0x000000000b3872ca */ /* 0x000fe200000e0000 */
[----:B------:R-:W-:Y:S01]  /*59f0*/  UMOV UR57, 0x40000040 ;  /* 0x4000004000397882 */ /* 0x000fe20000000000 */
[----:B------:R-:W-:Y:S01]  /*5a00*/  R2UR UR58, R3 ;  /* 0x00000000033a72ca */ /* 0x000fe200000e0000 */
[----:B------:R-:W-:Y:S01]  /*5a10*/  UMOV UR59, 0x40000040 ;  /* 0x40000040003b7882 */ /* 0x000fe20000000000 */
[----:B------:R-:W-:-:S04]  /*5a20*/  LEA.HI R3, R57, R152, RZ, 0x2 ;  /* 0x0000009839037211 */ /* 0x000fc800078f10ff */
[----:B------:R-:W-:-:S05]  /*5a30*/  LOP3.LUT R3, R3, 0xfffffffc, RZ, 0xc0, !PT ;  /* 0xfffffffc03037812 */ /* 0x000fca00078ec0ff */
[----:B------:R-:W-:-:S05]  /*5a40*/  IMAD.IADD R3, R152, 0x1, -R3 ;  /* 0x0000000198037824 */ /* 0x000fca00078e0a03 */
[----:B------:R-:W-:-:S04]  /*5a50*/  LEA.HI R10, R3, R3, RZ, 0x1 ;  /* 0x00000003030a7211 */ /* 0x000fc800078f08ff */
[----:B------:R-:W-:-:S05]  /*5a60*/  LOP3.LUT R10, R10, 0x1ffffffe, RZ, 0xc0, !PT ;  /* 0x1ffffffe0a0a7812 */ /* 0x000fca00078ec0ff */
[----:B------:R-:W-:Y:S02]  /*5a70*/  IMAD.IADD R10, R3, 0x1, -R10 ;  /* 0x00000001030a7824 */ /* 0x000fe400078e0a0a */
[----:B------:R-:W-:Y:S02]  /*5a80*/  @!P1 VIADD R3, R199, 0x38840 ;  /* 0x00038840c7039836 */ /* 0x000fe40000000000 */
[----:B------:R-:W-:-:S03]  /*5a90*/  IMAD R187, R10, 0x8, R187 ;  /* 0x000000080abb7824 */ /* 0x000fc600078e02bb */
[----:B------:R-:W-:Y:S01]  /*5aa0*/  @!P1 PRMT R3, RZ, 0x654, R3 ;  /* 0x00000654ff039816 */ /* 0x000fe20000000003 */
[----:B------:R-:W-:Y:S01]  /*5ab0*/  @P2 IMAD.HI.U32 R11, R187, UR6, RZ ;  /* 0x00000006bb0b2c27 */ /* 0x000fe2000f8e00ff */
[----:B------:R-:W-:Y:S01]  /*5ac0*/  @UP0 ULDC UR6, c[0x0][0x450] ;  /* 0x0001140000060ab9 */ /* 0x000fe20000000800 */
[----:B------:R-:W-:Y:S02]  /*5ad0*/  PLOP3.LUT P2, PT, PT, PT, UP1, 0x40, 0x0 ;  /* 0x000000000000781c */ /* 0x000fe40003f4e818 */
[----:B------:R-:W-:Y:S01]  /*5ae0*/  IMAD.MOV.U32 R10, RZ, RZ, R187 ;  /* 0x000000ffff0a7224 */ /* 0x000fe200078e00bb */
[----:B------:R-:W-:Y:S01]  /*5af0*/  @P3 SHF.R.U32.HI R10, RZ, UR6, R11 ;  /* 0x00000006ff0a3c19 */ /* 0x000fe2000801160b */
[----:B------:R-:W-:Y:S02]  /*5b00*/  ULDC UR6, c[0x0][0x288] ;  /* 0x0000a20000067ab9 */ /* 0x000fe40000000800 */
[----:B------:R-:W-:Y:S01]  /*5b10*/  IMAD.U32 R189, RZ, RZ, UR6 ;  /* 0x00000006ffbd7e24 */ /* 0x000fe2000f8e00ff */
[----:B------:R-:W-:Y:S01]  /*5b20*/  ULDC UR6, c[0x0][0xad4] ;  /* 0x0002b50000067ab9 */ /* 0x000fe20000000800 */
[----:B------:R-:W0:Y:S01]  /*5b30*/  SHFL.IDX PT, R23, R10, RZ, 0x1c1f ;  /* 0x001c1fff0a177589 */ /* 0x000e2200000e0000 */
[----:B------:R-:W-:-:S06]  /*5b40*/  ULOP3.LUT UR61, URZ, UR6, URZ, 0x33, !UPT ;  /* 0x000000063f3d7292 */ /* 0x000fcc000f8e333f */
[----:B------:R-:W-:Y:S01]  /*5b50*/  IMAD.U32 R201, RZ, RZ, UR61 ;  /* 0x0000003dffc97e24 */ /* 0x000fe2000f8e00ff */
[----:B------:R-:W-:Y:S02]  /*5b60*/  WARPGROUP.DEPBAR.LE gsb0, 0x0 ;  /* 0x00008000000079c5 */ /* 0x000fe40000010000 */
[----:B------:R-:W-:-:S06]  /*5b70*/  WARPGROUP.ARRIVE ;  /* 0x00000000000079c5 */ /* 0x000fcc0000000000 */
[----:B------:R-:W-:Y:S03]  /*5b80*/  HGMMA.64x64x16.F32.BF16 R24, gdesc[UR56], R24, gsb0 ;  /* 0x00e00000381879f0 */ /* 0x000fe60008001818 */
[----:B------:R-:W-:Y:S02]  /*5b90*/  WARPGROUP.DEPBAR.LE gsb0, 0x0 ;  /* 0x00008000000079c5 */ /* 0x000fe40000010000 */
[----:B------:R1:W-:Y:S02]  /*5ba0*/  @!P1 SYNCS.ARRIVE.TRANS64.RED.A1T0 RZ, [R3+URZ], RZ ;  /* 0x000000ff03ff99a7 */ /* 0x0003e4000810043f */
[----:B-1----:R-:W-:-:S04]  /*5bb0*/  IMAD R3, R184, R61, 0x41 ;  /* 0x00000041b8037424 */ /* 0x002fc800078e023d */
[C---:B------:R-:W-:Y:S02]  /*5bc0*/  IMAD R11, R16.reuse, UR7, R3 ;  /* 0x00000007100b7c24 */ /* 0x040fe4000f8e0203 */
[----:B------:R-:W-:-:S03]  /*5bd0*/  IMAD R3, R16, UR7, -R63 ;  /* 0x0000000710037c24 */ /* 0x000fc6000f8e0a3f */
[--C-:B------:R-:W-:Y:S01]  /*5be0*/  IADD3 R11, R11, -R189, -R2.reuse ;  /* 0x800000bd0b0b7210 */ /* 0x100fe20007ffe802 */
[----:B------:R-:W-:-:S04]  /*5bf0*/  IMAD.IADD R59, R3, 0x1, -R2 ;  /* 0x00000001033b7824 */ /* 0x000fc800078e0a02 */
[C---:B------:R-:W-:Y:S02]  /*5c00*/  VIADD R60, R11.reuse, UR14 ;  /* 0x0000000e0b3c7c36 */ /* 0x040fe40008000000 */
[----:B------:R-:W-:-:S03]  /*5c10*/  VIADD R62, R11, UR61 ;  /* 0x0000003d0b3e7c36 */ /* 0x000fc60008000000 */
[----:B0-----:R-:W-:Y:S01]  /*5c20*/  VIADDMNMX R3, R23, R60, R59, PT ;  /* 0x0000003c17037246 */ /* 0x001fe2000380013b */
[----:B------:R-:W-:Y:S01]  /*5c30*/  IMAD.IADD R11, R62, 0x1, R23 ;  /* 0x000000013e0b7824 */ /* 0x000fe200078e0217 */
[----:B------:R-:W-:Y:S06]  /*5c40*/  @P2 BRA `(.L_x_2028) ;  /* 0x00000000005c2947 */ /* 0x000fec0003800000 */
[----:B------:R-:W-:Y:S01]  /*5c50*/  IMAD R58, R16, UR7, R23 ;  /* 0x00000007103a7c24 */ /* 0x000fe2000f8e0217 */
[----:B------:R-:W-:Y:S03]  /*5c60*/  BSSY B0, `(.L_x_2029) ;  /* 0x0000011000007945 */ /* 0x000fe60003800000 */
[----:B------:R-:W-:-:S05]  /*5c70*/  IMAD.IADD R58, R58, 0x1, -R189 ;  /* 0x000000013a3a7824 */ /* 0x000fca00078e0abd */
        /* <DEDUP_REMOVED lines=10> */
.L_x_2030:
[----:B------:R-:W-:-:S06]  /*5d20*/  UISETP.NE.AND UP2, UPT, UR15, 0x1, UPT ;  /* 0x000000010f00788c */ /* 0x000fcc000bf45270 */
[----:B------:R-:W-:-:S05]  /*5d30*/  PLOP3.LUT P2, PT, PT, PT, UP2, 0x80, 0x0 ;  /* 0x000000000000781c */ /* 0x000fca0003f4f028 */
[----:B------:R-:W-:-:S08]  /*5d40*/  @UP2 ULDC.64 UR10, c[0x0][0xae0] ;  /* 0x0002b800000a2ab9 */ /* 0x000fd00000000a00 */
[----:B------:R-:W-:-:S05]  /*5d50*/  @P2 IMAD.HI.U32 R23, R58, UR10, RZ ;  /* 0x0000000a3a172c27 */ /* 0x000fca000f8e00ff */
[----:B------:R-:W-:-:S07]  /*5d60*/  @P2 SHF.R.U32.HI R58, RZ, UR11, R23 ;  /* 0x0000000bff3a2c19 */ /* 0x000fce0008011617 */
.L_x_2031:
[----:B------:R-:W-:Y:S05]  /*5d70*/  BSYNC B0 ;  /* 0x0000000000007941 */ /* 0x000fea0003800000 */
.L_x_2029:
[----:B------:R-:W-:-:S04]  /*5d80*/  IMAD R23, R58, UR15, -R63 ;  /* 0x0000000f3a177c24 */ /* 0x000fc8000f8e0a3f */
[----:B------:R-:W-:-:S05]  /*5d90*/  IMAD.IADD R58, R23, 0x1, -R2 ;  /* 0x00000001173a7824 */ /* 0x000fca00078e0a02 */
[----:B------:R-:W-:Y:S02]  /*5da0*/  VIMNMX R11, R11, R58, !PT ;  /* 0x0000003a0b0b7248 */ /* 0x000fe40007fe0100 */
[----:B------:R-:W-:-:S07]  /*5db0*/  VIADDMNMX R3, R58, UR15, R3, PT ;  /* 0x0000000f3a037c46 */ /* 0x000fce000b800103 */
.L_x_2028:
[----:B------:R-:W0:Y:S01]  /*5dc0*/  SHFL.IDX PT, R23, R10, 0x1, 0x1c1f ;  /* 0x003c1f000a177f89 */ /* 0x000e2200000e0000 */
[----:B------:R-:W-:Y:S02]  /*5dd0*/  PLOP3.LUT P2, PT, PT, PT, UP1, 0x40, 0x0 ;  /* 0x000000000000781c */ /* 0x000fe40003f4e818 */
[----:B0-----:R-:W-:Y:S01]  /*5de0*/  VIADDMNMX R58, R23, R60, R59, PT ;  /* 0x0000003c173a7246 */ /* 0x001fe2000380013b */
[----:B------:R-:W-:-:S10]  /*5df0*/  IMAD.IADD R59, R62, 0x1, R23 ;  /* 0x000000013e3b7824 */ /* 0x000fd400078e0217 */
[----:B------:R-:W-:Y:S05]  /*5e00*/  @P2 BRA `(.L_x_2032) ;  /* 0x00000000005c2947 */ /* 0x000fea0003800000 */
        /* <DEDUP_REMOVED lines=13> */
.L_x_2034:
[----:B------:R-:W-:-:S06]  /*5ee0*/  UISETP.NE.AND UP2, UPT, UR15, 0x1, UPT ;  /* 0x000000010f00788c */ /* 0x000fcc000bf45270 */
[----:B------:R-:W-:-:S05]  /*5ef0*/  PLOP3.LUT P2, PT, PT, PT, UP2, 0x80, 0x0 ;  /* 0x000000000000781c */ /* 0x000fca0003f4f028 */
[----:B------:R-:W-:-:S08]  /*5f00*/  @UP2 ULDC.64 UR10, c[0x0][0xae0] ;  /* 0x0002b800000a2ab9 */ /* 0x000fd00000000a00 */
[----:B------:R-:W-:-:S05]  /*5f10*/  @P2 IMAD.HI.U32 R23, R10, UR10, RZ ;  /* 0x0000000a0a172c27 */ /* 0x000fca000f8e00ff */
[----:B------:R-:W-:-:S07]  /*5f20*/  @P2 SHF.R.U32.HI R10, RZ, UR11, R23 ;  /* 0x0000000bff0a2c19 */ /* 0x000fce0008011617 */
.L_x_2035:
[----:B------:R-:W-:Y:S05]  /*5f30*/  BSYNC B0 ;  /* 0x0000000000007941 */ /* 0x000fea0003800000 */
.L_x_2033:
[----:B------:R-:W-:-:S04]  /*5f40*/  IMAD R23, R10, UR15, -R63 ;  /* 0x0000000f0a177c24 */ /* 0x000fc8000f8e0a3f */
[----:B------:R-:W-:-:S05]  /*5f50*/  IMAD.IADD R23, R23, 0x1, -R2 ;  /* 0x0000000117177824 */ /* 0x000fca00078e0a02 */
[----:B------:R-:W-:Y:S02]  /*5f60*/  VIMNMX R59, R59, R23, !PT ;  /* 0x000000173b3b7248 */ /* 0x000fe40007fe0100 */
[----:B------:R-:W-:-:S07]  /*5f70*/  VIADDMNMX R58, R23, UR15, R58, PT ;  /* 0x0000000f173a7c46 */ /* 0x000fce000b80013a */
.L_x_2032:
[----:B------:R-:W-:Y:S01]  /*5f80*/  IMAD R10, R184, R61, 0x40 ;  /* 0x00000040b80a7424 */ /* 0x000fe200078e023d */
[----:B------:R-:W-:Y:S01]  /*5f90*/  P2R R23, PR, RZ, 0x1 ;  /* 0x00000001ff177803 */ /* 0x000fe20000000000 */
[----:B------:R-:W-:Y:S01]  /*5fa0*/  ULDC UR6, c[0x0][0xa80] ;  /* 0x0002a00000067ab9 */ /* 0x000fe20000000800 */
[----:B------:R-:W-:Y:S01]  /*5fb0*/  R2UR UR10, R196 ;  /* 0x00000000c40a72ca */ /* 0x000fe200000e0000 */
[----:B------:R-:W-:Y:S01]  /*5fc0*/  UMOV UR11, 0x40000040 ;  /* 0x40000040000b7882 */ /* 0x000fe20000000000 */
[----:B------:R-:W-:Y:S01]  /*5fd0*/  BAR.SYNC.DEFER_BLOCKING 0xf, 0x100 ;  /* 0x03c4000000007b1d */ /* 0x000fe20000010000 */
[----:B------:R-:W-:Y:S01]  /*5fe0*/  ISETP.GE.AND P2, PT, R10, 0x1, PT ;  /* 0x000000010a00780c */ /* 0x000fe20003f46270 */
[----:B------:R-:W-:Y:S01]  /*5ff0*/  VIADD R215, R196, 0x80 ;  /* 0x00000080c4d77836 */ /* 0x000fe20000000000 */
[----:B------:R-:W-:Y:S01]  /*6000*/  ISETP.GE.AND P6, PT, R10, 0x2, PT ;  /* 0x000000020a00780c */ /* 0x000fe20003fc6270 */
[----:B------:R-:W-:Y:S01]  /*6010*/  VIADD R184, R184, 0xfffffffe ;  /* 0xfffffffeb8b87836 */ /* 0x000fe20000000000 */
[----:B------:R-:W-:Y:S01]  /*6020*/  ISETP.GT.AND P4, PT, R11, RZ, !P2 ;  /* 0x000000ff0b00720c */ /* 0x000fe20005784270 */
[----:B------:R-:W-:Y:S01]  /*6030*/  @UP0 ULDC UR19, c[0x0][0x450] ;  /* 0x0001140000130ab9 */ /* 0x000fe20000000800 */
[----:B------:R-:W-:-:S02]  /*6040*/  ISETP.GT.AND P2, PT, R59, RZ, !P2 ;  /* 0x000000ff3b00720c */ /* 0x000fc40005744270 */
[----:B------:R-:W-:Y:S02]  /*6050*/  ISETP.GT.AND P5, PT, R11, 0x1, !P6 ;  /* 0x000000010b00780c */ /* 0x000fe400077a4270 */
[----:B------:R-:W-:Y:S02]  /*6060*/  ISETP.LT.OR P2, PT, R58, 0x1, P2 ;  /* 0x000000013a00780c */ /* 0x000fe40001741670 */
[----:B------:R-:W-:Y:S02]  /*6070*/  ISETP.LT.OR P4, PT, R3, 0x1, P4 ;  /* 0x000000010300780c */ /* 0x000fe40002781670 */
[----:B------:R-:W-:Y:S02]  /*6080*/  ISETP.GE.AND P3, PT, R10, 0x9, PT ;  /* 0x000000090a00780c */ /* 0x000fe40003f66270 */
[----:B------:R-:W-:Y:S02]  /*6090*/  ISETP.GT.AND P6, PT, R59, 0x1, !P6 ;  /* 0x000000013b00780c */ /* 0x000fe400077c4270 */
[----:B------:R-:W-:-:S02]  /*60a0*/  FSEL R26, R26, -INF , !P2 ;  /* 0xff8000001a1a7808 */ /* 0x000fc40005000000 */
[----:B------:R-:W-:Y:S02]  /*60b0*/  FSEL R24, R24, -INF , !P4 ;  /* 0xff80000018187808 */ /* 0x000fe40006000000 */
[----:B------:R-:W-:Y:S02]  /*60c0*/  ISETP.GT.AND P2, PT, R11, 0x8, !P3 ;  /* 0x000000080b00780c */ /* 0x000fe40005f44270 */
[----:B------:R-:W-:Y:S02]  /*60d0*/  ISETP.LT.OR P6, PT, R58, 0x2, P6 ;  /* 0x000000023a00780c */ /* 0x000fe400037c1670 */
[----:B------:R-:W-:Y:S02]  /*60e0*/  ISETP.GE.AND P4, PT, R10, 0xa, PT ;  /* 0x0000000a0a00780c */ /* 0x000fe40003f86270 */
[----:B------:R-:W-:Y:S02]  /*60f0*/  ISETP.LT.OR P5, PT, R3, 0x2, P5 ;  /* 0x000000020300780c */ /* 0x000fe40002fa1670 */
[----:B------:R-:W-:-:S02]  /*6100*/  ISETP.GT.AND P3, PT, R59, 0x8, !P3 ;  /* 0x000000083b00780c */ /* 0x000fc40005f64270 */
[----:B------:R-:W-:Y:S02]  /*6110*/  FSEL R27, R27, -INF , !P6 ;  /* 0xff8000001b1b7808 */ /* 0x000fe40007000000 */
[----:B------:R-:W-:Y:S02]  /*6120*/  FSEL R25, R25, -INF , !P5 ;  /* 0xff80000019197808 */ /* 0x000fe40006800000 */
[----:B------:R-:W-:Y:S02]  /*6130*/  ISETP.GT.AND P6, PT, R11, 0x9, !P4 ;  /* 0x000000090b00780c */ /* 0x000fe400067c4270 */
[----:B------:R-:W-:Y:S02]  /*6140*/  ISETP.LT.OR P3, PT, R58, 0x9, P3 ;  /* 0x000000093a00780c */ /* 0x000fe40001f61670 */
[----:B------:R-:W-:Y:S02]  /*6150*/  ISETP.GE.AND P5, PT, R10, 0x11, PT ;  /* 0x000000110a00780c */ /* 0x000fe40003fa6270 */
[----:B------:R-:W-:-:S02]  /*6160*/  ISETP.LT.OR P2, PT, R3, 0x9, P2 ;  /* 0x000000090300780c */ /* 0x000fc40001741670 */
[----:B------:R-:W-:Y:S02]  /*6170*/  ISETP.GT.AND P4, PT, R59, 0x9, !P4 ;  /* 0x000000093b00780c */ /* 0x000fe40006784270 */
[----:B------:R-:W-:Y:S02]  /*6180*/  FSEL R30, R30, -INF , !P3 ;  /* 0xff8000001e1e7808 */ /* 0x000fe40005800000 */
[----:B------:R-:W-:Y:S02]  /*6190*/  FSEL R28, R28, -INF , !P2 ;  /* 0xff8000001c1c7808 */ /* 0x000fe40005000000 */
[----:B------:R-:W-:Y:S02]  /*61a0*/  ISETP.GT.AND P3, PT, R11, 0x10, !P5 ;  /* 0x000000100b00780c */ /* 0x000fe40006f64270 */
[----:B------:R-:W-:Y:S02]  /*61b0*/  ISETP.LT.OR P4, PT, R58, 0xa, P4 ;  /* 0x0000000a3a00780c */ /* 0x000fe40002781670 */
[----:B------:R-:W-:-:S02]  /*61c0*/  ISETP.GE.AND P2, PT, R10, 0x12, PT ;  /* 0x000000120a00780c */ /* 0x000fc40003f46270 */
[----:B------:R-:W-:Y:S02]  /*61d0*/  ISETP.LT.OR P6, PT, R3, 0xa, P6 ;  /* 0x0000000a0300780c */ /* 0x000fe400037c1670 */
[----:B------:R-:W-:Y:S02]  /*61e0*/  ISETP.GT.AND P5, PT, R59, 0x10, !P5 ;  /* 0x000000103b00780c */ /* 0x000fe40006fa4270 */
[----:B------:R-:W-:Y:S02]  /*61f0*/  FSEL R31, R31, -INF , !P4 ;  /* 0xff8000001f1f7808 */ /* 0x000fe40006000000 */
[----:B------:R-:W-:Y:S02]  /*6200*/  FSEL R29, R29, -INF , !P6 ;  /* 0xff8000001d1d7808 */ /* 0x000fe40007000000 */
[----:B------:R-:W-:Y:S02]  /*6210*/  ISETP.GT.AND P4, PT, R11, 0x11, !P2 ;  /* 0x000000110b00780c */ /* 0x000fe40005784270 */
[----:B------:R-:W-:-:S02]  /*6220*/  ISETP.LT.OR P5, PT, R58, 0x11, P5 ;  /* 0x000000113a00780c */ /* 0x000fc40002fa1670 */
[----:B------:R-:W-:Y:S02]  /*6230*/  ISETP.GE.AND P6, PT, R10, 0x19, PT ;  /* 0x000000190a00780c */ /* 0x000fe40003fc6270 */
[----:B------:R-:W-:Y:S02]  /*6240*/  ISETP.LT.OR P3, PT, R3, 0x11, P3 ;  /* 0x000000110300780c */ /* 0x000fe40001f61670 */
[----:B------:R-:W-:Y:S02]  /*6250*/  ISETP.GT.AND P2, PT, R59, 0x11, !P2 ;  /* 0x000000113b00780c */ /* 0x000fe40005744270 */
[----:B------:R-:W-:Y:S02]  /*6260*/  FSEL R34, R34, -INF , !P5 ;  /* 0xff80000022227808 */ /* 0x000fe40006800000 */
[----:B------:R-:W-:Y:S02]  /*6270*/  FSEL R32, R32, -INF , !P3 ;  /* 0xff80000020207808 */ /* 0x000fe40005800000 */
[----:B------:R-:W-:-:S02]  /*6280*/  ISETP.GT.AND P5, PT, R11, 0x18, !P6 ;  /* 0x000000180b00780c */ /* 0x000fc400077a4270 */
[----:B------:R-:W-:Y:S02]  /*6290*/  ISETP.LT.OR P2, PT, R58, 0x12, P2 ;  /* 0x000000123a00780c */ /* 0x000fe40001741670 */
[----:B------:R-:W-:Y:S02]  /*62a0*/  ISETP.GE.AND P3, PT, R10, 0x1a, PT ;  /* 0x0000001a0a00780c */ /* 0x000fe40003f66270 */
[----:B------:R-:W-:Y:S02]  /*62b0*/  ISETP.LT.OR P4, PT, R3, 0x12, P4 ;  /* 0x000000120300780c */ /* 0x000fe40002781670 */
[----:B------:R-:W-:Y:S02]  /*62c0*/  ISETP.GT.AND P6, PT, R59, 0x18, !P6 ;  /* 0x000000183b00780c */ /* 0x000fe400077c4270 */
[----:B------:R-:W-:Y:S02]  /*62d0*/  FSEL R35, R35, -INF , !P2 ;  /* 0xff80000023237808 */ /* 0x000fe40005000000 */
[----:B------:R-:W-:-:S02]  /*62e0*/  FSEL R33, R33, -INF , !P4 ;  /* 0xff80000021217808 */ /* 0x000fc40006000000 */
[----:B------:R-:W-:Y:S02]  /*62f0*/  ISETP.GT.AND P2, PT, R11, 0x19, !P3 ;  /* 0x000000190b00780c */ /* 0x000fe40005f44270 */
[----:B------:R-:W-:Y:S02]  /*6300*/  ISETP.LT.OR P6, PT, R58, 0x19, P6 ;  /* 0x000000193a00780c */ /* 0x000fe400037c1670 */
[----:B------:R-:W-:Y:S02]  /*6310*/  ISETP.GE.AND P4, PT, R10, 0x21, PT ;  /* 0x000000210a00780c */ /* 0x000fe40003f86270 */
[----:B------:R-:W-:Y:S02]  /*6320*/  ISETP.LT.OR P5, PT, R3, 0x19, P5 ;  /* 0x000000190300780c */ /* 0x000fe40002fa1670 */
        /* <DEDUP_REMOVED lines=24> */
[----:B------:R-:W-:Y:S02]  /*64b0*/  ISETP.LT.OR P4, PT, R3, 0x29, P4 ;  /* 0x000000290300780c */ /* 0x000fe40002781670 */
[----:B------:R-:W-:-:S02]  /*64c0*/  ISETP.GT.AND P5, PT, R11, 0x29, !P6 ;  /* 0x000000290b00780c */ /* 0x000fc400077a4270 */
[----:B------:R-:W-:Y:S02]  /*64d0*/  ISETP.LT.OR P2, PT, R58, 0x29, P2 ;  /* 0x000000293a00780c */ /* 0x000fe40001741670 */
[----:B------:R-:W-:Y:S02]  /*64e0*/  ISETP.GE.AND P3, PT, R10, 0x31, PT ;  /* 0x000000310a00780c */ /* 0x000fe40003f66270 */
[----:B------:R-:W-:Y:S02]  /*64f0*/  FSEL R44, R44, -INF , !P4 ;  /* 0xff8000002c2c7808 */ /* 0x000fe40006000000 */
[----:B------:R-:W-:Y:S02]  /*6500*/  ISETP.LT.OR P5, PT, R3, 0x2a, P5 ;  /* 0x0000002a0300780c */ /* 0x000fe40002fa1670 */
[----:B------:R-:W-:Y:S02]  /*6510*/  FSEL R46, R46, -INF , !P2 ;  /* 0xff8000002e2e7808 */ /* 0x000fe40005000000 */
[----:B------:R-:W-:-:S02]  /*6520*/  ISETP.GE.AND P4, PT, R10, 0x32, PT ;  /* 0x000000320a00780c */ /* 0x000fc40003f86270 */
[----:B------:R-:W-:Y:S02]  /*6530*/  ISETP.GT.AND P2, PT, R11, 0x30, !P3 ;  /* 0x000000300b00780c */ /* 0x000fe40005f44270 */
[----:B------:R-:W-:Y:S02]  /*6540*/  FSEL R45, R45, -INF , !P5 ;  /* 0xff8000002d2d7808 */ /* 0x000fe40006800000 */
[----:B------:R-:W-:Y:S02]  /*6550*/  ISETP.GT.AND P5, PT, R11, 0x31, !P4 ;  /* 0x000000310b00780c */ /* 0x000fe400067a4270 */
[C---:B------:R-:W-:Y:S02]  /*6560*/  ISETP.LT.OR P2, PT, R3.reuse, 0x31, P2 ;  /* 0x000000310300780c */ /* 0x040fe40001741670 */
[----:B------:R-:W-:Y:S02]  /*6570*/  ISETP.LT.OR P5, PT, R3, 0x32, P5 ;  /* 0x000000320300780c */ /* 0x000fe40002fa1670 */
[----:B------:R-:W-:-:S02]  /*6580*/  FSEL R48, R48, -INF , !P2 ;  /* 0xff80000030307808 */ /* 0x000fc40005000000 */
[----:B------:R-:W-:Y:S02]  /*6590*/  ISETP.GE.AND P2, PT, R10, 0x39, PT ;  /* 0x000000390a00780c */ /* 0x000fe40003f46270 */
[----:B------:R-:W-:Y:S02]  /*65a0*/  FSEL R49, R49, -INF , !P5 ;  /* 0xff80000031317808 */ /* 0x000fe40006800000 */
[----:B------:R-:W-:Y:S02]  /*65b0*/  ISETP.GT.AND P5, PT, R11, 0x38, !P2 ;  /* 0x000000380b00780c */ /* 0x000fe400057a4270 */
[----:B------:R-:W-:Y:S02]  /*65c0*/  ISETP.GT.AND P6, PT, R59, 0x29, !P6 ;  /* 0x000000293b00780c */ /* 0x000fe400077c4270 */
[----:B------:R-:W-:Y:S02]  /*65d0*/  ISETP.LT.OR P5, PT, R3, 0x39, P5 ;  /* 0x000000390300780c */ /* 0x000fe40002fa1670 */
[----:B------:R-:W-:-:S02]  /*65e0*/  ISETP.LT.OR P6, PT, R58, 0x2a, P6 ;  /* 0x0000002a3a00780c */ /* 0x000fc400037c1670 */
[----:B------:R-:W-:Y:S02]  /*65f0*/  FSEL R52, R52, -INF , !P5 ;  /* 0xff80000034347808 */ /* 0x000fe40006800000 */
[----:B------:R-:W-:Y:S02]  /*6600*/  ISETP.GE.AND P5, PT, R10, 0x3a, PT ;  /* 0x0000003a0a00780c */ /* 0x000fe40003fa6270 */
[----:B------:R-:W-:Y:S02]  /*6610*/  ISETP.GT.AND P3, PT, R59, 0x30, !P3 ;  /* 0x000000303b00780c */ /* 0x000fe40005f64270 */
[----:B------:R-:W-:Y:S02]  /*6620*/  ISETP.GT.AND P0, PT, R11, 0x39, !P5 ;  /* 0x000000390b00780c */ /* 0x000fe40006f04270 */
[----:B------:R-:W-:Y:S02]  /*6630*/  FSEL R47, R47, -INF , !P6 ;  /* 0xff8000002f2f7808 */ /* 0x000fe40007000000 */
[----:B------:R-:W-:-:S02]  /*6640*/  ISETP.LT.OR P0, PT, R3, 0x3a, P0 ;  /* 0x0000003a0300780c */ /* 0x000fc40000701670 */
[----:B------:R-:W-:Y:S02]  /*6650*/  FMNMX.FTZ R3, R24, R25, !PT ;  /* 0x0000001918037209 */ /* 0x000fe40007810000 */
[----:B------:R-:W-:Y:S02]  /*6660*/  FSEL R53, R53, -INF , !P0 ;  /* 0xff80000035357808 */ /* 0x000fe40004000000 */
[----:B------:R-:W-:Y:S02]  /*6670*/  FMNMX.FTZ R10, R28, R3, !PT ;  /* 0x000000031c0a7209 */ /* 0x000fe40007810000 */
[----:B------:R-:W-:Y:S02]  /*6680*/  ISETP.NE.AND P0, PT, R23, RZ, PT ;  /* 0x000000ff1700720c */ /* 0x000fe40003f05270 */
[----:B------:R-:W-:Y:S02]  /*6690*/  FMNMX.FTZ R3, R29, R10, !PT ;  /* 0x0000000a1d037209 */ /* 0x000fe40007810000 */
[----:B------:R-:W-:-:S02]  /*66a0*/  ISETP.GT.AND P4, PT, R59, 0x31, !P4 ;  /* 0x000000313b00780c */ /* 0x000fc40006784270 */
[----:B------:R-:W-:Y:S02]  /*66b0*/  FMNMX.FTZ R10, R32, R3, !PT ;  /* 0x00000003200a7209 */ /* 0x000fe40007810000 */
[----:B------:R-:W-:Y:S02]  /*66c0*/  ISETP.LT.OR P3, PT, R58, 0x31, P3 ;  /* 0x000000313a00780c */ /* 0x000fe40001f61670 */
[----:B------:R-:W-:Y:S02]  /*66d0*/  FMNMX.FTZ R3, R33, R10, !PT ;  /* 0x0000000a21037209 */ /* 0x000fe40007810000 */
[----:B------:R-:W-:Y:S02]  /*66e0*/  ISETP.GT.AND P2, PT, R59, 0x38, !P2 ;  /* 0x000000383b00780c */ /* 0x000fe40005744270 */
[----:B------:R-:W-:Y:S02]  /*66f0*/  FMNMX.FTZ R10, R36, R3, !PT ;  /* 0x00000003240a7209 */ /* 0x000fe40007810000 */
[----:B------:R-:W-:-:S02]  /*6700*/  ISETP.LT.OR P4, PT, R58, 0x32, P4 ;  /* 0x000000323a00780c */ /* 0x000fc40002781670 */
[----:B------:R-:W-:Y:S02]  /*6710*/  FMNMX.FTZ R3, R37, R10, !PT ;  /* 0x0000000a25037209 */ /* 0x000fe40007810000 */
[----:B------:R-:W-:Y:S02]  /*6720*/  FSEL R50, R50, -INF , !P3 ;  /* 0xff80000032327808 */ /* 0x000fe40005800000 */
[----:B------:R-:W-:Y:S02]  /*6730*/  FMNMX.FTZ R10, R40, R3, !PT ;  /* 0x00000003280a7209 */ /* 0x000fe40007810000 */
[----:B------:R-:W-:Y:S02]  /*6740*/  ISETP.GT.AND P5, PT, R59, 0x39, !P5 ;  /* 0x000000393b00780c */ /* 0x000fe40006fa4270 */
[----:B------:R-:W-:Y:S02]  /*6750*/  FMNMX.FTZ R3, R41, R10, !PT ;  /* 0x0000000a29037209 */ /* 0x000fe40007810000 */
[----:B------:R-:W-:-:S02]  /*6760*/  ISETP.LT.OR P2, PT, R58, 0x39, P2 ;  /* 0x000000393a00780c */ /* 0x000fc40001741670 */
[----:B------:R-:W-:Y:S02]  /*6770*/  FMNMX.FTZ R10, R44, R3, !PT ;  /* 0x000000032c0a7209 */ /* 0x000fe40007810000 */
[----:B------:R-:W-:Y:S02]  /*6780*/  FSEL R51, R51, -INF , !P4 ;  /* 0xff80000033337808 */ /* 0x000fe40006000000 */
[----:B------:R-:W-:Y:S02]  /*6790*/  FMNMX.FTZ R3, R45, R10, !PT ;  /* 0x0000000a2d037209 */ /* 0x000fe40007810000 */
[----:B------:R-:W-:Y:S02]  /*67a0*/  ISETP.LT.OR P5, PT, R58, 0x3a, P5 ;  /* 0x0000003a3a00780c */ /* 0x000fe40002fa1670 */
[----:B------:R-:W-:Y:S02]  /*67b0*/  FMNMX.FTZ R10, R48, R3, !PT ;  /* 0x00000003300a7209 */ /* 0x000fe40007810000 */
[----:B------:R-:W-:-:S02]  /*67c0*/  FSEL R54, R54, -INF , !P2 ;  /* 0xff80000036367808 */ /* 0x000fc40005000000 */
[----:B------:R-:W-:Y:S02]  /*67d0*/  FMNMX.FTZ R3, R49, R10, !PT ;  /* 0x0000000a31037209 */ /* 0x000fe40007810000 */
[----:B------:R-:W-:Y:S02]  /*67e0*/  FSEL R55, R55, -INF , !P5 ;  /* 0xff80000037377808 */ /* 0x000fe40006800000 */
[----:B------:R-:W-:Y:S02]  /*67f0*/  FMNMX.FTZ R10, R52, R3, !PT ;  /* 0x00000003340a7209 */ /* 0x000fe40007810000 */
[----:B------:R-:W-:Y:S02]  /*6800*/  FMNMX.FTZ R3, R26, R27, !PT ;  /* 0x0000001b1a037209 */ /* 0x000fe40007810000 */
[----:B------:R-:W-:Y:S02]  /*6810*/  FMNMX.FTZ R11, R53, R10, !PT ;  /* 0x0000000a350b7209 */ /* 0x000fe40007810000 */
[----:B------:R-:W-:-:S03]  /*6820*/  R2UR UR18, R168 ;  /* 0x00000000a81272ca */ /* 0x000fc600000e0000 */
[----:B------:R-:W0:Y:S02]  /*6830*/  SHFL.BFLY PT, R10, R11, 0x2, 0x1f ;  /* 0x0c401f000b0a7f89 */ /* 0x000e2400000e0000 */
        /* <DEDUP_REMOVED lines=38> */
[----:B------:R-:W1:Y:S08]  /*6aa0*/  MUFU.EX2 R10, R58 ;  /* 0x0000003a000a7308 */ /* 0x000e700000000800 */
[----:B------:R-:W-:Y:S01]  /*6ab0*/  MUFU.EX2 R11, R11 ;  /* 0x0000000b000b7308 */ /* 0x000fe20000000800 */
[----:B0-----:R-:W-:-:S07]  /*6ac0*/  FMNMX.FTZ R25, R24, R25, !PT ;  /* 0x0000001918197209 */ /* 0x001fce0007810000 */
[----:B------:R-:W0:Y:S01]  /*6ad0*/  MUFU.EX2 R170, R170 ;  /* 0x000000aa00aa7308 */ /* 0x000e220000000800 */
[----:B-1----:R-:W-:Y:S01]  /*6ae0*/  F2FP.BF16.F32.PACK_AB R164, R10, R3 ;  /* 0x000000030aa4723e */ /* 0x002fe200000010ff */
[----:B------:R-:W1:Y:S01]  /*6af0*/  SHFL.BFLY PT, R188, R25, 0x1, 0x1f ;  /* 0x0c201f0019bc7f89 */ /* 0x000e6200000e0000 */
[----:B------:R-:W-:Y:S01]  /*6b00*/  FADD.FTZ R10, R3, R10 ;  /* 0x0000000a030a7221 */ /* 0x000fe20000010000 */
[----:B------:R-:W-:-:S04]  /*6b10*/  @!P1 VIADD R3, R199, 0x38860 ;  /* 0x00038860c7039836 */ /* 0x000fc80000000000 */
[----:B------:R-:W-:Y:S01]  /*6b20*/  MUFU.EX2 R169, R169 ;  /* 0x000000a900a97308 */ /* 0x000fe20000000800 */
[----:B------:R-:W-:-:S07]  /*6b30*/  @!P1 PRMT R3, RZ, 0x654, R3 ;  /* 0x00000654ff039816 */ /* 0x000fce0000000003 */
[----:B------:R-:W2:Y:S01]  /*6b40*/  MUFU.EX2 R172, R172 ;  /* 0x000000ac00ac7308 */ /* 0x000ea20000000800 */
[----:B0-----:R-:W-:Y:S01]  /*6b50*/  F2FP.BF16.F32.PACK_AB R166, R170, R11 ;  /* 0x0000000baaa6723e */ /* 0x001fe200000010ff */
[----:B------:R-:W-:-:S04]  /*6b60*/  FADD.FTZ R11, R11, R10 ;  /* 0x0000000a0b0b7221 */ /* 0x000fc80000010000 */
[----:B------:R-:W-:Y:S02]  /*6b70*/  FADD.FTZ R170, R170, R11 ;  /* 0x0000000baaaa7221 */ /* 0x000fe40000010000 */
[----:B------:R-:W-:Y:S01]  /*6b80*/  MUFU.EX2 R171, R171 ;  /* 0x000000ab00ab7308 */ /* 0x000fe20000000800 */
[----:B-1----:R-:W-:-:S04]  /*6b90*/  FMNMX.FTZ R188, R25, R188, !PT ;  /* 0x000000bc19bc7209 */ /* 0x002fc80007810000 */
[C---:B------:R-:W-:Y:S01]  /*6ba0*/  FSETP.NEU.FTZ.AND P2, PT, R188.reuse, -INF , PT ;  /* 0xff800000bc00780b */ /* 0x040fe20003f5d000 */
[----:B------:R-:W-:Y:S02]  /*6bb0*/  FMUL.FTZ R24, R188, UR6 ;  /* 0x00000006bc187c20 */ /* 0x000fe40008410000 */
[----:B------:R-:W0:Y:S01]  /*6bc0*/  MUFU.EX2 R174, R174 ;  /* 0x000000ae00ae7308 */ /* 0x000e220000000800 */
[----:B--2---:R-:W-:Y:S01]  /*6bd0*/  F2FP.BF16.F32.PACK_AB R160, R172, R169 ;  /* 0x000000a9aca0723e */ /* 0x004fe200000010ff */
[----:B------:R-:W-:Y:S01]  /*6be0*/  FADD.FTZ R169, R169, R170 ;  /* 0x000000aaa9a97221 */ /* 0x000fe20000010000 */
[----:B------:R-:W-:Y:S02]  /*6bf0*/  FSEL R29, R24, RZ, P2 ;  /* 0x000000ff181d7208 */ /* 0x000fe40001000000 */
[CC--:B------:R-:W-:Y:S01]  /*6c00*/  LEA.HI R24, R57.reuse, R152.reuse, RZ, 0x4 ;  /* 0x0000009839187211 */ /* 0x0c0fe200078f20ff */
[----:B------:R-:W-:Y:S01]  /*6c10*/  FADD.FTZ R172, R172, R169 ;  /* 0x000000a9acac7221 */ /* 0x000fe20000010000 */
[----:B------:R-:W-:Y:S01]  /*6c20*/  LEA.HI R57, R57, R152, RZ, 0x5 ;  /* 0x0000009839397211 */ /* 0x000fe200078f28ff */
[--C-:B------:R-:W-:Y:S01]  /*6c30*/  FFMA.FTZ R181, R26, UR6, -R29.reuse ;  /* 0x000000061ab57c23 */ /* 0x100fe2000801081d */
[----:B------:R-:W-:Y:S01]  /*6c40*/  LOP3.LUT R25, R24, 0xfffffff0, RZ, 0xc0, !PT ;  /* 0xfffffff018197812 */ /* 0x000fe200078ec0ff */
[--C-:B------:R-:W-:Y:S01]  /*6c50*/  FFMA.FTZ R202, R27, UR6, -R29.reuse ;  /* 0x000000061bca7c23 */ /* 0x100fe2000801081d */
[----:B------:R-:W-:Y:S01]  /*6c60*/  SHF.R.U32.HI R24, RZ, 0x1, R24 ;  /* 0x00000001ff187819 */ /* 0x000fe20000011618 */
[--C-:B------:R-:W-:Y:S01]  /*6c70*/  FFMA.FTZ R183, R30, UR6, -R29.reuse ;  /* 0x000000061eb77c23 */ /* 0x100fe2000801081d */
[----:B------:R-:W-:Y:S01]  /*6c80*/  FFMA.FTZ R204, R31, UR6, -R29 ;  /* 0x000000061fcc7c23 */ /* 0x000fe2000801081d */
[----:B------:R-:W-:-:S02]  /*6c90*/  IMAD.IADD R25, R152, 0x1, -R25 ;  /* 0x0000000198197824 */ /* 0x000fc400078e0a19 */
[--C-:B------:R-:W-:Y:S01]  /*6ca0*/  FFMA.FTZ R203, R34, UR6, -R29.reuse ;  /* 0x0000000622cb7c23 */ /* 0x100fe2000801081d */
[----:B------:R-:W-:Y:S02]  /*6cb0*/  IMAD.SHL.U32 R57, R57, 0x20, RZ ;  /* 0x0000002039397824 */ /* 0x000fe400078e00ff */
[--C-:B------:R-:W-:Y:S01]  /*6cc0*/  FFMA.FTZ R206, R35, UR6, -R29.reuse ;  /* 0x0000000623ce7c23 */ /* 0x100fe2000801081d */
        /* <DEDUP_REMOVED lines=13> */
[----:B------:R-:W-:Y:S01]  /*6da0*/  FFMA.FTZ R216, R55, UR6, -R29 ;  /* 0x0000000637d87c23 */ /* 0x000fe2000801081d */
[----:B------:R-:W-:Y:S01]  /*6db0*/  IMAD.IADD R28, R25, 0x1, -R28 ;  /* 0x00000001191c7824 */ /* 0x000fe200078e0a1c */
[----:B------:R-:W-:Y:S01]  /*6dc0*/  LOP3.LUT R57, R57, 0x7ffffc00, RZ, 0xc0, !PT ;  /* 0x7ffffc0039397812 */ /* 0x000fe200078ec0ff */
[----:B------:R-:W-:Y:S01]  /*6dd0*/  MUFU.EX2 R181, R181 ;  /* 0x000000b500b57308 */ /* 0x000fe20000000800 */
[----:B------:R-:W-:Y:S01]  /*6de0*/  LOP3.LUT R26, R26, 0x7ffffe00, RZ, 0xc0, !PT ;  /* 0x7ffffe001a1a7812 */ /* 0x000fe200078ec0ff */
[C---:B------:R-:W-:Y:S01]  /*6df0*/  IMAD.SHL.U32 R25, R28.reuse, 0x40, RZ ;  /* 0x000000401c197824 */ /* 0x040fe200078e00ff */
[C---:B------:R-:W-:Y:S02]  /*6e00*/  LOP3.LUT P3, RZ, R28.reuse, 0x2, RZ, 0xc0, !PT ;  /* 0x000000021cff7812 */ /* 0x040fe4000786c0ff */
[----:B------:R-:W-:-:S02]  /*6e10*/  LOP3.LUT P2, RZ, R28, 0x4, RZ, 0xc0, !PT ;  /* 0x000000041cff7812 */ /* 0x000fc4000784c0ff */
[----:B------:R-:W-:Y:S01]  /*6e20*/  LOP3.LUT R25, R25, 0x1c0, RZ, 0xc0, !PT ;  /* 0x000001c019197812 */ /* 0x000fe200078ec0ff */
[----:B------:R-:W1:Y:S01]  /*6e30*/  MUFU.EX2 R202, R202 ;  /* 0x000000ca00ca7308 */ /* 0x000e620000000800 */
[----:B------:R-:W-:Y:S02]  /*6e40*/  SEL R56, R56, 0xffffffc0, !P2 ;  /* 0xffffffc038387807 */ /* 0x000fe40005000000 */
[----:B------:R-:W-:Y:S02]  /*6e50*/  LOP3.LUT R24, R25, 0x8, R24, 0xf8, !PT ;  /* 0x0000000819187812 */ /* 0x000fe400078ef818 */
[----:B------:R-:W-:Y:S02]  /*6e60*/  SHF.R.U32.HI R25, RZ, 0x3, R25 ;  /* 0x00000003ff197819 */ /* 0x000fe40000011619 */
[----:B0-----:R-:W-:Y:S01]  /*6e70*/  F2FP.BF16.F32.PACK_AB R162, R174, R171 ;  /* 0x000000abaea2723e */ /* 0x001fe200000010ff */
[----:B------:R-:W-:Y:S01]  /*6e80*/  MUFU.EX2 R183, R183 ;  /* 0x000000b700b77308 */ /* 0x000fe20000000800 */
[----:B------:R-:W-:Y:S01]  /*6e90*/  LOP3.LUT R24, R24, R25, RZ, 0x3c, !PT ;  /* 0x0000001918187212 */ /* 0x000fe200078e3cff */
[----:B------:R-:W-:Y:S01]  /*6ea0*/  FADD.FTZ R171, R171, R172 ;  /* 0x000000acabab7221 */ /* 0x000fe20000010000 */
[----:B------:R-:W-:-:S02]  /*6eb0*/  PLOP3.LUT P2, PT, PT, PT, UP1, 0x40, 0x0 ;  /* 0x000000000000781c */ /* 0x000fc40003f4e818 */
[----:B------:R-:W-:Y:S01]  /*6ec0*/  IADD3 R24, R24, R26, R57 ;  /* 0x0000001a18187210 */ /* 0x000fe20007ffe039 */
[----:B------:R-:W-:Y:S02]  /*6ed0*/  FADD.FTZ R174, R174, R171 ;  /* 0x000000abaeae7221 */ /* 0x000fe40000010000 */
[----:B------:R-:W0:Y:S01]  /*6ee0*/  MUFU.EX2 R204, R204 ;  /* 0x000000cc00cc7308 */ /* 0x000e220000000800 */
[----:B-1----:R-:W-:Y:S01]  /*6ef0*/  F2FP.BF16.F32.PACK_AB R165, R202, R181 ;  /* 0x000000b5caa5723e */ /* 0x002fe200000010ff */
[----:B------:R-:W-:Y:S02]  /*6f00*/  IMAD R191, R24, 0x2, R199 ;  /* 0x0000000218bf7824 */ /* 0x000fe400078e02c7 */
[----:B------:R-:W-:Y:S02]  /*6f10*/  FADD.FTZ R202, R181, R202 ;  /* 0x000000cab5ca7221 */ /* 0x000fe40000010000 */
[C---:B------:R-:W-:Y:S02]  /*6f20*/  VIADD R193, R191.reuse, 0x36400 ;  /* 0x00036400bfc17836 */ /* 0x040fe40000000000 */
[----:B------:R-:W-:Y:S01]  /*6f30*/  MUFU.EX2 R203, R203 ;  /* 0x000000cb00cb7308 */ /* 0x000fe20000000800 */
[----:B------:R-:W-:-:S02]  /*6f40*/  VIADD R190, R191, 0x36420 ;  /* 0x00036420bfbe7836 */ /* 0x000fc40000000000 */
[C---:B------:R-:W-:Y:S02]  /*6f50*/  @P3 VIADD R190, R193.reuse, 0xffffffe0 ;  /* 0xffffffe0c1be3836 */ /* 0x040fe40000000000 */
[----:B------:R-:W-:Y:S02]  /*6f60*/  IMAD.IADD R193, R193, 0x1, R56 ;  /* 0x00000001c1c17824 */ /* 0x000fe400078e0238 */
[----:B------:R-:W-:Y:S01]  /*6f70*/  IMAD.IADD R192, R56, 0x1, R190 ;  /* 0x0000000138c07824 */ /* 0x000fe200078e02be */
[----:B------:R-:W1:Y:S01]  /*6f80*/  MUFU.EX2 R206, R206 ;  /* 0x000000ce00ce7308 */ /* 0x000e620000000800 */
[----:B0-----:R-:W-:Y:S01]  /*6f90*/  F2FP.BF16.F32.PACK_AB R167, R204, R183 ;  /* 0x000000b7cca7723e */ /* 0x001fe200000010ff */
[----:B------:R-:W-:-:S04]  /*6fa0*/  FADD.FTZ R183, R183, R202 ;  /* 0x000000cab7b77221 */ /* 0x000fc80000010000 */
[----:B------:R-:W-:Y:S01]  /*6fb0*/  STSM.16.M88.4 [R191+0x36400], R164 ;  /* 0x036400a4bf007844 */ /* 0x000fe20000000200 */
[----:B------:R-:W-:Y:S01]  /*6fc0*/  FADD.FTZ R204, R204, R183 ;  /* 0x000000b7cccc7221 */ /* 0x000fe20000010000 */
[----:B------:R-:W-:Y:S08]  /*6fd0*/  MUFU.EX2 R205, R205 ;  /* 0x000000cd00cd7308 */ /* 0x000ff00000000800 */
[----:B------:R-:W0:Y:S01]  /*6fe0*/  MUFU.EX2 R208, R208 ;  /* 0x000000d000d07308 */ /* 0x000e220000000800 */
[----:B-1----:R-:W-:Y:S01]  /*6ff0*/  F2FP.BF16.F32.PACK_AB R161, R206, R203 ;  /* 0x000000cbcea1723e */ /* 0x002fe200000010ff */
[----:B------:R-:W-:-:S04]  /*7000*/  FADD.FTZ R203, R203, R204 ;  /* 0x000000cccbcb7221 */ /* 0x000fc80000010000 */
[----:B------:R-:W-:Y:S02]  /*7010*/  FADD.FTZ R206, R206, R203 ;  /* 0x000000cbcece7221 */ /* 0x000fe40000010000 */
[----:B------:R-:W-:Y:S08]  /*7020*/  MUFU.EX2 R173, R173 ;  /* 0x000000ad00ad7308 */ /* 0x000ff00000000800 */
[----:B------:R-:W1:Y:S01]  /*7030*/  MUFU.EX2 R176, R176 ;  /* 0x000000b000b07308 */ /* 0x000e620000000800 */
[----:B0-----:R-:W-:Y:S01]  /*7040*/  F2FP.BF16.F32.PACK_AB R163, R208, R205 ;  /* 0x000000cdd0a3723e */ /* 0x001fe200000010ff */
[----:B------:R-:W-:-:S04]  /*7050*/  FADD.FTZ R205, R205, R206 ;  /* 0x000000cecdcd7221 */ /* 0x000fc80000010000 */
[----:B------:R-:W-:Y:S01]  /*7060*/  STSM.16.M88.4 [R190], R160 ;  /* 0x000000a0be007844 */ /* 0x000fe20000000200 */
        /* <DEDUP_REMOVED lines=10> */
[----:B------:R-:W-:Y:S02]  /*7110*/  FADD.FTZ R178, R178, R175 ;  /* 0x000000afb2b27221 */ /* 0x000fe40000010000 */
        /* <DEDUP_REMOVED lines=9> */
[----:B------:R0:W-:Y:S01]  /*71b0*/  STSM.16.M88.4 [R193], R156 ;  /* 0x0000009cc1007844 */ /* 0x0001e20000000200 */
[----:B------:R-:W-:Y:S01]  /*71c0*/  FADD.FTZ R212, R212, R209 ;  /* 0x000000d1d4d47221 */ /* 0x000fe20000010000 */
[----:B------:R-:W-:Y:S08]  /*71d0*/  MUFU.EX2 R179, R179 ;  /* 0x000000b300b37308 */ /* 0x000ff00000000800 */
[----:B------:R-:W2:Y:S01]  /*71e0*/  MUFU.EX2 R182, R182 ;  /* 0x000000b600b67308 */ /* 0x000ea20000000800 */
[----:B-1----:R-:W-:Y:S01]  /*71f0*/  F2FP.BF16.F32.PACK_AB R152, R180, R177 ;  /* 0x000000b1b498723e */ /* 0x002fe200000010ff */
[----:B------:R-:W-:-:S04]  /*7200*/  FADD.FTZ R177, R177, R178 ;  /* 0x000000b2b1b17221 */ /* 0x000fc80000010000 */
[----:B------:R-:W-:Y:S02]  /*7210*/  FADD.FTZ R180, R180, R177 ;  /* 0x000000b1b4b47221 */ /* 0x000fe40000010000 */
[----:B------:R-:W-:Y:S08]  /*7220*/  MUFU.EX2 R211, R211 ;  /* 0x000000d300d37308 */ /* 0x000ff00000000800 */
[----:B------:R-:W1:Y:S01]  /*7230*/  MUFU.EX2 R214, R214 ;  /* 0x000000d600d67308 */ /* 0x000e620000000800 */
[----:B--2---:R-:W-:-:S07]  /*7240*/  F2FP.BF16.F32.PACK_AB R154, R182, R179 ;  /* 0x000000b3b69a723e */ /* 0x004fce00000010ff */
        /* <DEDUP_REMOVED lines=10> */
[----:B------:R-:W-:Y:S01]  /*72f0*/  HGMMA.64x256x16.F32.BF16 R24, R164, gdesc[UR8].tnspB, RZ, !UPT, gsb0 ;  /* 0x43e00008a4187df0 */ /* 0x000fe2000c0018ff */
[----:B------:R-:W-:Y:S01]  /*7300*/  R2UR UR10, R215 ;  /* 0x00000000d70a72ca */ /* 0x000fe200000e0000 */
[----:B------:R-:W-:Y:S01]  /*7310*/  UMOV UR11, 0x40000040 ;  /* 0x40000040000b7882 */ /* 0x000fe20000000000 */
[----:B------:R-:W-:Y:S01]  /*7320*/  VIADD R215, R196, 0x100 ;  /* 0x00000100c4d77836 */ /* 0x000fe20000000000 */
        /* <DEDUP_REMOVED lines=9> */
[----:B------:R-:W-:Y:S01]  /*73c0*/  HGMMA.64x256x16.F32.BF16 R24, R156, gdesc[UR8].tnspB, R24, gsb0 ;  /* 0x43e000089c187df0 */ /* 0x000fe20008001818 */
[----:B------:R-:W-:Y:S02]  /*73d0*/  UMOV UR11, 0x40000040 ;  /* 0x40000040000b7882 */ /* 0x000fe40000000000 */
[----:B------:R-:W-:Y:S02]  /*73e0*/  WARPGROUP.DEPBAR.LE gsb0, 0x0 ;  /* 0x00008000000079c5 */ /* 0x000fe40000010000 */
[----:B0-----:R-:W-:Y:S01]  /*73f0*/  VIADD R156, R196, 0x180 ;  /* 0x00000180c49c7836 */ /* 0x001fe20000000000 */
[----:B------:R-:W-:-:S04]  /*7400*/  WARPGROUP.ARRIVE ;  /* 0x00000000000079c5 */ /* 0x000fc80000000000 */
[----:B------:R-:W-:-:S15]  /*7410*/  R2UR UR10, R156 ;  /* 0x000000009c0a72ca */ /* 0x000fde00000e0000 */
[----:B------:R-:W-:-:S03]  /*7420*/  NOP ;  /* 0x0000000000007918 */ /* 0x000fc60000000000 */
[----:B------:R-:W-:Y:S01]  /*7430*/  HGMMA.64x256x16.F32.BF16 R24, R152, gdesc[UR8].tnspB, R24, gsb0 ;  /* 0x43e0000898187df0 */ /* 0x000fe20008001818 */
[----:B------:R-:W-:Y:S02]  /*7440*/  @UP0 ULDC UR10, c[0x0][0x44c] ;  /* 0x00011300000a0ab9 */ /* 0x000fe40000000800 */
[----:B------:R-:W-:-:S04]  /*7450*/  UIMAD.WIDE.U32 UR10, UR60, UR10, URZ ;  /* 0x0000000a3c0a72a5 */ /* 0x000fc8000f8e003f */
[----:B------:R-:W-:-:S04]  /*7460*/  @UP0 USHF.R.U32.HI UR60, URZ, UR19, UR11 ;  /* 0x000000133f3c0299 */ /* 0x000fc8000801160b */
[----:B------:R-:W-:-:S04]  /*7470*/  UIADD3 UR60, UR18, UR60, URZ ;  /* 0x0000003c123c7290 */ /* 0x000fc8000fffe03f */
[----:B------:R-:W-:Y:S01]  /*7480*/  UIADD3 UR14, UR60, UR14, URZ ;  /* 0x0000000e3c0e7290 */ /* 0x000fe2000fffe03f */
[----:B------:R-:W-:Y:S02]  /*7490*/  WARPGROUP.DEPBAR.LE gsb0, 0x0 ;  /* 0x00008000000079c5 */ /* 0x000fe40000010000 */
[----:B------:R0:W-:Y:S06]  /*74a0*/  MEMBAR.ALL.CTA ;  /* 0x0000000000007992 */ /* 0x0001ec0000008000 */
[----:B0-----:R-:W0:Y:S02]  /*74b0*/  FENCE.VIEW.ASYNC.S ;  /* 0x00000000000073c6 */ /* 0x001e240000000000 */
[----:B0-----:R-:W-:Y:S01]  /*74c0*/  NOP ;  /* 0x0000000000007918 */ /* 0x001fe20000000000 */
[----:B------:R-:W-:Y:S06]  /*74d0*/  BAR.ARV 0xe, 0x100 ;  /* 0x0384000000007b1d */ /* 0x000fec0000002000 */
[----:B------:R0:W-:Y:S02]  /*74e0*/  @!P1 SYNCS.ARRIVE.TRANS64.RED.A1T0 RZ, [R3+URZ], RZ ;  /* 0x000000ff03ff99a7 */ /* 0x0001e4000810043f */
[----:B0-----:R-:W-:-:S04]  /*74f0*/  FADD.FTZ R3, R179, R180 ;  /* 0x000000b4b3037221 */ /* 0x001fc80000010000 */
[----:B------:R-:W-:Y:S01]  /*7500*/  FADD.FTZ R3, R182, R3 ;  /* 0x00000003b6037221 */ /* 0x000fe20000010000 */
[----:B-1----:R-:W-:Y:S06]  /*7510*/  @P2 BRA `(.L_x_2036) ;  /* 0x0000000000442947 */ /* 0x002fec0003800000 */
        /* <DEDUP_REMOVED lines=10> */
.L_x_2037:
[----:B------:R-:W-:-:S11]  /*75c0*/  UISETP.NE.AND UP2, UPT, UR15, 0x1, UPT ;  /* 0x000000010f00788c */ /* 0x000fd6000bf45270 */
[----:B------:R-:W-:Y:S02]  /*75d0*/  @UP2 ULDC.64 UR10, c[0x0][0xae0] ;  /* 0x0002b800000a2ab9 */ /* 0x000fe40000000a00 */
[----:B------:R-:W-:-:S04]  /*75e0*/  UIMAD.WIDE.U32 UR18, UR22, UR10, URZ ;  /* 0x0000000a161272a5 */ /* 0x000fc8000f8e003f */
[----:B------:R-:W-:-:S12]  /*75f0*/  @UP2 USHF.R.U32.HI UR22, URZ, UR11, UR19 ;  /* 0x0000000b3f162299 */ /* 0x000fd80008011613 */
.L_x_2038:
[----:B------:R-:W-:-:S04]  /*7600*/  UIMAD UR15, UR22, UR15, UR15 ;  /* 0x0000000f160f72a4 */ /* 0x000fc8000f8e020f */
[----:B------:R-:W-:-:S04]  /*7610*/  UISETP.LT.AND UP2, UPT, UR14, UR15, UPT ;  /* 0x0000000f0e00728c */ /* 0x000fc8000bf41270 */
[----:B------:R-:W-:-:S12]  /*7620*/  USEL UR14, UR14, UR15, UP2 ;  /* 0x0000000f0e0e7287 */ /* 0x000fd80009000000 */
.L_x_2036:
[----:B------:R-:W-:Y:S01]  /*7630*/  R2UR UR11, R198 ;  /* 0x00000000c60b72ca */ /* 0x000fe200000e0000 */
[----:B------:R-:W-:Y:S01]  /*7640*/  USHF.R.S32.HI UR10, URZ, 0x1f, UR14 ;  /* 0x0000001f3f0a7899 */ /* 0x000fe2000801140e */
[----:B------:R-:W-:Y:S01]  /*7650*/  IMAD.MOV.U32 R11, RZ, RZ, RZ ;  /* 0x000000ffff0b7224 */ /* 0x000fe200078e00ff */
[----:B------:R-:W-:Y:S02]  /*7660*/  UMOV UR60, URZ ;  /* 0x0000003f003c7c82 */ /* 0x000fe40008000000 */
[----:B------:R-:W-:-:S04]  /*7670*/  ULEA.HI UR10, UR10, UR14, URZ, 0x6 ;  /* 0x0000000e0a0a7291 */ /* 0x000fc8000f8f303f */
[----:B------:R-:W-:-:S04]  /*7680*/  USHF.R.S32.HI UR10, URZ, 0x6, UR10 ;  /* 0x000000063f0a7899 */ /* 0x000fc8000801140a */
[----:B------:R-:W-:-:S04]  /*7690*/  UISETP.LT.AND UP2, UPT, UR11, UR10, UPT ;  /* 0x0000000a0b00728c */ /* 0x000fc8000bf41270 */
[----:B------:R-:W-:-:S06]  /*76a0*/  USEL UR61, UR11, UR10, !UP2 ;  /* 0x0000000a0b3d7287 */ /* 0x000fcc000d000000 */
[----:B------:R-:W-:-:S13]  /*76b0*/  ISETP.GE.AND P2, PT, R184, UR61, PT ;  /* 0x0000003db8007c0c */ /* 0x000fda000bf46270 */
[----:B------:R-:W-:Y:S05]  /*76c0*/  @!P2 BRA `(.L_x_2039) ;  /* 0x000000380004a947 */ /* 0x000fea0003800000 */
[----:B------:R-:W-:Y:S01]  /*76d0*/  IMAD.MOV.U32 R206, RZ, RZ, RZ ;  /* 0x000000ffffce7224 */ /* 0x000fe200078e00ff */
[----:B------:R-:W-:-:S06]  /*76e0*/  UMOV UR60, URZ ;  /* 0x0000003f003c7c82 */ /* 0x000fcc0008000000 */
.L_x_2056:
[----:B------:R-:W-:-:S05]  /*76f0*/  VIADD R11, R206, 0x1 ;  /* 0x00000001ce0b7836 */ /* 0x000fca0000000000 */
[----:B------:R-:W-:-:S04]  /*7700*/  ISETP.NE.AND P2, PT, R11, 0x2, PT ;  /* 0x000000020b00780c */ /* 0x000fc80003f45270 */
[----:B------:R-:W-:Y:S02]  /*7710*/  SEL R152, RZ, 0x1, P2 ;  /* 0x00000001ff987807 */ /* 0x000fe40001000000 */
[----:B------:R-:W-:Y:S02]  /*7720*/  SEL R11, R11, RZ, P2 ;  /* 0x000000ff0b0b7207 */ /* 0x000fe40001000000 */
[----:B------:R-:W-:-:S13]  /*7730*/  R2UR UR6, R152 ;  /* 0x00000000980672ca */ /* 0x000fda00000e0000 */
[----:B------:R-:W-:Y:S01]  /*7740*/  ULOP3.LUT UR60, UR60, UR6, URZ, 0x3c, !UPT ;  /* 0x000000063c3c7292 */ /* 0x000fe2000f8e3c3f */
[----:B--2---:R-:W-:Y:S11]  /*7750*/  @!P0 BRA `(.L_x_2040) ;  /* 0x0000000000048947 */ /* 0x004ff60003800000 */
[----:B------:R-:W-:Y:S01]  /*7760*/  BPT.TRAP 0x1 ;  /* 0x000000040000795c */ /* 0x000fe20000300000 */
.L_x_2040:
[----:B------:R-:W-:Y:S02]  /*7770*/  IMAD.U32 R203, RZ, RZ, UR60 ;  /* 0x0000003cffcb7e24 */ /* 0x000fe4000f8e00ff */
[----:B------:R-:W-:-:S03]  /*7780*/  IMAD R204, R11, 0x8, R199 ;  /* 0x000000080bcc7824 */ /* 0x000fc600078e02c7 */
[----:B------:R-:W-:-:S04]  /*7790*/  SHF.L.U32 R203, R203, 0x1f, RZ ;  /* 0x0000001fcbcb7819 */ /* 0x000fc800000006ff */
[----:B------:R0:W1:Y:S01]  /*77a0*/  SYNCS.PHASECHK.TRANS64.TRYWAIT P2, [R204+URZ+0x38830], R203 ;  /* 0x038830cbcc0075a7 */ /* 0x000062000804017f */
[----:B------:R-:W-:Y:S05]  /*77b0*/  @!P0 BRA `(.L_x_2041) ;  /* 0x0000000000048947 */ /* 0x000fea0003800000 */
[----:B------:R-:W-:Y:S01]  /*77c0*/  BPT.TRAP 0x1 ;  /* 0x000000040000795c */ /* 0x000fe20000300000 */
.L_x_2041:
[----:B------:R-:W-:Y:S01]  /*77d0*/  IMAD R189, R11, 0x200, R194 ;  /* 0x000002000bbd7824 */ /* 0x000fe200078e02c2 */
[----:B-1----:R-:W-:Y:S06]  /*77e0*/  @P2 BRA `(.L_x_2042) ;  /* 0x0000000000082947 */ /* 0x002fec0003800000 */
[----:B------:R-:W1:Y:S02]  /*77f0*/  SYNCS.PHASECHK.TRANS64.TRYWAIT P2, [R204+URZ+0x38830], R203 ;  /* 0x038830cbcc0075a7 */ /* 0x000e64000804017f */
[----:B-1----:R-:W-:Y:S05]  /*7800*/  @!P2 BRA `(.L_x_2043) ;  /* 0x0000012800a8a947 */ /* 0x002fea0003800000 */
.L_x_2042:
        /* <DEDUP_REMOVED lines=49> */
.L_x_2044:
[----:B------:R2:W3:Y:S01]  /*7b20*/  SYNCS.PHASECHK.TRANS64.TRYWAIT P2, [R204+URZ+0x38850], R203 ;  /* 0x038850cbcc0075a7 */ /* 0x0004e2000804017f */
[----:B------:R-:W-:Y:S05]  /*7b30*/  @!P0 BRA `(.L_x_2045) ;  /* 0x0000000000048947 */ /* 0x000fea0003800000 */
[----:B------:R-:W-:Y:S01]  /*7b40*/  BPT.TRAP 0x1 ;  /* 0x000000040000795c */ /* 0x000fe20000300000 */
.L_x_2045:
[----:B------:R-:W-:Y:S01]  /*7b50*/  IMAD R189, R11, 0x1000, R17 ;  /* 0x000010000bbd7824 */ /* 0x000fe200078e0211 */
[----:B---3--:R-:W-:Y:S06]  /*7b60*/  @P2 BRA `(.L_x_2046) ;  /* 0x0000000000082947 */ /* 0x008fec0003800000 */
[----:B------:R-:W3:Y:S02]  /*7b70*/  SYNCS.PHASECHK.TRANS64.TRYWAIT P2, [R204+URZ+0x38850], R203 ;  /* 0x038850cbcc0075a7 */ /* 0x000ee4000804017f */
[----:B---3--:R-:W-:Y:S05]  /*7b80*/  @!P2 BRA `(.L_x_2047) ;  /* 0x0000012400dca947 */ /* 0x008fea0003800000 */
.L_x_2046:
[----:B------:R-:W-:Y:S01]  /*7b90*/  R2UR UR6, R189 ;  /* 0x00000000bd0672ca */ /* 0x000fe200000e0000 */
[----:B------:R-:W-:Y:S01]  /*7ba0*/  WARPGROUP.ARRIVE ;  /* 0x00000000000079c5 */ /* 0x000fe20000000000 */
[----:B------:R-:W-:Y:S01]  /*7bb0*/  MOV R202, UR49 ;  /* 0x0000003100ca7c02 */ /* 0x000fe20008000f00 */
[----:B------:R-:W-:Y:S01]  /*7bc0*/  UMOV UR51, 0x40000040 ;  /* 0x4000004000337882 */ /* 0x000fe20000000000 */
[----:B0123--:R-:W-:Y:S01]  /*7bd0*/  MOV R203, UR48 ;  /* 0x0000003000cb7c02 */ /* 0x00ffe20008000f00 */
        /* <DEDUP_REMOVED lines=8> */
[----:B------:R-:W-:Y:S01]  /*7c60*/  UMOV UR50, UR6 ;  /* 0x0000000600327c82 */ /* 0x000fe20008000000 */
[----:B------:R-:W-:Y:S01]  /*7c70*/  R2UR UR52, R4 ;  /* 0x00000000043472ca */ /* 0x000fe200000e0000 */
[----:B------:R-:W-:Y:S01]  /*7c80*/  UMOV UR15, 0x40000040 ;  /* 0x40000040000f7882 */ /* 0x000fe20000000000 */
[----:B------:R-:W-:Y:S01]  /*7c90*/  R2UR UR53, R5 ;  /* 0x00000000053572ca */ /* 0x000fe200000e0000 */
[----:B------:R-:W-:Y:S01]  /*7ca0*/  UMOV UR19, 0x40000040 ;  /* 0x4000004000137882 */ /* 0x000fe20000000000 */
        /* <DEDUP_REMOVED lines=17> */
[----:B------:R-:W-:Y:S01]  /*7dc0*/  PLOP3.LUT P3, PT, PT, PT, UP0, 0x80, 0x0 ;  /* 0x000000000000781c */ /* 0x000fe20003f6f008 */
[----:B------:R-:W-:-:S05]  /*7dd0*/  IMAD.MOV.U32 R212, RZ, RZ, R187 ;  /* 0x000000ffffd47224 */ /* 0x000fca00078e00bb */
        /* <DEDUP_REMOVED lines=36> */
[----:B------:R-:W0:Y:S02]  /*8020*/  SHFL.IDX PT, R202, R208, RZ, 0x1f ;  /* 0x00001fffd0ca7589 */ /* 0x000e2400000e0000 */
[----:B0-----:R-:W-:Y:S01]  /*8030*/  ISETP.GT.AND P2, PT, R202, 0x7f, PT ;  /* 0x0000007fca00780c */ /* 0x001fe20003f44270 */
[----:B------:R-:W-:-:S03]  /*8040*/  VIADD R202, R189, 0x800 ;  /* 0x00000800bdca7836 */ /* 0x000fc60000000000 */
        /* <DEDUP_REMOVED lines=10> */
[----:B------:R-:W-:-:S05]  /*80f0*/  IMAD.MOV.U32 R205, RZ, RZ, 0x4 ;  /* 0x00000004ffcd7424 */ /* 0x000fca00078e00ff */
        /* <DEDUP_REMOVED lines=8> */
[----:B------:R-:W-:Y:S01]  /*8180*/  @UP0 ULDC UR6, c[0x0][0x44c] ;  /* 0x0001130000060ab9 */ /* 0x000fe20000000800 */
[----:B------:R-:W-:Y:S01]  /*8190*/  ULDC UR7, c[0x0][0x2f0] ;  /* 0x0000bc0000077ab9 */ /* 0x000fe20000000800 */
[----:B------:R-:W-:Y:S02]  /*81a0*/  WARPGROUP.DEPBAR.LE gsb0, 0x0 ;  /* 0x00008000000079c5 */ /* 0x000fe40000010000 */
[----:B------:R-:W-:-:S06]  /*81b0*/  WARPGROUP.ARRIVE ;  /* 0x00000000000079c5 */ /* 0x000fcc0000000000 */
[----:B------:R-:W-:Y:S01]  /*81c0*/  HGMMA.64x64x16.F32.BF16 R152, gdesc[UR8], R152, gsb0 ;  /* 0x00e00000089879f0 */ /* 0x000fe20008001898 */
[----:B------:R-:W-:Y:S01]  /*81d0*/  R2UR UR11, R201 ;  /* 0x00000000c90b72ca */ /* 0x000fe200000e0000 */
[----:B------:R-:W-:Y:S01]  /*81e0*/  ULDC UR10, c[0x0][0xad8] ;  /* 0x0002b600000a7ab9 */ /* 0x000fe20000000800 */
        /* <DEDUP_REMOVED lines=183> */
[----:B------:R-:W-:Y:S02]  /*8d60*/  PLOP3.LUT P2, PT, PT, PT, UP0, 0x80, 0x0 ;  /* 0x000000000000781c */ /* 0x000fe40003f4f008 */
[----:B------:R-:W-:-:S02]  /*8d70*/  IADD3 R205, R202, R203, R0 ;  /* 0x000000cbcacd7210 */ /* 0x000fc40007ffe000 */
[----:B------:R-:W-:-:S09]  /*8d80*/  IADD3 R189, R202, R203, R189 ;  /* 0x000000cbcabd7210 */ /* 0x000fd20007ffe0bd */
[----:B------:R-:W-:Y:S01]  /*8d90*/  @P2 IMAD.HI.U32 R202, R187, UR6, RZ ;  /* 0x00000006bbca2c27 */ /* 0x000fe2000f8e00ff */
[----:B------:R-:W-:Y:S01]  /*8da0*/  @UP0 ULDC UR6, c[0x0][0x450] ;  /* 0x0001140000060ab9 */ /* 0x000fe20000000800 */
[----:B------:R-:W-:-:S03]  /*8db0*/  PLOP3.LUT P2, PT, PT, PT, UP1, 0x40, 0x0 ;  /* 0x000000000000781c */ /* 0x000fc60003f4e818 */
[----:B------:R-:W-:Y:S01]  /*8dc0*/  @P3 SHF.R.U32.HI R212, RZ, UR6, R202 ;  /* 0x00000006ffd43c19 */ /* 0x000fe200080116ca */
[----:B------:R-:W-:-:S04]  /*8dd0*/  @!P1 VIADD R202, R204, 0x38840 ;  /* 0x00038840ccca9836 */ /* 0x000fc80000000000 */
[----:B------:R-:W0:Y:S01]  /*8de0*/  SHFL.IDX PT, R208, R212, RZ, 0x1c1f ;  /* 0x001c1fffd4d07589 */ /* 0x000e2200000e0000 */
[----:B------:R-:W-:Y:S01]  /*8df0*/  @!P1 PRMT R202, RZ, 0x654, R202 ;  /* 0x00000654ffca9816 */ /* 0x000fe200000000ca */
[----:B------:R-:W-:Y:S02]  /*8e00*/  WARPGROUP.DEPBAR.LE gsb0, 0x0 ;  /* 0x00008000000079c5 */ /* 0x000fe40000010000 */
[----:B------:R-:W-:-:S06]  /*8e10*/  WARPGROUP.ARRIVE ;  /* 0x00000000000079c5 */ /* 0x000fcc0000000000 */
[----:B------:R-:W-:Y:S01]  /*8e20*/  HGMMA.64x64x16.F32.BF16 R152, gdesc[UR56], R152, gsb0 ;  /* 0x00e00000389879f0 */ /* 0x000fe20008001898 */
[----:B------:R-:W-:Y:S01]  /*8e30*/  R2UR UR56, R205 ;  /* 0x00000000cd3872ca */ /* 0x000fe200000e0000 */
[----:B------:R-:W-:Y:S01]  /*8e40*/  UMOV UR57, 0x40000040 ;  /* 0x4000004000397882 */ /* 0x000fe20000000000 */
[----:B------:R-:W-:Y:S01]  /*8e50*/  R2UR UR58, R189 ;  /* 0x00000000bd3a72ca */ /* 0x000fe200000e0000 */
[----:B------:R-:W-:Y:S01]  /*8e60*/  UMOV UR59, 0x40000040 ;  /* 0x40000040003b7882 */ /* 0x000fe20000000000 */
[----:B------:R-:W1:Y:S01]  /*8e70*/  LDC R189, c[0x0][0x288] ;  /* 0x0000a200ffbd7b82 */ /* 0x000e620000000800 */
[----:B------:R-:W-:-:S05]  /*8e80*/  IMAD.SHL.U32 R205, R184, 0x40, RZ ;  /* 0x00000040b8cd7824 */ /* 0x000fca00078e00ff */
[----:B------:R-:W-:Y:S01]  /*8e90*/  IADD3 R203, -R2, 0x1, -R205 ;  /* 0x0000000102cb7810 */ /* 0x000fe20007ffe9cd */
[----:B------:R-:W-:Y:S02]  /*8ea0*/  WARPGROUP.DEPBAR.LE gsb0, 0x0 ;  /* 0x00008000000079c5 */ /* 0x000fe40000010000 */
[----:B------:R-:W-:-:S06]  /*8eb0*/  WARPGROUP.ARRIVE ;  /* 0x00000000000079c5 */ /* 0x000fcc0000000000 */
[----:B------:R-:W-:Y:S03]  /*8ec0*/  HGMMA.64x64x16.F32.BF16 R152, gdesc[UR56], R152, gsb0 ;  /* 0x00e00000389879f0 */ /* 0x000fe60008001898 */
[----:B------:R-:W-:Y:S02]  /*8ed0*/  WARPGROUP.DEPBAR.LE gsb0, 0x0 ;  /* 0x00008000000079c5 */ /* 0x000fe40000010000 */
[----:B------:R2:W-:Y:S02]  /*8ee0*/  @!P1 SYNCS.ARRIVE.TRANS64.RED.A1T0 RZ, [R202+URZ], RZ ;  /* 0x000000ffcaff99a7 */ /* 0x0005e4000810043f */
[----:B--2---:R-:W-:-:S04]  /*8ef0*/  IMAD R202, R16, UR7, R203 ;  /* 0x0000000710ca7c24 */ /* 0x004fc8000f8e02cb */
[----:B-1----:R-:W-:-:S04]  /*8f00*/  IMAD.IADD R202, R202, 0x1, -R189 ;  /* 0x00000001caca7824 */ /* 0x002fc800078e0abd */
[C---:B------:R-:W-:Y:S02]  /*8f10*/  VIADD R207, R202.reuse, UR10 ;  /* 0x0000000acacf7c36 */ /* 0x040fe40008000000 */
[----:B------:R-:W-:Y:S02]  /*8f20*/  VIADD R209, R202, UR11 ;  /* 0x0000000bcad17c36 */ /* 0x000fe40008000000 */
[C---:B0-----:R-:W-:Y:S02]  /*8f30*/  IMAD.IADD R211, R208.reuse, 0x1, R207 ;  /* 0x00000001d0d37824 */ /* 0x041fe400078e02cf */
[----:B------:R-:W-:Y:S01]  /*8f40*/  IMAD.IADD R210, R208, 0x1, R209 ;  /* 0x00000001d0d27824 */ /* 0x000fe200078e02d1 */
[----:B------:R-:W-:Y:S06]  /*8f50*/  @P2 BRA `(.L_x_2048) ;  /* 0x0000000000642947 */ /* 0x000fec0003800000 */
[----:B------:R-:W-:Y:S01]  /*8f60*/  IMAD R202, R16, UR7, R208 ;  /* 0x0000000710ca7c24 */ /* 0x000fe2000f8e02d0 */
[----:B------:R-:W-:Y:S03]  /*8f70*/  BSSY B0, `(.L_x_2049) ;  /* 0x0000013000007945 */ /* 0x000fe60003800000 */
[----:B------:R-:W-:-:S05]  /*8f80*/  IMAD.IADD R208, R202, 0x1, -R189 ;  /* 0x00000001cad07824 */ /* 0x000fca00078e0abd */
[----:B------:R-:W-:-:S13]  /*8f90*/  ISETP.GT.AND P2, PT, R208, -0x1, PT ;  /* 0xffffffffd000780c */ /* 0x000fda0003f44270 */
[----:B------:R-:W-:Y:S05]  /*8fa0*/  @P2 BRA `(.L_x_2050) ;  /* 0x0000000000242947 */ /* 0x000fea0003800000 */
[----:B------:R-:W-:Y:S01]  /*8fb0*/  ULDC UR6, c[0x0][0xadc] ;  /* 0x0002b70000067ab9 */ /* 0x000fe20000000800 */
[----:B------:R-:W-:Y:S01]  /*8fc0*/  LOP3.LUT R213, RZ, R208, RZ, 0x33, !PT ;  /* 0x000000d0ffd57212 */ /* 0x000fe200078e33ff */
[----:B------:R-:W-:-:S05]  /*8fd0*/  IMAD.U32 R214, RZ, RZ, UR6 ;  /* 0x00000006ffd67e24 */ /* 0x000fca000f8e00ff */
[----:B------:R-:W-:-:S13]  /*8fe0*/  ISETP.NE.AND P2, PT, R214, 0x1, PT ;  /* 0x00000001d600780c */ /* 0x000fda0003f45270 */
[----:B------:R-:W0:Y:S02]  /*8ff0*/  @P2 LDC.64 R202, c[0x0][0xae0] ;  /* 0x0002b800ffca2b82 */ /* 0x000e240000000a00 */
[----:B0-----:R-:W-:-:S05]  /*9000*/  @P2 IMAD.HI.U32 R202, R213, R202, RZ ;  /* 0x000000cad5ca2227 */ /* 0x001fca00078e00ff */
[----:B------:R-:W-:-:S04]  /*9010*/  @P2 SHF.R.U32.HI R213, RZ, R203, R202 ;  /* 0x000000cbffd52219 */ /* 0x000fc800000116ca */
[----:B------:R-:W-:Y:S01]  /*9020*/  LOP3.LUT R208, RZ, R213, RZ, 0x33, !PT ;  /* 0x000000d5ffd07212 */ /* 0x000fe200078e33ff */
[----:B------:R-:W-:Y:S06]  /*9030*/  BRA `(.L_x_2051) ;  /* 0x0000000000187947 */ /* 0x000fec0003800000 */
.L_x_2050:
[----:B------:R-:W-:Y:S02]  /*9040*/  ULDC UR6, c[0x0][0xadc] ;  /* 0x0002b70000067ab9 */ /* 0x000fe40000000800 */
[----:B------:R-:W-:-:S05]  /*9050*/  IMAD.U32 R214, RZ, RZ, UR6 ;  /* 0x00000006ffd67e24 */ /* 0x000fca000f8e00ff */
[----:B------:R-:W-:-:S13]  /*9060*/  ISETP.NE.AND P2, PT, R214, 0x1, PT ;  /* 0x00000001d600780c */ /* 0x000fda0003f45270 */
[----:B------:R-:W0:Y:S02]  /*9070*/  @P2 LDC.64 R202, c[0x0][0xae0] ;  /* 0x0002b800ffca2b82 */ /* 0x000e240000000a00 */
[----:B0-----:R-:W-:-:S05]  /*9080*/  @P2 IMAD.HI.U32 R202, R208, R202, RZ ;  /* 0x000000cad0ca2227 */ /* 0x001fca00078e00ff */
[----:B------:R-:W-:-:S07]  /*9090*/  @P2 SHF.R.U32.HI R208, RZ, R203, R202 ;  /* 0x000000cbffd02219 */ /* 0x000fce00000116ca */
.L_x_2051:
[----:B------:R-:W-:Y:S05]  /*90a0*/  BSYNC B0 ;  /* 0x0000000000007941 */ /* 0x000fea0003800000 */
.L_x_2049:
[----:B------:R-:W-:-:S04]  /*90b0*/  IMAD R203, R208, R214, -R205 ;  /* 0x000000d6d0cb7224 */ /* 0x000fc800078e0acd */
[----:B------:R-:W-:-:S05]  /*90c0*/  IMAD.IADD R203, R203, 0x1, -R2 ;  /* 0x00000001cbcb7824 */ /* 0x000fca00078e0a02 */
[----:B------:R-:W-:Y:S02]  /*90d0*/  VIADDMNMX R211, R203, R214, R211, PT ;  /* 0x000000d6cbd37246 */ /* 0x000fe400038001d3 */
[----:B------:R-:W-:-:S07]  /*90e0*/  VIMNMX R210, R210, R203, !PT ;  /* 0x000000cbd2d27248 */ /* 0x000fce0007fe0100 */
.L_x_2048:
[----:B------:R-:W-:Y:S01]  /*90f0*/  ISETP.GT.AND P2, PT, R184, -0x1, PT ;  /* 0xffffffffb800780c */ /* 0x000fe20003f44270 */
[----:B------:R-:W0:Y:S03]  /*9100*/  SHFL.IDX PT, R212, R212, 0x1, 0x1c1f ;  /* 0x003c1f00d4d47f89 */ /* 0x000e2600000e0000 */
[C---:B------:R-:W-:Y:S02]  /*9110*/  ISETP.GT.AND P5, PT, R210.reuse, RZ, P2 ;  /* 0x000000ffd200720c */ /* 0x040fe400017a4270 */
[C---:B------:R-:W-:Y:S02]  /*9120*/  ISETP.GT.AND P4, PT, R210.reuse, 0x1, P2 ;  /* 0x00000001d200780c */ /* 0x040fe40001784270 */
[----:B------:R-:W-:Y:S02]  /*9130*/  ISETP.LT.OR P5, PT, R211, 0x1, P5 ;  /* 0x00000001d300780c */ /* 0x000fe40002fa1670 */
[----:B------:R-:W-:-:S02]  /*9140*/  ISETP.GT.AND P6, PT, R210, 0x8, P2 ;  /* 0x00000008d200780c */ /* 0x000fc400017c4270 */
[----:B------:R-:W-:Y:S02]  /*9150*/  FSEL R208, R152, -INF , !P5 ;  /* 0xff80000098d07808 */ /* 0x000fe40006800000 */
[C---:B------:R-:W-:Y:S02]  /*9160*/  ISETP.GT.AND P5, PT, R210.reuse, 0x10, P2 ;  /* 0x00000010d200780c */ /* 0x040fe400017a4270 */
[----:B------:R-:W-:Y:S02]  /*9170*/  ISETP.GT.AND P3, PT, R210, 0x9, P2 ;  /* 0x00000009d200780c */ /* 0x000fe40001764270 */
[C---:B------:R-:W-:Y:S02]  /*9180*/  ISETP.LT.OR P5, PT, R211.reuse, 0x11, P5 ;  /* 0x00000011d300780c */ /* 0x040fe40002fa1670 */
[----:B------:R-:W-:Y:S02]  /*9190*/  ISETP.LT.OR P4, PT, R211, 0x2, P4 ;  /* 0x00000002d300780c */ /* 0x000fe40002781670 */
[----:B------:R-:W-:-:S02]  /*91a0*/  FSEL R160, R160, -INF , !P5 ;  /* 0xff800000a0a07808 */ /* 0x000fc40006800000 */
[----:B------:R-:W-:Y:S01]  /*91b0*/  ISETP.GT.AND P5, PT, R210, 0x20, P2 ;  /* 0x00000020d200780c */ /* 0x000fe200017a4270 */
[----:B0-----:R-:W-:Y:S01]  /*91c0*/  IMAD.IADD R209, R209, 0x1, R212 ;  /* 0x00000001d1d17824 */ /* 0x001fe200078e02d4 */
[C---:B------:R-:W-:Y:S02]  /*91d0*/  ISETP.LT.OR P6, PT, R211.reuse, 0x9, P6 ;  /* 0x00000009d300780c */ /* 0x040fe400037c1670 */
[C---:B------:R-:W-:Y:S02]  /*91e0*/  ISETP.LT.OR P3, PT, R211.reuse, 0xa, P3 ;  /* 0x0000000ad300780c */ /* 0x040fe40001f61670 */
[----:B------:R-:W-:Y:S02]  /*91f0*/  ISETP.LT.OR P5, PT, R211, 0x21, P5 ;  /* 0x00000021d300780c */ /* 0x000fe40002fa1670 */
[----:B------:R-:W-:Y:S02]  /*9200*/  FSEL R202, R153, -INF , !P4 ;  /* 0xff80000099ca7808 */ /* 0x000fe40006000000 */
[----:B------:R-:W-:-:S02]  /*9210*/  FSEL R156, R156, -INF , !P6 ;  /* 0xff8000009c9c7808 */ /* 0x000fc40007000000 */
[----:B------:R-:W-:Y:S02]  /*9220*/  FSEL R203, R157, -INF , !P3 ;  /* 0xff8000009dcb7808 */ /* 0x000fe40005800000 */
[C---:B------:R-:W-:Y:S02]  /*9230*/  ISETP.GT.AND P4, PT, R210.reuse, 0x11, P2 ;  /* 0x00000011d200780c */ /* 0x040fe40001784270 */
[C---:B------:R-:W-:Y:S02]  /*9240*/  ISETP.GT.AND P6, PT, R210.reuse, 0x18, P2 ;  /* 0x00000018d200780c */ /* 0x040fe400017c4270 */
[----:B------:R-:W-:Y:S02]  /*9250*/  ISETP.GT.AND P3, PT, R210, 0x19, P2 ;  /* 0x00000019d200780c */ /* 0x000fe40001764270 */
[----:B------:R-:W-:Y:S02]  /*9260*/  FSEL R157, R168, -INF , !P5 ;  /* 0xff800000a89d7808 */ /* 0x000fe40006800000 */
[----:B------:R-:W-:-:S02]  /*9270*/  ISETP.GT.AND P5, PT, R210, 0x30, P2 ;  /* 0x00000030d200780c */ /* 0x000fc400017a4270 */
[C---:B------:R-:W-:Y:S02]  /*9280*/  ISETP.LT.OR P4, PT, R211.reuse, 0x12, P4 ;  /* 0x00000012d300780c */ /* 0x040fe40002781670 */
        /* <DEDUP_REMOVED lines=10> */
[----:B------:R-:W-:-:S02]  /*9330*/  PLOP3.LUT P5, PT, PT, PT, UP1, 0x40, 0x0 ;  /* 0x000000000000781c */ /* 0x000fc40003fae818 */
        /* <DEDUP_REMOVED lines=8> */
[----:B------:R-:W-:Y:S01]  /*93c0*/  ISETP.GT.AND P3, PT, R210, 0x39, P2 ;  /* 0x00000039d200780c */ /* 0x000fe20001764270 */
[----:B------:R-:W-:Y:S01]  /*93d0*/  IMAD.IADD R210, R207, 0x1, R212 ;  /* 0x00000001cfd27824 */ /* 0x000fe200078e02d4 */
[C---:B------:R-:W-:Y:S02]  /*93e0*/  ISETP.LT.OR P4, PT, R211.reuse, 0x32, P4 ;  /* 0x00000032d300780c */ /* 0x040fe40002781670 */
[C---:B------:R-:W-:Y:S02]  /*93f0*/  ISETP.LT.OR P6, PT, R211.reuse, 0x39, P6 ;  /* 0x00000039d300780c */ /* 0x040fe400037c1670 */
[----:B------:R-:W-:-:S02]  /*9400*/  ISETP.LT.OR P3, PT, R211, 0x3a, P3 ;  /* 0x0000003ad300780c */ /* 0x000fc40001f61670 */
[----:B------:R-:W-:Y:S02]  /*9410*/  FSEL R177, R177, -INF , !P4 ;  /* 0xff800000b1b17808 */ /* 0x000fe40006000000 */
[----:B------:R-:W-:Y:S02]  /*9420*/  FSEL R180, R180, -INF , !P6 ;  /* 0xff800000b4b47808 */ /* 0x000fe40007000000 */
[----:B------:R-:W-:Y:S01]  /*9430*/  FSEL R181, R181, -INF , !P3 ;  /* 0xff800000b5b57808 */ /* 0x000fe20005800000 */
        /* <DEDUP_REMOVED lines=15> */
.L_x_2054:
[----:B------:R-:W-:Y:S02]  /*9530*/  ULDC UR6, c[0x0][0xadc] ;  /* 0x0002b70000067ab9 */ /* 0x000fe40000000800 */
[----:B------:R-:W-:-:S05]  /*9540*/  IMAD.U32 R211, RZ, RZ, UR6 ;  /* 0x00000006ffd37e24 */ /* 0x000fca000f8e00ff */
[----:B------:R-:W-:-:S13]  /*9550*/  ISETP.NE.AND P3, PT, R211, 0x1, PT ;  /* 0x00000001d300780c */ /* 0x000fda0003f65270 */
[----:B------:R-:W0:Y:S02]  /*9560*/  @P3 LDC.64 R152, c[0x0][0xae0] ;  /* 0x0002b800ff983b82 */ /* 0x000e240000000a00 */
[----:B0-----:R-:W-:-:S05]  /*9570*/  @P3 IMAD.HI.U32 R152, R168, R152, RZ ;  /* 0x00000098a8983227 */ /* 0x001fca00078e00ff */
[----:B------:R-:W-:-:S07]  /*9580*/  @P3 SHF.R.U32.HI R168, RZ, R153, R152 ;  /* 0x00000099ffa83219 */ /* 0x000fce0000011698 */
.L_x_2055:
[----:B------:R-:W-:Y:S05]  /*9590*/  BSYNC B0 ;  /* 0x0000000000007941 */ /* 0x000fea0003800000 */
.L_x_2053:
[----:B------:R-:W-:-:S04]  /*95a0*/  IMAD R205, R168, R211, -R205 ;  /* 0x000000d3a8cd7224 */ /* 0x000fc800078e0acd */
[----:B------:R-:W-:-:S05]  /*95b0*/  IMAD.IADD R205, R205, 0x1, -R2 ;  /* 0x00000001cdcd7824 */ /* 0x000fca00078e0a02 */
[----:B------:R-:W-:Y:S02]  /*95c0*/  VIADDMNMX R210, R205, R211, R210, PT ;  /* 0x000000d3cdd27246 */ /* 0x000fe400038001d2 */
[----:B------:R-:W-:-:S07]  /*95d0*/  VIMNMX R209, R209, R205, !PT ;  /* 0x000000cdd1d17248 */ /* 0x000fce0007fe0100 */
.L_x_2052:
[----:B------:R-:W-:Y:S01]  /*95e0*/  FMNMX.FTZ R153, R208, R23, !PT ;  /* 0x00000017d0997209 */ /* 0x000fe20007810000 */
[----:B------:R-:W-:Y:S01]  /*95f0*/  ULDC UR6, c[0x0][0xa80] ;  /* 0x0002a00000067ab9 */ /* 0x000fe20000000800 */
[----:B------:R-:W-:Y:S01]  /*9600*/  ISETP.GT.AND P4, PT, R209, RZ, P2 ;  /* 0x000000ffd100720c */ /* 0x000fe20001784270 */
[----:B------:R-:W-:Y:S01]  /*9610*/  IMAD R213, R11, 0x1000, R196 ;  /* 0x000010000bd57824 */ /* 0x000fe200078e02c4 */
[----:B------:R-:W-:Y:S01]  /*9620*/  FMNMX.FTZ R153, R202, R153, !PT ;  /* 0x00000099ca997209 */ /* 0x000fe20007810000 */
[----:B------:R-:W-:Y:S01]  /*9630*/  UMOV UR11, 0x40000040 ;  /* 0x40000040000b7882 */ /* 0x000fe20000000000 */
[----:B------:R-:W-:Y:S01]  /*9640*/  ISETP.GT.AND P3, PT, R209, 0x1, P2 ;  /* 0x00000001d100780c */ /* 0x000fe20001764270 */
[----:B------:R-:W-:Y:S01]  /*9650*/  VIADD R222, R213, 0x80 ;  /* 0x00000080d5de7836 */ /* 0x000fe20000000000 */
[----:B------:R-:W-:Y:S01]  /*9660*/  FMNMX.FTZ R152, R156, R153, !PT ;  /* 0x000000999c987209 */ /* 0x000fe20007810000 */
[----:B------:R-:W-:Y:S01]  /*9670*/  @!P1 VIADD R204, R204, 0x38860 ;  /* 0x00038860cccc9836 */ /* 0x000fe20000000000 */
        /* <DEDUP_REMOVED lines=29> */
[----:B------:R-:W-:Y:S02]  /*9850*/  ISETP.GT.AND P3, PT, R209, 0x20, P2 ;  /* 0x00000020d100780c */ /* 0x000fe40001764270 */
[----:B------:R-:W-:Y:S02]  /*9860*/  ISETP.LT.OR P6, PT, R210, 0x19, P6 ;  /* 0x00000019d200780c */ /* 0x000fe400037c1670 */
[----:B------:R-:W-:-:S02]  /*9870*/  FSEL R163, R163, -INF , !P5 ;  /* 0xff800000a3a37808 */ /* 0x000fc40006800000 */
[C---:B------:R-:W-:Y:S02]  /*9880*/  ISETP.GT.AND P5, PT, R209.reuse, 0x21, P2 ;  /* 0x00000021d100780c */ /* 0x040fe400017a4270 */
[----:B------:R-:W-:Y:S02]  /*9890*/  ISETP.LT.OR P3, PT, R210, 0x21, P3 ;  /* 0x00000021d200780c */ /* 0x000fe40001f61670 */
[----:B------:R-:W-:Y:S02]  /*98a0*/  FSEL R166, R166, -INF , !P6 ;  /* 0xff800000a6a67808 */ /* 0x000fe40007000000 */
[----:B------:R-:W-:Y:S02]  /*98b0*/  ISETP.LT.OR P5, PT, R210, 0x22, P5 ;  /* 0x00000022d200780c */ /* 0x000fe40002fa1670 */
[----:B------:R-:W-:Y:S02]  /*98c0*/  ISETP.GT.AND P6, PT, R209, 0x28, P2 ;  /* 0x00000028d100780c */ /* 0x000fe400017c4270 */
[----:B------:R-:W-:-:S02]  /*98d0*/  R2UR UR10, R213 ;  /* 0x00000000d50a72ca */ /* 0x000fc400000e0000 */
[----:B------:R-:W-:Y:S02]  /*98e0*/  ISETP.LT.OR P6, PT, R210, 0x29, P6 ;  /* 0x00000029d200780c */ /* 0x000fe400037c1670 */
[----:B------:R-:W-:Y:S02]  /*98f0*/  @!P1 PRMT R204, RZ, 0x654, R204 ;  /* 0x00000654ffcc9816 */ /* 0x000fe400000000cc */
[----:B0-----:R-:W-:-:S05]  /*9900*/  FMNMX.FTZ R153, R152, R153, !PT ;  /* 0x0000009998997209 */ /* 0x001fca0007810000 */
[----:B------:R-:W0:Y:S02]  /*9910*/  SHFL.BFLY PT, R168, R153, 0x1, 0x1f ;  /* 0x0c201f0099a87f89 */ /* 0x000e2400000e0000 */
[----:B0-----:R-:W-:Y:S02]  /*9920*/  FMNMX.FTZ R168, R153, R168, !PT ;  /* 0x000000a899a87209 */ /* 0x001fe40007810000 */
[----:B------:R-:W-:Y:S02]  /*9930*/  FSEL R153, R154, -INF , !P4 ;  /* 0xff8000009a997808 */ /* 0x000fe40006000000 */
[----:B------:R-:W-:Y:S01]  /*9940*/  ISETP.GT.AND P4, PT, R209, 0x19, P2 ;  /* 0x00000019d100780c */ /* 0x000fe20001784270 */
[----:B------:R-:W-:Y:S01]  /*9950*/  FMUL.FTZ R211, R168, UR6 ;  /* 0x00000006a8d37c20 */ /* 0x000fe20008410000 */
[----:B------:R-:W-:Y:S02]  /*9960*/  FMNMX.FTZ R152, R153, R188, !PT ;  /* 0x000000bc99987209 */ /* 0x000fe40007810000 */
[----:B------:R-:W-:-:S02]  /*9970*/  ISETP.LT.OR P4, PT, R210, 0x1a, P4 ;  /* 0x0000001ad200780c */ /* 0x000fc40002781670 */
[----:B------:R-:W-:Y:S02]  /*9980*/  FMNMX.FTZ R205, R155, R152, !PT ;  /* 0x000000989bcd7209 */ /* 0x000fe40007810000 */
[----:B------:R-:W-:Y:S02]  /*9990*/  FSEL R167, R167, -INF , !P4 ;  /* 0xff800000a7a77808 */ /* 0x000fe40006000000 */
[----:B------:R-:W-:Y:S02]  /*99a0*/  FMNMX.FTZ R152, R158, R205, !PT ;  /* 0x000000cd9e987209 */ /* 0x000fe40007810000 */
[----:B------:R-:W-:Y:S02]  /*99b0*/  FSETP.NEU.FTZ.AND P4, PT, R168, -INF , PT ;  /* 0xff800000a800780b */ /* 0x000fe40003f9d000 */
[----:B------:R-:W-:Y:S02]  /*99c0*/  FMNMX.FTZ R205, R159, R152, !PT ;  /* 0x000000989fcd7209 */ /* 0x000fe40007810000 */
[----:B------:R-:W-:-:S02]  /*99d0*/  FSEL R152, R170, -INF , !P3 ;  /* 0xff800000aa987808 */ /* 0x000fc40005800000 */
[----:B------:R-:W-:Y:S02]  /*99e0*/  FMNMX.FTZ R154, R162, R205, !PT ;  /* 0x000000cda29a7209 */ /* 0x000fe40007810000 */
[----:B------:R-:W-:Y:S02]  /*99f0*/  ISETP.GT.AND P3, PT, R209, 0x29, P2 ;  /* 0x00000029d100780c */ /* 0x000fe40001764270 */
[----:B------:R-:W-:Y:S02]  /*9a00*/  FMNMX.FTZ R205, R163, R154, !PT ;  /* 0x0000009aa3cd7209 */ /* 0x000fe40007810000 */
[----:B------:R-:W-:Y:S02]  /*9a10*/  FSEL R154, R171, -INF , !P5 ;  /* 0xff800000ab9a7808 */ /* 0x000fe40006800000 */
[----:B------:R-:W-:Y:S02]  /*9a20*/  FMNMX.FTZ R170, R166, R205, !PT ;  /* 0x000000cda6aa7209 */ /* 0x000fe40007810000 */
[----:B------:R-:W-:-:S02]  /*9a30*/  FSEL R211, R211, RZ, P4 ;  /* 0x000000ffd3d37208 */ /* 0x000fc40002000000 */
[----:B------:R-:W-:Y:S02]  /*9a40*/  FMNMX.FTZ R171, R167, R170, !PT ;  /* 0x000000aaa7ab7209 */ /* 0x000fe40007810000 */
[----:B------:R-:W-:Y:S01]  /*9a50*/  FSEL R205, R174, -INF , !P6 ;  /* 0xff800000aecd7808 */ /* 0x000fe20007000000 */
[--C-:B------:R-:W-:Y:S01]  /*9a60*/  FFMA.FTZ R208, R208, UR6, -R211.reuse ;  /* 0x00000006d0d07c23 */ /* 0x100fe200080108d3 */
[----:B------:R-:W-:Y:S01]  /*9a70*/  FMNMX.FTZ R171, R152, R171, !PT ;  /* 0x000000ab98ab7209 */ /* 0x000fe20007810000 */
[--C-:B------:R-:W-:Y:S01]  /*9a80*/  FFMA.FTZ R203, R203, UR6, -R211.reuse ;  /* 0x00000006cbcb7c23 */ /* 0x100fe200080108d3 */
[----:B------:R-:W-:Y:S01]  /*9a90*/  ISETP.GT.AND P5, PT, R209, 0x30, P2 ;  /* 0x00000030d100780c */ /* 0x000fe200017a4270 */
[----:B------:R0:W-:Y:S01]  /*9aa0*/  MUFU.EX2 R170, R208 ;  /* 0x000000d000aa7308 */ /* 0x0001e20000000800 */
[----:B------:R-:W-:Y:S01]  /*9ab0*/  ISETP.LT.OR P3, PT, R210, 0x2a, P3 ;  /* 0x0000002ad200780c */ /* 0x000fe20001f61670 */
[--C-:B------:R-:W-:Y:S01]  /*9ac0*/  FFMA.FTZ R202, R202, UR6, -R211.reuse ;  /* 0x00000006caca7c23 */ /* 0x100fe200080108d3 */
[----:B------:R-:W-:Y:S01]  /*9ad0*/  FMNMX.FTZ R174, R154, R171, !PT ;  /* 0x000000ab9aae7209 */ /* 0x000fe20007810000 */
[--C-:B------:R-:W-:Y:S01]  /*9ae0*/  FFMA.FTZ R169, R169, UR6, -R211.reuse ;  /* 0x00000006a9a97c23 */ /* 0x100fe200080108d3 */
[----:B------:R-:W-:Y:S01]  /*9af0*/  ISETP.GT.AND P6, PT, R209, 0x31, P2 ;  /* 0x00000031d100780c */ /* 0x000fe200017c4270 */
[--C-:B------:R-:W-:Y:S01]  /*9b00*/  FFMA.FTZ R172, R172, UR6, -R211.reuse ;  /* 0x00000006acac7c23 */ /* 0x100fe200080108d3 */
[----:B------:R-:W-:Y:S01]  /*9b10*/  FSEL R207, R175, -INF , !P3 ;  /* 0xff800000afcf7808 */ /* 0x000fe20005800000 */
[----:B------:R1:W-:Y:S01]  /*9b20*/  MUFU.EX2 R171, R202 ;  /* 0x000000ca00ab7308 */ /* 0x0003e20000000800 */
[----:B------:R-:W-:Y:S01]  /*9b30*/  ISETP.LT.OR P5, PT, R210, 0x31, P5 ;  /* 0x00000031d200780c */ /* 0x000fe20002fa1670 */
[--C-:B------:R-:W-:Y:S01]  /*9b40*/  FFMA.FTZ R173, R173, UR6, -R211.reuse ;  /* 0x00000006adad7c23 */ /* 0x100fe200080108d3 */
[----:B------:R-:W-:Y:S01]  /*9b50*/  FMNMX.FTZ R174, R205, R174, !PT ;  /* 0x000000aecdae7209 */ /* 0x000fe20007810000 */
[--C-:B------:R-:W-:Y:S01]  /*9b60*/  FFMA.FTZ R176, R176, UR6, -R211.reuse ;  /* 0x00000006b0b07c23 */ /* 0x100fe200080108d3 */
[----:B------:R-:W-:Y:S01]  /*9b70*/  ISETP.GT.AND P3, PT, R209, 0x38, P2 ;  /* 0x00000038d100780c */ /* 0x000fe20001764270 */
[--C-:B------:R-:W-:Y:S01]  /*9b80*/  FFMA.FTZ R177, R177, UR6, -R211.reuse ;  /* 0x00000006b1b17c23 */ /* 0x100fe200080108d3 */
[----:B------:R-:W-:Y:S01]  /*9b90*/  ISETP.LT.OR P6, PT, R210, 0x32, P6 ;  /* 0x00000032d200780c */ /* 0x000fe200037c1670 */
[--C-:B------:R-:W-:Y:S01]  /*9ba0*/  FFMA.FTZ R180, R180, UR6, -R211.reuse ;  /* 0x00000006b4b47c23 */ /* 0x100fe200080108d3 */
[----:B0-----:R-:W-:Y:S01]  /*9bb0*/  FSEL R208, R178, -INF , !P5 ;  /* 0xff800000b2d07808 */ /* 0x001fe20006800000 */
[--C-:B-1----:R-:W-:Y:S01]  /*9bc0*/  FFMA.FTZ R202, R157, UR6, -R211.reuse ;  /* 0x000000069dca7c23 */ /* 0x102fe200080108d3 */
[----:B------:R-:W-:Y:S01]  /*9bd0*/  FMNMX.FTZ R175, R207, R174, !PT ;  /* 0x000000aecfaf7209 */ /* 0x000fe20007810000 */
[----:B------:R-:W-:Y:S01]  /*9be0*/  MUFU.EX2 R169, R169 ;  /* 0x000000a900a97308 */ /* 0x000fe20000000800 */
[----:B------:R-:W-:Y:S01]  /*9bf0*/  ISETP.GT.AND P2, PT, R209, 0x39, P2 ;  /* 0x00000039d100780c */ /* 0x000fe20001744270 */
[----:B------:R-:W-:Y:S01]  /*9c00*/  FFMA.FTZ R209, R156, UR6, -R211 ;  /* 0x000000069cd17c23 */ /* 0x000fe200080108d3 */
[----:B------:R-:W-:-:S02]  /*9c10*/  ISETP.LT.OR P3, PT, R210, 0x39, P3 ;  /* 0x00000039d200780c */ /* 0x000fc40001f61670 */
[----:B------:R-:W-:Y:S02]  /*9c20*/  FSEL R156, R179, -INF , !P6 ;  /* 0xff800000b39c7808 */ /* 0x000fe40007000000 */
[----:B------:R-:W-:Y:S01]  /*9c30*/  FMNMX.FTZ R175, R208, R175, !PT ;  /* 0x000000afd0af7209 */ /* 0x000fe20007810000 */
[----:B------:R-:W-:Y:S01]  /*9c40*/  MUFU.EX2 R174, R209 ;  /* 0x000000d100ae7308 */ /* 0x000fe20000000800 */
[----:B------:R-:W-:Y:S01]  /*9c50*/  ISETP.LT.OR P2, PT, R210, 0x3a, P2 ;  /* 0x0000003ad200780c */ /* 0x000fe20001741670 */
[--C-:B------:R-:W-:Y:S01]  /*9c60*/  FFMA.FTZ R210, R160, UR6, -R211.reuse ;  /* 0x00000006a0d27c23 */ /* 0x100fe200080108d3 */
[----:B------:R-:W-:Y:S01]  /*9c70*/  FSEL R214, R182, -INF , !P3 ;  /* 0xff800000b6d67808 */ /* 0x000fe20005800000 */
[--C-:B------:R-:W-:Y:S01]  /*9c80*/  FFMA.FTZ R182, R164, UR6, -R211.reuse ;  /* 0x00000006a4b67c23 */ /* 0x100fe200080108d3 */
[----:B------:R-:W-:Y:S02]  /*9c90*/  FMNMX.FTZ R179, R156, R175, !PT ;  /* 0x000000af9cb37209 */ /* 0x000fe40007810000 */
[----:B------:R-:W-:Y:S01]  /*9ca0*/  FSEL R215, R183, -INF , !P2 ;  /* 0xff800000b7d77808 */ /* 0x000fe20005000000 */
[----:B------:R0:W-:Y:S01]  /*9cb0*/  MUFU.EX2 R175, R203 ;  /* 0x000000cb00af7308 */ /* 0x0001e20000000800 */
[----:B------:R-:W-:Y:S01]  /*9cc0*/  FMNMX.FTZ R178, R214, R179, !PT ;  /* 0x000000b3d6b27209 */ /* 0x000fe20007810000 */
[--C-:B------:R-:W-:Y:S01]  /*9cd0*/  FFMA.FTZ R179, R161, UR6, -R211.reuse ;  /* 0x00000006a1b37c23 */ /* 0x100fe200080108d3 */
[----:B------:R-:W-:Y:S01]  /*9ce0*/  FSEL R164, R168, RZ, P4 ;  /* 0x000000ffa8a47208 */ /* 0x000fe20002000000 */
[----:B------:R-:W-:Y:S01]  /*9cf0*/  FFMA.FTZ R183, R165, UR6, -R211 ;  /* 0x00000006a5b77c23 */ /* 0x000fe200080108d3 */
[----:B------:R-:W-:-:S03]  /*9d00*/  FMNMX.FTZ R160, R215, R178, !PT ;  /* 0x000000b2d7a07209 */ /* 0x000fc60007810000 */
[----:B------:R-:W-:Y:S01]  /*9d10*/  FADD.FTZ R164, -R164, R23 ;  /* 0x00000017a4a47221 */ /* 0x000fe20000010100 */
[----:B0-----:R-:W-:Y:S01]  /*9d20*/  FFMA.FTZ R203, R181, UR6, -R211 ;  /* 0x00000006b5cb7c23 */ /* 0x001fe200080108d3 */
[----:B------:R-:W0:Y:S01]  /*9d30*/  SHFL.BFLY PT, R161, R160, 0x2, 0x1f ;  /* 0x0c401f00a0a17f89 */ /* 0x000e2200000e0000 */
[----:B------:R-:W-:Y:S01]  /*9d40*/  MUFU.EX2 R178, R210 ;  /* 0x000000d200b27308 */ /* 0x000fe20000000800 */
[----:B------:R-:W-:-:S07]  /*9d50*/  FMUL.FTZ R23, R164, UR6 ;  /* 0x00000006a4177c20 */ /* 0x000fce0008410000 */
[----:B------:R-:W1:Y:S08]  /*9d60*/  MUFU.EX2 R23, R23 ;  /* 0x0000001700177308 */ /* 0x000e700000000800 */
[----:B------:R-:W-:Y:S01]  /*9d70*/  MUFU.EX2 R179, R179 ;  /* 0x000000b300b37308 */ /* 0x000fe20000000800 */
[----:B0-----:R-:W-:-:S07]  /*9d80*/  FMNMX.FTZ R161, R160, R161, !PT ;  /* 0x000000a1a0a17209 */ /* 0x001fce0007810000 */
[----:B------:R-:W-:Y:S01]  /*9d90*/  MUFU.EX2 R182, R182 ;  /* 0x000000b600b67308 */ /* 0x000fe20000000800 */
[-C--:B-1----:R-:W-:Y:S01]  /*9da0*/  FMUL.FTZ R24, R24, R23.reuse ;  /* 0x0000001718187220 */ /* 0x082fe20000410000 */
[-C--:B------:R-:W-:Y:S01]  /*9db0*/  FMUL.FTZ R25, R25, R23.reuse ;  /* 0x0000001719197220 */ /* 0x080fe20000410000 */
[-C--:B------:R-:W-:Y:S01]  /*9dc0*/  FMUL.FTZ R28, R28, R23.reuse ;  /* 0x000000171c1c7220 */ /* 0x080fe20000410000 */
[----:B------:R-:W0:Y:S01]  /*9dd0*/  SHFL.BFLY PT, R160, R161, 0x1, 0x1f ;  /* 0x0c201f00a1a07f89 */ /* 0x000e2200000e0000 */
        /* <DEDUP_REMOVED lines=23> */
[----:B0-----:R-:W-:Y:S01]  /*9f50*/  FMNMX.FTZ R181, R161, R160, !PT ;  /* 0x000000a0a1b57209 */ /* 0x001fe20007810000 */
[-C--:B------:R-:W-:Y:S01]  /*9f60*/  FMUL.FTZ R69, R69, R23.reuse ;  /* 0x0000001745457220 */ /* 0x080fe20000410000 */
[-C--:B------:R-:W-:Y:S01]  /*9f70*/  FMUL.FTZ R72, R72, R23.reuse ;  /* 0x0000001748487220 */ /* 0x080fe20000410000 */
[-C--:B------:R-:W-:Y:S01]  /*9f80*/  FMUL.FTZ R73, R73, R23.reuse ;  /* 0x0000001749497220 */ /* 0x080fe20000410000 */
[C---:B------:R-:W-:Y:S01]  /*9f90*/  FSETP.NEU.FTZ.AND P2, PT, R181.reuse, -INF , PT ;  /* 0xff800000b500780b */ /* 0x040fe20003f5d000 */
[----:B------:R-:W-:Y:S01]  /*9fa0*/  FMUL.FTZ R157, R181, UR6 ;  /* 0x00000006b59d7c20 */ /* 0x000fe20008410000 */
[----:B------:R-:W-:Y:S01]  /*9fb0*/  MUFU.EX2 R173, R173 ;  /* 0x000000ad00ad7308 */ /* 0x000fe20000000800 */
[----:B-1----:R-:W-:Y:S01]  /*9fc0*/  F2FP.BF16.F32.PACK_AB R160, R169, R202 ;  /* 0x000000caa9a0723e */ /* 0x002fe200000010ff */
[-C--:B------:R-:W-:Y:S01]  /*9fd0*/  FMUL.FTZ R76, R76, R23.reuse ;  /* 0x000000174c4c7220 */ /* 0x080fe20000410000 */
[-C--:B------:R-:W-:Y:S01]  /*9fe0*/  FMUL.FTZ R77, R77, R23.reuse ;  /* 0x000000174d4d7220 */ /* 0x080fe20000410000 */
[----:B------:R-:W-:Y:S01]  /*9ff0*/  FSEL R157, R157, RZ, P2 ;  /* 0x000000ff9d9d7208 */ /* 0x000fe20001000000 */
[-C--:B------:R-:W-:Y:S01]  /*a000*/  FMUL.FTZ R80, R80, R23.reuse ;  /* 0x0000001750507220 */ /* 0x080fe20000410000 */
[-C--:B------:R-:W-:Y:S01]  /*a010*/  FMUL.FTZ R81, R81, R23.reuse ;  /* 0x0000001751517220 */ /* 0x080fe20000410000 */
[----:B------:R-:W-:Y:S01]  /*a020*/  FMUL.FTZ R84, R84, R23 ;  /* 0x0000001754547220 */ /* 0x000fe20000410000 */
[----:B------:R-:W-:Y:S01]  /*a030*/  MUFU.EX2 R176, R176 ;  /* 0x000000b000b07308 */ /* 0x000fe20000000800 */
[--C-:B------:R-:W-:Y:S01]  /*a040*/  FFMA.FTZ R209, R153, UR6, -R157.reuse ;  /* 0x0000000699d17c23 */ /* 0x100fe2000801089d */
[----:B------:R-:W-:Y:S01]  /*a050*/  FSEL R153, R181, RZ, P2 ;  /* 0x000000ffb5997208 */ /* 0x000fe20001000000 */
[--C-:B------:R-:W-:Y:S01]  /*a060*/  FFMA.FTZ R211, R158, UR6, -R157.reuse ;  /* 0x000000069ed37c23 */ /* 0x100fe2000801089d */
[----:B------:R-:W-:Y:S01]  /*a070*/  ISETP.NE.AND P2, PT, R197, RZ, PT ;  /* 0x000000ffc500720c */ /* 0x000fe20003f45270 */
[--C-:B------:R-:W-:Y:S01]  /*a080*/  FFMA.FTZ R210, R155, UR6, -R157.reuse ;  /* 0x000000069bd27c23 */ /* 0x100fe2000801089d */
[--C-:B------:R-:W-:Y:S01]  /*a090*/  FFMA.FTZ R212, R159, UR6, -R157.reuse ;  /* 0x000000069fd47c23 */ /* 0x100fe2000801089d */
[----:B------:R-:W-:Y:S01]  /*a0a0*/  FADD.FTZ R153, -R153, R188 ;  /* 0x000000bc99997221 */ /* 0x000fe20000010100 */
[--C-:B------:R-:W-:Y:S01]  /*a0b0*/  FFMA.FTZ R216, R205, UR6, -R157.reuse ;  /* 0x00000006cdd87c23 */ /* 0x100fe2000801089d */
[--C-:B------:R-:W-:Y:S01]  /*a0c0*/  FFMA.FTZ R217, R207, UR6, -R157.reuse ;  /* 0x00000006cfd97c23 */ /* 0x100fe2000801089d */
[--C-:B------:R-:W-:Y:S01]  /*a0d0*/  FFMA.FTZ R163, R163, UR6, -R157.reuse ;  /* 0x00000006a3a37c23 */ /* 0x100fe2000801089d */
[----:B------:R-:W-:Y:S01]  /*a0e0*/  FMUL.FTZ R153, R153, UR6 ;  /* 0x0000000699997c20 */ /* 0x000fe20008410000 */
[--C-:B------:R-:W-:Y:S01]  /*a0f0*/  FFMA.FTZ R159, R166, UR6, -R157.reuse ;  /* 0x00000006a69f7c23 */ /* 0x100fe2000801089d */
[--C-:B------:R-:W-:Y:S01]  /*a100*/  FFMA.FTZ R167, R167, UR6, -R157.reuse ;  /* 0x00000006a7a77c23 */ /* 0x100fe2000801089d */
[--C-:B------:R-:W-:Y:S01]  /*a110*/  FFMA.FTZ R218, R208, UR6, -R157.reuse ;  /* 0x00000006d0da7c23 */ /* 0x100fe2000801089d */
[----:B------:R0:W1:Y:S01]  /*a120*/  MUFU.EX2 R188, R153 ;  /* 0x0000009900bc7308 */ /* 0x0000620000000800 */
[----:B------:R-:W-:Y:S01]  /*a130*/  FFMA.FTZ R219, R156, UR6, -R157 ;  /* 0x000000069cdb7c23 */ /* 0x000fe2000801089d */
[----:B------:R-:W-:-:S02]  /*a140*/  @!P2 IMAD R158, R206, 0x40, R195 ;  /* 0x00000040ce9ea824 */ /* 0x000fc400078e02c3 */
[--C-:B------:R-:W-:Y:S01]  /*a150*/  FFMA.FTZ R206, R162, UR6, -R157.reuse ;  /* 0x00000006a2ce7c23 */ /* 0x100fe2000801089d */
[--C-:B------:R-:W-:Y:S01]  /*a160*/  FFMA.FTZ R220, R214, UR6, -R157.reuse ;  /* 0x00000006d6dc7c23 */ /* 0x100fe2000801089d */
[----:B------:R-:W-:Y:S01]  /*a170*/  FFMA.FTZ R221, R215, UR6, -R157 ;  /* 0x00000006d7dd7c23 */ /* 0x000fe2000801089d */
[----:B------:R-:W-:Y:S02]  /*a180*/  @!P2 IMAD R155, R158, 0x4, R199 ;  /* 0x000000049e9ba824 */ /* 0x000fe400078e02c7 */
[--C-:B------:R-:W-:Y:S01]  /*a190*/  FFMA.FTZ R161, R152, UR6, -R157.reuse ;  /* 0x0000000698a17c23 */ /* 0x100fe2000801089d */
[----:B------:R-:W-:Y:S01]  /*a1a0*/  MUFU.EX2 R209, R209 ;  /* 0x000000d100d17308 */ /* 0x000fe20000000800 */
[----:B0-----:R-:W-:Y:S01]  /*a1b0*/  FFMA.FTZ R153, R154, UR6, -R157 ;  /* 0x000000069a997c23 */ /* 0x001fe2000801089d */
[----:B------:R-:W-:Y:S01]  /*a1c0*/  F2FP.BF16.F32.PACK_AB R152, R171, R170 ;  /* 0x000000aaab98723e */ /* 0x000fe200000010ff */
[----:B------:R-:W-:Y:S01]  /*a1d0*/  @!P2 STS [R155+0x38400], R23 ;  /* 0x038400179b00a388 */ /* 0x000fe20000000800 */
[----:B------:R-:W-:Y:S01]  /*a1e0*/  F2FP.BF16.F32.PACK_AB R154, R175, R174 ;  /* 0x000000aeaf9a723e */ /* 0x000fe200000010ff */
[-C--:B------:R-:W-:Y:S01]  /*a1f0*/  FMUL.FTZ R85, R85, R23.reuse ;  /* 0x0000001755557220 */ /* 0x080fe20000410000 */
[----:B------:R-:W-:Y:S01]  /*a200*/  F2FP.BF16.F32.PACK_AB R156, R179, R178 ;  /* 0x000000b2b39c723e */ /* 0x000fe200000010ff */
[-C--:B------:R-:W-:Y:S01]  /*a210*/  FMUL.FTZ R88, R88, R23.reuse ;  /* 0x0000001758587220 */ /* 0x080fe20000410000 */
[----:B------:R-:W-:Y:S01]  /*a220*/  MUFU.EX2 R210, R210 ;  /* 0x000000d200d27308 */ /* 0x000fe20000000800 */
[----:B-1----:R0:W-:Y:S01]  /*a230*/  @!P2 STS [R155+0x38420], R188 ;  /* 0x038420bc9b00a388 */ /* 0x0021e20000000800 */
[----:B------:R-:W-:Y:S01]  /*a240*/  F2FP.BF16.F32.PACK_AB R158, R183, R182 ;  /* 0x000000b6b79e723e */ /* 0x000fe200000010ff */
[-C--:B------:R-:W-:Y:S01]  /*a250*/  FMUL.FTZ R89, R89, R23.reuse ;  /* 0x0000001759597220 */ /* 0x080fe20000410000 */
[----:B------:R-:W-:Y:S01]  /*a260*/  F2FP.BF16.F32.PACK_AB R162, R173, R172 ;  /* 0x000000acada2723e */ /* 0x000fe200000010ff */
        /* <DEDUP_REMOVED lines=34> */
[----:B------:R-:W-:Y:S01]  /*a490*/  FMUL.FTZ R149, R149, R23 ;  /* 0x0000001795957220 */ /* 0x000fe20000410000 */
        /* <DEDUP_REMOVED lines=24> */
[----:B------:R1:W2:Y:S01]  /*a620*/  MUFU.EX2 R215, R153 ;  /* 0x0000009900d77308 */ /* 0x0002a20000000800 */
        /* <DEDUP_REMOVED lines=8> */
[----:B-1----:R-:W-:Y:S01]  /*a6b0*/  F2FP.BF16.F32.PACK_AB R153, R210, R209 ;  /* 0x000000d1d299723e */ /* 0x002fe200000010ff */
[----:B------:R-:W-:Y:S01]  /*a6c0*/  BAR.SYNC.DEFER_BLOCKING 0xf, 0x100 ;  /* 0x03c4000000007b1d */ /* 0x000fe20000010000 */
[-C--:B------:R-:W-:Y:S01]  /*a6d0*/  FMUL.FTZ R78, R78, R188.reuse ;  /* 0x000000bc4e4e7220 */ /* 0x080fe20000410000 */
[-C--:B------:R-:W-:Y:S01]  /*a6e0*/  FMUL.FTZ R79, R79, R188.reuse ;  /* 0x000000bc4f4f7220 */ /* 0x080fe20000410000 */
[-C--:B------:R-:W-:Y:S01]  /*a6f0*/  FMUL.FTZ R82, R82, R188.reuse ;  /* 0x000000bc52527220 */ /* 0x080fe20000410000 */
[-C--:B------:R-:W-:Y:S01]  /*a700*/  FMUL.FTZ R83, R83, R188.reuse ;  /* 0x000000bc53537220 */ /* 0x080fe20000410000 */
[----:B------:R-:W-:Y:S01]  /*a710*/  FMUL.FTZ R86, R86, R188 ;  /* 0x000000bc56567220 */ /* 0x000fe20000410000 */
        /* <DEDUP_REMOVED lines=42> */
[----:B------:R-:W-:Y:S01]  /*a9c0*/  FMUL.FTZ R151, R151, R188 ;  /* 0x000000bc97977220 */ /* 0x000fe20000410000 */
[----:B------:R0:W-:Y:S01]  /*a9d0*/  STSM.16.M88.4 [R191+0x36400], R152 ;  /* 0x03640098bf007844 */ /* 0x0001e20000000200 */
[----:B------:R-:W-:Y:S01]  /*a9e0*/  FFMA.FTZ R170, R23, R3, R170 ;  /* 0x0000000317aa7223 */ /* 0x000fe200000100aa */
[----:B------:R-:W-:Y:S01]  /*a9f0*/  FFMA.FTZ R209, R188, R10, R209 ;  /* 0x0000000abcd17223 */ /* 0x000fe200000100d1 */
[----:B------:R-:W-:Y:S01]  /*aa00*/  ISETP.GT.AND P2, PT, R184, UR61, PT ;  /* 0x0000003db8007c0c */ /* 0x000fe2000bf44270 */
[----:B------:R2:W-:Y:S01]  /*aa10*/  STSM.16.M88.4 [R190], R156 ;  /* 0x0000009cbe007844 */ /* 0x0005e20000000200 */
[----:B------:R-:W-:Y:S01]  /*aa20*/  MUFU.EX2 R220, R220 ;  /* 0x000000dc00dc7308 */ /* 0x000fe20000000800 */
[----:B------:R-:W-:Y:S01]  /*aa30*/  FADD.FTZ R171, R171, R170 ;  /* 0x000000aaabab7221 */ /* 0x000fe20000010000 */
[----:B------:R-:W-:Y:S01]  /*aa40*/  FADD.FTZ R210, R210, R209 ;  /* 0x000000d1d2d27221 */ /* 0x000fe20000010000 */
[----:B------:R2:W-:Y:S01]  /*aa50*/  STSM.16.M88.4 [R193], R160 ;  /* 0x000000a0c1007844 */ /* 0x0005e20000000200 */
[----:B------:R-:W-:-:S02]  /*aa60*/  IMAD.MOV.U32 R23, RZ, RZ, R168 ;  /* 0x000000ffff177224 */ /* 0x000fc400078e00a8 */
[----:B------:R-:W-:Y:S01]  /*aa70*/  FADD.FTZ R174, R174, R171 ;  /* 0x000000abaeae7221 */ /* 0x000fe20000010000 */
[----:B------:R-:W-:Y:S01]  /*aa80*/  FADD.FTZ R211, R211, R210 ;  /* 0x000000d2d3d37221 */ /* 0x000fe20000010000 */
[----:B------:R-:W-:Y:S01]  /*aa90*/  IMAD.MOV.U32 R188, RZ, RZ, R181 ;  /* 0x000000ffffbc7224 */ /* 0x000fe200078e00b5 */
[----:B------:R-:W3:Y:S01]  /*aaa0*/  MUFU.EX2 R221, R221 ;  /* 0x000000dd00dd7308 */ /* 0x000ee20000000800 */
[----:B-1----:R-:W-:Y:S01]  /*aab0*/  F2FP.BF16.F32.PACK_AB R165, R219, R218 ;  /* 0x000000dadba5723e */ /* 0x002fe200000010ff */
[----:B------:R-:W-:Y:S01]  /*aac0*/  FADD.FTZ R175, R175, R174 ;  /* 0x000000aeafaf7221 */ /* 0x000fe20000010000 */
[----:B------:R-:W-:-:S03]  /*aad0*/  FADD.FTZ R211, R212, R211 ;  /* 0x000000d3d4d37221 */ /* 0x000fc60000010000 */
[----:B------:R-:W-:Y:S01]  /*aae0*/  FADD.FTZ R178, R178, R175 ;  /* 0x000000afb2b27221 */ /* 0x000fe20000010000 */
[----:B------:R-:W-:-:S03]  /*aaf0*/  FADD.FTZ R206, R206, R211 ;  /* 0x000000d3cece7221 */ /* 0x000fc60000010000 */
[----:B------:R-:W-:Y:S01]  /*ab00*/  FADD.FTZ R179, R179, R178 ;  /* 0x000000b2b3b37221 */ /* 0x000fe20000010000 */
[----:B------:R-:W-:-:S03]  /*ab10*/  FADD.FTZ R206, R205, R206 ;  /* 0x000000cecdce7221 */ /* 0x000fc60000010000 */
[----:B------:R-:W-:Y:S01]  /*ab20*/  FADD.FTZ R182, R182, R179 ;  /* 0x000000b3b6b67221 */ /* 0x000fe20000010000 */
[----:B------:R-:W-:Y:S01]  /*ab30*/  FADD.FTZ R207, R207, R206 ;  /* 0x000000cecfcf7221 */ /* 0x000fe20000010000 */
[----:B------:R-:W-:Y:S01]  /*ab40*/  IMAD.MOV.U32 R206, RZ, RZ, R11 ;  /* 0x000000ffffce7224 */ /* 0x000fe200078e000b */
[----:B---3--:R-:W-:Y:S01]  /*ab50*/  F2FP.BF16.F32.PACK_AB R167, R221, R220 ;  /* 0x000000dcdda7723e */ /* 0x008fe200000010ff */
[----:B------:R-:W-:Y:S01]  /*ab60*/  FADD.FTZ R183, R183, R182 ;  /* 0x000000b6b7b77221 */ /* 0x000fe20000010000 */
[----:B------:R-:W-:-:S03]  /*ab70*/  FADD.FTZ R207, R208, R207 ;  /* 0x000000cfd0cf7221 */ /* 0x000fc60000010000 */
[----:B------:R2:W-:Y:S01]  /*ab80*/  STSM.16.M88.4 [R192], R164 ;  /* 0x000000a4c0007844 */ /* 0x0005e20000000200 */
[----:B------:R-:W-:Y:S01]  /*ab90*/  WARPGROUP.ARRIVE ;  /* 0x00000000000079c5 */ /* 0x000fe20000000000 */
[----:B------:R-:W-:Y:S01]  /*aba0*/  FADD.FTZ R202, R202, R183 ;  /* 0x000000b7caca7221 */ /* 0x000fe20000010000 */
[----:B------:R-:W-:-:S03]  /*abb0*/  FADD.FTZ R214, R214, R207 ;  /* 0x000000cfd6d67221 */ /* 0x000fc60000010000 */
[----:B------:R-:W-:Y:S01]  /*abc0*/  FADD.FTZ R169, R169, R202 ;  /* 0x000000caa9a97221 */ /* 0x000fe20000010000 */
[----:B------:R-:W-:Y:S01]  /*abd0*/  HGMMA.64x256x16.F32.BF16 R24, R152, gdesc[UR8].tnspB, R24, gsb0 ;  /* 0x43e0000898187df0 */ /* 0x000fe20008001818 */
[----:B------:R-:W-:Y:S01]  /*abe0*/  R2UR UR10, R222 ;  /* 0x00000000de0a72ca */ /* 0x000fe200000e0000 */
[----:B------:R-:W-:Y:S01]  /*abf0*/  UMOV UR11, 0x40000040 ;  /* 0x40000040000b7882 */ /* 0x000fe20000000000 */
[----:B------:R-:W-:Y:S02]  /*ac00*/  VIADD R222, R213, 0x100 ;  /* 0x00000100d5de7836 */ /* 0x000fe40000000000 */
[----:B------:R-:W-:Y:S01]  /*ac10*/  FADD.FTZ R215, R215, R214 ;  /* 0x000000d6d7d77221 */ /* 0x000fe20000010000 */
[----:B------:R-:W-:Y:S02]  /*ac20*/  VIADD R213, R213, 0x180 ;  /* 0x00000180d5d57836 */ /* 0x000fe40000000000 */
[----:B------:R-:W-:Y:S01]  /*ac30*/  FADD.FTZ R172, R172, R169 ;  /* 0x000000a9acac7221 */ /* 0x000fe20000010000 */
[----:B------:R-:W-:-:S03]  /*ac40*/  FADD.FTZ R216, R216, R215 ;  /* 0x000000d7d8d87221 */ /* 0x000fc60000010000 */
        /* <DEDUP_REMOVED lines=10> */
[----:B------:R-:W-:Y:S02]  /*acf0*/  WARPGROUP.DEPBAR.LE gsb0, 0x0 ;  /* 0x00008000000079c5 */ /* 0x000fe40000010000 */
[----:B------:R-:W-:Y:S01]  /*ad00*/  WARPGROUP.ARRIVE ;  /* 0x00000000000079c5 */ /* 0x000fe20000000000 */
[----:B0-----:R-:W-:-:S04]  /*ad10*/  VIADD R152, R184, 0xffffffff ;  /* 0xffffffffb8987836 */ /* 0x001fc80000000000 */
[----:B------:R-:W-:Y:S01]  /*ad20*/  IMAD.MOV.U32 R184, RZ, RZ, R152 ;  /* 0x000000ffffb87224 */ /* 0x000fe200078e0098 */
        /* <DEDUP_REMOVED lines=24> */
[----:B------:R-:W-:Y:S02]  /*aeb0*/  IMAD.MOV.U32 R188, RZ, RZ, R181 ;  /* 0x000000ffffbc7224 */ /* 0x000fe400078e00b5 */
[----:B------:R-:W-:Y:S02]  /*aec0*/  IMAD.MOV.U32 R23, RZ, RZ, R168 ;  /* 0x000000ffff177224 */ /* 0x000fe400078e00a8 */
[----:B------:R-:W-:-:S07]  /*aed0*/  IMAD.MOV.U32 R184, RZ, RZ, R152 ;  /* 0x000000ffffb87224 */ /* 0x000fce00078e0098 */
.L_x_2039:
[----:B------:R-:W0:Y:S01]  /*aee0*/  S2UR UR14, SR_CTAID.X ;  /* 0x00000000000e79c3 */ /* 0x000e220000002500 */
[----:B------:R-:W-:Y:S01]  /*aef0*/  ULDC UR10, c[0x0][0x448] ;  /* 0x00011200000a7ab9 */ /* 0x000fe20000000800 */
[----:B------:R-:W-:Y:S01]  /*af00*/  IADD3 R189, -R189, 0x1, RZ ;  /* 0x00000001bdbd7810 */ /* 0x000fe20007ffe1ff */
[----:B------:R-:W-:-:S04]  /*af10*/  UISETP.NE.AND UP0, UPT, UR10, 0x1, UPT ;  /* 0x000000010a00788c */ /* 0x000fc8000bf05270 */
[----:B------:R-:W-:Y:S01]  /*af20*/  IMAD R189, R16, UR7, R189 ;  /* 0x0000000710bd7c24 */ /* 0x000fe2000f8e02bd */
[----:B------:R-:W-:Y:S02]  /*af30*/  ULDC UR7, c[0x0][0xadc] ;  /* 0x0002b70000077ab9 */ /* 0x000fe40000000800 */
[----:B------:R-:W-:Y:S02]  /*af40*/  UISETP.GE.AND UP1, UPT, UR7, 0x1, UPT ;  /* 0x000000010700788c */ /* 0x000fe4000bf26270 */
[----:B------:R-:W-:Y:S02]  /*af50*/  R2UR UR15, R189 ;  /* 0x00000000bd0f72ca */ /* 0x000fe400000e0000 */
[----:B------:R-:W-:Y:S01]  /*af60*/  @UP0 ULDC UR10, c[0x0][0x44c] ;  /* 0x00011300000a0ab9 */ /* 0x000fe20000000800 */
[----:B------:R-:W-:Y:S01]  /*af70*/  @UP0 ULDC UR18, c[0x0][0x450] ;  /* 0x0001140000120ab9 */ /* 0x000fe20000000800 */
[----:B------:R-:W-:Y:S01]  /*af80*/  PLOP3.LUT P6, PT, PT, PT, UP1, 0x80, 0x0 ;  /* 0x000000000000781c */ /* 0x000fe20003fcf018 */
[----:B0-----:R-:W-:-:S04]  /*af90*/  ULEA UR14, UR14, 0x3f, 0x6 ;  /* 0x0000003f0e0e7891 */ /* 0x001fc8000f8e303f */
[----:B------:R-:W-:-:S04]  /*afa0*/  UIMAD.WIDE.U32 UR10, UR14, UR10, URZ ;  /* 0x0000000a0e0a72a5 */ /* 0x000fc8000f8e003f */
[----:B------:R-:W-:-:S03]  /*afb0*/  @UP0 USHF.R.U32.HI UR14, URZ, UR18, UR11 ;  /* 0x000000123f0e0299 */ /* 0x000fc6000801160b */
[----:B------:R-:W-:Y:S01]  /*afc0*/  ULDC UR18, c[0x0][0xad4] ;  /* 0x0002b50000127ab9 */ /* 0x000fe20000000800 */
[----:B------:R-:W-:-:S04]  /*afd0*/  UIADD3 UR14, UR15, UR14, URZ ;  /* 0x0000000e0f0e7290 */ /* 0x000fc8000fffe03f */
[----:B------:R-:W-:Y:S01]  /*afe0*/  UIADD3 UR18, UR14, -UR18, URZ ;  /* 0x800000120e127290 */ /* 0x000fe2000fffe03f */
[----:B------:R-:W-:Y:S11]  /*aff0*/  @!P6 BRA `(.L_x_2057) ;  /* 0x000000000048e947 */ /* 0x000ff60003800000 */
        /* <DEDUP_REMOVED lines=11> */
.L_x_2058:
[----:B------:R-:W-:-:S11]  /*b0b0*/  UISETP.NE.AND UP1, UPT, UR7, 0x1, UPT ;  /* 0x000000010700788c */ /* 0x000fd6000bf25270 */
[----:B------:R-:W-:Y:S02]  /*b0c0*/  @UP1 ULDC.64 UR10, c[0x0][0xae0] ;  /* 0x0002b800000a1ab9 */ /* 0x000fe40000000a00 */
[----:B------:R-:W-:-:S04]  /*b0d0*/  UIMAD.WIDE.U32 UR14, UR19, UR10, URZ ;  /* 0x0000000a130e72a5 */ /* 0x000fc8000f8e003f */
[----:B------:R-:W-:-:S12]  /*b0e0*/  @UP1 USHF.R.U32.HI UR19, URZ, UR11, UR15 ;  /* 0x0000000b3f131299 */ /* 0x000fd8000801160f */
.L_x_2059:
[----:B------:R-:W-:-:S04]  /*b0f0*/  UIMAD UR7, UR19, UR7, URZ ;  /* 0x00000007130772a4 */ /* 0x000fc8000f8e023f */
[----:B------:R-:W-:-:S04]  /*b100*/  UISETP.LT.AND UP1, UPT, UR18, UR7, UPT ;  /* 0x000000071200728c */ /* 0x000fc8000bf21270 */
[----:B------:R-:W-:-:S12]  /*b110*/  USEL UR18, UR18, UR7, !UP1 ;  /* 0x0000000712127287 */ /* 0x000fd8000c800000 */
.L_x_2057:
[----:B------:R-:W-:Y:S01]  /*b120*/  UIADD3 UR18, UR18, 0x3f, URZ ;  /* 0x0000003f12127890 */ /* 0x000fe2000fffe03f */
[----:B------:R-:W-:-:S03]  /*b130*/  R2UR UR10, R198 ;  /* 0x00000000c60a72ca */ /* 0x000fc600000e0000 */
[----:B------:R-:W-:-:S04]  /*b140*/  USHF.R.S32.HI UR7, URZ, 0x1f, UR18 ;  /* 0x0000001f3f077899 */ /* 0x000fc80008011412 */
[----:B------:R-:W-:-:S04]  /*b150*/  ULEA.HI UR7, UR7, UR18, URZ, 0x6 ;  /* 0x0000001207077291 */ /* 0x000fc8000f8f303f */
[----:B------:R-:W-:-:S04]  /*b160*/  USHF.R.S32.HI UR7, URZ, 0x6, UR7 ;  /* 0x000000063f077899 */ /* 0x000fc80008011407 */
[----:B------:R-:W-:-:S04]  /*b170*/  UISETP.LT.AND UP1, UPT, UR10, UR7, UPT ;  /* 0x000000070a00728c */ /* 0x000fc8000bf21270 */
[----:B------:R-:W-:-:S06]  /*b180*/  USEL UR61, UR10, UR7, !UP1 ;  /* 0x000000070a3d7287 */ /* 0x000fcc000c800000 */
[----:B------:R-:W-:-:S13]  /*b190*/  ISETP.GE.AND P2, PT, R184, UR61, PT ;  /* 0x0000003db8007c0c */ /* 0x000fda000bf46270 */
[----:B------:R-:W-:Y:S05]  /*b1a0*/  @!P2 BRA `(.L_x_2060) ;  /* 0x0000002800d0a947 */ /* 0x000fea0003800000 */
[----:B------:R-:W-:Y:S02]  /*b1b0*/  IMAD.MOV.U32 R211, RZ, RZ, R188 ;  /* 0x000000ffffd37224 */ /* 0x000fe400078e00bc */
[----:B------:R-:W-:Y:S02]  /*b1c0*/  IMAD.MOV.U32 R189, RZ, RZ, R23 ;  /* 0x000000ffffbd7224 */ /* 0x000fe400078e0017 */
[----:B------:R-:W-:Y:S02]  /*b1d0*/  IMAD.MOV.U32 R203, RZ, RZ, R184 ;  /* 0x000000ffffcb7224 */ /* 0x000fe400078e00b8 */
[----:B------:R-:W-:-:S07]  /*b1e0*/  IMAD.MOV.U32 R212, RZ, RZ, R11 ;  /* 0x000000ffffd47224 */ /* 0x000fce00078e000b */
.L_x_2069:
[----:B------:R-:W-:-:S05]  /*b1f0*/  VIADD R11, R212, 0x1 ;  /* 0x00000001d40b7836 */ /* 0x000fca0000000000 */
[----:B------:R-:W-:-:S04]  /*b200*/  ISETP.NE.AND P3, PT, R11, 0x2, PT ;  /* 0x000000020b00780c */ /* 0x000fc80003f65270 */
[----:B------:R-:W-:Y:S02]  /*b210*/  SEL R23, RZ, 0x1, P3 ;  /* 0x00000001ff177807 */ /* 0x000fe40001800000 */
[----:B------:R-:W-:Y:S02]  /*b220*/  SEL R11, R11, RZ, P3 ;  /* 0x000000ff0b0b7207 */ /* 0x000fe40001800000 */
[----:B------:R-:W-:Y:S01]  /*b230*/  R2UR UR6, R23 ;  /* 0x00000000170672ca */ /* 0x000fe200000e0000 */
[----:B------:R-:W-:Y:S02]  /*b240*/  IMAD.MOV.U32 R23, RZ, RZ, R203 ;  /* 0x000000ffff177224 */ /* 0x000fe400078e00cb */
[----:B------:R-:W-:-:S03]  /*b250*/  VIADD R203, R203, 0xffffffff ;  /* 0xffffffffcbcb7836 */ /* 0x000fc60000000000 */
[----:B------:R-:W-:-:S07]  /*b260*/  ISETP.GT.AND P2, PT, R23, UR61, PT ;  /* 0x0000003d17007c0c */ /* 0x000fce000bf44270 */
[----:B------:R-:W-:Y:S01]  /*b270*/  ULOP3.LUT UR60, UR60, UR6, URZ, 0x3c, !UPT ;  /* 0x000000063c3c7292 */ /* 0x000fe2000f8e3c3f */
[----:B0-----:R-:W-:Y:S11]  /*b280*/  @!P0 BRA `(.L_x_2061) ;  /* 0x0000000000048947 */ /* 0x001ff60003800000 */
[----:B------:R-:W-:Y:S01]  /*b290*/  BPT.TRAP 0x1 ;  /* 0x000000040000795c */ /* 0x000fe20000300000 */
.L_x_2061:
[----:B------:R-:W-:Y:S02]  /*b2a0*/  IMAD.U32 R23, RZ, RZ, UR60 ;  /* 0x0000003cff177e24 */ /* 0x000fe4000f8e00ff */
[----:B------:R-:W-:-:S03]  /*b2b0*/  IMAD R184, R11, 0x8, R199 ;  /* 0x000000080bb87824 */ /* 0x000fc600078e02c7 */
[----:B------:R-:W-:-:S04]  /*b2c0*/  SHF.L.U32 R23, R23, 0x1f, RZ ;  /* 0x0000001f17177819 */ /* 0x000fc800000006ff */
[----:B------:R0:W1:Y:S01]  /*b2d0*/  SYNCS.PHASECHK.TRANS64.TRYWAIT P3, [R184+URZ+0x38830], R23 ;  /* 0x03883017b80075a7 */ /* 0x000062000806017f */
[----:B------:R-:W-:Y:S05]  /*b2e0*/  @!P0 BRA `(.L_x_2062) ;  /* 0x0000000000048947 */ /* 0x000fea0003800000 */
[----:B------:R-:W-:Y:S01]  /*b2f0*/  BPT.TRAP 0x1 ;  /* 0x000000040000795c */ /* 0x000fe20000300000 */
.L_x_2062:
[----:B------:R-:W-:Y:S01]  /*b300*/  IMAD R188, R11, 0x200, R194 ;  /* 0x000002000bbc7824 */ /* 0x000fe200078e02c2 */
[----:B-1----:R-:W-:Y:S06]  /*b310*/  @P3 BRA `(.L_x_2063) ;  /* 0x0000000000083947 */ /* 0x002fec0003800000 */
[----:B------:R-:W1:Y:S02]  /*b320*/  SYNCS.PHASECHK.TRANS64.TRYWAIT P3, [R184+URZ+0x38830], R23 ;  /* 0x03883017b80075a7 */ /* 0x000e64000806017f */
[----:B-1----:R-:W-:Y:S05]  /*b330*/  @!P3 BRA `(.L_x_2064) ;  /* 0x000000f00004b947 */ /* 0x002fea0003800000 */
.L_x_2063:
[----:B------:R-:W-:Y:S01]  /*b340*/  R2UR UR58, R188 ;  /* 0x00000000bc3a72ca */ /* 0x000fe200000e0000 */
[----:B--2---:R-:W-:Y:S01]  /*b350*/  WARPGROUP.ARRIVE ;  /* 0x00000000000079c5 */ /* 0x004fe20000000000 */
[----:B------:R-:W-:Y:S01]  /*b360*/  R2UR UR56, R8 ;  /* 0x00000000083872ca */ /* 0x000fe200000e0000 */
[----:B------:R-:W-:Y:S01]  /*b370*/  UMOV UR59, 0x40000040 ;  /* 0x40000040003b7882 */ /* 0x000fe20000000000 */
[----:B------:R-:W-:Y:S01]  /*b380*/  R2UR UR57, R9 ;  /* 0x00000000093972ca */ /* 0x000fe200000e0000 */
[----:B------:R-:W-:-:S12]  /*b390*/  VIADD R202, R188, 0x2 ;  /* 0x00000002bcca7836 */ /* 0x000fd80000000000 */
[----:B------:R-:W-:Y:S01]  /*b3a0*/  HGMMA.64x64x16.F32.BF16 R152, gdesc[UR56], RZ, !UPT, gsb0 ;  /* 0x00e00000389879f0 */ /* 0x000fe2000c0018ff */
[----:B------:R-:W-:Y:S01]  /*b3b0*/  R2UR UR58, R202 ;  /* 0x00000000ca3a72ca */ /* 0x000fe200000e0000 */
[----:B------:R-:W-:Y:S01]  /*b3c0*/  UMOV UR59, 0x40000040 ;  /* 0x40000040003b7882 */ /* 0x000fe20000000000 */
[----:B------:R-:W-:Y:S01]  /*b3d0*/  R2UR UR56, R20 ;  /* 0x00000000143872ca */ /* 0x000fe200000e0000 */
[C---:B------:R-:W-:Y:S01]  /*b3e0*/  VIADD R202, R188.reuse, 0x4 ;  /* 0x00000004bcca7836 */ /* 0x040fe20000000000 */
[----:B------:R-:W-:Y:S01]  /*b3f0*/  R2UR UR57, R21 ;  /* 0x00000000153972ca */ /* 0x000fe200000e0000 */
[----:B------:R-:W-:Y:S01]  /*b400*/  VIADD R188, R188, 0x6 ;  /* 0x00000006bcbc7836 */ /* 0x000fe20000000000 */
[----:B------:R-:W-:Y:S02]  /*b410*/  WARPGROUP.DEPBAR.LE gsb0, 0x0 ;  /* 0x00008000000079c5 */ /* 0x000fe40000010000 */
[----:B------:R-:W-:-:S09]  /*b420*/  WARPGROUP.ARRIVE ;  /* 0x00000000000079c5 */ /* 0x000fd20000000000 */
[----:B------:R-:W-:Y:S01]  /*b430*/  HGMMA.64x64x16.F32.BF16 R152, gdesc[UR56], R152, gsb0 ;  /* 0x00e00000389879f0 */ /* 0x000fe20008001898 */
[----:B------:R-:W-:Y:S01]  /*b440*/  R2UR UR58, R202 ;  /* 0x00000000ca3a72ca */ /* 0x000fe200000e0000 */
[----:B------:R-:W-:Y:S01]  /*b450*/  UMOV UR59, 0x40000040 ;  /* 0x40000040003b7882 */ /* 0x000fe20000000000 */
[----:B------:R-:W-:Y:S02]  /*b460*/  R2UR UR56, R18 ;  /* 0x00000000123872ca */ /* 0x000fe400000e0000 */
[----:B------:R-:W-:Y:S01]  /*b470*/  R2UR UR57, R19 ;  /* 0x00000000133972ca */ /* 0x000fe200000e0000 */
[----:B------:R-:W-:Y:S02]  /*b480*/  WARPGROUP.DEPBAR.LE gsb0, 0x0 ;  /* 0x00008000000079c5 */ /* 0x000fe40000010000 */
[----:B------:R-:W-:-:S10]  /*b490*/  WARPGROUP.ARRIVE ;  /* 0x00000000000079c5 */ /* 0x000fd40000000000 */
[----:B------:R-:W-:Y:S01]  /*b4a0*/  HGMMA.64x64x16.F32.BF16 R152, gdesc[UR56], R152, gsb0 ;  /* 0x00e00000389879f0 */ /* 0x000fe20008001898 */
[----:B------:R-:W-:Y:S01]  /*b4b0*/  R2UR UR58, R188 ;  /* 0x00000000bc3a72ca */ /* 0x000fe200000e0000 */
[----:B------:R-:W-:Y:S01]  /*b4c0*/  UMOV UR59, 0x40000040 ;  /* 0x40000040003b7882 */ /* 0x000fe20000000000 */
[----:B------:R-:W-:Y:S02]  /*b4d0*/  R2UR UR56, R14 ;  /* 0x000000000e3872ca */ /* 0x000fe400000e0000 */
[----:B------:R-:W-:Y:S01]  /*b4e0*/  R2UR UR57, R15 ;  /* 0x000000000f3972ca */ /* 0x000fe200000e0000 */
[----:B------:R-:W-:Y:S02]  /*b4f0*/  WARPGROUP.DEPBAR.LE gsb0, 0x0 ;  /* 0x00008000000079c5 */ /* 0x000fe40000010000 */
[----:B------:R-:W-:-:S10]  /*b500*/  WARPGROUP.ARRIVE ;  /* 0x00000000000079c5 */ /* 0x000fd40000000000 */
[----:B------:R-:W-:Y:S03]  /*b510*/  HGMMA.64x64x16.F32.BF16 R152, gdesc[UR56], R152, gsb0 ;  /* 0x00e00000389879f0 */ /* 0x000fe60008001898 */
[----:B------:R-:W-:Y:S02]  /*b520*/  WARPGROUP.DEPBAR.LE gsb0, 0x0 ;  /* 0x00008000000079c5 */ /* 0x000fe40000010000 */
[----:B------:R-:W-:Y:S05]  /*b530*/  @!P0 BRA `(.L_x_2065) ;  /* 0x0000000000048947 */ /* 0x000fea0003800000 */
[----:B------:R-:W-:Y:S01]  /*b540*/  BPT.TRAP 0x1 ;  /* 0x000000040000795c */ /* 0x000fe20000300000 */
.L_x_2065:
[----:B------:R2:W3:Y:S01]  /*b550*/  SYNCS.PHASECHK.TRANS64.TRYWAIT P3, [R184+URZ+0x38850], R23 ;  /* 0x03885017b80075a7 */ /* 0x0004e2000806017f */
[----:B------:R-:W-:Y:S05]  /*b560*/  @!P0 BRA `(.L_x_2066) ;  /* 0x0000000000048947 */ /* 0x000fea0003800000 */
[----:B------:R-:W-:Y:S01]  /*b570*/  BPT.TRAP 0x1 ;  /* 0x000000040000795c */ /* 0x000fe20000300000 */
.L_x_2066:
[----:B---3--:R-:W-:Y:S05]  /*b580*/  @P3 BRA `(.L_x_2067) ;  /* 0x0000000000083947 */ /* 0x008fea0003800000 */
[----:B------:R-:W3:Y:S02]  /*b590*/  SYNCS.PHASECHK.TRANS64.TRYWAIT P3, [R184+URZ+0x38850], R23 ;  /* 0x03885017b80075a7 */ /* 0x000ee4000806017f */
[----:B---3--:R-:W-:Y:S05]  /*b5a0*/  @!P3 BRA `(.L_x_2068) ;  /* 0x000000ec007cb947 */ /* 0x008fea0003800000 */
.L_x_2067:
[----:B0123--:R-:W-:Y:S01]  /*b5b0*/  IMAD R23, R11, 0x1000, R17 ;  /* 0x000010000b177824 */ /* 0x00ffe200078e0211 */
[----:B------:R-:W-:Y:S01]  /*b5c0*/  R2UR UR56, R6 ;  /* 0x00000000063872ca */ /* 0x000fe200000e0000 */
[----:B------:R-:W-:Y:S01]  /*b5d0*/  WARPGROUP.ARRIVE ;  /* 0x00000000000079c5 */ /* 0x000fe20000000000 */
[----:B------:R-:W-:Y:S01]  /*b5e0*/  R2UR UR57, R7 ;  /* 0x00000000073972ca */ /* 0x000fe200000e0000 */
[----:B------:R-:W-:Y:S01]  /*b5f0*/  UMOV UR59, 0x40000040 ;  /* 0x40000040003b7882 */ /* 0x000fe20000000000 */
[C---:B------:R-:W-:Y:S01]  /*b600*/  R2UR UR58, R23.reuse ;  /* 0x00000000173a72ca */ /* 0x040fe200000e0000 */
[C---:B------:R-:W-:Y:S01]  /*b610*/  VIADD R188, R23.reuse, 0x2 ;  /* 0x0000000217bc7836 */ /* 0x040fe20000000000 */
        /* <DEDUP_REMOVED lines=11> */
[----:B------:R-:W-:Y:S01]  /*b6d0*/  HGMMA.64x64x16.F32.BF16 R152, gdesc[UR56], R152, gsb0 ;  /* 0x00e00000389879f0 */ /* 0x000fe20008001898 */
[----:B------:R-:W-:Y:S01]  /*b6e0*/  R2UR UR58, R188 ;  /* 0x00000000bc3a72ca */ /* 0x000fe200000e0000 */
[----:B------:R-:W-:Y:S01]  /*b6f0*/  UMOV UR59, 0x40000040 ;  /* 0x40000040003b7882 */ /* 0x000fe20000000000 */
[----:B------:R-:W-:Y:S01]  /*b700*/  R2UR UR56, R4 ;  /* 0x00000000043872ca */ /* 0x000fe200000e0000 */
[----:B------:R-:W-:Y:S01]  /*b710*/  VIADD R188, R23, 0x4 ;  /* 0x0000000417bc7836 */ /* 0x000fe20000000000 */
[----:B------:R-:W-:Y:S01]  /*b720*/  R2UR UR57, R5 ;  /* 0x00000000053972ca */ /* 0x000fe200000e0000 */
[----:B------:R-:W-:Y:S01]  /*b730*/  UMOV UR51, 0x40000040 ;  /* 0x4000004000337882 */ /* 0x000fe20000000000 */
[----:B------:R-:W0:Y:S01]  /*b740*/  S2R R202, SR_TID.X ;  /* 0x0000000000ca7919 */ /* 0x000e220000002100 */
[----:B------:R-:W-:Y:S01]  /*b750*/  UMOV UR55, 0x40000040 ;  /* 0x4000004000377882 */ /* 0x000fe20000000000 */
[----:B------:R-:W-:-:S02]  /*b760*/  IMAD.MOV.U32 R207, RZ, RZ, 0x4 ;  /* 0x00000004ffcf7424 */ /* 0x000fc400078e00ff */
[----:B------:R-:W-:Y:S01]  /*b770*/  IMAD R221, R11, 0x1000, R196 ;  /* 0x000010000bdd7824 */ /* 0x000fe200078e02c4 */
[----:B0-----:R-:W-:Y:S01]  /*b780*/  SHF.R.U32.HI R202, RZ, 0x7, R202 ;  /* 0x00000007ffca7819 */ /* 0x001fe200000116ca */
[----:B------:R-:W-:Y:S02]  /*b790*/  WARPGROUP.DEPBAR.LE gsb0, 0x0 ;  /* 0x00008000000079c5 */ /* 0x000fe40000010000 */
[----:B------:R-:W-:-:S06]  /*b7a0*/  WARPGROUP.ARRIVE ;  /* 0x00000000000079c5 */ /* 0x000fcc0000000000 */
[----:B------:R-:W-:Y:S01]  /*b7b0*/  HGMMA.64x64x16.F32.BF16 R152, gdesc[UR56], R152, gsb0 ;  /* 0x00e00000389879f0 */ /* 0x000fe20008001898 */
[----:B------:R-:W-:Y:S01]  /*b7c0*/  R2UR UR58, R188 ;  /* 0x00000000bc3a72ca */ /* 0x000fe200000e0000 */
[----:B------:R-:W-:Y:S01]  /*b7d0*/  UMOV UR59, 0x40000040 ;  /* 0x40000040003b7882 */ /* 0x000fe20000000000 */
[----:B------:R-:W-:Y:S01]  /*b7e0*/  R2UR UR56, R12 ;  /* 0x000000000c3872ca */ /* 0x000fe200000e0000 */
[----:B------:R-:W-:Y:S01]  /*b7f0*/  VIADD R188, R23, 0x6 ;  /* 0x0000000617bc7836 */ /* 0x000fe20000000000 */
[----:B------:R-:W-:-:S04]  /*b800*/  R2UR UR57, R13 ;  /* 0x000000000d3972ca */ /* 0x000fc800000e0000 */
        /* <DEDUP_REMOVED lines=23> */
[----:B------:R-:W-:Y:S02]  /*b980*/  WARPGROUP.DEPBAR.LE gsb0, 0x0 ;  /* 0x00008000000079c5 */ /* 0x000fe40000010000 */
[----:B------:R-:W-:Y:S01]  /*b990*/  WARPGROUP.ARRIVE ;  /* 0x00000000000079c5 */ /* 0x000fe20000000000 */
[----:B------:R-:W-:-:S05]  /*b9a0*/  VIADD R188, R23, 0x606 ;  /* 0x0000060617bc7836 */ /* 0x000fca0000000000 */
[----:B------:R-:W-:Y:S01]  /*b9b0*/  HGMMA.64x64x16.F32.BF16 R152, gdesc[UR56], R152, gsb0 ;  /* 0x00e00000389879f0 */ /* 0x000fe20008001898 */
[----:B------:R-:W-:Y:S01]  /*b9c0*/  R2UR UR54, R188 ;  /* 0x00000000bc3672ca */ /* 0x000fe200000e0000 */
[----:B------:R-:W-:Y:S01]  /*b9d0*/  UMOV UR57, 0x40000040 ;  /* 0x4000004000397882 */ /* 0x000fe20000000000 */
[----:B------:R-:W0:Y:S01]  /*b9e0*/  SHFL.IDX PT, R188, R202, RZ, 0x1f ;  /* 0x00001fffcabc7589 */ /* 0x000e2200000e0000 */
[----:B------:R-:W-:Y:S01]  /*b9f0*/  UMOV UR59, 0x40000040 ;  /* 0x40000040003b7882 */ /* 0x000fe20000000000 */
[----:B0-----:R-:W-:Y:S01]  /*ba00*/  ISETP.GT.AND P3, PT, R188, 0x7f, PT ;  /* 0x0000007fbc00780c */ /* 0x001fe20003f64270 */
[----:B------:R-:W-:-:S03]  /*ba10*/  VIADD R188, R23, 0x800 ;  /* 0x0000080017bc7836 */ /* 0x000fc60000000000 */
[----:B------:R-:W-:Y:S02]  /*ba20*/  SEL R205, RZ, 0x2, !P3 ;  /* 0x00000002ffcd7807 */ /* 0x000fe40005800000 */
[C---:B------:R-:W-:Y:S02]  /*ba30*/  SEL R209, R207.reuse, 0x2, P3 ;  /* 0x00000002cfd17807 */ /* 0x040fe40001800000 */
[----:B------:R-:W-:Y:S01]  /*ba40*/  SEL R207, R207, 0x6, !P3 ;  /* 0x00000006cfcf7807 */ /* 0x000fe20005800000 */
[----:B------:R-:W-:Y:S02]  /*ba50*/  IMAD.IADD R202, R186, 0x1, R205 ;  /* 0x00000001baca7824 */ /* 0x000fe400078e02cd */
        /* <DEDUP_REMOVED lines=236> */
[----:B------:R-:W-:Y:S02]  /*c920*/  FMNMX.FTZ R188, R162, R23, !PT ;  /* 0x00000017a2bc7209 */ /* 0x000fe40007810000 */
[----:B0-----:R-:W-:Y:S02]  /*c930*/  FMNMX.FTZ R23, R204, R205, !PT ;  /* 0x000000cdcc177209 */ /* 0x001fe40007810000 */
[----:B------:R-:W-:-:S03]  /*c940*/  FMNMX.FTZ R205, R163, R188, !PT ;  /* 0x000000bca3cd7209 */ /* 0x000fc60007810000 */
[C---:B------:R-:W-:Y:S01]  /*c950*/  FADD.FTZ R189, -R23.reuse, R189 ;  /* 0x000000bd17bd7221 */ /* 0x040fe20000010100 */
[----:B------:R-:W-:Y:S01]  /*c960*/  FMNMX.FTZ R188, R166, R205, !PT ;  /* 0x000000cda6bc7209 */ /* 0x000fe20007810000 */
[----:B------:R-:W-:Y:S02]  /*c970*/  FMUL.FTZ R213, R23, UR6 ;  /* 0x0000000617d57c20 */ /* 0x000fe40008410000 */
[----:B------:R-:W-:Y:S01]  /*c980*/  FMUL.FTZ R202, R189, UR6 ;  /* 0x00000006bdca7c20 */ /* 0x000fe20008410000 */
[----:B------:R-:W-:Y:S01]  /*c990*/  FMNMX.FTZ R189, R167, R188, !PT ;  /* 0x000000bca7bd7209 */ /* 0x000fe20007810000 */
[--C-:B------:R-:W-:Y:S01]  /*c9a0*/  FFMA.FTZ R204, R153, UR6, -R213.reuse ;  /* 0x0000000699cc7c23 */ /* 0x100fe200080108d5 */
[--C-:B------:R-:W-:Y:S01]  /*c9b0*/  FFMA.FTZ R206, R157, UR6, -R213.reuse ;  /* 0x000000069dce7c23 */ /* 0x100fe200080108d5 */
[--C-:B------:R-:W-:Y:S01]  /*c9c0*/  FFMA.FTZ R207, R160, UR6, -R213.reuse ;  /* 0x00000006a0cf7c23 */ /* 0x100fe200080108d5 */
[----:B------:R-:W-:Y:S01]  /*c9d0*/  FMNMX.FTZ R188, R170, R189, !PT ;  /* 0x000000bdaabc7209 */ /* 0x000fe20007810000 */
[--C-:B------:R-:W-:Y:S01]  /*c9e0*/  FFMA.FTZ R189, R152, UR6, -R213.reuse ;  /* 0x0000000698bd7c23 */ /* 0x100fe200080108d5 */
[----:B------:R-:W0:Y:S01]  /*c9f0*/  MUFU.EX2 R202, R202 ;  /* 0x000000ca00ca7308 */ /* 0x000e220000000800 */
        /* <DEDUP_REMOVED lines=15> */
[----:B------:R-:W-:Y:S01]  /*caf0*/  MUFU.EX2 R189, R189 ;  /* 0x000000bd00bd7308 */ /* 0x000fe20000000800 */
[----:B0-----:R-:W-:Y:S01]  /*cb00*/  FMUL.FTZ R24, R24, R202 ;  /* 0x000000ca18187220 */ /* 0x001fe20000410000 */
[----:B------:R-:W-:Y:S01]  /*cb10*/  FMNMX.FTZ R153, R179, R152, !PT ;  /* 0x00000098b3997209 */ /* 0x000fe20007810000 */
[-C--:B------:R-:W-:Y:S01]  /*cb20*/  FMUL.FTZ R25, R25, R202.reuse ;  /* 0x000000ca19197220 */ /* 0x080fe20000410000 */
[-C--:B------:R-:W-:Y:S01]  /*cb30*/  FMUL.FTZ R28, R28, R202.reuse ;  /* 0x000000ca1c1c7220 */ /* 0x080fe20000410000 */
[-C--:B------:R-:W-:Y:S01]  /*cb40*/  FMUL.FTZ R29, R29, R202.reuse ;  /* 0x000000ca1d1d7220 */ /* 0x080fe20000410000 */
[----:B------:R-:W-:Y:S01]  /*cb50*/  FMNMX.FTZ R152, R182, R153, !PT ;  /* 0x00000099b6987209 */ /* 0x000fe20007810000 */
[-C--:B------:R-:W-:Y:S01]  /*cb60*/  FMUL.FTZ R32, R32, R202.reuse ;  /* 0x000000ca20207220 */ /* 0x080fe20000410000 */
[----:B------:R-:W-:Y:S01]  /*cb70*/  MUFU.EX2 R204, R204 ;  /* 0x000000cc00cc7308 */ /* 0x000fe20000000800 */
[----:B------:R-:W-:Y:S01]  /*cb80*/  FMUL.FTZ R33, R33, R202 ;  /* 0x000000ca21217220 */ /* 0x000fe20000410000 */
[----:B------:R-:W-:Y:S01]  /*cb90*/  FMNMX.FTZ R152, R183, R152, !PT ;  /* 0x00000098b7987209 */ /* 0x000fe20007810000 */
[-C--:B------:R-:W-:Y:S01]  /*cba0*/  FMUL.FTZ R36, R36, R202.reuse ;  /* 0x000000ca24247220 */ /* 0x080fe20000410000 */
[-C--:B------:R-:W-:Y:S01]  /*cbb0*/  FMUL.FTZ R37, R37, R202.reuse ;  /* 0x000000ca25257220 */ /* 0x080fe20000410000 */
[-C--:B------:R-:W-:Y:S01]  /*cbc0*/  FMUL.FTZ R40, R40, R202.reuse ;  /* 0x000000ca28287220 */ /* 0x080fe20000410000 */
[-C--:B------:R-:W-:Y:S01]  /*cbd0*/  FMUL.FTZ R41, R41, R202.reuse ;  /* 0x000000ca29297220 */ /* 0x080fe20000410000 */
[----:B------:R-:W0:Y:S01]  /*cbe0*/  SHFL.BFLY PT, R153, R152, 0x2, 0x1f ;  /* 0x0c401f0098997f89 */ /* 0x000e2200000e0000 */
        /* <DEDUP_REMOVED lines=23> */
[----:B0-----:R-:W-:Y:S01]  /*cd60*/  FMNMX.FTZ R153, R152, R153, !PT ;  /* 0x0000009998997209 */ /* 0x001fe20007810000 */
[----:B------:R-:W0:Y:S01]  /*cd70*/  MUFU.EX2 R208, R208 ;  /* 0x000000d000d07308 */ /* 0x000e220000000800 */
[-C--:B------:R-:W-:Y:S01]  /*cd80*/  FMUL.FTZ R84, R84, R202.reuse ;  /* 0x000000ca54547220 */ /* 0x080fe20000410000 */
[-C--:B------:R-:W-:Y:S01]  /*cd90*/  FMUL.FTZ R85, R85, R202.reuse ;  /* 0x000000ca55557220 */ /* 0x080fe20000410000 */
[-C--:B------:R-:W-:Y:S01]  /*cda0*/  FMUL.FTZ R88, R88, R202.reuse ;  /* 0x000000ca58587220 */ /* 0x080fe20000410000 */
[----:B------:R-:W1:Y:S01]  /*cdb0*/  SHFL.BFLY PT, R188, R153, 0x1, 0x1f ;  /* 0x0c201f0099bc7f89 */ /* 0x000e6200000e0000 */
        /* <DEDUP_REMOVED lines=22> */
[----:B------:R-:W-:Y:S01]  /*cf20*/  FMUL.FTZ R125, R125, R202 ;  /* 0x000000ca7d7d7220 */ /* 0x000fe20000410000 */
[----:B-1----:R-:W-:Y:S01]  /*cf30*/  FMNMX.FTZ R188, R153, R188, !PT ;  /* 0x000000bc99bc7209 */ /* 0x002fe20007810000 */
[----:B------:R-:W-:Y:S01]  /*cf40*/  FFMA.FTZ R153, R181, UR6, -R213 ;  /* 0x00000006b5997c23 */ /* 0x000fe200080108d5 */
[-C--:B------:R-:W-:Y:S01]  /*cf50*/  FMUL.FTZ R128, R128, R202.reuse ;  /* 0x000000ca80807220 */ /* 0x080fe20000410000 */
[-C--:B------:R-:W-:Y:S01]  /*cf60*/  FMUL.FTZ R129, R129, R202.reuse ;  /* 0x000000ca81817220 */ /* 0x080fe20000410000 */
[----:B------:R-:W-:Y:S01]  /*cf70*/  MUFU.EX2 R169, R169 ;  /* 0x000000a900a97308 */ /* 0x000fe20000000800 */
[----:B------:R-:W-:Y:S01]  /*cf80*/  FADD.FTZ R152, -R188, R211 ;  /* 0x000000d3bc987221 */ /* 0x000fe20000010100 */
[-C--:B------:R-:W-:Y:S01]  /*cf90*/  FMUL.FTZ R132, R132, R202.reuse ;  /* 0x000000ca84847220 */ /* 0x080fe20000410000 */
[-C--:B------:R-:W-:Y:S01]  /*cfa0*/  FMUL.FTZ R133, R133, R202.reuse ;  /* 0x000000ca85857220 */ /* 0x080fe20000410000 */
[-C--:B------:R-:W-:Y:S01]  /*cfb0*/  FMUL.FTZ R136, R136, R202.reuse ;  /* 0x000000ca88887220 */ /* 0x080fe20000410000 */
[----:B------:R-:W-:Y:S01]  /*cfc0*/  FMUL.FTZ R181, R152, UR6 ;  /* 0x0000000698b57c20 */ /* 0x000fe20008410000 */
[----:B------:R-:W-:Y:S01]  /*cfd0*/  FMUL.FTZ R152, R188, UR6 ;  /* 0x00000006bc987c20 */ /* 0x000fe20008410000 */
[-C--:B------:R-:W-:Y:S01]  /*cfe0*/  FMUL.FTZ R137, R137, R202.reuse ;  /* 0x000000ca89897220 */ /* 0x080fe20000410000 */
[----:B------:R0:W-:Y:S01]  /*cff0*/  MUFU.EX2 R211, R153 ;  /* 0x0000009900d37308 */ /* 0x0001e20000000800 */
[----:B------:R-:W-:Y:S01]  /*d000*/  FMUL.FTZ R140, R140, R202 ;  /* 0x000000ca8c8c7220 */ /* 0x000fe20000410000 */
[----:B------:R-:W-:Y:S01]  /*d010*/  FFMA.FTZ R214, R154, UR6, -R152 ;  /* 0x000000069ad67c23 */ /* 0x000fe20008010898 */
[----:B------:R-:W-:-:S02]  /*d020*/  @!P3 IMAD R154, R212, 0x40, R195 ;  /* 0x00000040d49ab824 */ /* 0x000fc400078e02c3 */
[--C-:B------:R-:W-:Y:S01]  /*d030*/  FFMA.FTZ R213, R155, UR6, -R152.reuse ;  /* 0x000000069bd57c23 */ /* 0x100fe20008010898 */
[--C-:B------:R-:W-:Y:S01]  /*d040*/  FFMA.FTZ R215, R158, UR6, -R152.reuse ;  /* 0x000000069ed77c23 */ /* 0x100fe20008010898 */
[--C-:B------:R-:W-:Y:S01]  /*d050*/  FFMA.FTZ R216, R159, UR6, -R152.reuse ;  /* 0x000000069fd87c23 */ /* 0x100fe20008010898 */
[----:B------:R-:W-:Y:S01]  /*d060*/  @!P3 IMAD R154, R154, 0x4, R199 ;  /* 0x000000049a9ab824 */ /* 0x000fe200078e02c7 */
[----:B------:R-:W1:Y:S01]  /*d070*/  MUFU.EX2 R181, R181 ;  /* 0x000000b500b57308 */ /* 0x000e620000000800 */
[----:B0-----:R-:W-:Y:S02]  /*d080*/  @!P1 VIADD R153, R184, 0x38840 ;  /* 0x00038840b8999836 */ /* 0x001fe40000000000 */
[--C-:B------:R-:W-:Y:S01]  /*d090*/  FFMA.FTZ R217, R162, UR6, -R152.reuse ;  /* 0x00000006a2d97c23 */ /* 0x100fe20008010898 */
[--C-:B------:R-:W-:Y:S01]  /*d0a0*/  FFMA.FTZ R218, R163, UR6, -R152.reuse ;  /* 0x00000006a3da7c23 */ /* 0x100fe20008010898 */
[--C-:B------:R-:W-:Y:S01]  /*d0b0*/  FFMA.FTZ R219, R166, UR6, -R152.reuse ;  /* 0x00000006a6db7c23 */ /* 0x100fe20008010898 */
[--C-:B------:R-:W-:Y:S01]  /*d0c0*/  FFMA.FTZ R220, R167, UR6, -R152.reuse ;  /* 0x00000006a7dc7c23 */ /* 0x100fe20008010898 */
[----:B------:R-:W-:Y:S01]  /*d0d0*/  @!P1 PRMT R153, RZ, 0x654, R153 ;  /* 0x00000654ff999816 */ /* 0x000fe20000000099 */
[--C-:B------:R-:W-:Y:S01]  /*d0e0*/  FFMA.FTZ R170, R170, UR6, -R152.reuse ;  /* 0x00000006aaaa7c23 */ /* 0x100fe20008010898 */
[--C-:B------:R-:W-:Y:S01]  /*d0f0*/  FFMA.FTZ R171, R171, UR6, -R152.reuse ;  /* 0x00000006abab7c23 */ /* 0x100fe20008010898 */
[--C-:B------:R-:W-:Y:S01]  /*d100*/  FFMA.FTZ R174, R174, UR6, -R152.reuse ;  /* 0x00000006aeae7c23 */ /* 0x100fe20008010898 */
[--C-:B------:R-:W-:Y:S01]  /*d110*/  FFMA.FTZ R175, R175, UR6, -R152.reuse ;  /* 0x00000006afaf7c23 */ /* 0x100fe20008010898 */
[----:B------:R0:W-:Y:S01]  /*d120*/  @!P1 SYNCS.ARRIVE.TRANS64.RED.A1T0 RZ, [R153+URZ], RZ ;  /* 0x000000ff99ff99a7 */ /* 0x0001e2000810043f */
[--C-:B------:R-:W-:Y:S01]  /*d130*/  FFMA.FTZ R178, R178, UR6, -R152.reuse ;  /* 0x00000006b2b27c23 */ /* 0x100fe20008010898 */
[--C-:B------:R-:W-:Y:S01]  /*d140*/  FFMA.FTZ R179, R179, UR6, -R152.reuse ;  /* 0x00000006b3b37c23 */ /* 0x100fe20008010898 */
[--C-:B------:R-:W-:Y:S01]  /*d150*/  FFMA.FTZ R182, R182, UR6, -R152.reuse ;  /* 0x00000006b6b67c23 */ /* 0x100fe20008010898 */
[----:B------:R-:W-:Y:S01]  /*d160*/  FFMA.FTZ R183, R183, UR6, -R152 ;  /* 0x00000006b7b77c23 */ /* 0x000fe20008010898 */
[----:B------:R-:W-:Y:S01]  /*d170*/  @!P3 STS [R154+0x38400], R202 ;  /* 0x038400ca9a00b388 */ /* 0x000fe20000000800 */
[----:B------:R-:W-:Y:S01]  /*d180*/  MUFU.EX2 R214, R214 ;  /* 0x000000d600d67308 */ /* 0x000fe20000000800 */
[----:B------:R-:W-:Y:S01]  /*d190*/  F2FP.BF16.F32.PACK_AB R152, R204, R189 ;  /* 0x000000bdcc98723e */ /* 0x000fe200000010ff */
[----:B-1----:R-:W-:Y:S01]  /*d1a0*/  FMUL.FTZ R26, R26, R181 ;  /* 0x000000b51a1a7220 */ /* 0x002fe20000410000 */
[----:B------:R1:W-:Y:S01]  /*d1b0*/  @!P3 STS [R154+0x38420], R181 ;  /* 0x038420b59a00b388 */ /* 0x0003e20000000800 */
[----:B------:R-:W-:Y:S01]  /*d1c0*/  F2FP.BF16.F32.PACK_AB R158, R210, R209 ;  /* 0x000000d1d29e723e */ /* 0x000fe200000010ff */
[-C--:B------:R-:W-:Y:S01]  /*d1d0*/  FMUL.FTZ R27, R27, R181.reuse ;  /* 0x000000b51b1b7220 */ /* 0x080fe20000410000 */
[----:B------:R-:W-:Y:S01]  /*d1e0*/  F2FP.BF16.F32.PACK_AB R160, R169, R168 ;  /* 0x000000a8a9a0723e */ /* 0x000fe200000010ff */
[-C--:B------:R-:W-:Y:S01]  /*d1f0*/  FMUL.FTZ R30, R30, R181.reuse ;  /* 0x000000b51e1e7220 */ /* 0x080fe20000410000 */
[----:B------:R-:W0:Y:S01]  /*d200*/  MUFU.EX2 R213, R213 ;  /* 0x000000d500d57308 */ /* 0x000e220000000800 */
[-C--:B------:R-:W-:Y:S01]  /*d210*/  FMUL.FTZ R31, R31, R181.reuse ;  /* 0x000000b51f1f7220 */ /* 0x080fe20000410000 */
[-C--:B------:R-:W-:Y:S01]  /*d220*/  FMUL.FTZ R34, R34, R181.reuse ;  /* 0x000000b522227220 */ /* 0x080fe20000410000 */
[-C--:B------:R-:W-:Y:S01]  /*d230*/  FMUL.FTZ R35, R35, R181.reuse ;  /* 0x000000b523237220 */ /* 0x080fe20000410000 */
[----:B------:R-:W-:Y:S01]  /*d240*/  FMUL.FTZ R38, R38, R181 ;  /* 0x000000b526267220 */ /* 0x000fe20000410000 */
[----:B-1----:R-:W-:Y:S01]  /*d250*/  F2FP.BF16.F32.PACK_AB R154, R206, R205 ;  /* 0x000000cdce9a723e */ /* 0x002fe200000010ff */
        /* <DEDUP_REMOVED lines=77> */
[----:B------:R-:W-:Y:S01]  /*d730*/  FMUL.FTZ R151, R151, R181 ;  /* 0x000000b597977220 */ /* 0x000fe20000410000 */
[----:B------:R0:W-:Y:S01]  /*d740*/  STSM.16.M88.4 [R191+0x36400], R152 ;  /* 0x03640098bf007844 */ /* 0x0001e20000000200 */
[----:B------:R-:W-:-:S02]  /*d750*/  VIADD R212, R221, 0x80 ;  /* 0x00000080ddd47836 */ /* 0x000fc40000000000 */
[----:B------:R-:W-:Y:S01]  /*d760*/  FFMA.FTZ R3, R202, R3, R189 ;  /* 0x00000003ca037223 */ /* 0x000fe200000100bd */
[----:B------:R-:W-:Y:S01]  /*d770*/  FFMA.FTZ R10, R181, R10, R214 ;  /* 0x0000000ab50a7223 */ /* 0x000fe200000100d6 */
[----:B------:R-:W-:Y:S01]  /*d780*/  MUFU.EX2 R174, R174 ;  /* 0x000000ae00ae7308 */ /* 0x000fe20000000800 */
[----:B------:R0:W-:Y:S01]  /*d790*/  STSM.16.M88.4 [R190], R156 ;  /* 0x0000009cbe007844 */ /* 0x0001e20000000200 */
[----:B------:R-:W-:Y:S01]  /*d7a0*/  FADD.FTZ R204, R204, R3 ;  /* 0x00000003cccc7221 */ /* 0x000fe20000010000 */
[----:B------:R-:W-:Y:S01]  /*d7b0*/  FADD.FTZ R10, R213, R10 ;  /* 0x0000000ad50a7221 */ /* 0x000fe20000010000 */
[----:B------:R-:W-:Y:S02]  /*d7c0*/  @!P1 VIADD R184, R184, 0x38860 ;  /* 0x00038860b8b89836 */ /* 0x000fe40000000000 */
[----:B------:R-:W-:Y:S01]  /*d7d0*/  FADD.FTZ R205, R205, R204 ;  /* 0x000000cccdcd7221 */ /* 0x000fe20000010000 */
[----:B------:R-:W-:Y:S01]  /*d7e0*/  FADD.FTZ R215, R215, R10 ;  /* 0x0000000ad7d77221 */ /* 0x000fe20000010000 */
[----:B------:R-:W2:Y:S01]  /*d7f0*/  MUFU.EX2 R175, R175 ;  /* 0x000000af00af7308 */ /* 0x000ea20000000800 */
[----:B-1----:R-:W-:Y:S01]  /*d800*/  F2FP.BF16.F32.PACK_AB R161, R171, R170 ;  /* 0x000000aaaba1723e */ /* 0x002fe200000010ff */
[----:B------:R-:W-:Y:S01]  /*d810*/  FADD.FTZ R206, R206, R205 ;  /* 0x000000cdcece7221 */ /* 0x000fe20000010000 */
[----:B------:R-:W-:Y:S01]  /*d820*/  FADD.FTZ R216, R216, R215 ;  /* 0x000000d7d8d87221 */ /* 0x000fe20000010000 */
[----:B------:R-:W-:Y:S01]  /*d830*/  @!P1 PRMT R184, RZ, 0x654, R184 ;  /* 0x00000654ffb89816 */ /* 0x000fe200000000b8 */
[----:B------:R-:W-:-:S02]  /*d840*/  IMAD.MOV.U32 R189, RZ, RZ, R23 ;  /* 0x000000ffffbd7224 */ /* 0x000fc400078e0017 */
        /* <DEDUP_REMOVED lines=13> */
[----:B------:R-:W2:Y:S01]  /*d920*/  MUFU.EX2 R180, R180 ;  /* 0x000000b400b47308 */ /* 0x000ea20000000800 */
[----:B------:R-:W-:Y:S02]  /*d930*/  FADD.FTZ R170, R170, R219 ;  /* 0x000000dbaaaa7221 */ /* 0x000fe40000010000 */
[----:B------:R-:W-:Y:S02]  /*d940*/  FADD.FTZ R169, R169, R168 ;  /* 0x000000a8a9a97221 */ /* 0x000fe40000010000 */
[----:B------:R-:W-:Y:S02]  /*d950*/  FADD.FTZ R171, R171, R170 ;  /* 0x000000aaabab7221 */ /* 0x000fe40000010000 */
[----:B------:R-:W-:Y:S01]  /*d960*/  FADD.FTZ R172, R172, R169 ;  /* 0x000000a9acac7221 */ /* 0x000fe20000010000 */
[----:B------:R-:W-:Y:S01]  /*d970*/  MUFU.EX2 R178, R178 ;  /* 0x000000b200b27308 */ /* 0x000fe20000000800 */
[----:B-1----:R-:W-:Y:S01]  /*d980*/  F2FP.BF16.F32.PACK_AB R164, R177, R176 ;  /* 0x000000b0b1a4723e */ /* 0x002fe200000010ff */
[----:B------:R-:W-:Y:S01]  /*d990*/  FADD.FTZ R174, R174, R171 ;  /* 0x000000abaeae7221 */ /* 0x000fe20000010000 */
[----:B------:R-:W-:-:S03]  /*d9a0*/  FADD.FTZ R173, R173, R172 ;  /* 0x000000acadad7221 */ /* 0x000fc60000010000 */
[----:B------:R-:W-:Y:S01]  /*d9b0*/  FADD.FTZ R175, R175, R174 ;  /* 0x000000aeafaf7221 */ /* 0x000fe20000010000 */
[----:B------:R-:W-:Y:S01]  /*d9c0*/  FADD.FTZ R176, R176, R173 ;  /* 0x000000adb0b07221 */ /* 0x000fe20000010000 */
[----:B------:R-:W1:Y:S01]  /*d9d0*/  MUFU.EX2 R179, R179 ;  /* 0x000000b300b37308 */ /* 0x000e620000000800 */
[----:B--2---:R-:W-:Y:S02]  /*d9e0*/  F2FP.BF16.F32.PACK_AB R166, R211, R180 ;  /* 0x000000b4d3a6723e */ /* 0x004fe400000010ff */
[----:B------:R-:W-:-:S04]  /*d9f0*/  FADD.FTZ R177, R177, R176 ;  /* 0x000000b0b1b17221 */ /* 0x000fc80000010000 */
[----:B------:R-:W-:Y:S01]  /*da00*/  FADD.FTZ R180, R180, R177 ;  /* 0x000000b1b4b47221 */ /* 0x000fe20000010000 */
[----:B------:R-:W2:Y:S03]  /*da10*/  MUFU.EX2 R182, R182 ;  /* 0x000000b600b67308 */ /* 0x000ea60000000800 */
[----:B------:R-:W-:Y:S01]  /*da20*/  FADD.FTZ R3, R211, R180 ;  /* 0x000000b4d3037221 */ /* 0x000fe20000010000 */
[----:B------:R-:W-:-:S04]  /*da30*/  IMAD.MOV.U32 R211, RZ, RZ, R188 ;  /* 0x000000ffffd37224 */ /* 0x000fc800078e00bc */
[----:B------:R-:W3:Y:S01]  /*da40*/  MUFU.EX2 R183, R183 ;  /* 0x000000b700b77308 */ /* 0x000ee20000000800 */
[----:B-1----:R-:W-:Y:S01]  /*da50*/  F2FP.BF16.F32.PACK_AB R165, R179, R178 ;  /* 0x000000b2b3a5723e */ /* 0x002fe200000010ff */
[----:B------:R-:W-:-:S04]  /*da60*/  FADD.FTZ R178, R178, R175 ;  /* 0x000000afb2b27221 */ /* 0x000fc80000010000 */
[----:B------:R-:W-:-:S04]  /*da70*/  FADD.FTZ R179, R179, R178 ;  /* 0x000000b2b3b37221 */ /* 0x000fc80000010000 */
[----:B--2---:R-:W-:Y:S01]  /*da80*/  FADD.FTZ R10, R182, R179 ;  /* 0x000000b3b60a7221 */ /* 0x004fe20000010000 */
[----:B---3--:R-:W-:-:S03]  /*da90*/  F2FP.BF16.F32.PACK_AB R167, R183, R182 ;  /* 0x000000b6b7a7723e */ /* 0x008fc600000010ff */
[----:B------:R-:W-:Y:S02]  /*daa0*/  FADD.FTZ R10, R183, R10 ;  /* 0x0000000ab70a7221 */ /* 0x000fe40000010000 */
[----:B------:R0:W-:Y:S01]  /*dab0*/  STSM.16.M88.4 [R192], R164 ;  /* 0x000000a4c0007844 */ /* 0x0001e20000000200 */
[----:B------:R-:W-:-:S06]  /*dac0*/  WARPGROUP.ARRIVE ;  /* 0x00000000000079c5 */ /* 0x000fcc0000000000 */
        /* <DEDUP_REMOVED lines=33> */
[----:B0-----:R-:W-:-:S07]  /*dce0*/  IMAD.MOV.U32 R184, RZ, RZ, R203 ;  /* 0x000000ffffb87224 */ /* 0x001fce00078e00cb */
.L_x_2060:
[----:B------:R-:W-:-:S13]  /*dcf0*/  R2UR UR7, R198 ;  /* 0x00000000c60772ca */ /* 0x000fda00000e0000 */
[----:B------:R-:W-:-:S13]  /*dd00*/  ISETP.GE.AND P2, PT, R184, UR7, PT ;  /* 0x00000007b8007c0c */ /* 0x000fda000bf46270 */
[----:B------:R-:W-:Y:S05]  /*dd10*/  @!P2 BRA `(.L_x_2070) ;  /* 0x00000034008ca947 */ /* 0x000fea0003800000 */
[----:B--2---:R-:W-:Y:S01]  /*dd20*/  IMAD.MOV.U32 R204, RZ, RZ, R188 ;  /* 0x000000ffffcc7224 */ /* 0x004fe200078e00bc */
[----:B------:R-:W-:Y:S01]  /*dd30*/  ULDC UR61, c[0x0][0xadc] ;  /* 0x0002b700003d7ab9 */ /* 0x000fe20000000800 */
[----:B------:R-:W-:Y:S02]  /*dd40*/  IMAD.MOV.U32 R203, RZ, RZ, R23 ;  /* 0x000000ffffcb7224 */ /* 0x000fe400078e0017 */
[----:B------:R-:W-:-:S07]  /*dd50*/  IMAD.MOV.U32 R206, RZ, RZ, R11 ;  /* 0x000000ffffce7224 */ /* 0x000fce00078e000b */
.L_x_2087:
[----:B------:R-:W-:-:S05]  /*dd60*/  VIADD R11, R206, 0x1 ;  /* 0x00000001ce0b7836 */ /* 0x000fca0000000000 */
[----:B------:R-:W-:-:S04]  /*dd70*/  ISETP.NE.AND P2, PT, R11, 0x2, PT ;  /* 0x000000020b00780c */ /* 0x000fc80003f45270 */
[----:B------:R-:W-:Y:S02]  /*dd80*/  SEL R23, RZ, 0x1, P2 ;  /* 0x00000001ff177807 */ /* 0x000fe40001000000 */
[----:B------:R-:W-:Y:S02]  /*dd90*/  SEL R11, R11, RZ, P2 ;  /* 0x000000ff0b0b7207 */ /* 0x000fe40001000000 */
[----:B------:R-:W-:-:S13]  /*dda0*/  R2UR UR6, R23 ;  /* 0x00000000170672ca */ /* 0x000fda00000e0000 */
[----:B------:R-:W-:Y:S01]  /*ddb0*/  ULOP3.LUT UR60, UR60, UR6, URZ, 0x3c, !UPT ;  /* 0x000000063c3c7292 */ /* 0x000fe2000f8e3c3f */
[----:B---3--:R-:W-:Y:S11]  /*ddc0*/  @!P0 BRA `(.L_x_2071) ;  /* 0x0000000000048947 */ /* 0x008ff60003800000 */
[----:B------:R-:W-:Y:S01]  /*ddd0*/  BPT.TRAP 0x1 ;  /* 0x000000040000795c */ /* 0x000fe20000300000 */
.L_x_2071:
[----:B------:R-:W-:Y:S02]  /*dde0*/  IMAD.U32 R189, RZ, RZ, UR60 ;  /* 0x0000003cffbd7e24 */ /* 0x000fe4000f8e00ff */
[----:B------:R-:W-:-:S03]  /*ddf0*/  IMAD R202, R11, 0x8, R199 ;  /* 0x000000080bca7824 */ /* 0x000fc600078e02c7 */
[----:B------:R-:W-:-:S04]  /*de00*/  SHF.L.U32 R189, R189, 0x1f, RZ ;  /* 0x0000001fbdbd7819 */ /* 0x000fc800000006ff */
[----:B------:R0:W1:Y:S01]  /*de10*/  SYNCS.PHASECHK.TRANS64.TRYWAIT P2, [R202+URZ+0x38830], R189 ;  /* 0x038830bdca0075a7 */ /* 0x000062000804017f */
[----:B------:R-:W-:Y:S05]  /*de20*/  @!P0 BRA `(.L_x_2072) ;  /* 0x0000000000048947 */ /* 0x000fea0003800000 */
[----:B------:R-:W-:Y:S01]  /*de30*/  BPT.TRAP 0x1 ;  /* 0x000000040000795c */ /* 0x000fe20000300000 */
.L_x_2072:
[----:B------:R-:W-:Y:S01]  /*de40*/  IMAD R23, R11, 0x200, R194 ;  /* 0x000002000b177824 */ /* 0x000fe200078e02c2 */
[----:B-1----:R-:W-:Y:S06]  /*de50*/  @P2 BRA `(.L_x_2073) ;  /* 0x0000000000082947 */ /* 0x002fec0003800000 */
[----:B------:R-:W1:Y:S02]  /*de60*/  SYNCS.PHASECHK.TRANS64.TRYWAIT P2, [R202+URZ+0x38830], R189 ;  /* 0x038830bdca0075a7 */ /* 0x000e64000804017f */
[----:B-1----:R-:W-:Y:S05]  /*de70*/  @!P2 BRA `(.L_x_2074) ;  /* 0x000000c4005ca947 */ /* 0x002fea0003800000 */
.L_x_2073:
[----:B------:R-:W-:Y:S01]  /*de80*/  R2UR UR58, R23 ;  /* 0x00000000173a72ca */ /* 0x000fe200000e0000 */
[----:B------:R-:W-:Y:S01]  /*de90*/  WARPGROUP.ARRIVE ;  /* 0x00000000000079c5 */ /* 0x000fe20000000000 */
        /* <DEDUP_REMOVED lines=8> */
[----:B------:R-:W-:Y:S01]  /*df20*/  VIADD R188, R23, 0x4 ;  /* 0x0000000417bc7836 */ /* 0x000fe20000000000 */
        /* <DEDUP_REMOVED lines=22> */
.L_x_2075:
[----:B------:R2:W3:Y:S01]  /*e090*/  SYNCS.PHASECHK.TRANS64.TRYWAIT P2, [R202+URZ+0x38850], R189 ;  /* 0x038850bdca0075a7 */ /* 0x0004e2000804017f */
[----:B------:R-:W-:Y:S05]  /*e0a0*/  @!P0 BRA `(.L_x_2076) ;  /* 0x0000000000048947 */ /* 0x000fea0003800000 */
[----:B------:R-:W-:Y:S01]  /*e0b0*/  BPT.TRAP 0x1 ;  /* 0x000000040000795c */ /* 0x000fe20000300000 */
.L_x_2076:
[----:B------:R-:W-:Y:S01]  /*e0c0*/  IMAD R23, R11, 0x1000, R17 ;  /* 0x000010000b177824 */ /* 0x000fe200078e0211 */
[----:B---3--:R-:W-:Y:S06]  /*e0d0*/  @P2 BRA `(.L_x_2077) ;  /* 0x0000000000082947 */ /* 0x008fec0003800000 */
[----:B------:R-:W3:Y:S02]  /*e0e0*/  SYNCS.PHASECHK.TRANS64.TRYWAIT P2, [R202+URZ+0x38850], R189 ;  /* 0x038850bdca0075a7 */ /* 0x000ee4000804017f */
[----:B---3--:R-:W-:Y:S05]  /*e0f0*/  @!P2 BRA `(.L_x_2078) ;  /* 0x000000c000d0a947 */ /* 0x008fea0003800000 */
.L_x_2077:
[----:B------:R-:W-:Y:S01]  /*e100*/  R2UR UR58, R23 ;  /* 0x00000000173a72ca */ /* 0x000fe200000e0000 */
[----:B------:R-:W-:Y:S01]  /*e110*/  WARPGROUP.ARRIVE ;  /* 0x00000000000079c5 */ /* 0x000fe20000000000 */
[----:B------:R-:W-:Y:S01]  /*e120*/  R2UR UR56, R6 ;  /* 0x00000000063872ca */ /* 0x000fe200000e0000 */
[----:B------:R-:W-:Y:S01]  /*e130*/  UMOV UR59, 0x40000040 ;  /* 0x40000040003b7882 */ /* 0x000fe20000000000 */
[----:B------:R-:W-:Y:S01]  /*e140*/  R2UR UR57, R7 ;  /* 0x00000000073972ca */ /* 0x000fe200000e0000 */
        /* <DEDUP_REMOVED lines=19> */
[----:B------:R-:W4:Y:S01]  /*e280*/  S2R R205, SR_TID.X ;  /* 0x0000000000cd7919 */ /* 0x000f220000002100 */
[----:B------:R-:W-:Y:S01]  /*e290*/  UMOV UR55, 0x40000040 ;  /* 0x4000004000377882 */ /* 0x000fe20000000000 */
[----:B------:R-:W-:Y:S01]  /*e2a0*/  IMAD.MOV.U32 R212, RZ, RZ, R187 ;  /* 0x000000ffffd47224 */ /* 0x000fe200078e00bb */
[----:B----4-:R-:W-:Y:S01]  /*e2b0*/  SHF.R.U32.HI R205, RZ, 0x7, R205 ;  /* 0x00000007ffcd7819 */ /* 0x010fe200000116cd */
[----:B------:R-:W-:-:S02]  /*e2c0*/  WARPGROUP.DEPBAR.LE gsb0, 0x0 ;  /* 0x00008000000079c5 */ /* 0x000fc40000010000 */
        /* <DEDUP_REMOVED lines=36> */
[----:B------:R-:W4:Y:S01]  /*e510*/  SHFL.IDX PT, R188, R205, RZ, 0x1f ;  /* 0x00001fffcdbc7589 */ /* 0x000f2200000e0000 */
[----:B------:R-:W-:Y:S01]  /*e520*/  UMOV UR59, 0x40000040 ;  /* 0x40000040003b7882 */ /* 0x000fe20000000000 */
[----:B----4-:R-:W-:Y:S01]  /*e530*/  ISETP.GT.AND P2, PT, R188, 0x7f, PT ;  /* 0x0000007fbc00780c */ /* 0x010fe20003f44270 */
[----:B------:R-:W-:-:S03]  /*e540*/  VIADD R188, R23, 0x800 ;  /* 0x0000080017bc7836 */ /* 0x000fc60000000000 */
[----:B0123--:R-:W-:-:S05]  /*e550*/  SEL R189, RZ, 0x2, !P2 ;  /* 0x00000002ffbd7807 */ /* 0x00ffca0005000000 */
[----:B------:R-:W-:Y:S02]  /*e560*/  IMAD.IADD R205, R186, 0x1, R189 ;  /* 0x00000001bacd7824 */ /* 0x000fe400078e02bd */
[----:B------:R-:W-:-:S03]  /*e570*/  IMAD.IADD R207, R189, 0x1, R188 ;  /* 0x00000001bdcf7824 */ /* 0x000fc600078e02bc */
[----:B------:R-:W-:Y:S01]  /*e580*/  R2UR UR56, R205 ;  /* 0x00000000cd3872ca */ /* 0x000fe200000e0000 */
[----:B------:R-:W-:Y:S01]  /*e590*/  IMAD.MOV.U32 R205, RZ, RZ, 0x4 ;  /* 0x00000004ffcd7424 */ /* 0x000fe200078e00ff */
[----:B------:R-:W-:-:S04]  /*e5a0*/  R2UR UR58, R207 ;  /* 0x00000000cf3a72ca */ /* 0x000fc800000e0000 */
        /* <DEDUP_REMOVED lines=9> */
[----:B------:R-:W-:Y:S01]  /*e640*/  R2UR UR7, R201 ;  /* 0x00000000c90772ca */ /* 0x000fe200000e0000 */
[----:B------:R-:W-:Y:S02]  /*e650*/  WARPGROUP.DEPBAR.LE gsb0, 0x0 ;  /* 0x00008000000079c5 */ /* 0x000fe40000010000 */
[----:B------:R-:W-:-:S06]  /*e660*/  WARPGROUP.ARRIVE ;  /* 0x00000000000079c5 */ /* 0x000fcc0000000000 */
[----:B------:R-:W-:Y:S01]  /*e670*/  HGMMA.64x64x16.F32.BF16 R152, gdesc[UR8], R152, gsb0 ;  /* 0x00e00000089879f0 */ /* 0x000fe20008001898 */
[----:B------:R-:W-:Y:S01]  /*e680*/  ULDC UR10, c[0x0][0x288] ;  /* 0x0000a200000a7ab9 */ /* 0x000fe20000000800 */
[----:B------:R-:W-:Y:S01]  /*e690*/  ULDC UR11, c[0x0][0xad8] ;  /* 0x0002b600000b7ab9 */ /* 0x000fe20000000800 */
[----:B------:R-:W-:Y:S02]  /*e6a0*/  WARPGROUP.DEPBAR.LE gsb0, 0x0 ;  /* 0x00008000000079c5 */ /* 0x000fe40000010000 */
[----:B------:R-:W-:-:S06]  /*e6b0*/  WARPGROUP.ARRIVE ;  /* 0x00000000000079c5 */ /* 0x000fcc0000000000 */
[----:B------:R-:W-:Y:S01]  /*e6c0*/  HGMMA.64x64x16.F32.BF16 R152, gdesc[UR12], R152, gsb0 ;  /* 0x00e000000c9879f0 */ /* 0x000fe20008001898 */
[----:B------:R-:W-:Y:S02]  /*e6d0*/  ULDC UR15, c[0x0][0x2f0] ;  /* 0x0000bc00000f7ab9 */ /* 0x000fe40000000800 */
        /* <DEDUP_REMOVED lines=182> */
[----:B------:R-:W-:Y:S01]  /*f240*/  IADD3 R23, R188, R189, R23 ;  /* 0x000000bdbc177210 */ /* 0x000fe20007ffe017 */
[----:B------:R-:W-:-:S05]  /*f250*/  @!P1 VIADD R188, R202, 0x38840 ;  /* 0x00038840cabc9836 */ /* 0x000fca0000000000 */
        /* <DEDUP_REMOVED lines=8> */
[----:B------:R-:W-:Y:S01]  /*f2e0*/  @P2 IMAD.HI.U32 R23, R187, UR6, RZ ;  /* 0x00000006bb172c27 */ /* 0x000fe2000f8e00ff */
[----:B------:R-:W-:-:S04]  /*f2f0*/  @UP0 ULDC UR6, c[0x0][0x450] ;  /* 0x0001140000060ab9 */ /* 0x000fc80000000800 */
[----:B------:R-:W-:Y:S01]  /*f300*/  @P2 SHF.R.U32.HI R212, RZ, UR6, R23 ;  /* 0x00000006ffd42c19 */ /* 0x000fe20008011617 */
[----:B------:R-:W-:-:S04]  /*f310*/  IMAD.SHL.U32 R23, R184, 0x40, RZ ;  /* 0x00000040b8177824 */ /* 0x000fc800078e00ff */
[----:B------:R-:W0:Y:S01]  /*f320*/  SHFL.IDX PT, R205, R212, RZ, 0x1c1f ;  /* 0x001c1fffd4cd7589 */ /* 0x000e2200000e0000 */
[----:B------:R-:W-:-:S05]  /*f330*/  IADD3 R189, -R2, 0x1, -R23 ;  /* 0x0000000102bd7810 */ /* 0x000fca0007ffe917 */
[----:B------:R-:W-:-:S04]  /*f340*/  IMAD R189, R16, UR15, R189 ;  /* 0x0000000f10bd7c24 */ /* 0x000fc8000f8e02bd */
[----:B------:R-:W-:-:S04]  /*f350*/  VIADD R189, R189, -UR10 ;  /* 0x8000000abdbd7c36 */ /* 0x000fc80008000000 */
[C---:B------:R-:W-:Y:S02]  /*f360*/  VIADD R209, R189.reuse, UR11 ;  /* 0x0000000bbdd17c36 */ /* 0x040fe40008000000 */
[----:B------:R-:W-:Y:S02]  /*f370*/  VIADD R210, R189, UR7 ;  /* 0x00000007bdd27c36 */ /* 0x000fe40008000000 */
[--C-:B0-----:R-:W-:Y:S02]  /*f380*/  IMAD.IADD R211, R209, 0x1, R205.reuse ;  /* 0x00000001d1d37824 */ /* 0x101fe400078e02cd */
[----:B------:R-:W-:Y:S01]  /*f390*/  IMAD.IADD R207, R210, 0x1, R205 ;  /* 0x00000001d2cf7824 */ /* 0x000fe200078e02cd */
[----:B------:R-:W-:Y:S02]  /*f3a0*/  WARPGROUP.DEPBAR.LE gsb0, 0x0 ;  /* 0x00008000000079c5 */ /* 0x000fe40000010000 */
[----:B------:R-:W-:-:S06]  /*f3b0*/  WARPGROUP.ARRIVE ;  /* 0x00000000000079c5 */ /* 0x000fcc0000000000 */
[----:B------:R-:W-:Y:S03]  /*f3c0*/  HGMMA.64x64x16.F32.BF16 R152, gdesc[UR56], R152, gsb0 ;  /* 0x00e00000389879f0 */ /* 0x000fe60008001898 */
[----:B------:R-:W-:Y:S02]  /*f3d0*/  WARPGROUP.DEPBAR.LE gsb0, 0x0 ;  /* 0x00008000000079c5 */ /* 0x000fe40000010000 */
[----:B------:R0:W-:Y:S01]  /*f3e0*/  @!P1 SYNCS.ARRIVE.TRANS64.RED.A1T0 RZ, [R188+URZ], RZ ;  /* 0x000000ffbcff99a7 */ /* 0x0001e2000810043f */
[----:B------:R-:W-:Y:S05]  /*f3f0*/  @!P6 BRA `(.L_x_2079) ;  /* 0x000000000064e947 */ /* 0x000fea0003800000 */
[----:B------:R-:W-:Y:S01]  /*f400*/  ULDC UR7, c[0x0][0x2f0] ;  /* 0x0000bc0000077ab9 */ /* 0x000fe20000000800 */
[----:B------:R-:W-:Y:S01]  /*f410*/  ULDC UR6, c[0x0][0x288] ;  /* 0x0000a20000067ab9 */ /* 0x000fe20000000800 */
[----:B0-----:R-:W-:Y:S01]  /*f420*/  IMAD R188, R16, UR7, R205 ;  /* 0x0000000710bc7c24 */ /* 0x001fe2000f8e02cd */
[----:B------:R-:W-:Y:S03]  /*f430*/  BSSY B0, `(.L_x_2080) ;  /* 0x0000011000007945 */ /* 0x000fe60003800000 */
        /* <DEDUP_REMOVED lines=11> */
.L_x_2081:
[----:B------:R-:W-:-:S05]  /*f4f0*/  IMAD.U32 R208, RZ, RZ, UR61 ;  /* 0x0000003dffd07e24 */ /* 0x000fca000f8e00ff */
[----:B------:R-:W-:-:S13]  /*f500*/  ISETP.NE.AND P2, PT, R208, 0x1, PT ;  /* 0x00000001d000780c */ /* 0x000fda0003f45270 */
[----:B------:R-:W0:Y:S02]  /*f510*/  @P2 LDC.64 R188, c[0x0][0xae0] ;  /* 0x0002b800ffbc2b82 */ /* 0x000e240000000a00 */
[----:B0-----:R-:W-:-:S05]  /*f520*/  @P2 IMAD.HI.U32 R188, R205, R188, RZ ;  /* 0x000000bccdbc2227 */ /* 0x001fca00078e00ff */
[----:B------:R-:W-:-:S07]  /*f530*/  @P2 SHF.R.U32.HI R205, RZ, R189, R188 ;  /* 0x000000bdffcd2219 */ /* 0x000fce00000116bc */
.L_x_2082:
[----:B------:R-:W-:Y:S05]  /*f540*/  BSYNC B0 ;  /* 0x0000000000007941 */ /* 0x000fea0003800000 */
.L_x_2080:
[----:B------:R-:W-:-:S04]  /*f550*/  IMAD R205, R205, R208, -R23 ;  /* 0x000000d0cdcd7224 */ /* 0x000fc800078e0a17 */
[----:B------:R-:W-:-:S05]  /*f560*/  IMAD.IADD R188, R205, 0x1, -R2 ;  /* 0x00000001cdbc7824 */ /* 0x000fca00078e0a02 */
[----:B------:R-:W-:Y:S02]  /*f570*/  VIADDMNMX R211, R188, R208, R211, PT ;  /* 0x000000d0bcd37246 */ /* 0x000fe400038001d3 */
[----:B------:R-:W-:-:S07]  /*f580*/  VIMNMX R207, R207, R188, !PT ;  /* 0x000000bccfcf7248 */ /* 0x000fce0007fe0100 */
.L_x_2079:
[----:B------:R-:W-:-:S04]  /*f590*/  ISETP.GT.AND P2, PT, R184, -0x1, PT ;  /* 0xffffffffb800780c */ /* 0x000fc80003f44270 */
[C---:B------:R-:W-:Y:S02]  /*f5a0*/  ISETP.GT.AND P3, PT, R207.reuse, RZ, P2 ;  /* 0x000000ffcf00720c */ /* 0x040fe40001764270 */
[----:B------:R-:W-:Y:S02]  /*f5b0*/  ISETP.GT.AND P5, PT, R207, 0x1, P2 ;  /* 0x00000001cf00780c */ /* 0x000fe400017a4270 */
[----:B------:R-:W-:Y:S02]  /*f5c0*/  ISETP.LT.OR P4, PT, R211, 0x1, P3 ;  /* 0x00000001d300780c */ /* 0x000fe40001f81670 */
[C---:B------:R-:W-:Y:S02]  /*f5d0*/  ISETP.GT.AND P3, PT, R207.reuse, 0x8, P2 ;  /* 0x00000008cf00780c */ /* 0x040fe40001764270 */
[----:B------:R-:W-:Y:S02]  /*f5e0*/  FSEL R208, R152, -INF , !P4 ;  /* 0xff80000098d07808 */ /* 0x000fe40006000000 */
[----:B------:R-:W-:-:S02]  /*f5f0*/  ISETP.GT.AND P4, PT, R207, 0x9, P2 ;  /* 0x00000009cf00780c */ /* 0x000fc40001784270 */
[C---:B------:R-:W-:Y:S02]  /*f600*/  ISETP.LT.OR P5, PT, R211.reuse, 0x2, P5 ;  /* 0x00000002d300780c */ /* 0x040fe40002fa1670 */
[C---:B------:R-:W-:Y:S02]  /*f610*/  ISETP.LT.OR P3, PT, R211.reuse, 0x9, P3 ;  /* 0x00000009d300780c */ /* 0x040fe40001f61670 */
[----:B------:R-:W-:Y:S02]  /*f620*/  ISETP.LT.OR P4, PT, R211, 0xa, P4 ;  /* 0x0000000ad300780c */ /* 0x000fe40002781670 */
[----:B------:R-:W-:Y:S02]  /*f630*/  FSEL R205, R153, -INF , !P5 ;  /* 0xff80000099cd7808 */ /* 0x000fe40006800000 */
[----:B------:R-:W-:Y:S01]  /*f640*/  FSEL R189, R156, -INF , !P3 ;  /* 0xff8000009cbd7808 */ /* 0x000fe20005800000 */
[----:B------:R-:W1:Y:S01]  /*f650*/  SHFL.IDX PT, R153, R212, 0x1, 0x1c1f ;  /* 0x003c1f00d4997f89 */ /* 0x000e6200000e0000 */
[----:B0-----:R-:W-:-:S02]  /*f660*/  FSEL R188, R157, -INF , !P4 ;  /* 0xff8000009dbc7808 */ /* 0x001fc40006000000 */
        /* <DEDUP_REMOVED lines=10> */
[----:B------:R-:W-:Y:S01]  /*f710*/  ISETP.GT.AND P3, PT, R207, 0x20, P2 ;  /* 0x00000020cf00780c */ /* 0x000fe20001764270 */
[--C-:B-1----:R-:W-:Y:S01]  /*f720*/  IMAD.IADD R209, R209, 0x1, R153.reuse ;  /* 0x00000001d1d17824 */ /* 0x102fe200078e0299 */
[----:B------:R-:W-:Y:S01]  /*f730*/  ISETP.GT.AND P4, PT, R207, 0x21, P2 ;  /* 0x00000021cf00780c */ /* 0x000fe20001784270 */
[----:B------:R-:W-:Y:S01]  /*f740*/  IMAD.IADD R210, R210, 0x1, R153 ;  /* 0x00000001d2d27824 */ /* 0x000fe200078e0299 */
        /* <DEDUP_REMOVED lines=9> */
[C---:B------:R-:W-:Y:S02]  /*f7e0*/  ISETP.LT.OR P5, PT, R211.reuse, 0x29, P5 ;  /* 0x00000029d300780c */ /* 0x040fe40002fa1670 */
[C---:B------:R-:W-:Y:S02]  /*f7f0*/  ISETP.LT.OR P3, PT, R211.reuse, 0x2a, P3 ;  /* 0x0000002ad300780c */ /* 0x040fe40001f61670 */
[----:B------:R-:W-:Y:S02]  /*f800*/  ISETP.LT.OR P4, PT, R211, 0x31, P4 ;  /* 0x00000031d300780c */ /* 0x000fe40002781670 */
[----:B------:R-:W-:-:S02]  /*f810*/  FSEL R172, R172, -INF , !P5 ;  /* 0xff800000acac7808 */ /* 0x000fc40006800000 */
[----:B------:R-:W-:Y:S02]  /*f820*/  FSEL R173, R173, -INF , !P3 ;  /* 0xff800000adad7808 */ /* 0x000fe40005800000 */
[----:B------:R-:W-:Y:S02]  /*f830*/  FSEL R176, R176, -INF , !P4 ;  /* 0xff800000b0b07808 */ /* 0x000fe40006000000 */
[C---:B------:R-:W-:Y:S02]  /*f840*/  ISETP.GT.AND P5, PT, R207.reuse, 0x31, P2 ;  /* 0x00000031cf00780c */ /* 0x040fe400017a4270 */
[C---:B------:R-:W-:Y:S02]  /*f850*/  ISETP.GT.AND P3, PT, R207.reuse, 0x38, P2 ;  /* 0x00000038cf00780c */ /* 0x040fe40001764270 */
[----:B------:R-:W-:Y:S02]  /*f860*/  ISETP.GT.AND P4, PT, R207, 0x39, P2 ;  /* 0x00000039cf00780c */ /* 0x000fe40001784270 */
[----:B------:R-:W-:-:S02]  /*f870*/  ISETP.LT.OR P5, PT, R211, 0x32, P5 ;  /* 0x00000032d300780c */ /* 0x000fc40002fa1670 */
[C---:B------:R-:W-:Y:S02]  /*f880*/  ISETP.LT.OR P3, PT, R211.reuse, 0x39, P3 ;  /* 0x00000039d300780c */ /* 0x040fe40001f61670 */
[----:B------:R-:W-:Y:S02]  /*f890*/  ISETP.LT.OR P4, PT, R211, 0x3a, P4 ;  /* 0x0000003ad300780c */ /* 0x000fe40002781670 */
[----:B------:R-:W-:Y:S02]  /*f8a0*/  FSEL R177, R177, -INF , !P5 ;  /* 0xff800000b1b17808 */ /* 0x000fe40006800000 */
[----:B------:R-:W-:Y:S02]  /*f8b0*/  FSEL R180, R180, -INF , !P3 ;  /* 0xff800000b4b47808 */ /* 0x000fe40005800000 */
[----:B------:R-:W-:Y:S01]  /*f8c0*/  FSEL R181, R181, -INF , !P4 ;  /* 0xff800000b5b57808 */ /* 0x000fe20006000000 */
[----:B------:R-:W-:Y:S06]  /*f8d0*/  @!P6 BRA `(.L_x_2083) ;  /* 0x000000000064e947 */ /* 0x000fec0003800000 */
[----:B------:R-:W-:Y:S01]  /*f8e0*/  ULDC UR7, c[0x0][0x2f0] ;  /* 0x0000bc0000077ab9 */ /* 0x000fe20000000800 */
[----:B------:R-:W-:Y:S01]  /*f8f0*/  ULDC UR6, c[0x0][0x288] ;  /* 0x0000a20000067ab9 */ /* 0x000fe20000000800 */
        /* <DEDUP_REMOVED lines=13> */
.L_x_2085:
[----:B------:R-:W-:-:S05]  /*f9d0*/  IMAD.U32 R212, RZ, RZ, UR61 ;  /* 0x0000003dffd47e24 */ /* 0x000fca000f8e00ff */
[----:B------:R-:W-:-:S13]  /*f9e0*/  ISETP.NE.AND P3, PT, R212, 0x1, PT ;  /* 0x00000001d400780c */ /* 0x000fda0003f65270 */
[----:B------:R-:W0:Y:S02]  /*f9f0*/  @P3 LDC.64 R152, c[0x0][0xae0] ;  /* 0x0002b800ff983b82 */ /* 0x000e240000000a00 */
[----:B0-----:R-:W-:-:S05]  /*fa00*/  @P3 IMAD.HI.U32 R152, R168, R152, RZ ;  /* 0x00000098a8983227 */ /* 0x001fca00078e00ff */
[----:B------:R-:W-:-:S07]  /*fa10*/  @P3 SHF.R.U32.HI R168, RZ, R153, R152 ;  /* 0x00000099ffa83219 */ /* 0x000fce0000011698 */
.L_x_2086:
[----:B------:R-:W-:Y:S05]  /*fa20*/  BSYNC B0 ;  /* 0x0000000000007941 */ /* 0x000fea0003800000 */
.L_x_2084:
[----:B------:R-:W-:-:S04]  /*fa30*/  IMAD R23, R168, R212, -R23 ;  /* 0x000000d4a8177224 */ /* 0x000fc800078e0a17 */
[----:B------:R-:W-:-:S05]  /*fa40*/  IMAD.IADD R23, R23, 0x1, -R2 ;  /* 0x0000000117177824 */ /* 0x000fca00078e0a02 */
[----:B------:R-:W-:Y:S02]  /*fa50*/  VIADDMNMX R209, R23, R212, R209, PT ;  /* 0x000000d417d17246 */ /* 0x000fe400038001d1 */
[----:B------:R-:W-:-:S07]  /*fa60*/  VIMNMX R210, R210, R23, !PT ;  /* 0x00000017d2d27248 */ /* 0x000fce0007fe0100 */
.L_x_2083:
[----:B------:R-:W-:Y:S01]  /*fa70*/  FMNMX.FTZ R152, R208, R203, !PT ;  /* 0x000000cbd0987209 */ /* 0x000fe20007810000 */
[----:B------:R-:W-:Y:S01]  /*fa80*/  ULDC UR6, c[0x0][0xa80] ;  /* 0x0002a00000067ab9 */ /* 0x000fe20000000800 */
[----:B------:R-:W-:Y:S01]  /*fa90*/  ISETP.GT.AND P3, PT, R210, 0x1, P2 ;  /* 0x00000001d200780c */ /* 0x000fe20001764270 */
[----:B------:R-:W-:Y:S01]  /*faa0*/  UMOV UR11, 0x40000040 ;  /* 0x40000040000b7882 */ /* 0x000fe20000000000 */
[----:B------:R-:W-:Y:S01]  /*fab0*/  FMNMX.FTZ R152, R205, R152, !PT ;  /* 0x00000098cd987209 */ /* 0x000fe20007810000 */
[----:B------:R-:W-:Y:S01]  /*fac0*/  @!P1 VIADD R202, R202, 0x38860 ;  /* 0x00038860caca9836 */ /* 0x000fe20000000000 */
        /* <DEDUP_REMOVED lines=10> */
[----:B------:R-:W-:Y:S02]  /*fb70*/  ISETP.LT.OR P4, PT, R209, 0x9, P4 ;  /* 0x00000009d100780c */ /* 0x000fe40002781670 */
[----:B------:R-:W-:Y:S02]  /*fb80*/  FMNMX.FTZ R152, R165, R152, !PT ;  /* 0x00000098a5987209 */ /* 0x000fe40007810000 */
[----:B------:R-:W-:Y:S02]  /*fb90*/  ISETP.GT.AND P5, PT, R210, 0x9, P2 ;  /* 0x00000009d200780c */ /* 0x000fe400017a4270 */
[----:B------:R-:W-:Y:S02]  /*fba0*/  FMNMX.FTZ R23, R157, R152, !PT ;  /* 0x000000989d177209 */ /* 0x000fe40007810000 */
[----:B------:R-:W-:-:S02]  /*fbb0*/  FSEL R158, R158, -INF , !P4 ;  /* 0xff8000009e9e7808 */ /* 0x000fc40006000000 */
        /* <DEDUP_REMOVED lines=14> */
[C---:B------:R-:W-:Y:S01]  /*fca0*/  ISETP.GT.AND P4, PT, R210.reuse, 0x19, P2 ;  /* 0x00000019d200780c */ /* 0x040fe20001784270 */
[----:B------:R-:W0:Y:S01]  /*fcb0*/  SHFL.BFLY PT, R23, R152, 0x2, 0x1f ;  /* 0x0c401f0098177f89 */ /* 0x000e2200000e0000 */
[----:B------:R-:W-:Y:S02]  /*fcc0*/  FSEL R163, R163, -INF , !P5 ;  /* 0xff800000a3a37808 */ /* 0x000fe40006800000 */
[----:B------:R-:W-:Y:S02]  /*fcd0*/  ISETP.GT.AND P5, PT, R210, 0x20, P2 ;  /* 0x00000020d200780c */ /* 0x000fe400017a4270 */
[----:B------:R-:W-:-:S02]  /*fce0*/  ISETP.LT.OR P4, PT, R209, 0x1a, P4 ;  /* 0x0000001ad100780c */ /* 0x000fc40002781670 */
[----:B------:R-:W-:Y:S02]  /*fcf0*/  ISETP.LT.OR P5, PT, R209, 0x21, P5 ;  /* 0x00000021d100780c */ /* 0x000fe40002fa1670 */
[----:B------:R-:W-:Y:S02]  /*fd00*/  FSEL R167, R167, -INF , !P4 ;  /* 0xff800000a7a77808 */ /* 0x000fe40006000000 */
[----:B------:R-:W-:Y:S02]  /*fd10*/  ISETP.GT.AND P4, PT, R210, 0x28, P2 ;  /* 0x00000028d200780c */ /* 0x000fe40001784270 */
[----:B------:R-:W-:Y:S02]  /*fd20*/  R2UR UR7, R198 ;  /* 0x00000000c60772ca */ /* 0x000fe400000e0000 */
[----:B------:R-:W-:Y:S02]  /*fd30*/  ISETP.LT.OR P4, PT, R209, 0x29, P4 ;  /* 0x00000029d100780c */ /* 0x000fe40002781670 */
[----:B------:R-:W-:-:S02]  /*fd40*/  @!P1 PRMT R202, RZ, 0x654, R202 ;  /* 0x00000654ffca9816 */ /* 0x000fc400000000ca */
[----:B------:R-:W-:Y:S02]  /*fd50*/  FSEL R207, R174, -INF , !P4 ;  /* 0xff800000aecf7808 */ /* 0x000fe40006000000 */
[----:B------:R-:W-:Y:S02]  /*fd60*/  ISETP.GT.AND P4, PT, R210, 0x30, P2 ;  /* 0x00000030d200780c */ /* 0x000fe40001784270 */
[----:B0-----:R-:W-:Y:S02]  /*fd70*/  FMNMX.FTZ R153, R152, R23, !PT ;  /* 0x0000001798997209 */ /* 0x001fe40007810000 */
[----:B------:R-:W-:-:S03]  /*fd80*/  ISETP.LT.OR P4, PT, R209, 0x31, P4 ;  /* 0x00000031d100780c */ /* 0x000fc60002781670 */
[----:B------:R-:W0:Y:S01]  /*fd90*/  SHFL.BFLY PT, R168, R153, 0x1, 0x1f ;  /* 0x0c201f0099a87f89 */ /* 0x000e2200000e0000 */
[----:B------:R-:W-:Y:S02]  /*fda0*/  FSEL R212, R178, -INF , !P4 ;  /* 0xff800000b2d47808 */ /* 0x000fe40006000000 */
[----:B------:R-:W-:-:S04]  /*fdb0*/  ISETP.GT.AND P4, PT, R210, 0x38, P2 ;  /* 0x00000038d200780c */ /* 0x000fc80001784270 */
[----:B------:R-:W-:Y:S02]  /*fdc0*/  ISETP.LT.OR P4, PT, R209, 0x39, P4 ;  /* 0x00000039d100780c */ /* 0x000fe40002781670 */
        /* <DEDUP_REMOVED lines=9> */
[----:B------:R-:W-:Y:S02]  /*fe60*/  ISETP.GT.AND P3, PT, R210, 0x21, P2 ;  /* 0x00000021d200780c */ /* 0x000fe40001764270 */
[----:B------:R-:W-:Y:S02]  /*fe70*/  FMNMX.FTZ R169, R159, R152, !PT ;  /* 0x000000989fa97209 */ /* 0x000fe40007810000 */
[----:B------:R-:W-:-:S02]  /*fe80*/  ISETP.LT.OR P3, PT, R209, 0x22, P3 ;  /* 0x00000022d100780c */ /* 0x000fc40001f61670 */
[----:B------:R-:W-:Y:S02]  /*fe90*/  FMNMX.FTZ R154, R162, R169, !PT ;  /* 0x000000a9a29a7209 */ /* 0x000fe40007810000 */
[----:B------:R-:W-:Y:S02]  /*fea0*/  FSEL R152, R170, -INF , !P5 ;  /* 0xff800000aa987808 */ /* 0x000fe40006800000 */
        /* <DEDUP_REMOVED lines=13> */
[----:B------:R-:W-:Y:S02]  /*ff80*/  ISETP.GT.AND P2, PT, R210, 0x39, P2 ;  /* 0x00000039d200780c */ /* 0x000fe40001744270 */
[----:B------:R-:W-:Y:S02]  /*ff90*/  FSEL R210, R179, -INF , !P3 ;  /* 0xff800000b3d27808 */ /* 0x000fe40005800000 */
[----:B------:R-:W-:-:S02]  /*ffa0*/  FMNMX.FTZ R171, R212, R171, !PT ;  /* 0x000000abd4ab7209 */ /* 0x000fc40007810000 */
[----:B------:R-:W-:Y:S02]  /*ffb0*/  FSETP.NEU.FTZ.AND P5, PT, R23, -INF , PT ;  /* 0xff8000001700780b */ /* 0x000fe40003fbd000 */
[----:B------:R-:W-:Y:S02]  /*ffc0*/  ISETP.LT.OR P2, PT, R209, 0x3a, P2 ;  /* 0x0000003ad100780c */ /* 0x000fe40001741670 */
[----:B------:R-:W-:Y:S02]  /*ffd0*/  FSEL R209, R182, -INF , !P4 ;  /* 0xff800000b6d17808 */ /* 0x000fe40006000000 */
[----:B------:R-:W-:Y:S02]  /*ffe0*/  FMNMX.FTZ R174, R210, R171, !PT ;  /* 0x000000abd2ae7209 */ /* 0x000fe40007810000 */
[----:B------:R-:W-:Y:S02]  /*fff0*/  FSEL R213, R213, RZ, P5 ;  /* 0x000000ffd5d57208 */ /* 0x000fe40002800000 */
[----:B------:R-:W-:-:S02]  /*10000*/  FSEL R214, R183, -INF , !P2 ;  /* 0xff800000b7d67808 */ /* 0x000fc40005000000 */
[----:B------:R-:W-:Y:S01]  /*10010*/  FMNMX.FTZ R175, R209, R174, !PT ;  /* 0x000000aed1af7209 */ /* 0x000fe20007810000 */
[--C-:B------:R-:W-:Y:S01]  /*10020*/  FFMA.FTZ R174, R160, UR6, -R213.reuse ;  /* 0x00000006a0ae7c23 */ /* 0x100fe200080108d5 */
[--C-:B------:R-:W-:Y:S01]  /*10030*/  FFMA.FTZ R188, R188, UR6, -R213.reuse ;  /* 0x00000006bcbc7c23 */ /* 0x100fe200080108d5 */
[--C-:B------:R-:W-:Y:S01]  /*10040*/  FFMA.FTZ R182, R157, UR6, -R213.reuse ;  /* 0x000000069db67c23 */ /* 0x100fe200080108d5 */
[----:B------:R-:W-:Y:S01]  /*10050*/  FMNMX.FTZ R160, R214, R175, !PT ;  /* 0x000000afd6a07209 */ /* 0x000fe20007810000 */
[--C-:B------:R-:W-:Y:S01]  /*10060*/  FFMA.FTZ R175, R161, UR6, -R213.reuse ;  /* 0x00000006a1af7c23 */ /* 0x100fe200080108d5 */
[----:B------:R-:W-:Y:S01]  /*10070*/  MUFU.EX2 R171, R188 ;  /* 0x000000bc00ab7308 */ /* 0x000fe20000000800 */
[--C-:B------:R-:W-:Y:S01]  /*10080*/  FFMA.FTZ R183, R156, UR6, -R213.reuse ;  /* 0x000000069cb77c23 */ /* 0x100fe200080108d5 */
[----:B------:R-:W-:Y:S01]  /*10090*/  FSEL R156, R23, RZ, P5 ;  /* 0x000000ff179c7208 */ /* 0x000fe20002800000 */
[----:B------:R-:W0:Y:S01]  /*100a0*/  SHFL.BFLY PT, R161, R160, 0x2, 0x1f ;  /* 0x0c401f00a0a17f89 */ /* 0x000e2200000e0000 */
[--C-:B------:R-:W-:Y:S01]  /*100b0*/  FFMA.FTZ R189, R189, UR6, -R213.reuse ;  /* 0x00000006bdbd7c23 */ /* 0x100fe200080108d5 */
[--C-:B------:R-:W-:Y:S01]  /*100c0*/  FFMA.FTZ R208, R208, UR6, -R213.reuse ;  /* 0x00000006d0d07c23 */ /* 0x100fe200080108d5 */
[----:B------:R-:W-:Y:S01]  /*100d0*/  FFMA.FTZ R205, R205, UR6, -R213 ;  /* 0x00000006cdcd7c23 */ /* 0x000fe200080108d5 */
[----:B------:R-:W-:Y:S01]  /*100e0*/  FADD.FTZ R156, -R156, R203 ;  /* 0x000000cb9c9c7221 */ /* 0x000fe20000010100 */
[----:B------:R1:W-:Y:S01]  /*100f0*/  MUFU.EX2 R170, R189 ;  /* 0x000000bd00aa7308 */ /* 0x0003e20000000800 */
[--C-:B------:R-:W-:Y:S01]  /*10100*/  FFMA.FTZ R178, R164, UR6, -R213.reuse ;  /* 0x00000006a4b27c23 */ /* 0x100fe200080108d5 */
[--C-:B------:R-:W-:Y:S01]  /*10110*/  FFMA.FTZ R179, R165, UR6, -R213.reuse ;  /* 0x00000006a5b37c23 */ /* 0x100fe200080108d5 */
[----:B------:R-:W-:Y:S01]  /*10120*/  FMUL.FTZ R156, R156, UR6 ;  /* 0x000000069c9c7c20 */ /* 0x000fe20008410000 */
[--C-:B------:R-:W-:Y:S01]  /*10130*/  FFMA.FTZ R172, R172, UR6, -R213.reuse ;  /* 0x00000006acac7c23 */ /* 0x100fe200080108d5 */
[--C-:B------:R-:W-:Y:S01]  /*10140*/  FFMA.FTZ R173, R173, UR6, -R213.reuse ;  /* 0x00000006adad7c23 */ /* 0x100fe200080108d5 */
[--C-:B------:R-:W-:Y:S01]  /*10150*/  FFMA.FTZ R176, R176, UR6, -R213.reuse ;  /* 0x00000006b0b07c23 */ /* 0x100fe200080108d5 */
[--C-:B------:R-:W-:Y:S01]  /*10160*/  FFMA.FTZ R177, R177, UR6, -R213.reuse ;  /* 0x00000006b1b17c23 */ /* 0x100fe200080108d5 */
[----:B------:R-:W-:Y:S01]  /*10170*/  MUFU.EX2 R168, R208 ;  /* 0x000000d000a87308 */ /* 0x000fe20000000800 */
[--C-:B-1----:R-:W-:Y:S01]  /*10180*/  FFMA.FTZ R189, R181, UR6, -R213.reuse ;  /* 0x00000006b5bd7c23 */ /* 0x102fe200080108d5 */
[----:B------:R-:W-:Y:S01]  /*10190*/  FFMA.FTZ R180, R180, UR6, -R213 ;  /* 0x00000006b4b47c23 */ /* 0x000fe200080108d5 */
[----:B------:R-:W-:-:S04]  /*101a0*/  IMAD R213, R11, 0x1000, R196 ;  /* 0x000010000bd57824 */ /* 0x000fc800078e02c4 */
[C---:B------:R-:W-:Y:S01]  /*101b0*/  VIADD R221, R213.reuse, 0x80 ;  /* 0x00000080d5dd7836 */ /* 0x040fe20000000000 */
[----:B------:R-:W1:Y:S01]  /*101c0*/  MUFU.EX2 R181, R156 ;  /* 0x0000009c00b57308 */ /* 0x000e620000000800 */
[----:B------:R-:W-:Y:S02]  /*101d0*/  R2UR UR10, R213 ;  /* 0x00000000d50a72ca */ /* 0x000fe400000e0000 */
[----:B0-----:R-:W-:-:S05]  /*101e0*/  FMNMX.FTZ R161, R160, R161, !PT ;  /* 0x000000a1a0a17209 */ /* 0x001fca0007810000 */
[----:B------:R-:W0:Y:S01]  /*101f0*/  SHFL.BFLY PT, R188, R161, 0x1, 0x1f ;  /* 0x0c201f00a1bc7f89 */ /* 0x000e2200000e0000 */
[----:B------:R2:W3:Y:S08]  /*10200*/  MUFU.EX2 R169, R205 ;  /* 0x000000cd00a97308 */ /* 0x0004f00000000800 */
[----:B------:R-:W-:Y:S01]  /*10210*/  MUFU.EX2 R174, R174 ;  /* 0x000000ae00ae7308 */ /* 0x000fe20000000800 */
        /* <DEDUP_REMOVED lines=14> */
[----:B0-----:R-:W-:Y:S01]  /*10300*/  FMNMX.FTZ R188, R161, R188, !PT ;  /* 0x000000bca1bc7209 */ /* 0x001fe20007810000 */
[----:B------:R-:W-:Y:S01]  /*10310*/  MUFU.EX2 R178, R178 ;  /* 0x000000b200b27308 */ /* 0x000fe20000000800 */
[-C--:B------:R-:W-:Y:S01]  /*10320*/  FMUL.FTZ R49, R49, R181.reuse ;  /* 0x000000b531317220 */ /* 0x080fe20000410000 */
[-C--:B------:R-:W-:Y:S01]  /*10330*/  FMUL.FTZ R52, R52, R181.reuse ;  /* 0x000000b534347220 */ /* 0x080fe20000410000 */
[C---:B------:R-:W-:Y:S01]  /*10340*/  FSETP.NEU.FTZ.AND P2, PT, R188.reuse, -INF , PT ;  /* 0xff800000bc00780b */ /* 0x040fe20003f5d000 */
[----:B------:R-:W-:Y:S01]  /*10350*/  FMUL.FTZ R157, R188, UR6 ;  /* 0x00000006bc9d7c20 */ /* 0x000fe20008410000 */
[-C--:B------:R-:W-:Y:S01]  /*10360*/  FMUL.FTZ R53, R53, R181.reuse ;  /* 0x000000b535357220 */ /* 0x080fe20000410000 */
[-C--:B------:R-:W-:Y:S01]  /*10370*/  FMUL.FTZ R56, R56, R181.reuse ;  /* 0x000000b538387220 */ /* 0x080fe20000410000 */
[-C--:B------:R-:W-:Y:S01]  /*10380*/  FMUL.FTZ R57, R57, R181.reuse ;  /* 0x000000b539397220 */ /* 0x080fe20000410000 */
[----:B------:R-:W0:Y:S01]  /*10390*/  MUFU.EX2 R179, R179 ;  /* 0x000000b300b37308 */ /* 0x000e220000000800 */
[----:B------:R-:W-:Y:S01]  /*103a0*/  FSEL R157, R157, RZ, P2 ;  /* 0x000000ff9d9d7208 */ /* 0x000fe20001000000 */
[-C--:B------:R-:W-:Y:S01]  /*103b0*/  FMUL.FTZ R60, R60, R181.reuse ;  /* 0x000000b53c3c7220 */ /* 0x080fe20000410000 */
[-C--:B------:R-:W-:Y:S01]  /*103c0*/  FMUL.FTZ R61, R61, R181.reuse ;  /* 0x000000b53d3d7220 */ /* 0x080fe20000410000 */
[-C--:B------:R-:W-:Y:S01]  /*103d0*/  FMUL.FTZ R64, R64, R181.reuse ;  /* 0x000000b540407220 */ /* 0x080fe20000410000 */
[----:B------:R-:W-:Y:S01]  /*103e0*/  FMUL.FTZ R65, R65, R181 ;  /* 0x000000b541417220 */ /* 0x000fe20000410000 */
[--C-:B------:R-:W-:Y:S01]  /*103f0*/  FFMA.FTZ R203, R153, UR6, -R157.reuse ;  /* 0x0000000699cb7c23 */ /* 0x100fe2000801089d */
[----:B------:R-:W-:Y:S01]  /*10400*/  FSEL R153, R188, RZ, P2 ;  /* 0x000000ffbc997208 */ /* 0x000fe20001000000 */
[--C-:B------:R-:W-:Y:S01]  /*10410*/  FFMA.FTZ R208, R155, UR6, -R157.reuse ;  /* 0x000000069bd07c23 */ /* 0x100fe2000801089d */
[----:B------:R-:W-:Y:S01]  /*10420*/  ISETP.NE.AND P2, PT, R197, RZ, PT ;  /* 0x000000ffc500720c */ /* 0x000fe20003f45270 */
[--C-:B------:R-:W-:Y:S01]  /*10430*/  FFMA.FTZ R159, R159, UR6, -R157.reuse ;  /* 0x000000069f9f7c23 */ /* 0x100fe2000801089d */
[--C-:B--2---:R-:W-:Y:S01]  /*10440*/  FFMA.FTZ R205, R158, UR6, -R157.reuse ;  /* 0x000000069ecd7c23 */ /* 0x104fe2000801089d */
[----:B------:R-:W-:Y:S01]  /*10450*/  FADD.FTZ R153, -R153, R204 ;  /* 0x000000cc99997221 */ /* 0x000fe20000010100 */
[--C-:B------:R-:W-:Y:S01]  /*10460*/  FFMA.FTZ R215, R211, UR6, -R157.reuse ;  /* 0x00000006d3d77c23 */ /* 0x100fe2000801089d */
[----:B------:R2:W-:Y:S01]  /*10470*/  MUFU.EX2 R204, R159 ;  /* 0x0000009f00cc7308 */ /* 0x0005e20000000800 */
[--C-:B------:R-:W-:Y:S01]  /*10480*/  FFMA.FTZ R163, R163, UR6, -R157.reuse ;  /* 0x00000006a3a37c23 */ /* 0x100fe2000801089d */
[----:B------:R-:W-:Y:S01]  /*10490*/  FMUL.FTZ R153, R153, UR6 ;  /* 0x0000000699997c20 */ /* 0x000fe20008410000 */
[--C-:B------:R-:W-:Y:S01]  /*104a0*/  FFMA.FTZ R161, R166, UR6, -R157.reuse ;  /* 0x00000006a6a17c23 */ /* 0x100fe2000801089d */
[--C-:B------:R-:W-:Y:S01]  /*104b0*/  FFMA.FTZ R167, R167, UR6, -R157.reuse ;  /* 0x00000006a7a77c23 */ /* 0x100fe2000801089d */
[--C-:B------:R-:W-:Y:S01]  /*104c0*/  FFMA.FTZ R217, R212, UR6, -R157.reuse ;  /* 0x00000006d4d97c23 */ /* 0x100fe2000801089d */
[--C-:B------:R-:W-:Y:S01]  /*104d0*/  FFMA.FTZ R218, R210, UR6, -R157.reuse ;  /* 0x00000006d2da7c23 */ /* 0x100fe2000801089d */
[----:B------:R-:W-:Y:S01]  /*104e0*/  FFMA.FTZ R219, R209, UR6, -R157 ;  /* 0x00000006d1db7c23 */ /* 0x000fe2000801089d */
[----:B------:R4:W5:Y:S01]  /*104f0*/  MUFU.EX2 R216, R153 ;  /* 0x0000009900d87308 */ /* 0x0009620000000800 */
[----:B------:R-:W-:-:S02]  /*10500*/  @!P2 IMAD R156, R206, 0x40, R195 ;  /* 0x00000040ce9ca824 */ /* 0x000fc400078e02c3 */
[--C-:B------:R-:W-:Y:S01]  /*10510*/  FFMA.FTZ R206, R162, UR6, -R157.reuse ;  /* 0x00000006a2ce7c23 */ /* 0x100fe2000801089d */
[--C-:B------:R-:W-:Y:S01]  /*10520*/  FFMA.FTZ R220, R214, UR6, -R157.reuse ;  /* 0x00000006d6dc7c23 */ /* 0x100fe2000801089d */
[----:B--2---:R-:W-:Y:S01]  /*10530*/  FFMA.FTZ R159, R152, UR6, -R157 ;  /* 0x00000006989f7c23 */ /* 0x004fe2000801089d */
[----:B------:R-:W-:Y:S02]  /*10540*/  @!P2 IMAD R155, R156, 0x4, R199 ;  /* 0x000000049c9ba824 */ /* 0x000fe400078e02c7 */
[--C-:B------:R-:W-:Y:S01]  /*10550*/  FFMA.FTZ R165, R207, UR6, -R157.reuse ;  /* 0x00000006cfa57c23 */ /* 0x100fe2000801089d */
[----:B---3--:R-:W-:Y:S01]  /*10560*/  F2FP.BF16.F32.PACK_AB R152, R169, R168 ;  /* 0x000000a8a998723e */ /* 0x008fe200000010ff */
[----:B------:R-:W-:Y:S01]  /*10570*/  MUFU.EX2 R203, R203 ;  /* 0x000000cb00cb7308 */ /* 0x000fe20000000800 */
[----:B----4-:R-:W-:Y:S01]  /*10580*/  FFMA.FTZ R153, R154, UR6, -R157 ;  /* 0x000000069a997c23 */ /* 0x010fe2000801089d */
[----:B------:R-:W-:Y:S01]  /*10590*/  @!P2 STS [R155+0x38400], R181 ;  /* 0x038400b59b00a388 */ /* 0x000fe20000000800 */
[----:B------:R-:W-:Y:S01]  /*105a0*/  F2FP.BF16.F32.PACK_AB R154, R171, R170 ;  /* 0x000000aaab9a723e */ /* 0x000fe200000010ff */
[-C--:B------:R-:W-:Y:S01]  /*105b0*/  FMUL.FTZ R68, R68, R181.reuse ;  /* 0x000000b544447220 */ /* 0x080fe20000410000 */
[----:B-1----:R-:W-:Y:S01]  /*105c0*/  F2FP.BF16.F32.PACK_AB R156, R175, R174 ;  /* 0x000000aeaf9c723e */ /* 0x002fe200000010ff */
[-C--:B------:R-:W-:Y:S01]  /*105d0*/  FMUL.FTZ R69, R69, R181.reuse ;  /* 0x000000b545457220 */ /* 0x080fe20000410000 */
[----:B0-----:R-:W-:Y:S01]  /*105e0*/  F2FP.BF16.F32.PACK_AB R158, R179, R178 ;  /* 0x000000b2b39e723e */ /* 0x001fe200000010ff */
[----:B------:R-:W-:Y:S01]  /*105f0*/  MUFU.EX2 R208, R208 ;  /* 0x000000d000d07308 */ /* 0x000fe20000000800 */
[----:B-----5:R0:W-:Y:S01]  /*10600*/  @!P2 STS [R155+0x38420], R216 ;  /* 0x038420d89b00a388 */ /* 0x0201e20000000800 */
        /* <DEDUP_REMOVED lines=87> */
[----:B0-----:R-:W-:Y:S01]  /*10b80*/  F2FP.BF16.F32.PACK_AB R159, R210, R209 ;  /* 0x000000d1d29f723e */ /* 0x001fe200000010ff */
[----:B------:R-:W-:Y:S01]  /*10b90*/  FMUL.FTZ R91, R91, R216 ;  /* 0x000000d85b5b7220 */ /* 0x000fe20000410000 */
[----:B-1----:R-:W-:Y:S01]  /*10ba0*/  F2FP.BF16.F32.PACK_AB R162, R173, R172 ;  /* 0x000000acada2723e */ /* 0x002fe200000010ff */
[-C--:B------:R-:W-:Y:S01]  /*10bb0*/  FMUL.FTZ R94, R94, R216.reuse ;  /* 0x000000d85e5e7220 */ /* 0x080fe20000410000 */
[-C--:B------:R-:W-:Y:S01]  /*10bc0*/  FMUL.FTZ R95, R95, R216.reuse ;  /* 0x000000d85f5f7220 */ /* 0x080fe20000410000 */
[-C--:B------:R-:W-:Y:S01]  /*10bd0*/  FMUL.FTZ R98, R98, R216.reuse ;  /* 0x000000d862627220 */ /* 0x080fe20000410000 */
[-C--:B------:R-:W-:Y:S01]  /*10be0*/  FMUL.FTZ R99, R99, R216.reuse ;  /* 0x000000d863637220 */ /* 0x080fe20000410000 */
        /* <DEDUP_REMOVED lines=9> */
[----:B---3--:R-:W-:Y:S01]  /*10c80*/  F2FP.BF16.F32.PACK_AB R161, R212, R211 ;  /* 0x000000d3d4a1723e */ /* 0x008fe200000010ff */
        /* <DEDUP_REMOVED lines=25> */
[----:B------:R0:W-:Y:S01]  /*10e20*/  STSM.16.M88.4 [R191+0x36400], R152 ;  /* 0x03640098bf007844 */ /* 0x0001e20000000200 */
[----:B------:R-:W-:Y:S01]  /*10e30*/  FFMA.FTZ R168, R181, R3, R168 ;  /* 0x00000003b5a87223 */ /* 0x000fe200000100a8 */
[----:B------:R-:W-:Y:S01]  /*10e40*/  FFMA.FTZ R203, R216, R10, R203 ;  /* 0x0000000ad8cb7223 */ /* 0x000fe200000100cb */
[----:B------:R-:W-:Y:S01]  /*10e50*/  ISETP.GT.AND P2, PT, R184, UR7, PT ;  /* 0x00000007b8007c0c */ /* 0x000fe2000bf44270 */
[----:B------:R3:W-:Y:S01]  /*10e60*/  STSM.16.M88.4 [R190], R156 ;  /* 0x0000009cbe007844 */ /* 0x0007e20000000200 */
[----:B------:R-:W2:Y:S01]  /*10e70*/  MUFU.EX2 R189, R189 ;  /* 0x000000bd00bd7308 */ /* 0x000ea20000000800 */
[----:B-1----:R-:W-:Y:S01]  /*10e80*/  F2FP.BF16.F32.PACK_AB R164, R177, R176 ;  /* 0x000000b0b1a4723e */ /* 0x002fe200000010ff */
[----:B------:R-:W-:Y:S01]  /*10e90*/  FADD.FTZ R169, R169, R168 ;  /* 0x000000a8a9a97221 */ /* 0x000fe20000010000 */
[----:B------:R3:W-:Y:S01]  /*10ea0*/  STSM.16.M88.4 [R193], R160 ;  /* 0x000000a0c1007844 */ /* 0x0007e20000000200 */
[----:B------:R-:W-:Y:S01]  /*10eb0*/  FADD.FTZ R208, R208, R203 ;  /* 0x000000cbd0d07221 */ /* 0x000fe20000010000 */
[----:B------:R-:W-:-:S02]  /*10ec0*/  IMAD.MOV.U32 R203, RZ, RZ, R23 ;  /* 0x000000ffffcb7224 */ /* 0x000fc400078e0017 */
[----:B------:R-:W-:Y:S01]  /*10ed0*/  FADD.FTZ R170, R170, R169 ;  /* 0x000000a9aaaa7221 */ /* 0x000fe20000010000 */
[----:B------:R-:W-:Y:S01]  /*10ee0*/  MUFU.EX2 R217, R217 ;  /* 0x000000d900d97308 */ /* 0x000fe20000000800 */
[----:B------:R-:W-:Y:S02]  /*10ef0*/  FADD.FTZ R205, R205, R208 ;  /* 0x000000d0cdcd7221 */ /* 0x000fe40000010000 */
[----:B------:R-:W-:Y:S02]  /*10f00*/  FADD.FTZ R171, R171, R170 ;  /* 0x000000aaabab7221 */ /* 0x000fe40000010000 */
[----:B------:R-:W-:Y:S02]  /*10f10*/  FADD.FTZ R205, R204, R205 ;  /* 0x000000cdcccd7221 */ /* 0x000fe40000010000 */
[----:B------:R-:W-:Y:S01]  /*10f20*/  FADD.FTZ R174, R174, R171 ;  /* 0x000000abaeae7221 */ /* 0x000fe20000010000 */
[----:B------:R-:W-:Y:S01]  /*10f30*/  IMAD.MOV.U32 R204, RZ, RZ, R188 ;  /* 0x000000ffffcc7224 */ /* 0x000fe200078e00bc */
[----:B------:R-:W1:Y:S01]  /*10f40*/  MUFU.EX2 R218, R218 ;  /* 0x000000da00da7308 */ /* 0x000e620000000800 */
[----:B--2---:R-:W-:Y:S01]  /*10f50*/  F2FP.BF16.F32.PACK_AB R166, R189, R180 ;  /* 0x000000b4bda6723e */ /* 0x004fe200000010ff */
[----:B------:R-:W-:Y:S01]  /*10f60*/  FADD.FTZ R206, R206, R205 ;  /* 0x000000cdcece7221 */ /* 0x000fe20000010000 */
[----:B------:R-:W-:-:S03]  /*10f70*/  FADD.FTZ R175, R175, R174 ;  /* 0x000000aeafaf7221 */ /* 0x000fc60000010000 */
[----:B------:R-:W-:Y:S01]  /*10f80*/  FADD.FTZ R206, R207, R206 ;  /* 0x000000cecfce7221 */ /* 0x000fe20000010000 */
[----:B------:R-:W-:Y:S01]  /*10f90*/  FADD.FTZ R178, R178, R175 ;  /* 0x000000afb2b27221 */ /* 0x000fe20000010000 */
[----:B------:R-:W-:Y:S02]  /*10fa0*/  MUFU.EX2 R219, R219 ;  /* 0x000000db00db7308 */ /* 0x000fe40000000800 */
[----:B------:R-:W-:Y:S01]  /*10fb0*/  FADD.FTZ R209, R209, R206 ;  /* 0x000000ced1d17221 */ /* 0x000fe20000010000 */
[----:B------:R-:W-:Y:S01]  /*10fc0*/  FADD.FTZ R179, R179, R178 ;  /* 0x000000b2b3b37221 */ /* 0x000fe20000010000 */
[----:B------:R-:W-:Y:S02]  /*10fd0*/  IMAD.MOV.U32 R206, RZ, RZ, R11 ;  /* 0x000000ffffce7224 */ /* 0x000fe400078e000b */
[----:B------:R-:W-:Y:S01]  /*10fe0*/  FADD.FTZ R210, R210, R209 ;  /* 0x000000d1d2d27221 */ /* 0x000fe20000010000 */
[----:B------:R-:W-:Y:S01]  /*10ff0*/  FADD.FTZ R182, R182, R179 ;  /* 0x000000b3b6b67221 */ /* 0x000fe20000010000 */
[----:B------:R-:W2:Y:S01]  /*11000*/  MUFU.EX2 R220, R220 ;  /* 0x000000dc00dc7308 */ /* 0x000ea20000000800 */
        /* <DEDUP_REMOVED lines=9> */
[----:B--2---:R-:W-:Y:S02]  /*110a0*/  F2FP.BF16.F32.PACK_AB R167, R220, R219 ;  /* 0x000000dbdca7723e */ /* 0x004fe400000010ff */
[----:B------:R-:W-:Y:S01]  /*110b0*/  FADD.FTZ R217, R217, R214 ;  /* 0x000000d6d9d97221 */ /* 0x000fe20000010000 */
[----:B------:R-:W-:Y:S02]  /*110c0*/  FADD.FTZ R177, R177, R176 ;  /* 0x000000b0b1b17221 */ /* 0x000fe40000010000 */
        /* <DEDUP_REMOVED lines=12> */
[----:B------:R-:W-:-:S02]  /*11190*/  WARPGROUP.DEPBAR.LE gsb0, 0x0 ;  /* 0x00008000000079c5 */ /* 0x000fc40000010000 */
[----:B------:R-:W-:Y:S01]  /*111a0*/  WARPGROUP.ARRIVE ;  /* 0x00000000000079c5 */ /* 0x000fe20000000000 */
[----:B0-----:R-:W-:-:S04]  /*111b0*/  VIADD R152, R184, 0xffffffff ;  /* 0xffffffffb8987836 */ /* 0x001fc80000000000 */
[----:B------:R-:W-:-:S12]  /*111c0*/  IMAD.MOV.U32 R184, RZ, RZ, R152 ;  /* 0x000000ffffb87224 */ /* 0x000fd800078e0098 */
        /* <DEDUP_REMOVED lines=24> */
.L_x_2070:
[----:B------:R-:W0:Y:S01]  /*11350*/  SHFL.BFLY PT, R0, R3, 0x2, 0x1f ;  /* 0x0c401f0003007f89 */ /* 0x000e2200000e0000 */
[----:B------:R-:W-:Y:S01]  /*11360*/  IMAD.MOV.U32 R4, RZ, RZ, RZ ;  /* 0x000000ffff047224 */ /* 0x000fe200078e00ff */
[----:B------:R-:W-:Y:S08]  /*11370*/  BAR.ARV 0x8, 0x100 ;  /* 0x0204000000007b1d */ /* 0x000ff00000002000 */
[----:B------:R-:W-:Y:S01]  /*11380*/  BAR.SYNC.DEFER_BLOCKING 0xf, 0x100 ;  /* 0x03c4000000007b1d */ /* 0x000fe20000010000 */
[----:B------:R-:W-:-:S05]  /*11390*/  ISETP.NE.AND P0, PT, R197, RZ, PT ;  /* 0x000000ffc500720c */ /* 0x000fca0003f05270 */
[----:B------:R-:W1:Y:S01]  /*113a0*/  SHFL.BFLY PT, R7, R10, 0x2, 0x1f ;  /* 0x0c401f000a077f89 */ /* 0x000e6200000e0000 */
[----:B0-----:R-:W-:-:S05]  /*113b0*/  FADD.FTZ R2, R0, R3 ;  /* 0x0000000300027221 */ /* 0x001fca0000010000 */
[----:B------:R-:W0:Y:S01]  /*113c0*/  SHFL.BFLY PT, R5, R2, 0x1, 0x1f ;  /* 0x0c201f0002057f89 */ /* 0x000e2200000e0000 */
[----:B-1----:R-:W-:-:S05]  /*113d0*/  FADD.FTZ R7, R7, R10 ;  /* 0x0000000a07077221 */ /* 0x002fca0000010000 */
[----:B------:R-:W1:Y:S01]  /*113e0*/  SHFL.BFLY PT, R0, R7, 0x1, 0x1f ;  /* 0x0c201f0007007f89 */ /* 0x000e6200000e0000 */
[----:B0-----:R-:W-:Y:S01]  /*113f0*/  FADD.FTZ R6, R2, R5 ;  /* 0x0000000502067221 */ /* 0x001fe20000010000 */
[----:B------:R-:W-:-:S04]  /*11400*/  IMAD R2, R11, 0x40, R195 ;  /* 0x000000400b027824 */ /* 0x000fc800078e02c3 */
[----:B------:R-:W-:Y:S01]  /*11410*/  FSETP.NE.FTZ.AND P1, PT, R6, RZ, PT ;  /* 0x000000ff0600720b */ /* 0x000fe20003f35000 */
[----:B------:R-:W-:Y:S02]  /*11420*/  @!P0 IMAD R199, R2, 0x4, R199 ;  /* 0x0000000402c78824 */ /* 0x000fe400078e02c7 */
[----:B------:R-:W-:-:S10]  /*11430*/  IMAD.MOV.U32 R2, RZ, RZ, -0x800000 ;  /* 0xff800000ff027424 */ /* 0x000fd400078e00ff */
[----:B------:R-:W0:Y:S01]  /*11440*/  @P1 MUFU.RCP R4, R6 ;  /* 0x0000000600041308 */ /* 0x000e220000001000 */
[----:B-1----:R-:W-:Y:S01]  /*11450*/  FADD.FTZ R8, R7, R0 ;  /* 0x0000000007087221 */ /* 0x002fe20000010000 */
[----:B------:R-:W-:-:S04]  /*11460*/  IMAD.MOV.U32 R0, RZ, RZ, RZ ;  /* 0x000000ffff007224 */ /* 0x000fc800078e00ff */
[----:B------:R-:W-:Y:S02]  /*11470*/  FSETP.NE.FTZ.AND P2, PT, R8, RZ, PT ;  /* 0x000000ff0800720b */ /* 0x000fe40003f55000 */
[----:B------:R1:W4:Y:S01]  /*11480*/  @P1 MUFU.LG2 R3, R6 ;  /* 0x0000000600031308 */ /* 0x0003220000000c00 */
[----:B0-----:R0:W-:Y:S01]  /*11490*/  @!P0 STS [R199+0x38400], R4 ;  /* 0x03840004c7008388 */ /* 0x0011e20000000800 */
[----:B-1----:R-:W-:Y:S02]  /*114a0*/  IMAD.U32 R6, RZ, RZ, UR6 ;  /* 0x00000006ff067e24 */ /* 0x002fe4000f8e00ff */
[----:B------:R-:W-:-:S07]  /*114b0*/  FMUL.FTZ R24, R24, R4 ;  /* 0x0000000418187220 */ /* 0x000fce0000410000 */
[----:B------:R-:W1:Y:S01]  /*114c0*/  @P2 MUFU.RCP R0, R8 ;  /* 0x0000000800002308 */ /* 0x000e620000001000 */
[-C--:B------:R-:W-:Y:S01]  /*114d0*/  FMUL.FTZ R25, R25, R4.reuse ;  /* 0x0000000419197220 */ /* 0x080fe20000410000 */
[----:B------:R-:W-:Y:S01]  /*114e0*/  @P1 FMUL.FTZ R6, R6, 0.69314718246459960938 ;  /* 0x3f31721806061820 */ /* 0x000fe20000410000 */
[-C--:B------:R-:W-:Y:S01]  /*114f0*/  FMUL.FTZ R28, R28, R4.reuse ;  /* 0x000000041c1c7220 */ /* 0x080fe20000410000 */
[-C--:B------:R-:W-:Y:S01]  /*11500*/  FMUL.FTZ R29, R29, R4.reuse ;  /* 0x000000041d1d7220 */ /* 0x080fe20000410000 */
[----:B----4-:R-:W-:Y:S01]  /*11510*/  @P1 FMUL.FTZ R3, R3, 0.69314718246459960938 ;  /* 0x3f31721803031820 */ /* 0x010fe20000410000 */
[-C--:B------:R-:W-:Y:S01]  /*11520*/  FMUL.FTZ R32, R32, R4.reuse ;  /* 0x0000000420207220 */ /* 0x080fe20000410000 */
[-C--:B------:R-:W-:Y:S01]  /*11530*/  FMUL.FTZ R33, R33, R4.reuse ;  /* 0x0000000421217220 */ /* 0x080fe20000410000 */
[----:B------:R4:W5:Y:S01]  /*11540*/  @P2 MUFU.LG2 R5, R8 ;  /* 0x0000000800052308 */ /* 0x0009620000000c00 */
        /* <DEDUP_REMOVED lines=8> */
[----:B-1----:R1:W-:Y:S01]  /*115d0*/  @!P0 STS [R199+0x38420], R0 ;  /* 0x03842000c7008388 */ /* 0x0023e20000000800 */
[----:B----4-:R-:W-:-:S02]  /*115e0*/  IMAD.U32 R8, RZ, RZ, UR6 ;  /* 0x00000006ff087e24 */ /* 0x010fc4000f8e00ff */
[-C--:B------:R-:W-:Y:S01]  /*115f0*/  FMUL.FTZ R52, R52, R4.reuse ;  /* 0x0000000434347220 */ /* 0x080fe20000410000 */
[-C--:B------:R-:W-:Y:S01]  /*11600*/  FMUL.FTZ R53, R53, R4.reuse ;  /* 0x0000000435357220 */ /* 0x080fe20000410000 */
[-C--:B------:R-:W-:Y:S01]  /*11610*/  FMUL.FTZ R56, R56, R4.reuse ;  /* 0x0000000438387220 */ /* 0x080fe20000410000 */
[----:B------:R-:W-:Y:S01]  /*11620*/  @P2 FMUL.FTZ R8, R8, 0.69314718246459960938 ;  /* 0x3f31721808082820 */ /* 0x000fe20000410000 */
[-C--:B------:R-:W-:Y:S01]  /*11630*/  FMUL.FTZ R57, R57, R4.reuse ;  /* 0x0000000439397220 */ /* 0x080fe20000410000 */
[-C--:B------:R-:W-:Y:S01]  /*11640*/  FMUL.FTZ R60, R60, R4.reuse ;  /* 0x000000043c3c7220 */ /* 0x080fe20000410000 */
[----:B-----5:R-:W-:Y:S01]  /*11650*/  @P2 FMUL.FTZ R5, R5, 0.69314718246459960938 ;  /* 0x3f31721805052820 */ /* 0x020fe20000410000 */
        /* <DEDUP_REMOVED lines=45> */
[----:B0-----:R-:W-:Y:S01]  /*11930*/  IMAD.MOV.U32 R4, RZ, RZ, -0x800000 ;  /* 0xff800000ff047424 */ /* 0x001fe200078e00ff */
        /* <DEDUP_REMOVED lines=67> */
[----:B-1----:R-:W-:Y:S06]  /*11d70*/  BAR.ARV 0xe, 0x100 ;  /* 0x0384000000007b1d */ /* 0x002fec0000002000 */
.L_x_2007:
[----:B------:R-:W-:Y:S05]  /*11d80*/  @P0 BRA `(.L_x_2088) ;  /* 0x0000002400180947 */ /* 0x000fea0003800000 */
[----:B--23--:R-:W2:Y:S01]  /*11d90*/  LDL R156, [R1] ;  /* 0x00000000019c7983 */ /* 0x00cea20000100800 */
        /* <DEDUP_REMOVED lines=19> */
[----:B------:R-:W-:-:S02]  /*11ed0*/  SHF.R.S32.HI R155, RZ, 0x1f, R8 ;  /* 0x0000001fff9b7819 */ /* 0x000fc40000011408 */
[----:B-1----:R-:W-:Y:S02]  /*11ee0*/  ISETP.NE.AND P0, PT, R7, RZ, PT ;  /* 0x000000ff0700720c */ /* 0x002fe40003f05270 */
[----:B------:R-:W-:-:S04]  /*11ef0*/  LEA.HI R7, R155, R8, RZ, 0x2 ;  /* 0x000000089b077211 */ /* 0x000fc800078f10ff */
[----:B------:R-:W-:Y:S02]  /*11f00*/  SHF.R.S32.HI R154, RZ, 0x2, R7 ;  /* 0x00000002ff9a7819 */ /* 0x000fe40000011407 */
        /* <DEDUP_REMOVED lines=9> */
[----:B------:R-:W-:Y:S01]  /*11fa0*/  LEA.HI R11, R21, R20, RZ, 0x2 ;  /* 0x00000014150b7211 */ /* 0x000fe200078f10ff */
[----:B------:R-:W-:Y:S01]  /*11fb0*/  ULDC.64 UR4, c[0x0][0xcd0] ;  /* 0x0003340000047ab9 */ /* 0x000fe20000000a00 */
[----:B------:R-:W-:Y:S01]  /*11fc0*/  R2UR UR10, R156 ;  /* 0x000000009c0a72ca */ /* 0x000fe200000e0000 */
[C---:B------:R-:W-:Y:S01]  /*11fd0*/  IMAD.IADD R23, R20.reuse, 0x1, -R9 ;  /* 0x0000000114177824 */ /* 0x040fe200078e0a09 */
[----:B------:R-:W-:Y:S01]  /*11fe0*/  LOP3.LUT R11, R11, 0xfffffffc, RZ, 0xc0, !PT ;  /* 0xfffffffc0b0b7812 */ /* 0x000fe200078ec0ff */
[----:B------:R-:W2:Y:S03]  /*11ff0*/  S2UR UR7, SR_CTAID.Z ;  /* 0x00000000000779c3 */ /* 0x000ea60000002700 */
[----:B------:R-:W-:Y:S01]  /*12000*/  SHF.R.S32.HI R10, RZ, 0x1f, R23 ;  /* 0x0000001fff0a7819 */ /* 0x000fe20000011417 */
[----:B------:R-:W-:-:S03]  /*12010*/  IMAD.IADD R11, R20, 0x1, -R11 ;  /* 0x00000001140b7824 */ /* 0x000fc600078e0a0b */
[CC--:B------:R-:W-:Y:S01]  /*12020*/  LEA.HI R152, R10.reuse, R23.reuse, RZ, 0x2 ;  /* 0x000000170a987211 */ /* 0x0c0fe200078f10ff */
[----:B------:R-:W3:Y:S01]  /*12030*/  LDC.64 R18, c[0x0][0xcd8] ;  /* 0x00033600ff127b82 */ /* 0x000ee20000000a00 */
[----:B------:R-:W-:Y:S01]  /*12040*/  LEA.HI R10, R10, R23, RZ, 0x5 ;  /* 0x000000170a0a7211 */ /* 0x000fe200078f28ff */
[----:B------:R-:W-:Y:S01]  /*12050*/  UIMAD.WIDE.U32 UR8, UR10, UR4, URZ ;  /* 0x000000040a0872a5 */ /* 0x000fe2000f8e003f */
[--C-:B------:R-:W-:Y:S01]  /*12060*/  SHF.R.S32.HI R9, RZ, 0x2, R152.reuse ;  /* 0x00000002ff097819 */ /* 0x100fe20000011498 */
[----:B------:R-:W-:Y:S01]  /*12070*/  UIMAD UR4, UR6, UR4, URZ ;  /* 0x00000004060472a4 */ /* 0x000fe2000f8e023f */
[----:B------:R-:W-:Y:S02]  /*12080*/  SHF.R.S32.HI R12, RZ, 0x1f, R152 ;  /* 0x0000001fff0c7819 */ /* 0x000fe40000011498 */
[----:B------:R-:W-:Y:S01]  /*12090*/  SHF.R.S32.HI R10, RZ, 0x5, R10 ;  /* 0x00000005ff0a7819 */ /* 0x000fe2000001140a */
[----:B------:R-:W-:Y:S01]  /*120a0*/  UIMAD UR4, UR10, UR5, UR4 ;  /* 0x000000050a0472a4 */ /* 0x000fe2000f8e0204 */
[----:B0-----:R-:W-:-:S02]  /*120b0*/  ISETP.NE.AND P0, PT, R16, 0x1, PT ;  /* 0x000000011000780c */ /* 0x001fc40003f05270 */
[----:B------:R-:W-:Y:S01]  /*120c0*/  LEA.HI R12, R12, R9, RZ, 0x3 ;  /* 0x000000090c0c7211 */ /* 0x000fe200078f18ff */
[----:B------:R-:W-:Y:S01]  /*120d0*/  UIADD3 UR4, UR9, UR4, URZ ;  /* 0x0000000409047290 */ /* 0x000fe2000fffe03f */
[----:B------:R-:W-:Y:S01]  /*120e0*/  LOP3.LUT R152, R152, 0x7ffffffc, RZ, 0xc0, !PT ;  /* 0x7ffffffc98987812 */ /* 0x000fe200078ec0ff */
[----:B------:R-:W-:Y:S01]  /*120f0*/  ULDC.64 UR10, c[0x0][0x208] ;  /* 0x00008200000a7ab9 */ /* 0x000fe20000000a00 */
[----:B------:R-:W-:Y:S01]  /*12100*/  LOP3.LUT R12, R12, 0xfffffff8, RZ, 0xc0, !PT ;  /* 0xfffffff80c0c7812 */ /* 0x000fe200078ec0ff */
[----:B--2---:R-:W-:Y:S02]  /*12110*/  USHF.R.S32.HI UR5, URZ, 0x1f, UR7 ;  /* 0x0000001f3f057899 */ /* 0x004fe40008011407 */
[----:B------:R-:W-:Y:S02]  /*12120*/  IMAD.IADD R152, R23, 0x1, -R152 ;  /* 0x0000000117987824 */ /* 0x000fe400078e0a98 */
[----:B------:R-:W-:Y:S01]  /*12130*/  IMAD.IADD R9, R9, 0x1, -R12 ;  /* 0x0000000109097824 */ /* 0x000fe200078e0a0c */
[----:B------:R-:W-:Y:S01]  /*12140*/  LEA.HI R12, R11, R11, RZ, 0x1 ;  /* 0x0000000b0b0c7211 */ /* 0x000fe200078f08ff */
[----:B------:R-:W0:Y:S01]  /*12150*/  @P0 LDC R14, c[0x0][0xcec] ;  /* 0x00033b00ff0e0b82 */ /* 0x000e220000000800 */
[----:B------:R-:W-:-:S02]  /*12160*/  IMAD.SHL.U32 R152, R152, 0x2, RZ ;  /* 0x0000000298987824 */ /* 0x000fc400078e00ff */
[----:B------:R-:W-:Y:S01]  /*12170*/  LOP3.LUT R12, R12, 0x1ffffffe, RZ, 0xc0, !PT ;  /* 0x1ffffffe0c0c7812 */ /* 0x000fe200078ec0ff */
[----:B------:R-:W-:Y:S02]  /*12180*/  IMAD R153, R10, 0x10, R9 ;  /* 0x000000100a997824 */ /* 0x000fe400078e0209 */
[----:B------:R-:W-:Y:S02]  /*12190*/  IMAD.U32 R10, RZ, RZ, UR8 ;  /* 0x00000008ff0a7e24 */ /* 0x000fe4000f8e00ff */
[----:B------:R-:W2:Y:S01]  /*121a0*/  @P0 LDC R17, c[0x0][0xcf0] ;  /* 0x00033c00ff110b82 */ /* 0x000ea20000000800 */
[----:B------:R-:W-:Y:S02]  /*121b0*/  IMAD.IADD R12, R11, 0x1, -R12 ;  /* 0x000000010b0c7824 */ /* 0x000fe400078e0a0c */
[----:B------:R-:W-:Y:S02]  /*121c0*/  IMAD.U32 R11, RZ, RZ, UR9 ;  /* 0x00000009ff0b7e24 */ /* 0x000fe4000f8e00ff */
[----:B------:R-:W-:-:S02]  /*121d0*/  IMAD R9, R12, 0x8, R153 ;  /* 0x000000080c097824 */ /* 0x000fc400078e0299 */
[----:B---3--:R-:W-:Y:S02]  /*121e0*/  IMAD R12, R18, UR5, RZ ;  /* 0x00000005120c7c24 */ /* 0x008fe4000f8e02ff */
[----:B-1----:R-:W-:Y:S02]  /*121f0*/  IMAD R9, R22, 0x40, R9 ;  /* 0x0000004016097824 */ /* 0x002fe400078e0209 */
[----:B------:R-:W-:Y:S02]  /*12200*/  IMAD R15, R19, UR7, R12 ;  /* 0x00000007130f7c24 */ /* 0x000fe4000f8e020c */
[----:B------:R-:W-:Y:S01]  /*12210*/  IMAD.U32 R11, RZ, RZ, UR4 ;  /* 0x00000004ff0b7e24 */ /* 0x000fe2000f8e00ff */
[----:B------:R-:W-:Y:S01]  /*12220*/  ULDC.64 UR4, c[0x0][0xce0] ;  /* 0x0003380000047ab9 */ /* 0x000fe20000000a00 */
[----:B------:R-:W-:Y:S02]  /*12230*/  IMAD.MOV.U32 R13, RZ, RZ, R9 ;  /* 0x000000ffff0d7224 */ /* 0x000fe400078e0009 */
[----:B0-----:R-:W-:-:S04]  /*12240*/  @P0 IMAD.HI.U32 R12, R9, R14, RZ ;  /* 0x0000000e090c0227 */ /* 0x001fc800078e00ff */
[----:B------:R-:W-:Y:S01]  /*12250*/  IMAD.WIDE.U32 R10, R18, UR7, R10 ;  /* 0x00000007120a7c25 */ /* 0x000fe2000f8e000a */
[----:B--2---:R-:W-:-:S03]  /*12260*/  @P0 SHF.R.U32.HI R13, RZ, R17, R12 ;  /* 0x00000011ff0d0219 */ /* 0x004fc6000001160c */
[----:B------:R-:W-:Y:S02]  /*12270*/  IMAD.IADD R11, R11, 0x1, R15 ;  /* 0x000000010b0b7824 */ /* 0x000fe400078e020f */
[----:B------:R-:W-:Y:S01]  /*12280*/  IMAD R12, R5, UR4, RZ ;  /* 0x00000004050c7c24 */ /* 0x000fe2000f8e02ff */
[--C-:B------:R-:W-:Y:S01]  /*12290*/  SHF.R.S32.HI R15, RZ, 0x1f, R13.reuse ;  /* 0x0000001fff0f7819 */ /* 0x100fe2000001140d */
[----:B------:R-:W-:Y:S02]  /*122a0*/  IMAD.MOV R14, RZ, RZ, -R13 ;  /* 0x000000ffff0e7224 */ /* 0x000fe400078e0a0d */
[----:B------:R-:W-:-:S04]  /*122b0*/  IMAD.WIDE.U32 R10, R3, UR4, R10 ;  /* 0x00000004030a7c25 */ /* 0x000fc8000f8e000a */
[----:B------:R-:W-:Y:S01]  /*122c0*/  IMAD R9, R16, R14, R9 ;  /* 0x0000000e10097224 */ /* 0x000fe200078e0209 */
[----:B------:R-:W-:Y:S01]  /*122d0*/  IADD3 R10, P0, R13, R10, RZ ;  /* 0x0000000a0d0a7210 */ /* 0x000fe20007f1e0ff */
        /* <DEDUP_REMOVED lines=18> */
[----:B------:R-:W-:Y:S03]  /*12400*/  SHFL.IDX PT, R10, R17, RZ, 0x1c1f ;  /* 0x001c1fff110a7589 */ /* 0x000fe600000e0000 */
        /* <DEDUP_REMOVED lines=9> */
.L_x_2089:
[----:B------:R-:W1:Y:S01]  /*124a0*/  S2R R14, SR_CTAID.X ;  /* 0x00000000000e7919 */ /* 0x000e620000002500 */
[----:B------:R-:W-:Y:S01]  /*124b0*/  LEA.HI R21, R21, R20, RZ, 0x2 ;  /* 0x0000001415157211 */ /* 0x000fe200078f10ff */
[----:B------:R-:W2:Y:S01]  /*124c0*/  S2UR UR7, SR_CTAID.Z ;  /* 0x00000000000779c3 */ /* 0x000ea20000002700 */
[----:B------:R-:W-:Y:S01]  /*124d0*/  SHF.R.S32.HI R9, RZ, 0x1f, R7 ;  /* 0x0000001fff097819 */ /* 0x000fe20000011407 */
[----:B------:R-:W-:Y:S01]  /*124e0*/  ULDC.64 UR8, c[0x0][0xc38] ;  /* 0x00030e0000087ab9 */ /* 0x000fe20000000a00 */
[----:B------:R-:W-:Y:S01]  /*124f0*/  LOP3.LUT R21, R21, 0xfffffffc, RZ, 0xc0, !PT ;  /* 0xfffffffc15157812 */ /* 0x000fe200078ec0ff */
[----:B------:R-:W-:Y:S01]  /*12500*/  UIMAD UR6, UR6, UR8, URZ ;  /* 0x00000008060672a4 */ /* 0x000fe2000f8e023f */
[----:B------:R-:W-:Y:S01]  /*12510*/  LEA.HI R9, R9, R154, RZ, 0x3 ;  /* 0x0000009a09097211 */ /* 0x000fe200078f18ff */
[----:B------:R-:W-:Y:S01]  /*12520*/  BSSY B0, `(.L_x_2090) ;  /* 0x0000103000007945 */ /* 0x000fe20003800000 */
[----:B------:R-:W-:Y:S01]  /*12530*/  R2UR UR10, R156 ;  /* 0x000000009c0a72ca */ /* 0x000fe200000e0000 */
[----:B------:R-:W-:Y:S01]  /*12540*/  IMAD.IADD R21, R20, 0x1, -R21 ;  /* 0x0000000114157824 */ /* 0x000fe200078e0a15 */
[----:B0-----:R-:W0:Y:S01]  /*12550*/  LDC.64 R12, c[0x0][0xc40] ;  /* 0x00031000ff0c7b82 */ /* 0x001e220000000a00 */
        /* <DEDUP_REMOVED lines=20> */
[C---:B0-----:R-:W-:Y:S02]  /*126a0*/  IMAD R2, R12.reuse, UR8, RZ ;  /* 0x000000080c027c24 */ /* 0x041fe4000f8e02ff */
[----:B------:R-:W-:-:S04]  /*126b0*/  IMAD.WIDE.U32 R10, R12, UR7, R10 ;  /* 0x000000070c0a7c25 */ /* 0x000fc8000f8e000a */
[----:B---3--:R-:W-:-:S04]  /*126c0*/  @P1 IMAD.HI.U32 R4, R15, R4, RZ ;  /* 0x000000040f041227 */ /* 0x008fc800078e00ff */
[----:B------:R-:W-:Y:S02]  /*126d0*/  IMAD R13, R13, UR7, R2 ;  /* 0x000000070d0d7c24 */ /* 0x000fe4000f8e0202 */
[----:B------:R-:W-:Y:S01]  /*126e0*/  IMAD.MOV.U32 R9, RZ, RZ, R15 ;  /* 0x000000ffff097224 */ /* 0x000fe200078e000f */
[----:B--2---:R-:W-:Y:S01]  /*126f0*/  @P1 SHF.R.U32.HI R9, RZ, R17, R4 ;  /* 0x00000011ff091219 */ /* 0x004fe20000011604 */
        /* <DEDUP_REMOVED lines=229> */
.L_x_2091:
[----:B------:R-:W-:Y:S05]  /*13550*/  BSYNC B0 ;  /* 0x0000000000007941 */ /* 0x000fea0003800000 */
.L_x_2090:
[----:B------:R-:W-:Y:S01]  /*13560*/  VIADD R7, R7, 0x8 ;  /* 0x0000000807077836 */ /* 0x000fe20000000000 */
[----:B0-2---:R4:W0:Y:S04]  /*13570*/  SHFL.IDX PT, R3, R5, 0x1, 0x1c1f ;  /* 0x003c1f0005037f89 */ /* 0x00582800000e0000 */
[----:B------:R-:W-:Y:S01]  /*13580*/  ISETP.GE.AND P0, PT, R7, R6, PT ;  /* 0x000000060700720c */ /* 0x000fe20003f06270 */
[----:B-1----:R4:W1:-:S12]  /*13590*/  SHFL.IDX PT, R2, R4, 0x1, 0x1c1f ;  /* 0x003c1f0004027f89 */ /* 0x00285800000e0000 */
[----:B----4-:R-:W-:Y:S05]  /*135a0*/  @P0 BRA `(.L_x_1998) ;  /* 0x0000006800e80947 */ /* 0x010fea0003800000 */
        /* <DEDUP_REMOVED lines=192> */
[----:B----4-:R-:W-:-:S05]  /*141b0*/  LOP3.LUT R5, R0, 0xfffffffe, RZ, 0xc0, !PT ;  /* 0xfffffffe00057812 */ /* 0x010fca00078ec0ff */
[----:B------:R-:W-:-:S05]  /*141c0*/  IMAD.WIDE R2, R5, 0x4, R2 ;  /* 0x0000000405027825 */ /* 0x000fca00078e0202 */
[----:B------:R0:W-:Y:S01]  /*141d0*/  ST.E.64 desc[UR4][R2.64], R150 ;  /* 0x0000009602007985 */ /* 0x0001e2000c101b04 */
[----:B------:R-:W-:Y:S05]  /*141e0*/  BRA `(.L_x_1998) ;  /* 0x0000005c00d87947 */ /* 0x000fea0003800000 */
.L_x_2088:
[----:B------:R-:W1:Y:S02]  /*141f0*/  S2R R0, SR_TID.X ;  /* 0x0000000000007919 */ /* 0x000e640000002100 */
[----:B-1----:R-:W-:-:S05]  /*14200*/  VIADD R2, R0, 0xffffff80 ;  /* 0xffffff8000027836 */ /* 0x002fca0000000000 */
[----:B------:R-:W-:-:S13]  /*14210*/  ISETP.GT.AND P0, PT, R2, 0x3f, PT ;  /* 0x0000003f0200780c */ /* 0x000fda0003f04270 */
[----:B------:R-:W-:Y:S05]  /*14220*/  @P0 BRA `(.L_x_1998) ;  /* 0x0000005c00c80947 */ /* 0x000fea0003800000 */
[----:B------:R-:W1:Y:S01]  /*14230*/  S2R R3, SR_CTAID.X ;  /* 0x0000000000037919 */ /* 0x000e620000002500 */
[----:B------:R-:W4:Y:S01]  /*14240*/  LDC R6, c[0x0][0xce8] ;  /* 0x00033a00ff067b82 */ /* 0x000f220000000800 */
[----:B------:R-:W-:Y:S01]  /*14250*/  ULDC UR4, c[0x0][0xb88] ;  /* 0x0002e20000047ab9 */ /* 0x000fe20000000800 */
[----:B-1----:R-:W-:Y:S02]  /*14260*/  IMAD R0, R3, 0x40, R0 ;  /* 0x0000004003007824 */ /* 0x002fe400078e0200 */
[----:B----4-:R-:W-:Y:S02]  /*14270*/  IMAD R3, R6, UR4, RZ ;  /* 0x0000000406037c24 */ /* 0x010fe4000f8e02ff */
[----:B------:R-:W-:-:S05]  /*14280*/  VIADD R0, R0, 0xffffff80 ;  /* 0xffffff8000007836 */ /* 0x000fca0000000000 */
[----:B------:R-:W-:-:S13]  /*14290*/  ISETP.GE.AND P0, PT, R0, R3, PT ;  /* 0x000000030000720c */ /* 0x000fda0003f06270 */
[----:B------:R-:W-:Y:S05]  /*142a0*/  @P0 BRA `(.L_x_1998) ;  /* 0x0000005c00a80947 */ /* 0x000fea0003800000 */
[----:B------:R-:W4:Y:S01]  /*142b0*/  LDL R4, [R1] ;  /* 0x0000000001047983 */ /* 0x000f220000100800 */
[----:B------:R-:W-:Y:S01]  /*142c0*/  ISETP.NE.AND P0, PT, R6, 0x1, PT ;  /* 0x000000010600780c */ /* 0x000fe20003f05270 */
[----:B------:R-:W-:Y:S01]  /*142d0*/  S2UR UR7, SR_CTAID.Z ;  /* 0x00000000000779c3 */ /* 0x000fe20000002700 */
[----:B------:R-:W-:Y:S01]  /*142e0*/  ULDC.64 UR8, c[0x0][0xcd0] ;  /* 0x0003340000087ab9 */ /* 0x000fe20000000a00 */
[----:B------:R-:W-:Y:S01]  /*142f0*/  IMAD.MOV.U32 R5, RZ, RZ, R0 ;  /* 0x000000ffff057224 */ /* 0x000fe200078e0000 */
[----:B------:R-:W-:-:S05]  /*14300*/  ULDC.64 UR12, c[0x0][0x208] ;  /* 0x00008200000c7ab9 */ /* 0x000fca0000000a00 */
[----:B------:R-:W1:Y:S08]  /*14310*/  LDC.64 R10, c[0x0][0xcd8] ;  /* 0x00033600ff0a7b82 */ /* 0x000e700000000a00 */
[----:B------:R-:W5:Y:S08]  /*14320*/  @P0 LDC R7, c[0x0][0xcec] ;  /* 0x00033b00ff070b82 */ /* 0x000f700000000800 */
[----:B------:R-:W2:Y:S08]  /*14330*/  @P0 LDC R9, c[0x0][0xcf0] ;  /* 0x00033c00ff090b82 */ /* 0x000eb00000000800 */
[----:B------:R-:W3:Y:S08]  /*14340*/  S2UR UR10, SR_CTAID.Y ;  /* 0x00000000000a79c3 */ /* 0x000ef00000002600 */
[----:B0-----:R-:W3:Y:S01]  /*14350*/  LDC R8, c[0x0][0xd50] ;  /* 0x00035400ff087b82 */ /* 0x001ee20000000800 */
[----:B----4-:R-:W-:Y:S01]  /*14360*/  R2UR UR11, R4 ;  /* 0x00000000040b72ca */ /* 0x010fe200000e0000 */
[----:B-----5:R-:W-:-:S05]  /*14370*/  @P0 IMAD.HI.U32 R4, R0, R7, RZ ;  /* 0x0000000700040227 */ /* 0x020fca00078e00ff */
[----:B--2---:R-:W-:-:S07]  /*14380*/  @P0 SHF.R.U32.HI R5, RZ, R9, R4 ;  /* 0x00000009ff050219 */ /* 0x004fce0000011604 */
[----:B------:R-:W-:Y:S02]  /*14390*/  USHF.R.S32.HI UR6, URZ, 0x1f, UR11 ;  /* 0x0000001f3f067899 */ /* 0x000fe4000801140b */
[----:B------:R-:W-:Y:S01]  /*143a0*/  IMAD R7, RZ, RZ, -UR11 ;  /* 0x8000000bff077e24 */ /* 0x000fe2000f8e02ff */
[----:B------:R-:W-:Y:S02]  /*143b0*/  UIMAD.WIDE.U32 UR4, UR11, UR8, URZ ;  /* 0x000000080b0472a5 */ /* 0x000fe4000f8e003f */
[----:B------:R-:W-:Y:S01]  /*143c0*/  UIMAD UR6, UR6, UR8, URZ ;  /* 0x00000008060672a4 */ /* 0x000fe2000f8e023f */
[----:B---3--:R-:W-:Y:S01]  /*143d0*/  IMAD R9, R8, R7, UR10 ;  /* 0x0000000a08097e24 */ /* 0x008fe2000f8e0207 */
[----:B------:R-:W-:Y:S01]  /*143e0*/  USHF.R.S32.HI UR8, URZ, 0x1f, UR7 ;  /* 0x0000001f3f087899 */ /* 0x000fe20008011407 */
[----:B------:R-:W-:Y:S01]  /*143f0*/  IMAD.MOV R7, RZ, RZ, -R5 ;  /* 0x000000ffff077224 */ /* 0x000fe200078e0a05 */
[----:B------:R-:W-:Y:S01]  /*14400*/  UIMAD UR6, UR11, UR9, UR6 ;  /* 0x000000090b0672a4 */ /* 0x000fe2000f8e0206 */
[----:B------:R-:W-:Y:S01]  /*14410*/  IMAD.U32 R3, RZ, RZ, UR5 ;  /* 0x00000005ff037e24 */ /* 0x000fe2000f8e00ff */
[----:B------:R-:W-:Y:S01]  /*14420*/  SHF.R.S32.HI R4, RZ, 0x1f, R9 ;  /* 0x0000001fff047819 */ /* 0x000fe20000011409 */
[----:B------:R-:W-:Y:S01]  /*14430*/  IMAD.U32 R2, RZ, RZ, UR4 ;  /* 0x00000004ff027e24 */ /* 0x000fe2000f8e00ff */
[----:B------:R-:W-:Y:S01]  /*14440*/  UIADD3 UR6, UR5, UR6, URZ ;  /* 0x0000000605067290 */ /* 0x000fe2000fffe03f */
[----:B-1----:R-:W-:-:S02]  /*14450*/  IMAD R12, R10, UR8, RZ ;  /* 0x000000080a0c7c24 */ /* 0x002fc4000f8e02ff */
        /* <DEDUP_REMOVED lines=24> */
.L_x_1996:
[----:B------:R-:W-:-:S08]  /*145e0*/  NOP ;  /* 0x0000000000007918 */ /* 0x000fd00000000000 */
[----:B0-----:R-:W0:-:S00]  /*145f0*/  USETMAXREG.DEALLOC.CTAPOOL 0x18 ;  /* 0x00000018000079c8 */ /* 0x001e0000080e0500 */
        /* <DEDUP_REMOVED lines=16> */
.L_x_2092:
[----:B------:R-:W-:Y:S01]  /*14700*/  ULDC UR7, c[0x0][0xd50] ;  /* 0x0003540000077ab9 */ /* 0x000fe20000000800 */
[----:B------:R-:W-:Y:S01]  /*14710*/  UMOV UR36, UR6 ;  /* 0x0000000600247c82 */ /* 0x000fe20008000000 */
[----:B------:R-:W-:-:S11]  /*14720*/  UISETP.NE.AND UP0, UPT, UR7, 0x1, UPT ;  /* 0x000000010700788c */ /* 0x000fd6000bf05270 */
[----:B------:R-:W-:Y:S01]  /*14730*/  @UP0 ULDC UR4, c[0x0][0xd54] ;  /* 0x0003550000040ab9 */ /* 0x000fe20000000800 */
[----:B------:R-:W-:Y:S01]  /*14740*/  @UP0 ULDC UR8, c[0x0][0xd58] ;  /* 0x0003560000080ab9 */ /* 0x000fe20000000800 */
[----:B------:R-:W-:-:S04]  /*14750*/  UIMAD.WIDE.U32 UR4, UR6, UR4, URZ ;  /* 0x00000004060472a5 */ /* 0x000fc8000f8e003f */
[----:B------:R-:W-:-:S12]  /*14760*/  @UP0 USHF.R.U32.HI UR36, URZ, UR8, UR5 ;  /* 0x000000083f240299 */ /* 0x000fd80008011605 */
.L_x_2093:
        /* <DEDUP_REMOVED lines=45> */
.L_x_2096:
[----:B------:R-:W-:-:S11]  /*14a40*/  UISETP.NE.AND UP0, UPT, UR5, 0x1, UPT ;  /* 0x000000010500788c */ /* 0x000fd6000bf05270 */
[----:B------:R-:W-:Y:S02]  /*14a50*/  @UP0 ULDC.64 UR14, c[0x0][0xae0] ;  /* 0x0002b800000e0ab9 */ /* 0x000fe40000000a00 */
[----:B------:R-:W-:-:S04]  /*14a60*/  UIMAD.WIDE.U32 UR6, UR8, UR14, URZ ;  /* 0x0000000e080672a5 */ /* 0x000fc8000f8e003f */
[----:B------:R-:W-:-:S12]  /*14a70*/  @UP0 USHF.R.U32.HI UR8, URZ, UR15, UR7 ;  /* 0x0000000f3f080299 */ /* 0x000fd80008011607 */
.L_x_2097:
[----:B------:R-:W-:-:S04]  /*14a80*/  UIMAD UR8, UR8, UR5, UR5 ;  /* 0x00000005080872a4 */ /* 0x000fc8000f8e0205 */
[----:B------:R-:W-:-:S04]  /*14a90*/  UISETP.LT.AND UP0, UPT, UR4, UR8, UPT ;  /* 0x000000080400728c */ /* 0x000fc8000bf01270 */
[----:B------:R-:W-:-:S12]  /*14aa0*/  USEL UR4, UR4, UR8, UP0 ;  /* 0x0000000804047287 */ /* 0x000fd80008000000 */
.L_x_2095:
        /* <DEDUP_REMOVED lines=26> */
.L_x_2099:
[----:B------:R-:W-:-:S11]  /*14c50*/  UISETP.NE.AND UP0, UPT, UR5, 0x1, UPT ;  /* 0x000000010500788c */ /* 0x000fd6000bf05270 */
[----:B------:R-:W-:Y:S02]  /*14c60*/  @UP0 ULDC.64 UR10, c[0x0][0xae0] ;  /* 0x0002b800000a0ab9 */ /* 0x000fe40000000a00 */
[----:B------:R-:W-:-:S04]  /*14c70*/  UIMAD.WIDE.U32 UR6, UR4, UR10, URZ ;  /* 0x0000000a040672a5 */ /* 0x000fc8000f8e003f */
[----:B------:R-:W-:-:S12]  /*14c80*/  @UP0 USHF.R.U32.HI UR4, URZ, UR11, UR7 ;  /* 0x0000000b3f040299 */ /* 0x000fd80008011607 */
.L_x_2100:
[----:B------:R-:W-:-:S04]  /*14c90*/  UIMAD UR4, UR4, UR5, URZ ;  /* 0x00000005040472a4 */ /* 0x000fc8000f8e023f */
[----:B------:R-:W-:-:S04]  /*14ca0*/  UISETP.LT.AND UP0, UPT, UR8, UR4, UPT ;  /* 0x000000040800728c */ /* 0x000fc8000bf01270 */
[----:B------:R-:W-:-:S12]  /*14cb0*/  USEL UR8, UR8, UR4, !UP0 ;  /* 0x0000000408087287 */ /* 0x000fd8000c000000 */
.L_x_2098:
        /* <DEDUP_REMOVED lines=45> */
.L_x_2101:
[----:B------:R-:W-:Y:S01]  /*14f90*/  UIMAD UR39, UR45, UR41, UR40 ;  /* 0x000000292d2772a4 */ /* 0x000fe2000f8e0228 */
[----:B------:R-:W-:Y:S02]  /*14fa0*/  IMAD.U32 R0, RZ, RZ, UR12 ;  /* 0x0000000cff007e24 */ /* 0x000fe4000f8e00ff */
        /* <DEDUP_REMOVED lines=31> */
.L_x_2102:
        /* <DEDUP_REMOVED lines=20> */
.L_x_2104:
        /* <DEDUP_REMOVED lines=15> */
.L_x_2103:
[----:B------:R-:W0:Y:S01]  /*153d0*/  LDC.64 R2, c[0x0][0xaf0] ;  /* 0x0002bc00ff027b82 */ /* 0x000e220000000a00 */
[----:B------:R-:W-:-:S07]  /*153e0*/  ULDC.64 UR4, c[0x0][0x208] ;  /* 0x0000820000047ab9 */ /* 0x000fce0000000a00 */
[----:B------:R-:W1:Y:S01]  /*153f0*/  LDC.64 R4, c[0x0][0x418] ;  /* 0x00010600ff047b82 */ /* 0x000e620000000a00 */
[----:B0-----:R-:W-:-:S04]  /*15400*/  ISETP.NE.U32.AND P0, PT, R2, RZ, PT ;  /* 0x000000ff0200720c */ /* 0x001fc80003f05070 */
[----:B------:R-:W-:-:S13]  /*15410*/  ISETP.NE.AND.EX P0, PT, R3, RZ, PT, P0 ;  /* 0x000000ff0300720c */ /* 0x000fda0003f05300 */
[----:B------:R-:W0:Y:S02]  /*15420*/  @P0 LDC.64 R2, c[0x0][0xaf0] ;  /* 0x0002bc00ff020b82 */ /* 0x000e240000000a00 */
[----:B0-----:R-:W-:-:S05]  /*15430*/  @P0 IMAD.WIDE R2, R18, 0x4, R2 ;  /* 0x0000000412020825 */ /* 0x001fca00078e0202 */
[----:B------:R-:W2:Y:S01]  /*15440*/  @P0 LDG.E R18, desc[UR4][R2.64] ;  /* 0x0000000402120981 */ /* 0x000ea2000c1e1900 */
[----:B-1----:R-:W-:Y:S01]  /*15450*/  ISETP.NE.U32.AND P0, PT, R4, RZ, PT ;  /* 0x000000ff0400720c */ /* 0x002fe20003f05070 */
        /* <DEDUP_REMOVED lines=12> */
.L_x_2205:
        /* <DEDUP_REMOVED lines=9> */
.L_x_2208:
[----:B------:R-:W-:Y:S05]  /*155b0*/  @!P6 BRA `(.L_x_2106) ;  /* 0x0000000000dce947 */ /* 0x000fea0003800000 */
[----:B------:R-:W-:Y:S01]  /*155c0*/  IMAD.MOV.U32 R16, RZ, RZ, R18 ;  /* 0x000000ffff107224 */ /* 0x000fe200078e0012 */
[----:B------:R-:W-:Y:S06]  /*155d0*/  @!P1 BRA `(.L_x_2108) ;  /* 0x0000000000549947 */ /* 0x000fec0003800000 */
[----:B0-----:R-:W0:Y:S01]  /*155e0*/  LDC R6, c[0x0][0x43c] ;  /* 0x00010f00ff067b82 */ /* 0x001e220000000800 */
[----:B------:R-:W-:Y:S01]  /*155f0*/  IMAD.MOV.U32 R8, RZ, RZ, R0 ;  /* 0x000000ffff087224 */ /* 0x000fe200078e0000 */
[----:B------:R-:W-:Y:S01]  /*15600*/  ULDC.64 UR4, c[0x0][0x428] ;  /* 0x00010a0000047ab9 */ /* 0x000fe20000000a00 */
[----:B------:R-:W-:Y:S01]  /*15610*/  ULDC.64 UR6, c[0x0][0x208] ;  /* 0x0000820000067ab9 */ /* 0x000fe20000000a00 */
        /* <DEDUP_REMOVED lines=17> */
.L_x_2108:
[----:B------:R-:W-:Y:S01]  /*15730*/  IMAD.MOV.U32 R0, RZ, RZ, 0x1 ;  /* 0x00000001ff007424 */ /* 0x000fe200078e00ff */
[----:B-1----:R-:W1:Y:S04]  /*15740*/  S2R R8, SR_TID.X ;  /* 0x0000000000087919 */ /* 0x002e680000002100 */
[----:B------:R-:W-:-:S04]  /*15750*/  SHF.L.U32 R0, R0, 0x1f, RZ ;  /* 0x0000001f00007819 */ /* 0x000fc800000006ff */
[----:B------:R-:W2:Y:S01]  /*15760*/  SYNCS.PHASECHK.TRANS64.TRYWAIT P0, [UR38+0x38840], R0 ;  /* 0x03884000ff0075a7 */ /* 0x000ea20008000166 */
[----:B-1----:R-:W-:-:S04]  /*15770*/  LOP3.LUT R2, R8, 0x7f, RZ, 0xc0, !PT ;  /* 0x0000007f08027812 */ /* 0x002fc800078ec0ff */
[----:B------:R-:W-:Y:S01]  /*15780*/  ISETP.NE.AND P1, PT, R2, RZ, PT ;  /* 0x000000ff0200720c */ /* 0x000fe20003f25270 */
[----:B--2---:R-:W-:-:S12]  /*15790*/  @!P0 BRA `(.L_x_2109) ;  /* 0x0000004c007c8947 */ /* 0x004fd80003800000 */
.L_x_2209:
[----:B------:R-:W-:Y:S05]  /*157a0*/  @P1 BRA `(.L_x_2110) ;  /* 0x0000000000181947 */ /* 0x000fea0003800000 */
[----:B------:R-:W2:Y:S01]  /*157b0*/  S2R R2, SR_TID.X ;  /* 0x0000000000027919 */ /* 0x000ea20000002100 */
[----:B-1----:R-:W-:-:S04]  /*157c0*/  IMAD.MOV.U32 R0, RZ, RZ, 0x2000 ;  /* 0x00002000ff007424 */ /* 0x002fc800078e00ff */
[----:B------:R3:W-:Y:S01]  /*157d0*/  SYNCS.ARRIVE.TRANS64 RZ, [UR38+0x38830], R0 ;  /* 0x03883000ffff79a7 */ /* 0x0007e20008000026 */
[----:B--2---:R-:W-:-:S13]  /*157e0*/  LOP3.LUT P0, RZ, R2, 0x1f, RZ, 0xc0, !PT ;  /* 0x0000001f02ff7812 */ /* 0x004fda000780c0ff */
[----:B---3--:R-:W-:Y:S05]  /*157f0*/  @!P0 BRA `(.L_x_2110) ;  /* 0x0000000000048947 */ /* 0x008fea0003800000 */
[----:B------:R-:W-:Y:S01]  /*15800*/  BPT.TRAP 0x1 ;  /* 0x000000040000795c */ /* 0x000fe20000300000 */
.L_x_2110:
        /* <DEDUP_REMOVED lines=18> */
.L_x_2106:
[----:B------:R-:W-:Y:S05]  /*15930*/  WARPSYNC.ALL ;  /* 0x0000000000007948 */ /* 0x000fea0003800000 */
[----:B------:R-:W-:Y:S01]  /*15940*/  UIADD3 UR4, UR38, 0x20400, URZ ;  /* 0x0002040026047890 */ /* 0x000fe2000fffe03f */
[----:B------:R-:W-:Y:S01]  /*15950*/  BAR.SYNC.DEFER_BLOCKING 0x8, 0x100 ;  /* 0x0204000000007b1d */ /* 0x000fe20000010000 */
[----:B------:R-:W-:Y:S02]  /*15960*/  USHF.R.S32.HI UR43, URZ, 0x1f, UR36 ;  /* 0x0000001f3f2b7899 */ /* 0x000fe40008011424 */
        /* <DEDUP_REMOVED lines=19> */
.L_x_2111:
[----:B------:R-:W1:Y:S01]  /*15aa0*/  LDC R7, c[0x0][0x448] ;  /* 0x00011200ff077b82 */ /* 0x000e620000000800 */
[----:B0-----:R-:W0:Y:S01]  /*15ab0*/  S2R R6, SR_CTAID.Z ;  /* 0x0000000000067919 */ /* 0x001e220000002700 */
[----:B------:R-:W-:Y:S02]  /*15ac0*/  ULDC.64 UR8, c[0x0][0x2d8] ;  /* 0x0000b60000087ab9 */ /* 0x000fe40000000a00 */
[----:B------:R-:W-:Y:S01]  /*15ad0*/  UIMAD UR6, UR43, UR8, URZ ;  /* 0x000000082b0672a4 */ /* 0x000fe2000f8e023f */
[----:B------:R-:W2:Y:S01]  /*15ae0*/  S2R R11, SR_TID.X ;  /* 0x00000000000b7919 */ /* 0x000ea20000002100 */
[----:B------:R-:W-:Y:S02]  /*15af0*/  UIMAD.WIDE.U32 UR4, UR36, UR8, URZ ;  /* 0x00000008240472a5 */ /* 0x000fe4000f8e003f */
[----:B------:R-:W3:Y:S01]  /*15b00*/  LDC.64 R2, c[0x0][0x2e0] ;  /* 0x0000b800ff027b82 */ /* 0x000ee20000000a00 */
[----:B------:R-:W-:-:S04]  /*15b10*/  UIMAD UR6, UR36, UR9, UR6 ;  /* 0x00000009240672a4 */ /* 0x000fc8000f8e0206 */
[----:B------:R-:W-:Y:S01]  /*15b20*/  UIADD3 UR5, UR5, UR6, URZ ;  /* 0x0000000605057290 */ /* 0x000fe2000fffe03f */
[----:B-1----:R-:W-:Y:S02]  /*15b30*/  ISETP.NE.AND P0, PT, R7, 0x1, PT ;  /* 0x000000010700780c */ /* 0x002fe40003f05270 */
[----:B0-----:R-:W-:Y:S02]  /*15b40*/  SHF.R.S32.HI R12, RZ, 0x1f, R6 ;  /* 0x0000001fff0c7819 */ /* 0x001fe40000011406 */
[----:B------:R-:W0:Y:S09]  /*15b50*/  S2R R6, SR_CTAID.Z ;  /* 0x0000000000067919 */ /* 0x000e320000002700 */
[----:B------:R-:W1:Y:S01]  /*15b60*/  @P0 LDC R9, c[0x0][0x44c] ;  /* 0x00011300ff090b82 */ /* 0x000e620000000800 */
[C---:B--2---:R-:W-:Y:S01]  /*15b70*/  LOP3.LUT R8, R11.reuse, 0x7f, RZ, 0xc0, !PT ;  /* 0x0000007f0b087812 */ /* 0x044fe200078ec0ff */
[----:B------:R-:W-:-:S03]  /*15b80*/  IMAD.SHL.U32 R0, R11, 0x10, RZ ;  /* 0x000000100b007824 */ /* 0x000fc600078e00ff */
[----:B------:R-:W-:-:S03]  /*15b90*/  SHF.R.U32.HI R5, RZ, 0x3, R8 ;  /* 0x00000003ff057819 */ /* 0x000fc60000011608 */
[----:B------:R-:W2:Y:S01]  /*15ba0*/  @P0 LDC R4, c[0x0][0x450] ;  /* 0x00011400ff040b82 */ /* 0x000ea20000000800 */
[----:B------:R-:W-:-:S05]  /*15bb0*/  LOP3.LUT R0, R5, 0x70, R0, 0xf8, !PT ;  /* 0x0000007005007812 */ /* 0x000fca00078ef800 */
[----:B------:R-:W-:-:S04]  /*15bc0*/  VIADD R10, R0, UR46 ;  /* 0x0000002e000a7c36 */ /* 0x000fc80008000000 */
[----:B------:R-:W-:Y:S01]  /*15bd0*/  IMAD.MOV.U32 R0, RZ, RZ, R10 ;  /* 0x000000ffff007224 */ /* 0x000fe200078e000a */
[----:B------:R4:W-:Y:S01]  /*15be0*/  STL [R1+0x8], R10 ;  /* 0x0000080a01007387 */ /* 0x0009e20000100800 */
[----:B-1----:R-:W-:-:S05]  /*15bf0*/  @P0 IMAD.HI.U32 R9, R10, R9, RZ ;  /* 0x000000090a090227 */ /* 0x002fca00078e00ff */
[----:B--2---:R-:W-:Y:S01]  /*15c00*/  @P0 SHF.R.U32.HI R0, RZ, R4, R9 ;  /* 0x00000004ff000219 */ /* 0x004fe20000011609 */
[----:B---3--:R-:W-:-:S04]  /*15c10*/  IMAD R4, R12, R2, RZ ;  /* 0x000000020c047224 */ /* 0x008fc800078e02ff */
[C---:B0-----:R-:W-:Y:S01]  /*15c20*/  IMAD R9, R6.reuse, R3, R4 ;  /* 0x0000000306097224 */ /* 0x041fe200078e0204 */
[----:B------:R-:W-:Y:S01]  /*15c30*/  SHF.R.S32.HI R4, RZ, 0x1f, R0 ;  /* 0x0000001fff047819 */ /* 0x000fe20000011400 */
[----:B------:R-:W-:Y:S01]  /*15c40*/  IMAD.WIDE.U32 R2, R6, R2, UR4 ;  /* 0x0000000406027e25 */ /* 0x000fe2000f8e0002 */
[----:B------:R-:W-:-:S03]  /*15c50*/  ULDC.64 UR4, c[0x0][0x2d0] ;  /* 0x0000b40000047ab9 */ /* 0x000fc60000000a00 */
[----:B------:R-:W-:Y:S02]  /*15c60*/  IMAD.MOV R6, RZ, RZ, -R0 ;  /* 0x000000ffff067224 */ /* 0x000fe400078e0a00 */
[----:B------:R-:W-:Y:S02]  /*15c70*/  IMAD.IADD R3, R3, 0x1, R9 ;  /* 0x0000000103037824 */ /* 0x000fe400078e0209 */
[----:B------:R-:W-:Y:S02]  /*15c80*/  IMAD R9, R4, UR4, RZ ;  /* 0x0000000404097c24 */ /* 0x000fe4000f8e02ff */
[----:B------:R-:W-:Y:S02]  /*15c90*/  IMAD R4, R7, R6, R10 ;  /* 0x0000000607047224 */ /* 0x000fe400078e020a */
[C---:B------:R-:W-:Y:S02]  /*15ca0*/  IMAD R6, R0.reuse, UR5, R9 ;  /* 0x0000000500067c24 */ /* 0x040fe4000f8e0209 */
[----:B------:R-:W-:Y:S01]  /*15cb0*/  IMAD.WIDE.U32 R2, R0, UR4, R2 ;  /* 0x0000000400027c25 */ /* 0x000fe2000f8e0002 */
[----:B------:R-:W-:Y:S01]  /*15cc0*/  SHF.R.S32.HI R0, RZ, 0x1f, R4 ;  /* 0x0000001fff007819 */ /* 0x000fe20000011404 */
[----:B------:R-:W-:-:S02]  /*15cd0*/  ULDC.64 UR4, c[0x0][0x2c8] ;  /* 0x0000b20000047ab9 */ /* 0x000fc40000000a00 */
        /* <DEDUP_REMOVED lines=10> */
[C---:B----4-:R-:W-:Y:S02]  /*15d80*/  LOP3.LUT R10, R2.reuse, 0x38, RZ, 0xc0, !PT ;  /* 0x00000038020a7812 */ /* 0x050fe400078ec0ff */
[----:B------:R-:W-:Y:S02]  /*15d90*/  LOP3.LUT R2, R2, 0x1f8, RZ, 0xc0, !PT ;  /* 0x000001f802027812 */ /* 0x000fe400078ec0ff */
[----:B------:R-:W-:Y:S01]  /*15da0*/  ISETP.GE.AND P0, PT, R10, UR4, PT ;  /* 0x000000040a007c0c */ /* 0x000fe2000bf06270 */
[----:B------:R-:W-:Y:S01]  /*15db0*/  UMOV UR4, 0xffffffff ;  /* 0xffffffff00047882 */ /* 0x000fe20000000000 */
[----:B------:R-:W-:Y:S01]  /*15dc0*/  LOP3.LUT R9, R2, 0x38, R11, 0x78, !PT ;  /* 0x0000003802097812 */ /* 0x000fe200078e780b */
[----:B------:R-:W-:-:S05]  /*15dd0*/  IMAD.SHL.U32 R2, R8, 0x8, RZ ;  /* 0x0000000808027824 */ /* 0x000fca00078e00ff */
[----:B------:R-:W-:Y:S01]  /*15de0*/  LOP3.LUT R8, R9, 0x200, R2, 0xf8, !PT ;  /* 0x0000020009087812 */ /* 0x000fe200078ef802 */
[----:B------:R-:W-:Y:S06]  /*15df0*/  BRA.DIV UR4, `(.L_x_2112) ;  /* 0x0000004604fc7947 */ /* 0x000fec000b800000 */
[----:B------:R-:W0:Y:S01]  /*15e00*/  SHFL.IDX PT, R6, R0, RZ, 0x181f ;  /* 0x00181fff00067589 */ /* 0x000e2200000e0000 */
[----:B------:R-:W-:Y:S01]  /*15e10*/  ULDC UR4, c[0x0][0x288] ;  /* 0x0000a20000047ab9 */ /* 0x000fe20000000800 */
[----:B------:R-:W-:Y:S01]  /*15e20*/  VIADD R9, R5, UR46 ;  /* 0x0000002e05097c36 */ /* 0x000fe20008000000 */
[----:B------:R-:W-:Y:S01]  /*15e30*/  ULDC.64 UR6, c[0x0][0x208] ;  /* 0x0000820000067ab9 */ /* 0x000fe20000000a00 */
[----:B------:R-:W1:Y:S01]  /*15e40*/  SHFL.IDX PT, R4, R3, RZ, 0x181f ;  /* 0x00181fff03047589 */ /* 0x000e6200000e0000 */
[----:B------:R-:W-:Y:S02]  /*15e50*/  IMAD R2, R7, UR4, RZ ;  /* 0x0000000407027c24 */ /* 0x000fe4000f8e02ff */
[C---:B------:R-:W-:Y:S01]  /*15e60*/  VIADD R11, R9.reuse, 0x10 ;  /* 0x00000010090b7836 */ /* 0x040fe20000000000 */
[----:B------:R-:W-:Y:S01]  /*15e70*/  STL [R1+0x4], R9 ;  /* 0x0000040901007387 */ /* 0x000fe20000100800 */
[C---:B------:R-:W-:Y:S01]  /*15e80*/  VIADD R7, R9.reuse, 0x20 ;  /* 0x0000002009077836 */ /* 0x040fe20000000000 */
[----:B------:R-:W-:-:S02]  /*15e90*/  ISETP.GE.AND P1, PT, R9, R2, PT ;  /* 0x000000020900720c */ /* 0x000fc40003f26270 */
[----:B------:R-:W-:Y:S04]  /*15ea0*/  STL [R1+0x18], R11 ;  /* 0x0000180b01007387 */ /* 0x000fe80000100800 */
[----:B------:R-:W-:Y:S07]  /*15eb0*/  STL [R1+0x1c], R7 ;  /* 0x00001c0701007387 */ /* 0x000fee0000100800 */
[----:B0-----:R-:W-:-:S02]  /*15ec0*/  @!P1 LEA R5, P2, R10, R6, 0x1 ;  /* 0x000000060a059211 */ /* 0x001fc400078408ff */
[----:B------:R-:W-:-:S03]  /*15ed0*/  @!P1 LEA R6, R8, UR38, 0x1 ;  /* 0x0000002608069c11 */ /* 0x000fc6000f8e08ff */
[----:B-1----:R-:W-:-:S05]  /*15ee0*/  @!P1 IMAD.X R4, RZ, RZ, R4, P2 ;  /* 0x000000ffff049224 */ /* 0x002fca00010e0604 */
[----:B------:R-:W-:-:S04]  /*15ef0*/  @!P1 LOP3.LUT R5, R5, R4, RZ, 0x3c, !PT ;  /* 0x0000000405059212 */ /* 0x000fc800078e3cff */
[----:B------:R-:W-:-:S04]  /*15f00*/  @!P1 LOP3.LUT R4, R5, R4, RZ, 0x3c, !PT ;  /* 0x0000000405049212 */ /* 0x000fc800078e3cff */
[----:B------:R-:W-:-:S05]  /*15f10*/  @!P1 LOP3.LUT R5, R5, R4, RZ, 0x3c, !PT ;  /* 0x0000000405059212 */ /* 0x000fca00078e3cff */
[----:B------:R-:W-:Y:S01]  /*15f20*/  @!PT LDS RZ, [RZ] ;  /* 0x00000000fffff984 */ /* 0x000fe20000000800 */
[----:B------:R0:W-:Y:S01]  /*15f30*/  @!P1 LDGSTS.E.BYPASS.LTC128B.128 [R6+0x20400], desc[UR6][R4.64], !P0 ;  /* 0x2040000004069fae */ /* 0x0001e2000c101d46 */
[----:B------:R-:W-:-:S03]  /*15f40*/  ISETP.GE.AND P1, PT, R11, R2, PT ;  /* 0x000000020b00720c */ /* 0x000fc60003f26270 */
[----:B0-----:R-:W0:Y:S10]  /*15f50*/  SHFL.IDX PT, R5, R0, 0x1, 0x181f ;  /* 0x00381f0000057f89 */ /* 0x001e3400000e0000 */
[----:B------:R-:W-:Y:S01]  /*15f60*/  @!P1 LEA R6, R8, UR38, 0x1 ;  /* 0x0000002608069c11 */ /* 0x000fe2000f8e08ff */
[----:B------:R-:W1:Y:S01]  /*15f70*/  SHFL.IDX PT, R4, R3, 0x1, 0x181f ;  /* 0x00381f0003047f89 */ /* 0x000e6200000e0000 */
[----:B0-----:R-:W-:-:S05]  /*15f80*/  @!P1 LEA R5, P2, R10, R5, 0x1 ;  /* 0x000000050a059211 */ /* 0x001fca00078408ff */
[----:B-1----:R-:W-:-:S05]  /*15f90*/  @!P1 IMAD.X R4, RZ, RZ, R4, P2 ;  /* 0x000000ffff049224 */ /* 0x002fca00010e0604 */
[----:B------:R-:W-:-:S04]  /*15fa0*/  @!P1 LOP3.LUT R5, R5, R4, RZ, 0x3c, !PT ;  /* 0x0000000405059212 */ /* 0x000fc800078e3cff */
[----:B------:R-:W-:-:S04]  /*15fb0*/  @!P1 LOP3.LUT R4, R5, R4, RZ, 0x3c, !PT ;  /* 0x0000000405049212 */ /* 0x000fc800078e3cff */
[----:B------:R-:W-:-:S05]  /*15fc0*/  @!P1 LOP3.LUT R5, R5, R4, RZ, 0x3c, !PT ;  /* 0x0000000405059212 */ /* 0x000fca00078e3cff */
[----:B------:R0:W-:Y:S01]  /*15fd0*/  @!P1 LDGSTS.E.BYPASS.LTC128B.128 [R6+0x20c00], desc[UR6][R4.64], !P0 ;  /* 0x20c0000004069fae */ /* 0x0001e2000c101d46 */
[----:B------:R-:W-:-:S03]  /*15fe0*/  ISETP.GE.AND P1, PT, R7, R2, PT ;  /* 0x000000020700720c */ /* 0x000fc60003f26270 */
[----:B0-----:R-:W0:Y:S10]  /*15ff0*/  SHFL.IDX PT, R5, R0, 0x2, 0x181f ;  /* 0x00581f0000057f89 */ /* 0x001e3400000e0000 */
[----:B------:R-:W-:Y:S01]  /*16000*/  @!P1 LEA R6, R8, UR38, 0x1 ;  /* 0x0000002608069c11 */ /* 0x000fe2000f8e08ff */
[----:B------:R-:W1:Y:S04]  /*16010*/  SHFL.IDX PT, R4, R3, 0x2, 0x181f ;  /* 0x00581f0003047f89 */ /* 0x000e6800000e0000 */
[----:B------:R-:W2:Y:S04]  /*16020*/  SHFL.IDX PT, R0, R0, 0x3, 0x181f ;  /* 0x00781f0000007f89 */ /* 0x000ea800000e0000 */
[----:B------:R-:W3:Y:S01]  /*16030*/  SHFL.IDX PT, R3, R3, 0x3, 0x181f ;  /* 0x00781f0003037f89 */ /* 0x000ee200000e0000 */
[----:B0-----:R-:W-:-:S05]  /*16040*/  @!P1 LEA R5, P2, R10, R5, 0x1 ;  /* 0x000000050a059211 */ /* 0x001fca00078408ff */
[----:B-1----:R-:W-:-:S05]  /*16050*/  @!P1 IMAD.X R4, RZ, RZ, R4, P2 ;  /* 0x000000ffff049224 */ /* 0x002fca00010e0604 */
[----:B------:R-:W-:-:S04]  /*16060*/  @!P1 LOP3.LUT R5, R5, R4, RZ, 0x3c, !PT ;  /* 0x0000000405059212 */ /* 0x000fc800078e3cff */
[----:B------:R-:W-:-:S04]  /*16070*/  @!P1 LOP3.LUT R4, R5, R4, RZ, 0x3c, !PT ;  /* 0x0000000405049212 */ /* 0x000fc800078e3cff */
[----:B------:R-:W-:-:S05]  /*16080*/  @!P1 LOP3.LUT R5, R5, R4, RZ, 0x3c, !PT ;  /* 0x0000000405059212 */ /* 0x000fca00078e3cff */
[----:B--23--:R0:W-:Y:S02]  /*16090*/  @!P1 LDGSTS.E.BYPASS.LTC128B.128 [R6+0x21400], desc[UR6][R4.64], !P0 ;  /* 0x2140000004069fae */ /* 0x00c1e4000c101d46 */
.L_x_2218:
[----:B0-----:R-:W2:Y:S01]  /*160a0*/  LDL R4, [R1+0x4] ;  /* 0x0000040001047983 */ /* 0x001ea20000100800 */
        /* <DEDUP_REMOVED lines=14> */
[----:B-1----:R-:W1:Y:S01]  /*16190*/  LDC.64 R2, c[0x0][0x3d8] ;  /* 0x0000f600ff027b82 */ /* 0x002e620000000a00 */
[----:B------:R-:W-:Y:S01]  /*161a0*/  NOP ;  /* 0x0000000000007918 */ /* 0x000fe20000000000 */
[C---:B-1----:R-:W-:Y:S01]  /*161b0*/  IMAD R0, R2.reuse, UR43, RZ ;  /* 0x0000002b02007c24 */ /* 0x042fe2000f8e02ff */
[----:B------:R-:W-:Y:S01]  /*161c0*/  UIADD3 UR4, UR38, 0x26400, URZ ;  /* 0x0002640026047890 */ /* 0x000fe2000fffe03f */
[----:B0-----:R-:W-:Y:S01]  /*161d0*/  IMAD.WIDE.U32 R4, R2, UR36, RZ ;  /* 0x0000002402047c25 */ /* 0x001fe2000f8e00ff */
        /* <DEDUP_REMOVED lines=24> */
.L_x_2113:
[----:B------:R-:W2:Y:S01]  /*16360*/  LDL.LU.64 R8, [R1+0x28] ;  /* 0x0000280001087983 */ /* 0x000ea20000300a00 */
[----:B------:R-:W1:Y:S01]  /*16370*/  LDC R7, c[0x0][0x448] ;  /* 0x00011200ff077b82 */ /* 0x000e620000000800 */
[----:B------:R-:W-:Y:S02]  /*16380*/  ULDC.64 UR4, c[0x0][0x3e0] ;  /* 0x0000f80000047ab9 */ /* 0x000fe40000000a00 */
[----:B0-----:R-:W2:Y:S04]  /*16390*/  LDL.LU.64 R2, [R1+0x10] ;  /* 0x0000100001027983 */ /* 0x001ea80000300a00 */
[----:B------:R-:W3:Y:S01]  /*163a0*/  LDL.LU R6, [R1+0x8] ;  /* 0x0000080001067983 */ /* 0x000ee20000300800 */
[----:B------:R-:W0:Y:S01]  /*163b0*/  S2R R0, SR_CTAID.Z ;  /* 0x0000000000007919 */ /* 0x000e220000002700 */
[----:B------:R-:W4:Y:S01]  /*163c0*/  S2R R4, SR_CTAID.Z ;  /* 0x0000000000047919 */ /* 0x000f220000002700 */
[----:B-1----:R-:W-:-:S02]  /*163d0*/  ISETP.NE.AND P0, PT, R7, 0x1, PT ;  /* 0x000000010700780c */ /* 0x002fc40003f05270 */
[----:B0-----:R-:W-:-:S05]  /*163e0*/  SHF.R.S32.HI R0, RZ, 0x1f, R0 ;  /* 0x0000001fff007819 */ /* 0x001fca0000011400 */
[----:B------:R-:W-:-:S04]  /*163f0*/  IMAD R0, R0, UR4, RZ ;  /* 0x0000000400007c24 */ /* 0x000fc8000f8e02ff */
[----:B----4-:R-:W-:Y:S02]  /*16400*/  IMAD R5, R4, UR5, R0 ;  /* 0x0000000504057c24 */ /* 0x010fe4000f8e0200 */
[----:B------:R-:W0:Y:S01]  /*16410*/  @P0 LDC R0, c[0x0][0x450] ;  /* 0x00011400ff000b82 */ /* 0x000e220000000800 */
[----:B------:R-:W-:Y:S01]  /*16420*/  LOP3.LUT R17, R17, 0xfffffff7, RZ, 0xc0, !PT ;  /* 0xfffffff711117812 */ /* 0x000fe200078ec0ff */
[----:B--2---:R-:W-:-:S04]  /*16430*/  IMAD.MOV.U32 R2, RZ, RZ, R8 ;  /* 0x000000ffff027224 */ /* 0x004fc800078e0008 */
[----:B------:R-:W-:Y:S01]  /*16440*/  IMAD.WIDE.U32 R2, R4, UR4, R2 ;  /* 0x0000000404027c25 */ /* 0x000fe2000f8e0002 */
[----:B------:R-:W1:Y:S01]  /*16450*/  S2R R8, SR_TID.X ;  /* 0x0000000000087919 */ /* 0x000e620000002100 */
[----:B------:R-:W-:Y:S02]  /*16460*/  ULDC.64 UR4, c[0x0][0x3d0] ;  /* 0x0000f40000047ab9 */ /* 0x000fe40000000a00 */
[----:B------:R-:W-:Y:S02]  /*16470*/  IMAD.IADD R3, R3, 0x1, R5 ;  /* 0x0000000103037824 */ /* 0x000fe400078e0205 */
[----:B------:R-:W2:Y:S01]  /*16480*/  @P0 LDC R5, c[0x0][0x44c] ;  /* 0x00011300ff050b82 */ /* 0x000ea20000000800 */
[----:B---3--:R-:W-:Y:S02]  /*16490*/  IMAD.MOV.U32 R4, RZ, RZ, R6 ;  /* 0x000000ffff047224 */ /* 0x008fe400078e0006 */
[----:B--2---:R-:W-:-:S05]  /*164a0*/  @P0 IMAD.HI.U32 R5, R6, R5, RZ ;  /* 0x0000000506050227 */ /* 0x004fca00078e00ff */
[----:B0-----:R-:W-:-:S04]  /*164b0*/  @P0 SHF.R.U32.HI R4, RZ, R0, R5 ;  /* 0x00000000ff040219 */ /* 0x001fc80000011605 */
[--C-:B------:R-:W-:Y:S01]  /*164c0*/  SHF.R.S32.HI R5, RZ, 0x1f, R4.reuse ;  /* 0x0000001fff057819 */ /* 0x100fe20000011404 */
[----:B------:R-:W-:-:S04]  /*164d0*/  IMAD.MOV R0, RZ, RZ, -R4 ;  /* 0x000000ffff007224 */ /* 0x000fc800078e0a04 */
[----:B------:R-:W-:Y:S02]  /*164e0*/  IMAD R0, R7, R0, R6 ;  /* 0x0000000007007224 */ /* 0x000fe400078e0206 */
[----:B------:R-:W-:Y:S02]  /*164f0*/  IMAD R5, R5, UR4, RZ ;  /* 0x0000000405057c24 */ /* 0x000fe4000f8e02ff */
[----:B------:R-:W-:-:S04]  /*16500*/  IMAD.WIDE.U32 R2, R4, UR4, R2 ;  /* 0x0000000404027c25 */ /* 0x000fc8000f8e0002 */
[----:B------:R-:W-:Y:S01]  /*16510*/  IMAD R5, R4, UR5, R5 ;  /* 0x0000000504057c24 */ /* 0x000fe2000f8e0205 */
[----:B------:R-:W-:Y:S01]  /*16520*/  SHF.R.S32.HI R4, RZ, 0x1f, R0 ;  /* 0x0000001fff047819 */ /* 0x000fe20000011400 */
[----:B------:R-:W-:Y:S02]  /*16530*/  ULDC.64 UR4, c[0x0][0x3c8] ;  /* 0x0000f20000047ab9 */ /* 0x000fe40000000a00 */
[----:B------:R-:W-:Y:S02]  /*16540*/  IMAD.IADD R3, R3, 0x1, R5 ;  /* 0x0000000103037824 */ /* 0x000fe400078e0205 */
[----:B------:R-:W-:Y:S02]  /*16550*/  IMAD R4, R4, UR4, RZ ;  /* 0x0000000404047c24 */ /* 0x000fe4000f8e02ff */
[----:B------:R-:W-:-:S04]  /*16560*/  IMAD.WIDE.U32 R2, R0, UR4, R2 ;  /* 0x0000000400027c25 */ /* 0x000fc8000f8e0002 */
[----:B------:R-:W-:Y:S01]  /*16570*/  IMAD R5, R0, UR5, R4 ;  /* 0x0000000500057c24 */ /* 0x000fe2000f8e0204 */
[----:B------:R-:W-:Y:S01]  /*16580*/  ULDC.64 UR4, c[0x0][0x390] ;  /* 0x0000e40000047ab9 */ /* 0x000fe20000000a00 */
[----:B-1----:R-:W-:Y:S01]  /*16590*/  IMAD.SHL.U32 R10, R8, 0x8, RZ ;  /* 0x00000008080a7824 */ /* 0x002fe200078e00ff */
[----:B------:R-:W-:Y:S01]  /*165a0*/  LEA R0, P0, R2, UR4, 0x1 ;  /* 0x0000000402007c11 */ /* 0x000fe2000f8008ff */
[----:B------:R-:W-:Y:S01]  /*165b0*/  IMAD.IADD R3, R3, 0x1, R5 ;  /* 0x0000000103037824 */ /* 0x000fe200078e0205 */
[----:B------:R-:W-:Y:S02]  /*165c0*/  ULDC UR4, c[0x0][0x3b8] ;  /* 0x0000ee0000047ab9 */ /* 0x000fe40000000800 */
[----:B------:R-:W-:Y:S02]  /*165d0*/  LOP3.LUT R10, R10, 0x38, RZ, 0xc0, !PT ;  /* 0x000000380a0a7812 */ /* 0x000fe400078ec0ff */
        /* <DEDUP_REMOVED lines=134> */
.L_x_2228:
        /* <DEDUP_REMOVED lines=38> */
.L_x_2116:
[----:B------:R-:W-:Y:S05]  /*170a0*/  BSYNC B0 ;  /* 0x0000000000007941 */ /* 0x000fea0003800000 */
.L_x_2115:
        /* <DEDUP_REMOVED lines=9> */
.L_x_2229:
        /* <DEDUP_REMOVED lines=9> */
.L_x_2230:
        /* <DEDUP_REMOVED lines=8> */
.L_x_2122:
[----:B------:R-:W-:Y:S05]  /*17250*/  BSYNC B1 ;  /* 0x0000000000017941 */ /* 0x000fea0003800000 */
.L_x_2121:
        /* <DEDUP_REMOVED lines=11> */
.L_x_2123:
        /* <DEDUP_REMOVED lines=13> */
.L_x_2124:
        /* <DEDUP_REMOVED lines=13> */
.L_x_2125:
        /* <DEDUP_REMOVED lines=13> */
.L_x_2126:
        /* <DEDUP_REMOVED lines=13> */
.L_x_2127:
        /* <DEDUP_REMOVED lines=13> */
.L_x_2128:
        /* <DEDUP_REMOVED lines=13> */
.L_x_2129:
        /* <DEDUP_REMOVED lines=13> */
.L_x_2130:
        /* <DEDUP_REMOVED lines=8> */
.L_x_2119:
[----:B------:R-:W-:Y:S05]  /*17940*/  BSYNC B0 ;  /* 0x0000000000007941 */ /* 0x000fea0003800000 */
.L_x_2118:
[----:B0-----:R-:W3:Y:S01]  /*17950*/  LDL.LU R3, [R1+0x20] ;  /* 0x0000200001037983 */ /* 0x001ee20000300800 */
[----:B------:R-:W-:Y:S02]  /*17960*/  IMAD.MOV.U32 R9, RZ, RZ, RZ ;  /* 0x000000ffff097224 */ /* 0x000fe400078e00ff */
[----:B-1----:R-:W-:Y:S02]  /*17970*/  IMAD.MOV.U32 R6, RZ, RZ, 0x1 ;  /* 0x00000001ff067424 */ /* 0x002fe400078e00ff */
[----:B---3--:R-:W-:-:S05]  /*17980*/  VIADD R8, R3, 0xfffffffe ;  /* 0xfffffffe03087836 */ /* 0x008fca0000000000 */
        /* <DEDUP_REMOVED lines=19> */
[----:B0-----:R-:W-:-:S03]  /*17ac0*/  LOP3.LUT R10, R4, 0x1f, RZ, 0xc0, !PT ;  /* 0x0000001f040a7812 */ /* 0x001fc600078ec0ff */
[----:B------:R-:W-:-:S05]  /*17ad0*/  IMAD.IADD R2, R2, 0x1, R3 ;  /* 0x0000000102027824 */ /* 0x000fca00078e0203 */
[----:B------:R-:W-:Y:S01]  /*17ae0*/  LOP3.LUT R11, R2, 0x1, RZ, 0xc0, !PT ;  /* 0x00000001020b7812 */ /* 0x000fe200078ec0ff */
[----:B------:R-:W-:Y:S06]  /*17af0*/  @!P0 BRA `(.L_x_2131) ;  /* 0x0000001400e08947 */ /* 0x000fec0003800000 */
[----:B------:R-:W-:Y:S01]  /*17b00*/  BSSY B0, `(.L_x_2131) ;  /* 0x0000177000007945 */ /* 0x000fe20003800000 */
[----:B------:R-:W-:Y:S02]  /*17b10*/  IMAD.IADD R7, R2, 0x1, -R11 ;  /* 0x0000000102077824 */ /* 0x000fe400078e0a0b */
[----:B------:R-:W-:-:S07]  /*17b20*/  IMAD.MOV.U32 R0, RZ, RZ, 0x1 ;  /* 0x00000001ff007424 */ /* 0x000fce00078e00ff */
.L_x_2172:
        /* <DEDUP_REMOVED lines=28> */
.L_x_2134:
[----:B------:R-:W1:Y:S01]  /*17cf0*/  S2R R2, SR_TID.X ;  /* 0x0000000000027919 */ /* 0x000e620000002100 */
[----:B------:R-:W-:Y:S01]  /*17d00*/  BSSY B2, `(.L_x_2135) ;  /* 0x0000006000027945 */ /* 0x000fe20003800000 */
[----:B-1----:R-:W-:Y:S02]  /*17d10*/  LOP3.LUT R3, R2, 0x7f, RZ, 0xc0, !PT ;  /* 0x0000007f02037812 */ /* 0x002fe400078ec0ff */
[----:B------:R-:W-:Y:S02]  /*17d20*/  SHF.L.U32 R2, R0, 0x1f, RZ ;  /* 0x0000001f00027819 */ /* 0x000fe400000006ff */
[----:B------:R-:W-:Y:S02]  /*17d30*/  ISETP.NE.AND P2, PT, R3, RZ, PT ;  /* 0x000000ff0300720c */ /* 0x000fe40003f45270 */
[----:B------:R-:W1:Y:S02]  /*17d40*/  SYNCS.PHASECHK.TRANS64.TRYWAIT P0, [UR38+0x38848], R2 ;  /* 0x03884802ff0075a7 */ /* 0x000e640008000166 */
[----:B-1----:R-:W-:Y:S09]  /*17d50*/  @!P0 BRA `(.L_x_2136) ;  /* 0x0000003800348947 */ /* 0x002ff20003800000 */
.L_x_2231:
[----:B------:R-:W-:Y:S05]  /*17d60*/  BSYNC B2 ;  /* 0x0000000000027941 */ /* 0x000fea0003800000 */
.L_x_2135:
[----:B------:R-:W-:Y:S04]  /*17d70*/  BSSY B2, `(.L_x_2137) ;  /* 0x0000007000027945 */ /* 0x000fe80003800000 */
[----:B------:R-:W-:Y:S05]  /*17d80*/  @P2 BRA `(.L_x_2138) ;  /* 0x0000000000142947 */ /* 0x000fea0003800000 */
[----:B------:R-:W-:Y:S01]  /*17d90*/  ISETP.NE.AND P0, PT, R10, RZ, PT ;  /* 0x000000ff0a00720c */ /* 0x000fe20003f05270 */
[----:B-1----:R-:W-:-:S04]  /*17da0*/  IMAD.MOV.U32 R3, RZ, RZ, 0x2000 ;  /* 0x00002000ff037424 */ /* 0x002fc800078e00ff */
[----:B------:R3:W-:Y:S08]  /*17db0*/  SYNCS.ARRIVE.TRANS64 RZ, [UR38+0x38838], R3 ;  /* 0x03883803ffff79a7 */ /* 0x0007f00008000026 */
[----:B---3--:R-:W-:Y:S05]  /*17dc0*/  @!P0 BRA `(.L_x_2138) ;  /* 0x0000000000048947 */ /* 0x008fea0003800000 */
[----:B------:R-:W-:Y:S01]  /*17dd0*/  BPT.TRAP 0x1 ;  /* 0x000000040000795c */ /* 0x000fe20000300000 */
.L_x_2138:
[----:B------:R-:W-:Y:S05]  /*17de0*/  BSYNC B2 ;  /* 0x0000000000027941 */ /* 0x000fea0003800000 */
.L_x_2137:
        /* <DEDUP_REMOVED lines=11> */
.L_x_2139:
        /* <DEDUP_REMOVED lines=10> */
.L_x_2232:
[----:B------:R-:W-:Y:S05]  /*17f40*/  BSYNC B2 ;  /* 0x0000000000027941 */ /* 0x000fea0003800000 */
.L_x_2140:
        /* <DEDUP_REMOVED lines=9> */
.L_x_2143:
[----:B------:R-:W-:Y:S05]  /*17fe0*/  BSYNC B2 ;  /* 0x0000000000027941 */ /* 0x000fea0003800000 */
.L_x_2142:
        /* <DEDUP_REMOVED lines=9> */
.L_x_2144:
        /* <DEDUP_REMOVED lines=13> */
.L_x_2145:
        /* <DEDUP_REMOVED lines=13> */
.L_x_2146:
        /* <DEDUP_REMOVED lines=13> */
.L_x_2147:
        /* <DEDUP_REMOVED lines=13> */
.L_x_2148:
        /* <DEDUP_REMOVED lines=13> */
.L_x_2149:
        /* <DEDUP_REMOVED lines=13> */
.L_x_2150:
        /* <DEDUP_REMOVED lines=13> */
.L_x_2151:
        /* <DEDUP_REMOVED lines=8> */
.L_x_2133:
[----:B------:R-:W-:Y:S05]  /*186b0*/  BSYNC B1 ;  /* 0x0000000000017941 */ /* 0x000fea0003800000 */
.L_x_2132:
        /* <DEDUP_REMOVED lines=27> */
.L_x_2154:
[----:B------:R-:W1:Y:S01]  /*18870*/  S2R R2, SR_TID.X ;  /* 0x0000000000027919 */ /* 0x000e620000002100 */
[----:B------:R-:W-:Y:S01]  /*18880*/  BSSY B2, `(.L_x_2155) ;  /* 0x0000006000027945 */ /* 0x000fe20003800000 */
[----:B-1----:R-:W-:Y:S02]  /*18890*/  LOP3.LUT R3, R2, 0x7f, RZ, 0xc0, !PT ;  /* 0x0000007f02037812 */ /* 0x002fe400078ec0ff */
[----:B------:R-:W-:Y:S02]  /*188a0*/  SHF.L.U32 R2, R0, 0x1f, RZ ;  /* 0x0000001f00027819 */ /* 0x000fe400000006ff */
[----:B------:R-:W-:Y:S02]  /*188b0*/  ISETP.NE.AND P2, PT, R3, RZ, PT ;  /* 0x000000ff0300720c */ /* 0x000fe40003f45270 */
[----:B------:R-:W1:Y:S02]  /*188c0*/  SYNCS.PHASECHK.TRANS64.TRYWAIT P0, [UR38+0x38840], R2 ;  /* 0x03884002ff0075a7 */ /* 0x000e640008000166 */
[----:B-1----:R-:W-:Y:S09]  /*188d0*/  @!P0 BRA `(.L_x_2156) ;  /* 0x0000002c00848947 */ /* 0x002ff20003800000 */
.L_x_2233:
[----:B------:R-:W-:Y:S05]  /*188e0*/  BSYNC B2 ;  /* 0x0000000000027941 */ /* 0x000fea0003800000 */
.L_x_2155:
[----:B------:R-:W-:Y:S04]  /*188f0*/  BSSY B2, `(.L_x_2157) ;  /* 0x0000007000027945 */ /* 0x000fe80003800000 */
[----:B------:R-:W-:Y:S05]  /*18900*/  @P2 BRA `(.L_x_2158) ;  /* 0x0000000000142947 */ /* 0x000fea0003800000 */
[----:B------:R-:W-:Y:S01]  /*18910*/  ISETP.NE.AND P0, PT, R10, RZ, PT ;  /* 0x000000ff0a00720c */ /* 0x000fe20003f05270 */
[----:B-1----:R-:W-:-:S04]  /*18920*/  IMAD.MOV.U32 R3, RZ, RZ, 0x2000 ;  /* 0x00002000ff037424 */ /* 0x002fc800078e00ff */
[----:B------:R3:W-:Y:S08]  /*18930*/  SYNCS.ARRIVE.TRANS64 RZ, [UR38+0x38830], R3 ;  /* 0x03883003ffff79a7 */ /* 0x0007f00008000026 */
[----:B---3--:R-:W-:Y:S05]  /*18940*/  @!P0 BRA `(.L_x_2158) ;  /* 0x0000000000048947 */ /* 0x008fea0003800000 */
[----:B------:R-:W-:Y:S01]  /*18950*/  BPT.TRAP 0x1 ;  /* 0x000000040000795c */ /* 0x000fe20000300000 */
.L_x_2158:
[----:B------:R-:W-:Y:S05]  /*18960*/  BSYNC B2 ;  /* 0x0000000000027941 */ /* 0x000fea0003800000 */
.L_x_2157:
        /* <DEDUP_REMOVED lines=11> */
.L_x_2159:
        /* <DEDUP_REMOVED lines=11> */
.L_x_2234:
[----:B------:R-:W-:Y:S05]  /*18ad0*/  BSYNC B2 ;  /* 0x0000000000027941 */ /* 0x000fea0003800000 */
.L_x_2160:
        /* <DEDUP_REMOVED lines=9> */
.L_x_2163:
[----:B------:R-:W-:Y:S05]  /*18b70*/  BSYNC B2 ;  /* 0x0000000000027941 */ /* 0x000fea0003800000 */
.L_x_2162:
        /* <DEDUP_REMOVED lines=9> */
.L_x_2164:
        /* <DEDUP_REMOVED lines=13> */
.L_x_2165:
        /* <DEDUP_REMOVED lines=13> */
.L_x_2166:
        /* <DEDUP_REMOVED lines=13> */
.L_x_2167:
        /* <DEDUP_REMOVED lines=13> */
.L_x_2168:
        /* <DEDUP_REMOVED lines=13> */
.L_x_2169:
        /* <DEDUP_REMOVED lines=13> */
.L_x_2170:
        /* <DEDUP_REMOVED lines=13> */
.L_x_2171:
        /* <DEDUP_REMOVED lines=8> */
.L_x_2153:
[----:B------:R-:W-:Y:S05]  /*19240*/  BSYNC B1 ;  /* 0x0000000000017941 */ /* 0x000fea0003800000 */
.L_x_2152:
[----:B------:R-:W-:Y:S01]  /*19250*/  VIADD R8, R8, 0xfffffffe ;  /* 0xfffffffe08087836 */ /* 0x000fe20000000000 */
[----:B------:R-:W-:Y:S06]  /*19260*/  @P1 BRA `(.L_x_2172) ;  /* 0xffffffe800301947 */ /* 0x000fec000383ffff */
[----:B------:R-:W-:Y:S05]  /*19270*/  BSYNC B0 ;  /* 0x0000000000007941 */ /* 0x000fea0003800000 */
.L_x_2131:
        /* <DEDUP_REMOVED lines=26> */
.L_x_2175:
[----:B------:R-:W1:Y:S01]  /*19420*/  S2R R2, SR_TID.X ;  /* 0x0000000000027919 */ /* 0x000e620000002100 */
[----:B------:R-:W-:Y:S01]  /*19430*/  BSSY B1, `(.L_x_2176) ;  /* 0x0000006000017945 */ /* 0x000fe20003800000 */
[----:B-1----:R-:W-:Y:S02]  /*19440*/  LOP3.LUT R3, R2, 0x7f, RZ, 0xc0, !PT ;  /* 0x0000007f02037812 */ /* 0x002fe400078ec0ff */
[----:B------:R-:W-:Y:S02]  /*19450*/  SHF.L.U32 R2, R0, 0x1f, RZ ;  /* 0x0000001f00027819 */ /* 0x000fe400000006ff */
[----:B------:R-:W-:Y:S02]  /*19460*/  ISETP.NE.AND P1, PT, R3, RZ, PT ;  /* 0x000000ff0300720c */ /* 0x000fe40003f25270 */
[----:B------:R-:W1:Y:S02]  /*19470*/  SYNCS.PHASECHK.TRANS64.TRYWAIT P0, [UR38+0x38848], R2 ;  /* 0x03884802ff0075a7 */ /* 0x000e640008000166 */
[----:B-1----:R-:W-:Y:S09]  /*19480*/  @!P0 BRA `(.L_x_2177) ;  /* 0x0000002000c88947 */ /* 0x002ff20003800000 */
.L_x_2235:
[----:B------:R-:W-:Y:S05]  /*19490*/  BSYNC B1 ;  /* 0x0000000000017941 */ /* 0x000fea0003800000 */
.L_x_2176:
[----:B------:R-:W-:Y:S04]  /*194a0*/  BSSY B1, `(.L_x_2178) ;  /* 0x0000007000017945 */ /* 0x000fe80003800000 */
[----:B------:R-:W-:Y:S05]  /*194b0*/  @P1 BRA `(.L_x_2179) ;  /* 0x0000000000141947 */ /* 0x000fea0003800000 */
[----:B------:R-:W-:Y:S01]  /*194c0*/  ISETP.NE.AND P0, PT, R10, RZ, PT ;  /* 0x000000ff0a00720c */ /* 0x000fe20003f05270 */
[----:B-1----:R-:W-:-:S04]  /*194d0*/  IMAD.MOV.U32 R3, RZ, RZ, 0x2000 ;  /* 0x00002000ff037424 */ /* 0x002fc800078e00ff */
[----:B------:R3:W-:Y:S08]  /*194e0*/  SYNCS.ARRIVE.TRANS64 RZ, [UR38+0x38838], R3 ;  /* 0x03883803ffff79a7 */ /* 0x0007f00008000026 */
[----:B---3--:R-:W-:Y:S05]  /*194f0*/  @!P0 BRA `(.L_x_2179) ;  /* 0x0000000000048947 */ /* 0x008fea0003800000 */
[----:B------:R-:W-:Y:S01]  /*19500*/  BPT.TRAP 0x1 ;  /* 0x000000040000795c */ /* 0x000fe20000300000 */
.L_x_2179:
[----:B------:R-:W-:Y:S05]  /*19510*/  BSYNC B1 ;  /* 0x0000000000017941 */ /* 0x000fea0003800000 */
.L_x_2178:
        /* <DEDUP_REMOVED lines=11> */
.L_x_2180:
        /* <DEDUP_REMOVED lines=11> */
.L_x_2236:
[----:B------:R-:W-:Y:S05]  /*19680*/  BSYNC B1 ;  /* 0x0000000000017941 */ /* 0x000fea0003800000 */
.L_x_2181:
        /* <DEDUP_REMOVED lines=9> */
.L_x_2184:
[----:B------:R-:W-:Y:S05]  /*19720*/  BSYNC B1 ;  /* 0x0000000000017941 */ /* 0x000fea0003800000 */
.L_x_2183:
        /* <DEDUP_REMOVED lines=9> */
.L_x_2185:
        /* <DEDUP_REMOVED lines=13> */
.L_x_2186:
        /* <DEDUP_REMOVED lines=13> */
.L_x_2187:
        /* <DEDUP_REMOVED lines=13> */
.L_x_2188:
        /* <DEDUP_REMOVED lines=13> */
.L_x_2189:
        /* <DEDUP_REMOVED lines=13> */
.L_x_2190:
        /* <DEDUP_REMOVED lines=13> */
.L_x_2191:
        /* <DEDUP_REMOVED lines=13> */
.L_x_2192:
        /* <DEDUP_REMOVED lines=8> */
.L_x_2174:
[----:B------:R-:W-:Y:S05]  /*19df0*/  BSYNC B0 ;  /* 0x0000000000007941 */ /* 0x000fea0003800000 */
.L_x_2173:
[----:B------:R-:W-:Y:S01]  /*19e00*/  LOP3.LUT R0, R0, 0x1, RZ, 0x3c, !PT ;  /* 0x0000000100007812 */ /* 0x000fe200078e3cff */
[----:B------:R-:W-:Y:S02]  /*19e10*/  IMAD.MOV.U32 R6, RZ, RZ, RZ ;  /* 0x000000ffff067224 */ /* 0x000fe400078e00ff */
[----:B------:R-:W-:-:S07]  /*19e20*/  IMAD.MOV.U32 R9, RZ, RZ, RZ ;  /* 0x000000ffff097224 */ /* 0x000fce00078e00ff */
.L_x_2094:
[----:B------:R-:W1:Y:S01]  /*19e30*/  S2R R3, SR_CgaCtaId ;  /* 0x0000000000037919 */ /* 0x000e620000008800 */
[----:B------:R-:W-:Y:S02]  /*19e40*/  MOV R2, 0x400 ;  /* 0x0000040000027802 */ /* 0x000fe40000000f00 */
[----:B------:R-:W-:Y:S02]  /*19e50*/  SHF.L.U32 R9, R9, 0x1f, RZ ;  /* 0x0000001f09097819 */ /* 0x000fe400000006ff */
[----:B-1----:R-:W-:-:S04]  /*19e60*/  LEA R2, R3, R2, 0x18 ;  /* 0x0000000203027211 */ /* 0x002fc800078ec0ff */
[----:B------:R-:W1:Y:S02]  /*19e70*/  SYNCS.PHASECHK.TRANS64.TRYWAIT P0, [R2+URZ+0x38820], R9 ;  /* 0x03882009020075a7 */ /* 0x000e64000800017f */
[----:B-1----:R-:W-:Y:S05]  /*19e80*/  @!P0 BRA `(.L_x_2193) ;  /* 0x0000001800788947 */ /* 0x002fea0003800000 */
.L_x_2237:
[----:B------:R-:W-:-:S03]  /*19e90*/  UMOV UR4, 0xffffffff ;  /* 0xffffffff00047882 */ /* 0x000fc60000000000 */
[----:B------:R-:W-:Y:S05]  /*19ea0*/  BRA.DIV UR4, `(.L_x_2194) ;  /* 0x0000001a04847947 */ /* 0x000fea000b800000 */
[----:B------:R-:W3:Y:S02]  /*19eb0*/  S2R R3, SR_TID.X ;  /* 0x0000000000037919 */ /* 0x000ee40000002100 */
[----:B---3--:R-:W-:-:S04]  /*19ec0*/  SHF.R.U32.HI R3, RZ, 0x5, R3 ;  /* 0x00000005ff037819 */ /* 0x008fc80000011603 */
[----:B------:R-:W-:-:S05]  /*19ed0*/  LOP3.LUT R3, R3, 0x3, RZ, 0xc0, !PT ;  /* 0x0000000303037812 */ /* 0x000fca00078ec0ff */
[----:B--2---:R2:W3:Y:S02]  /*19ee0*/  SHFL.IDX PT, R14, R3, RZ, 0x1f ;  /* 0x00001fff030e7589 */ /* 0x0044e400000e0000 */
.L_x_2240:
[----:B---3--:R-:W-:-:S13]  /*19ef0*/  ISETP.NE.AND P0, PT, R14, RZ, PT ;  /* 0x000000ff0e00720c */ /* 0x008fda0003f05270 */
[----:B------:R-:W-:Y:S05]  /*19f00*/  @P0 BRA `(.L_x_1998) ;  /* 0x0000000000900947 */ /* 0x000fea0003800000 */
[----:B------:R-:W-:-:S03]  /*19f10*/  UMOV UR4, 0xffffffff ;  /* 0xffffffff00047882 */ /* 0x000fc60000000000 */
[----:B------:R-:W-:Y:S05]  /*19f20*/  BRA.DIV UR4, `(.L_x_2195) ;  /* 0x0000001a04987947 */ /* 0x000fea000b800000 */
[----:B------:R-:W-:-:S13]  /*19f30*/  ELECT P6, URZ, PT ;  /* 0x00000000003f782f */ /* 0x000fda00038c0000 */
.L_x_2243:
        /* <DEDUP_REMOVED lines=8> */
.L_x_2196:
        /* <DEDUP_REMOVED lines=12> */
.L_x_2244:
[----:B------:R-:W3:Y:S02]  /*1a080*/  SYNCS.PHASECHK.TRANS64.TRYWAIT P0, [R5+URZ], R0 ;  /* 0x00000000050075a7 */ /* 0x000ee4000800017f */
[----:B---3--:R-:W-:Y:S05]  /*1a090*/  @!P0 BRA `(.L_x_2198) ;  /* 0x0000001800708947 */ /* 0x008fea0003800000 */
.L_x_2245:
[----:B------:R-:W-:Y:S05]  /*1a0a0*/  @!P2 BRA `(.L_x_2199) ;  /* 0x000000000004a947 */ /* 0x000fea0003800000 */
[----:B------:R-:W-:Y:S01]  /*1a0b0*/  BPT.TRAP 0x1 ;  /* 0x000000040000795c */ /* 0x000fe20000300000 */
.L_x_2199:
[----:B-1----:R-:W-:-:S04]  /*1a0c0*/  VIADD R2, R2, 0x38860 ;  /* 0x0003886002027836 */ /* 0x002fc80000000000 */
[----:B---3--:R-:W-:-:S04]  /*1a0d0*/  IMAD R5, R6, 0x8, R2 ;  /* 0x0000000806057824 */ /* 0x008fc800078e0202 */
[----:B------:R-:W1:Y:S02]  /*1a0e0*/  SYNCS.PHASECHK.TRANS64.TRYWAIT P0, [R5+URZ], R4 ;  /* 0x00000004050075a7 */ /* 0x000e64000800017f */
[----:B-1----:R-:W-:Y:S05]  /*1a0f0*/  @!P0 BRA `(.L_x_2200) ;  /* 0x00000018006c8947 */ /* 0x002fea0003800000 */
.L_x_2246:
[----:B------:R-:W-:-:S07]  /*1a100*/  IMAD R3, R3, 0x8, R2 ;  /* 0x0000000803037824 */ /* 0x000fce00078e0202 */
.L_x_2201:
[----:B---3--:R3:W4:Y:S02]  /*1a110*/  SYNCS.PHASECHK.TRANS64.TRYWAIT P0, [R3+URZ], R0 ;  /* 0x00000000030075a7 */ /* 0x008724000800017f */
[----:B----4-:R-:W-:Y:S05]  /*1a120*/  @!P0 NANOSLEEP.SYNCS 0x989680 ;  /* 0x009896800000895d */ /* 0x010fea0003900000 */
[----:B------:R-:W4:Y:S02]  /*1a130*/  @!P0 SYNCS.PHASECHK.TRANS64 P0, [R3+URZ], R0 ;  /* 0x00000000030085a7 */ /* 0x000f24000800007f */
[----:B----4-:R-:W-:Y:S05]  /*1a140*/  @!P0 BRA `(.L_x_2201) ;  /* 0xfffffffc00f08947 */ /* 0x010fea000383ffff */
.L_x_1998:
[----:B------:R-:W-:Y:S05]  /*1a150*/  BSYNC B6 ;  /* 0x0000000000067941 */ /* 0x000fea0003800000 */
.L_x_1995:
[----:B------:R-:W-:Y:S05]  /*1a160*/  EXIT ;  /* 0x000000000000794d */ /* 0x000fea0003800000 */
.L_x_2018:
[----:B0-----:R0:W1:Y:S02]  /*1a170*/  SYNCS.PHASECHK.TRANS64.TRYWAIT P0, [R199+URZ+0x38800], R4 ;  /* 0x03880004c70075a7 */ /* 0x001064000800017f */
[----:B-1----:R-:W-:Y:S05]  /*1a180*/  @!P0 NANOSLEEP.SYNCS 0x989680 ;  /* 0x009896800000895d */ /* 0x002fea0003900000 */
[----:B------:R-:W1:Y:S02]  /*1a190*/  @!P0 SYNCS.PHASECHK.TRANS64 P0, [R199+URZ+0x38800], R4 ;  /* 0x03880004c70085a7 */ /* 0x000e64000800007f */
[----:B-1----:R-:W-:Y:S05]  /*1a1a0*/  @!P0 BRA `(.L_x_2018) ;  /* 0xfffffffc00f08947 */ /* 0x002fea000383ffff */
[----:B------:R-:W-:Y:S05]  /*1a1b0*/  BRA `(.L_x_2202) ;  /* 0xfffffe9800f87947 */ /* 0x000fea000383ffff */
.L_x_2022:
[----:B--2---:R2:W3:Y:S02]  /*1a1c0*/  SYNCS.PHASECHK.TRANS64.TRYWAIT P1, [R199+URZ+0x38830], R4 ;  /* 0x03883004c70075a7 */ /* 0x0044e4000802017f */
[----:B---3--:R-:W-:Y:S05]  /*1a1d0*/  @!P1 NANOSLEEP.SYNCS 0x989680 ;  /* 0x009896800000995d */ /* 0x008fea0003900000 */
[----:B------:R-:W3:Y:S02]  /*1a1e0*/  @!P1 SYNCS.PHASECHK.TRANS64 P1, [R199+URZ+0x38830], R4 ;  /* 0x03883004c70095a7 */ /* 0x000ee4000802007f */
[----:B---3--:R-:W-:Y:S05]  /*1a1f0*/  @!P1 BRA `(.L_x_2022) ;  /* 0xfffffffc00f09947 */ /* 0x008fea000383ffff */
[----:B------:R-:W-:Y:S05]  /*1a200*/  BRA `(.L_x_2021) ;  /* 0xfffffe9c00447947 */ /* 0x000fea000383ffff */
.L_x_2023:
[----:B---3--:R3:W4:Y:S02]  /*1a210*/  SYNCS.PHASECHK.TRANS64.TRYWAIT P1, [R199+URZ+0x38810], R4 ;  /* 0x03881004c70075a7 */ /* 0x008724000802017f */
[----:B----4-:R-:W-:Y:S05]  /*1a220*/  @!P1 NANOSLEEP.SYNCS 0x989680 ;  /* 0x009896800000995d */ /* 0x010fea0003900000 */
[----:B------:R-:W4:Y:S02]  /*1a230*/  @!P1 SYNCS.PHASECHK.TRANS64 P1, [R199+URZ+0x38810], R4 ;  /* 0x03881004c70095a7 */ /* 0x000f24000802007f */
[----:B----4-:R-:W-:Y:S05]  /*1a240*/  @!P1 BRA `(.L_x_2023) ;  /* 0xfffffffc00f09947 */ /* 0x010fea000383ffff */
[----:B------:R-:W-:Y:S05]  /*1a250*/  BRA `(.L_x_2203) ;  /* 0xfffffea000347947 */ /* 0x000fea000383ffff */
.L_x_2027:
[----:B------:R0:W0:Y:S02]  /*1a260*/  SYNCS.PHASECHK.TRANS64.TRYWAIT P1, [R199+URZ+0x38850], R4 ;  /* 0x03885004c70075a7 */ /* 0x000024000802017f */
[----:B0-----:R-:W-:Y:S05]  /*1a270*/  @!P1 NANOSLEEP.SYNCS 0x989680 ;  /* 0x009896800000995d */ /* 0x001fea0003900000 */
[----:B------:R-:W0:Y:S02]  /*1a280*/  @!P1 SYNCS.PHASECHK.TRANS64 P1, [R199+URZ+0x38850], R4 ;  /* 0x03885004c70095a7 */ /* 0x000e24000802007f */
[----:B0-----:R-:W-:Y:S05]  /*1a290*/  @!P1 BRA `(.L_x_2027) ;  /* 0xfffffffc00f09947 */ /* 0x001fea000383ffff */
[----:B------:R-:W-:Y:S05]  /*1a2a0*/  BRA `(.L_x_2026) ;  /* 0xfffffea000607947 */ /* 0x000fea000383ffff */
.L_x_2043:
[----:B-1----:R1:W2:Y:S02]  /*1a2b0*/  SYNCS.PHASECHK.TRANS64.TRYWAIT P2, [R204+URZ+0x38830], R203 ;  /* 0x038830cbcc0075a7 */ /* 0x0022a4000804017f */
[----:B--2---:R-:W-:Y:S05]  /*1a2c0*/  @!P2 NANOSLEEP.SYNCS 0x989680 ;  /* 0x009896800000a95d */ /* 0x004fea0003900000 */
[----:B------:R-:W2:Y:S02]  /*1a2d0*/  @!P2 SYNCS.PHASECHK.TRANS64 P2, [R204+URZ+0x38830], R203 ;  /* 0x038830cbcc00a5a7 */ /* 0x000ea4000804007f */
[----:B--2---:R-:W-:Y:S05]  /*1a2e0*/  @!P2 BRA `(.L_x_2043) ;  /* 0xfffffffc00f0a947 */ /* 0x004fea000383ffff */
[----:B------:R-:W-:Y:S05]  /*1a2f0*/  BRA `(.L_x_2042) ;  /* 0xfffffed400447947 */ /* 0x000fea000383ffff */
.L_x_2047:
[----:B---3--:R3:W4:Y:S02]  /*1a300*/  SYNCS.PHASECHK.TRANS64.TRYWAIT P2, [R204+URZ+0x38850], R203 ;  /* 0x038850cbcc0075a7 */ /* 0x008724000804017f */
[----:B----4-:R-:W-:Y:S05]  /*1a310*/  @!P2 NANOSLEEP.SYNCS 0x989680 ;  /* 0x009896800000a95d */ /* 0x010fea0003900000 */
[----:B------:R-:W4:Y:S02]  /*1a320*/  @!P2 SYNCS.PHASECHK.TRANS64 P2, [R204+URZ+0x38850], R203 ;  /* 0x038850cbcc00a5a7 */ /* 0x000f24000804007f */
[----:B----4-:R-:W-:Y:S05]  /*1a330*/  @!P2 BRA `(.L_x_2047) ;  /* 0xfffffffc00f0a947 */ /* 0x010fea000383ffff */
[----:B------:R-:W-:Y:S05]  /*1a340*/  BRA `(.L_x_2046) ;  /* 0xfffffed800107947 */ /* 0x000fea000383ffff */
.L_x_2064:
[----:B-1----:R1:W3:Y:S02]  /*1a350*/  SYNCS.PHASECHK.TRANS64.TRYWAIT P3, [R184+URZ+0x38830], R23 ;  /* 0x03883017b80075a7 */ /* 0x0022e4000806017f */
[----:B---3--:R-:W-:Y:S05]  /*1a360*/  @!P3 NANOSLEEP.SYNCS 0x989680 ;  /* 0x009896800000b95d */ /* 0x008fea0003900000 */
[----:B------:R-:W3:Y:S02]  /*1a370*/  @!P3 SYNCS.PHASECHK.TRANS64 P3, [R184+URZ+0x38830], R23 ;  /* 0x03883017b800b5a7 */ /* 0x000ee4000806007f */
[----:B---3--:R-:W-:Y:S05]  /*1a380*/  @!P3 BRA `(.L_x_2064) ;  /* 0xfffffffc00f0b947 */ /* 0x008fea000383ffff */
[----:B------:R-:W-:Y:S05]  /*1a390*/  BRA `(.L_x_2063) ;  /* 0xffffff0c00e87947 */ /* 0x000fea000383ffff */
.L_x_2068:
[----:B---3--:R3:W4:Y:S02]  /*1a3a0*/  SYNCS.PHASECHK.TRANS64.TRYWAIT P3, [R184+URZ+0x38850], R23 ;  /* 0x03885017b80075a7 */ /* 0x008724000806017f */
[----:B----4-:R-:W-:Y:S05]  /*1a3b0*/  @!P3 NANOSLEEP.SYNCS 0x989680 ;  /* 0x009896800000b95d */ /* 0x010fea0003900000 */
[----:B------:R-:W4:Y:S02]  /*1a3c0*/  @!P3 SYNCS.PHASECHK.TRANS64 P3, [R184+URZ+0x38850], R23 ;  /* 0x03885017b800b5a7 */ /* 0x000f24000806007f */
[----:B----4-:R-:W-:Y:S05]  /*1a3d0*/  @!P3 BRA `(.L_x_2068) ;  /* 0xfffffffc00f0b947 */ /* 0x010fea000383ffff */
[----:B------:R-:W-:Y:S05]  /*1a3e0*/  BRA `(.L_x_2067) ;  /* 0xffffff1000707947 */ /* 0x000fea000383ffff */
.L_x_2074:
[----:B-1----:R1:W2:Y:S02]  /*1a3f0*/  SYNCS.PHASECHK.TRANS64.TRYWAIT P2, [R202+URZ+0x38830], R189 ;  /* 0x038830bdca0075a7 */ /* 0x0022a4000804017f */
[----:B--2---:R-:W-:Y:S05]  /*1a400*/  @!P2 NANOSLEEP.SYNCS 0x989680 ;  /* 0x009896800000a95d */ /* 0x004fea0003900000 */
[----:B------:R-:W2:Y:S02]  /*1a410*/  @!P2 SYNCS.PHASECHK.TRANS64 P2, [R202+URZ+0x38830], R189 ;  /* 0x038830bdca00a5a7 */ /* 0x000ea4000804007f */
[----:B--2---:R-:W-:Y:S05]  /*1a420*/  @!P2 BRA `(.L_x_2074) ;  /* 0xfffffffc00f0a947 */ /* 0x004fea000383ffff */
[----:B------:R-:W-:Y:S05]  /*1a430*/  BRA `(.L_x_2073) ;  /* 0xffffff3800907947 */ /* 0x000fea000383ffff */
.L_x_2078:
[----:B---3--:R3:W4:Y:S02]  /*1a440*/  SYNCS.PHASECHK.TRANS64.TRYWAIT P2, [R202+URZ+0x38850], R189 ;  /* 0x038850bdca0075a7 */ /* 0x008724000804017f */
[----:B----4-:R-:W-:Y:S05]  /*1a450*/  @!P2 NANOSLEEP.SYNCS 0x989680 ;  /* 0x009896800000a95d */ /* 0x010fea0003900000 */
[----:B------:R-:W4:Y:S02]  /*1a460*/  @!P2 SYNCS.PHASECHK.TRANS64 P2, [R202+URZ+0x38850], R189 ;  /* 0x038850bdca00a5a7 */ /* 0x000f24000804007f */
[----:B----4-:R-:W-:Y:S05]  /*1a470*/  @!P2 BRA `(.L_x_2078) ;  /* 0xfffffffc00f0a947 */ /* 0x010fea000383ffff */
[----:B------:R-:W-:Y:S05]  /*1a480*/  BRA `(.L_x_2077) ;  /* 0xffffff3c001c7947 */ /* 0x000fea000383ffff */
.L_x_2105:
[----:B------:R-:W-:Y:S02]  /*1a490*/  IMAD.MOV.U32 R13, RZ, RZ, R6 ;  /* 0x000000ffff0d7224 */ /* 0x000fe400078e0006 */
[----:B------:R-:W-:Y:S02]  /*1a4a0*/  IMAD.MOV.U32 R12, RZ, RZ, RZ ;  /* 0x000000ffff0c7224 */ /* 0x000fe400078e00ff */
[----:B------:R-:W-:Y:S02]  /*1a4b0*/  IMAD.MOV.U32 R11, RZ, RZ, 0x1f ;  /* 0x0000001fff0b7424 */ /* 0x000fe400078e00ff */
[----:B------:R-:W-:-:S07]  /*1a4c0*/  IMAD.MOV.U32 R15, RZ, RZ, -0x1 ;  /* 0xffffffffff0f7424 */ /* 0x000fce00078e00ff */
[----:B------:R-:W-:Y:S05]  /*1a4d0*/  WARPSYNC.COLLECTIVE R15, `(.L_x_2204) ;  /* 0x000000000f087348 */ /* 0x000fea0003c00000 */
[----:B------:R0:W1:Y:S02]  /*1a4e0*/  SHFL.IDX P6, R14, R13, R12, R11 ;  /* 0x0000000c0d0e7389 */ /* 0x00006400000c000b */
[----:B01----:R-:W-:Y:S01]  /*1a4f0*/  ENDCOLLECTIVE ;  /* 0x000000000000791b */ /* 0x003fe20003800000 */
.L_x_2204:
[----:B------:R-:W-:Y:S05]  /*1a500*/  BRA `(.L_x_2205) ;  /* 0xffffffb000047947 */ /* 0x000fea000383ffff */
.L_x_2107:
[----:B------:R-:W-:Y:S01]  /*1a510*/  BSSY B0, `(.L_x_2206) ;  /* 0x0000006000007945 */ /* 0x000fe20003800000 */
[----:B------:R-:W-:-:S07]  /*1a520*/  IMAD.MOV.U32 R15, RZ, RZ, -0x1 ;  /* 0xffffffffff0f7424 */ /* 0x000fce00078e00ff */
[----:B0-----:R-:W-:Y:S05]  /*1a530*/  WARPSYNC.COLLECTIVE R15, `(.L_x_2207) ;  /* 0x000000000f0c7348 */ /* 0x001fea0003c00000 */
[----:B------:R-:W-:Y:S02]  /*1a540*/  ELECT P6, UR62, PT ;  /* 0x00000000003e782f */ /* 0x000fe400038c0000 */
[----:B------:R-:W-:Y:S01]  /*1a550*/  MOV R14, UR62 ;  /* 0x0000003e000e7c02 */ /* 0x000fe20008000f00 */
[----:B0-----:R-:W-:Y:S10]  /*1a560*/  ENDCOLLECTIVE ;  /* 0x000000000000791b */ /* 0x001ff40003800000 */
.L_x_2207:
[----:B------:R-:W-:Y:S05]  /*1a570*/  BSYNC B0 ;  /* 0x0000000000007941 */ /* 0x000fea0003800000 */
.L_x_2206:
[----:B------:R-:W-:Y:S05]  /*1a580*/  BRA `(.L_x_2208) ;  /* 0xffffffb000087947 */ /* 0x000fea000383ffff */
.L_x_2109:
[----:B-1----:R-:W-:-:S04]  /*1a590*/  IMAD.U32 R3, RZ, RZ, UR38 ;  /* 0x00000026ff037e24 */ /* 0x002fc8000f8e00ff */
[----:B------:R1:W2:Y:S03]  /*1a5a0*/  SYNCS.PHASECHK.TRANS64.TRYWAIT P0, [R3+URZ+0x38840], R0 ;  /* 0x03884000030075a7 */ /* 0x0002a6000800017f */
[----:B--2---:R-:W-:Y:S05]  /*1a5b0*/  @!P0 NANOSLEEP.SYNCS 0x989680 ;  /* 0x009896800000895d */ /* 0x004fea0003900000 */
[----:B------:R-:W2:Y:S02]  /*1a5c0*/  @!P0 SYNCS.PHASECHK.TRANS64 P0, [R3+URZ+0x38840], R0 ;  /* 0x03884000030085a7 */ /* 0x000ea4000800007f */
[----:B--2---:R-:W-:Y:S05]  /*1a5d0*/  @!P0 BRA `(.L_x_2109) ;  /* 0xfffffffc00ec8947 */ /* 0x004fea000383ffff */
[----:B------:R-:W-:Y:S05]  /*1a5e0*/  BRA `(.L_x_2209) ;  /* 0xffffffb0006c7947 */ /* 0x000fea000383ffff */
.L_x_2112:
[----:B------:R-:W-:Y:S02]  /*1a5f0*/  IMAD.MOV.U32 R13, RZ, RZ, R3 ;  /* 0x000000ffff0d7224 */ /* 0x000fe400078e0003 */
[----:B------:R-:W-:Y:S02]  /*1a600*/  IMAD.MOV.U32 R12, RZ, RZ, RZ ;  /* 0x000000ffff0c7224 */ /* 0x000fe400078e00ff */
[----:B------:R-:W-:Y:S02]  /*1a610*/  IMAD.MOV.U32 R11, RZ, RZ, 0x181f ;  /* 0x0000181fff0b7424 */ /* 0x000fe400078e00ff */
[----:B------:R-:W-:Y:S02]  /*1a620*/  IMAD.MOV.U32 R15, RZ, RZ, -0x1 ;  /* 0xffffffffff0f7424 */ /* 0x000fe400078e00ff */
[----:B------:R-:W-:-:S07]  /*1a630*/  VIADD R9, R5, UR46 ;  /* 0x0000002e05097c36 */ /* 0x000fce0008000000 */
[----:B------:R-:W-:Y:S05]  /*1a640*/  WARPSYNC.COLLECTIVE R15, `(.L_x_2210) ;  /* 0x000000000f087348 */ /* 0x000fea0003c00000 */
[----:B------:R0:W1:Y:S02]  /*1a650*/  SHFL.IDX P6, R14, R13, R12, R11 ;  /* 0x0000000c0d0e7389 */ /* 0x00006400000c000b */
[----:B01----:R-:W-:Y:S01]  /*1a660*/  ENDCOLLECTIVE ;  /* 0x000000000000791b */ /* 0x003fe20003800000 */
.L_x_2210:
[----:B------:R0:W-:Y:S01]  /*1a670*/  STL [R1+0x4], R9 ;  /* 0x0000040901007387 */ /* 0x0001e20000100800 */
[----:B------:R-:W-:Y:S02]  /*1a680*/  IMAD.MOV.U32 R13, RZ, RZ, R0 ;  /* 0x000000ffff0d7224 */ /* 0x000fe400078e0000 */
[----:B------:R-:W-:-:S07]  /*1a690*/  IMAD.MOV.U32 R4, RZ, RZ, R14 ;  /* 0x000000ffff047224 */ /* 0x000fce00078e000e */
[----:B0-----:R-:W-:Y:S05]  /*1a6a0*/  WARPSYNC.COLLECTIVE R15, `(.L_x_2211) ;  /* 0x000000000f087348 */ /* 0x001fea0003c00000 */
[----:B------:R1:W2:Y:S02]  /*1a6b0*/  SHFL.IDX P6, R14, R13, R12, R11 ;  /* 0x0000000c0d0e7389 */ /* 0x0002a400000c000b */
[----:B012---:R-:W-:Y:S01]  /*1a6c0*/  ENDCOLLECTIVE ;  /* 0x000000000000791b */ /* 0x007fe20003800000 */
.L_x_2211:
[----:B------:R-:W-:Y:S01]  /*1a6d0*/  ULDC UR4, c[0x0][0x288] ;  /* 0x0000a20000047ab9 */ /* 0x000fe20000000800 */
[----:B------:R-:W-:Y:S01]  /*1a6e0*/  ULDC.64 UR6, c[0x0][0x208] ;  /* 0x0000820000067ab9 */ /* 0x000fe20000000a00 */
[----:B------:R-:W-:Y:S02]  /*1a6f0*/  IMAD R2, R7, UR4, RZ ;  /* 0x0000000407027c24 */ /* 0x000fe4000f8e02ff */
[----:B------:R-:W-:-:S03]  /*1a700*/  VIADD R7, R9, 0x10 ;  /* 0x0000001009077836 */ /* 0x000fc60000000000 */
[----:B------:R-:W-:Y:S02]  /*1a710*/  ISETP.GE.AND P1, PT, R9, R2, PT ;  /* 0x000000020900720c */ /* 0x000fe40003f26270 */
[----:B------:R0:W-:Y:S01]  /*1a720*/  STL [R1+0x18], R7 ;  /* 0x0000180701007387 */ /* 0x0001e20000100800 */
[----:B------:R-:W-:Y:S02]  /*1a730*/  IMAD.MOV.U32 R13, RZ, RZ, R3 ;  /* 0x000000ffff0d7224 */ /* 0x000fe400078e0003 */
[----:B------:R-:W-:Y:S02]  /*1a740*/  IMAD.MOV.U32 R12, RZ, RZ, 0x1 ;  /* 0x00000001ff0c7424 */ /* 0x000fe400078e00ff */
[----:B------:R-:W-:-:S06]  /*1a750*/  IMAD.MOV.U32 R6, RZ, RZ, R14 ;  /* 0x000000ffff067224 */ /* 0x000fcc00078e000e */
[----:B------:R-:W-:Y:S02]  /*1a760*/  @!P1 LEA R5, P2, R10, R6, 0x1 ;  /* 0x000000060a059211 */ /* 0x000fe400078408ff */
[----:B------:R-:W-:-:S03]  /*1a770*/  @!P1 LEA R6, R8, UR38, 0x1 ;  /* 0x0000002608069c11 */ /* 0x000fc6000f8e08ff */
        /* <DEDUP_REMOVED lines=9> */
[----:B0-----:R-:W-:-:S12]  /*1a810*/  VIADD R7, R9, 0x20 ;  /* 0x0000002009077836 */ /* 0x001fd80000000000 */
[----:B-1----:R-:W-:Y:S05]  /*1a820*/  WARPSYNC.COLLECTIVE R15, `(.L_x_2212) ;  /* 0x000000000f087348 */ /* 0x002fea0003c00000 */
[----:B------:R0:W2:Y:S02]  /*1a830*/  SHFL.IDX P6, R14, R13, R12, R11 ;  /* 0x0000000c0d0e7389 */ /* 0x0000a400000c000b */
[----:B012---:R-:W-:Y:S01]  /*1a840*/  ENDCOLLECTIVE ;  /* 0x000000000000791b */ /* 0x007fe20003800000 */
.L_x_2212:
[----:B------:R0:W-:Y:S01]  /*1a850*/  STL [R1+0x1c], R7 ;  /* 0x00001c0701007387 */ /* 0x0001e20000100800 */
[----:B------:R-:W-:Y:S01]  /*1a860*/  @!P1 LEA R6, R8, UR38, 0x1 ;  /* 0x0000002608069c11 */ /* 0x000fe2000f8e08ff */
[----:B------:R-:W-:Y:S02]  /*1a870*/  IMAD.MOV.U32 R13, RZ, RZ, R0 ;  /* 0x000000ffff0d7224 */ /* 0x000fe400078e0000 */
[----:B------:R-:W-:-:S07]  /*1a880*/  IMAD.MOV.U32 R4, RZ, RZ, R14 ;  /* 0x000000ffff047224 */ /* 0x000fce00078e000e */
[----:B0-----:R-:W-:Y:S05]  /*1a890*/  WARPSYNC.COLLECTIVE R15, `(.L_x_2213) ;  /* 0x000000000f087348 */ /* 0x001fea0003c00000 */
[----:B------:R1:W2:Y:S02]  /*1a8a0*/  SHFL.IDX P6, R14, R13, R12, R11 ;  /* 0x0000000c0d0e7389 */ /* 0x0002a400000c000b */
[----:B012---:R-:W-:Y:S01]  /*1a8b0*/  ENDCOLLECTIVE ;  /* 0x000000000000791b */ /* 0x007fe20003800000 */
.L_x_2213:
[----:B------:R-:W-:Y:S01]  /*1a8c0*/  ULDC.64 UR4, c[0x0][0x208] ;  /* 0x0000820000047ab9 */ /* 0x000fe20000000a00 */
[----:B------:R-:W-:Y:S02]  /*1a8d0*/  IMAD.MOV.U32 R13, RZ, RZ, R3 ;  /* 0x000000ffff0d7224 */ /* 0x000fe400078e0003 */
[----:B------:R-:W-:Y:S02]  /*1a8e0*/  IMAD.MOV.U32 R12, RZ, RZ, 0x2 ;  /* 0x00000002ff0c7424 */ /* 0x000fe400078e00ff */
[----:B------:R-:W-:-:S05]  /*1a8f0*/  IMAD.MOV.U32 R5, RZ, RZ, R14 ;  /* 0x000000ffff057224 */ /* 0x000fca00078e000e */
        /* <DEDUP_REMOVED lines=13> */
.L_x_2214:
[----:B------:R-:W-:Y:S01]  /*1a9d0*/  @!P1 LEA R6, R8, UR38, 0x1 ;  /* 0x0000002608069c11 */ /* 0x000fe2000f8e08ff */
[----:B------:R-:W-:Y:S02]  /*1a9e0*/  IMAD.MOV.U32 R13, RZ, RZ, R0 ;  /* 0x000000ffff0d7224 */ /* 0x000fe400078e0000 */
[----:B------:R-:W-:-:S07]  /*1a9f0*/  IMAD.MOV.U32 R4, RZ, RZ, R14 ;  /* 0x000000ffff047224 */ /* 0x000fce00078e000e */
[----:B------:R-:W-:Y:S05]  /*1aa00*/  WARPSYNC.COLLECTIVE R15, `(.L_x_2215) ;  /* 0x000000000f087348 */ /* 0x000fea0003c00000 */
[----:B------:R0:W1:Y:S02]  /*1aa10*/  SHFL.IDX P6, R14, R13, R12, R11 ;  /* 0x0000000c0d0e7389 */ /* 0x00006400000c000b */
[----:B01----:R-:W-:Y:S01]  /*1aa20*/  ENDCOLLECTIVE ;  /* 0x000000000000791b */ /* 0x003fe20003800000 */
.L_x_2215:
        /* <DEDUP_REMOVED lines=16> */
.L_x_2216:
[----:B------:R-:W-:Y:S02]  /*1ab30*/  IMAD.MOV.U32 R13, RZ, RZ, R0 ;  /* 0x000000ffff0d7224 */ /* 0x000fe400078e0000 */
[----:B------:R-:W-:-:S07]  /*1ab40*/  IMAD.MOV.U32 R3, RZ, RZ, R14 ;  /* 0x000000ffff037224 */ /* 0x000fce00078e000e */
[----:B------:R-:W-:Y:S05]  /*1ab50*/  WARPSYNC.COLLECTIVE R15, `(.L_x_2217) ;  /* 0x000000000f087348 */ /* 0x000fea0003c00000 */
[----:B------:R0:W1:Y:S02]  /*1ab60*/  SHFL.IDX P6, R14, R13, R12, R11 ;  /* 0x0000000c0d0e7389 */ /* 0x00006400000c000b */
[----:B01----:R-:W-:Y:S01]  /*1ab70*/  ENDCOLLECTIVE ;  /* 0x000000000000791b */ /* 0x003fe20003800000 */
.L_x_2217:
[----:B------:R-:W-:Y:S01]  /*1ab80*/  IMAD.MOV.U32 R0, RZ, RZ, R14 ;  /* 0x000000ffff007224 */ /* 0x000fe200078e000e */
[----:B------:R-:W-:Y:S06]  /*1ab90*/  BRA `(.L_x_2218) ;  /* 0xffffffb400407947 */ /* 0x000fec000383ffff */
.L_x_2114:
        /* <DEDUP_REMOVED lines=8> */
.L_x_2220:
[----:B------:R-:W-:Y:S05]  /*1ac20*/  BSYNC B0 ;  /* 0x0000000000007941 */ /* 0x000fea0003800000 */
.L_x_2219:
        /* <DEDUP_REMOVED lines=17> */
.L_x_2221:
        /* <DEDUP_REMOVED lines=49> */
.L_x_2222:
[----:B------:R-:W-:Y:S02]  /*1b050*/  IMAD.MOV.U32 R13, RZ, RZ, R0 ;  /* 0x000000ffff0d7224 */ /* 0x000fe400078e0000 */
[----:B------:R-:W-:-:S07]  /*1b060*/  IMAD.MOV.U32 R8, RZ, RZ, R14 ;  /* 0x000000ffff087224 */ /* 0x000fce00078e000e */
[----:B------:R-:W-:Y:S05]  /*1b070*/  WARPSYNC.COLLECTIVE R15, `(.L_x_2223) ;  /* 0x000000000f087348 */ /* 0x000fea0003c00000 */
[----:B------:R0:W1:Y:S02]  /*1b080*/  SHFL.IDX P6, R14, R13, R12, R11 ;  /* 0x0000000c0d0e7389 */ /* 0x00006400000c000b */
[----:B01----:R-:W-:Y:S01]  /*1b090*/  ENDCOLLECTIVE ;  /* 0x000000000000791b */ /* 0x003fe20003800000 */
.L_x_2223:
        /* <DEDUP_REMOVED lines=31> */
.L_x_2224:
[----:B------:R-:W-:Y:S02]  /*1b290*/  IMAD.MOV.U32 R13, RZ, RZ, R0 ;  /* 0x000000ffff0d7224 */ /* 0x000fe400078e0000 */
[----:B------:R-:W-:-:S07]  /*1b2a0*/  IMAD.MOV.U32 R2, RZ, RZ, R14 ;  /* 0x000000ffff027224 */ /* 0x000fce00078e000e */
[----:B------:R-:W-:Y:S05]  /*1b2b0*/  WARPSYNC.COLLECTIVE R15, `(.L_x_2225) ;  /* 0x000000000f087348 */ /* 0x000fea0003c00000 */
[----:B------:R0:W1:Y:S02]  /*1b2c0*/  SHFL.IDX P6, R14, R13, R12, R11 ;  /* 0x0000000c0d0e7389 */ /* 0x00006400000c000b */
[----:B01----:R-:W-:Y:S01]  /*1b2d0*/  ENDCOLLECTIVE ;  /* 0x000000000000791b */ /* 0x003fe20003800000 */
.L_x_2225:
        /* <DEDUP_REMOVED lines=35> */
.L_x_2226:
[----:B------:R-:W-:Y:S02]  /*1b510*/  IMAD.MOV.U32 R13, RZ, RZ, R0 ;  /* 0x000000ffff0d7224 */ /* 0x000fe400078e0000 */
[----:B------:R-:W-:-:S07]  /*1b520*/  IMAD.MOV.U32 R6, RZ, RZ, R14 ;  /* 0x000000ffff067224 */ /* 0x000fce00078e000e */
[----:B------:R-:W-:Y:S05]  /*1b530*/  WARPSYNC.COLLECTIVE R15, `(.L_x_2227) ;  /* 0x000000000f087348 */ /* 0x000fea0003c00000 */
[----:B------:R0:W1:Y:S02]  /*1b540*/  SHFL.IDX P6, R14, R13, R12, R11 ;  /* 0x0000000c0d0e7389 */ /* 0x00006400000c000b */
[----:B01----:R-:W-:Y:S01]  /*1b550*/  ENDCOLLECTIVE ;  /* 0x000000000000791b */ /* 0x003fe20003800000 */
.L_x_2227:
[----:B------:R-:W-:Y:S05]  /*1b560*/  BRA `(.L_x_2228) ;  /* 0xffffffb800347947 */ /* 0x000fea000383ffff */
.L_x_2117:
[----:B0-----:R-:W-:-:S04]  /*1b570*/  IMAD.U32 R3, RZ, RZ, UR38 ;  /* 0x00000026ff037e24 */ /* 0x001fc8000f8e00ff */
[----:B------:R0:W3:Y:S03]  /*1b580*/  SYNCS.PHASECHK.TRANS64.TRYWAIT P0, [R3+URZ+0x38820], R2 ;  /* 0x03882002030075a7 */ /* 0x0000e6000800017f */
[----:B---3--:R-:W-:Y:S05]  /*1b590*/  @!P0 NANOSLEEP.SYNCS 0x989680 ;  /* 0x009896800000895d */ /* 0x008fea0003900000 */
[----:B------:R-:W3:Y:S02]  /*1b5a0*/  @!P0 SYNCS.PHASECHK.TRANS64 P0, [R3+URZ+0x38820], R2 ;  /* 0x03882002030085a7 */ /* 0x000ee4000800007f */
[----:B---3--:R-:W-:Y:S05]  /*1b5b0*/  @!P0 BRA `(.L_x_2117) ;  /* 0xfffffffc00ec8947 */ /* 0x008fea000383ffff */
[----:B------:R-:W-:Y:S05]  /*1b5c0*/  BRA `(.L_x_2229) ;  /* 0xffffffb800dc7947 */ /* 0x000fea000383ffff */
.L_x_2120:
[----:B0-----:R-:W-:-:S04]  /*1b5d0*/  IMAD.U32 R3, RZ, RZ, UR38 ;  /* 0x00000026ff037e24 */ /* 0x001fc8000f8e00ff */
[----:B------:R0:W3:Y:S03]  /*1b5e0*/  SYNCS.PHASECHK.TRANS64.TRYWAIT P0, [R3+URZ+0x38860], R2 ;  /* 0x03886002030075a7 */ /* 0x0000e6000800017f */
[----:B---3--:R-:W-:Y:S05]  /*1b5f0*/  @!P0 NANOSLEEP.SYNCS 0x989680 ;  /* 0x009896800000895d */ /* 0x008fea0003900000 */
[----:B------:R-:W3:Y:S02]  /*1b600*/  @!P0 SYNCS.PHASECHK.TRANS64 P0, [R3+URZ+0x38860], R2 ;  /* 0x03886002030085a7 */ /* 0x000ee4000800007f */
[----:B---3--:R-:W-:Y:S05]  /*1b610*/  @!P0 BRA `(.L_x_2120) ;  /* 0xfffffffc00ec8947 */ /* 0x008fea000383ffff */
[----:B------:R-:W-:Y:S05]  /*1b620*/  BRA `(.L_x_2230) ;  /* 0xffffffb800e87947 */ /* 0x000fea000383ffff */
.L_x_2136:
[----:B-1----:R-:W-:-:S04]  /*1b630*/  IMAD.U32 R3, RZ, RZ, UR38 ;  /* 0x00000026ff037e24 */ /* 0x002fc8000f8e00ff */
[----:B------:R1:W3:Y:S03]  /*1b640*/  SYNCS.PHASECHK.TRANS64.TRYWAIT P0, [R3+URZ+0x38848], R2 ;  /* 0x03884802030075a7 */ /* 0x0002e6000800017f */
[----:B---3--:R-:W-:Y:S05]  /*1b650*/  @!P0 NANOSLEEP.SYNCS 0x989680 ;  /* 0x009896800000895d */ /* 0x008fea0003900000 */
[----:B------:R-:W3:Y:S02]  /*1b660*/  @!P0 SYNCS.PHASECHK.TRANS64 P0, [R3+URZ+0x38848], R2 ;  /* 0x03884802030085a7 */ /* 0x000ee4000800007f */
[----:B---3--:R-:W-:Y:S05]  /*1b670*/  @!P0 BRA `(.L_x_2136) ;  /* 0xfffffffc00ec8947 */ /* 0x008fea000383ffff */
[----:B------:R-:W-:Y:S05]  /*1b680*/  BRA `(.L_x_2231) ;  /* 0xffffffc400b47947 */ /* 0x000fea000383ffff */
.L_x_2141:
[----:B01----:R-:W-:-:S04]  /*1b690*/  IMAD.U32 R3, RZ, RZ, UR38 ;  /* 0x00000026ff037e24 */ /* 0x003fc8000f8e00ff */
[----:B------:R0:W1:Y:S03]  /*1b6a0*/  SYNCS.PHASECHK.TRANS64.TRYWAIT P0, [R3+URZ+0x38868], R2 ;  /* 0x03886802030075a7 */ /* 0x000066000800017f */
[----:B-1----:R-:W-:Y:S05]  /*1b6b0*/  @!P0 NANOSLEEP.SYNCS 0x989680 ;  /* 0x009896800000895d */ /* 0x002fea0003900000 */
[----:B------:R-:W1:Y:S02]  /*1b6c0*/  @!P0 SYNCS.PHASECHK.TRANS64 P0, [R3+URZ+0x38868], R2 ;  /* 0x03886802030085a7 */ /* 0x000e64000800007f */
[----:B-1----:R-:W-:Y:S05]  /*1b6d0*/  @!P0 BRA `(.L_x_2141) ;  /* 0xfffffffc00ec8947 */ /* 0x002fea000383ffff */
[----:B------:R-:W-:Y:S05]  /*1b6e0*/  BRA `(.L_x_2232) ;  /* 0xffffffc800147947 */ /* 0x000fea000383ffff */
.L_x_2156:
[----:B-1----:R-:W-:-:S04]  /*1b6f0*/  IMAD.U32 R3, RZ, RZ, UR38 ;  /* 0x00000026ff037e24 */ /* 0x002fc8000f8e00ff */
[----:B------:R1:W3:Y:S03]  /*1b700*/  SYNCS.PHASECHK.TRANS64.TRYWAIT P0, [R3+URZ+0x38840], R2 ;  /* 0x03884002030075a7 */ /* 0x0002e6000800017f */
[----:B---3--:R-:W-:Y:S05]  /*1b710*/  @!P0 NANOSLEEP.SYNCS 0x989680 ;  /* 0x009896800000895d */ /* 0x008fea0003900000 */
[----:B------:R-:W3:Y:S02]  /*1b720*/  @!P0 SYNCS.PHASECHK.TRANS64 P0, [R3+URZ+0x38840], R2 ;  /* 0x03884002030085a7 */ /* 0x000ee4000800007f */
[----:B---3--:R-:W-:Y:S05]  /*1b730*/  @!P0 BRA `(.L_x_2156) ;  /* 0xfffffffc00ec8947 */ /* 0x008fea000383ffff */
[----:B------:R-:W-:Y:S05]  /*1b740*/  BRA `(.L_x_2233) ;  /* 0xffffffd000647947 */ /* 0x000fea000383ffff */
.L_x_2161:
[----:B01----:R-:W-:-:S04]  /*1b750*/  IMAD.U32 R3, RZ, RZ, UR38 ;  /* 0x00000026ff037e24 */ /* 0x003fc8000f8e00ff */
[----:B------:R0:W1:Y:S03]  /*1b760*/  SYNCS.PHASECHK.TRANS64.TRYWAIT P0, [R3+URZ+0x38860], R2 ;  /* 0x03886002030075a7 */ /* 0x000066000800017f */
[----:B-1----:R-:W-:Y:S05]  /*1b770*/  @!P0 NANOSLEEP.SYNCS 0x989680 ;  /* 0x009896800000895d */ /* 0x002fea0003900000 */
[----:B------:R-:W1:Y:S02]  /*1b780*/  @!P0 SYNCS.PHASECHK.TRANS64 P0, [R3+URZ+0x38860], R2 ;  /* 0x03886002030085a7 */ /* 0x000e64000800007f */
[----:B-1----:R-:W-:Y:S05]  /*1b790*/  @!P0 BRA `(.L_x_2161) ;  /* 0xfffffffc00ec8947 */ /* 0x002fea000383ffff */
[----:B------:R-:W-:Y:S05]  /*1b7a0*/  BRA `(.L_x_2234) ;  /* 0xffffffd000c87947 */ /* 0x000fea000383ffff */
.L_x_2177:
[----:B-1----:R-:W-:-:S04]  /*1b7b0*/  IMAD.U32 R3, RZ, RZ, UR38 ;  /* 0x00000026ff037e24 */ /* 0x002fc8000f8e00ff */
[----:B------:R1:W3:Y:S03]  /*1b7c0*/  SYNCS.PHASECHK.TRANS64.TRYWAIT P0, [R3+URZ+0x38848], R2 ;  /* 0x03884802030075a7 */ /* 0x0002e6000800017f */
[----:B---3--:R-:W-:Y:S05]  /*1b7d0*/  @!P0 NANOSLEEP.SYNCS 0x989680 ;  /* 0x009896800000895d */ /* 0x008fea0003900000 */
[----:B------:R-:W3:Y:S02]  /*1b7e0*/  @!P0 SYNCS.PHASECHK.TRANS64 P0, [R3+URZ+0x38848], R2 ;  /* 0x03884802030085a7 */ /* 0x000ee4000800007f */
[----:B---3--:R-:W-:Y:S05]  /*1b7f0*/  @!P0 BRA `(.L_x_2177) ;  /* 0xfffffffc00ec8947 */ /* 0x008fea000383ffff */
[----:B------:R-:W-:Y:S05]  /*1b800*/  BRA `(.L_x_2235) ;  /* 0xffffffdc00207947 */ /* 0x000fea000383ffff */
.L_x_2182:
[----:B-1----:R-:W-:-:S04]  /*1b810*/  IMAD.U32 R3, RZ, RZ, UR38 ;  /* 0x00000026ff037e24 */ /* 0x002fc8000f8e00ff */
[----:B------:R1:W3:Y:S03]  /*1b820*/  SYNCS.PHASECHK.TRANS64.TRYWAIT P0, [R3+URZ+0x38868], R2 ;  /* 0x03886802030075a7 */ /* 0x0002e6000800017f */
[----:B---3--:R-:W-:Y:S05]  /*1b830*/  @!P0 NANOSLEEP.SYNCS 0x989680 ;  /* 0x009896800000895d */ /* 0x008fea0003900000 */
[----:B------:R-:W3:Y:S02]  /*1b840*/  @!P0 SYNCS.PHASECHK.TRANS64 P0, [R3+URZ+0x38868], R2 ;  /* 0x03886802030085a7 */ /* 0x000ee4000800007f */
[----:B---3--:R-:W-:Y:S05]  /*1b850*/  @!P0 BRA `(.L_x_2182) ;  /* 0xfffffffc00ec8947 */ /* 0x008fea000383ffff */
[----:B------:R-:W-:Y:S05]  /*1b860*/  BRA `(.L_x_2236) ;  /* 0xffffffdc00847947 */ /* 0x000fea000383ffff */
.L_x_2193:
[----:B-1----:R1:W3:Y:S02]  /*1b870*/  SYNCS.PHASECHK.TRANS64.TRYWAIT P0, [R2+URZ+0x38820], R9 ;  /* 0x03882009020075a7 */ /* 0x0022e4000800017f */
[----:B---3--:R-:W-:Y:S05]  /*1b880*/  @!P0 NANOSLEEP.SYNCS 0x989680 ;  /* 0x009896800000895d */ /* 0x008fea0003900000 */
[----:B------:R-:W3:Y:S02]  /*1b890*/  @!P0 SYNCS.PHASECHK.TRANS64 P0, [R2+URZ+0x38820], R9 ;  /* 0x03882009020085a7 */ /* 0x000ee4000800007f */
[----:B---3--:R-:W-:Y:S05]  /*1b8a0*/  @!P0 BRA `(.L_x_2193) ;  /* 0xfffffffc00f08947 */ /* 0x008fea000383ffff */
[----:B------:R-:W-:Y:S05]  /*1b8b0*/  BRA `(.L_x_2237) ;  /* 0xffffffe400747947 */ /* 0x000fea000383ffff */
.L_x_2194:
        /* <DEDUP_REMOVED lines=11> */
.L_x_2239:
[----:B------:R-:W-:Y:S05]  /*1b970*/  BSYNC B0 ;  /* 0x0000000000007941 */ /* 0x000fea0003800000 */
.L_x_2238:
[----:B------:R-:W-:Y:S05]  /*1b980*/  BRA `(.L_x_2240) ;  /* 0xffffffe400587947 */ /* 0x000fea000383ffff */
.L_x_2195:
[----:B------:R-:W-:Y:S01]  /*1b990*/  BSSY B0, `(.L_x_2241) ;  /* 0x0000006000007945 */ /* 0x000fe20003800000 */
[----:B------:R-:W-:-:S07]  /*1b9a0*/  IMAD.MOV.U32 R15, RZ, RZ, -0x1 ;  /* 0xffffffffff0f7424 */ /* 0x000fce00078e00ff */
[----:B012---:R-:W-:Y:S05]  /*1b9b0*/  WARPSYNC.COLLECTIVE R15, `(.L_x_2242) ;  /* 0x000000000f0c7348 */ /* 0x007fea0003c00000 */
[----:B------:R-:W-:Y:S02]  /*1b9c0*/  ELECT P6, UR62, PT ;  /* 0x00000000003e782f */ /* 0x000fe400038c0000 */
[----:B------:R-:W-:Y:S01]  /*1b9d0*/  MOV R14, UR62 ;  /* 0x0000003e000e7c02 */ /* 0x000fe20008000f00 */
[----:B012---:R-:W-:Y:S10]  /*1b9e0*/  ENDCOLLECTIVE ;  /* 0x000000000000791b */ /* 0x007ff40003800000 */
.L_x_2242:
[----:B------:R-:W-:Y:S05]  /*1b9f0*/  BSYNC B0 ;  /* 0x0000000000007941 */ /* 0x000fea0003800000 */
.L_x_2241:
[----:B------:R-:W-:Y:S05]  /*1ba00*/  BRA `(.L_x_2243) ;  /* 0xffffffe4004c7947 */ /* 0x000fea000383ffff */
.L_x_2197:
[----:B--2---:R2:W3:Y:S02]  /*1ba10*/  SYNCS.PHASECHK.TRANS64.TRYWAIT P0, [R7+URZ], R4 ;  /* 0x00000004070075a7 */ /* 0x0044e4000800017f */
[----:B---3--:R-:W-:Y:S05]  /*1ba20*/  @!P0 NANOSLEEP.SYNCS 0x989680 ;  /* 0x009896800000895d */ /* 0x008fea0003900000 */
[----:B------:R-:W3:Y:S02]  /*1ba30*/  @!P0 SYNCS.PHASECHK.TRANS64 P0, [R7+URZ], R4 ;  /* 0x00000004070085a7 */ /* 0x000ee4000800007f */
[----:B---3--:R-:W-:Y:S05]  /*1ba40*/  @!P0 BRA `(.L_x_2197) ;  /* 0xfffffffc00f08947 */ /* 0x008fea000383ffff */
[----:B------:R-:W-:Y:S05]  /*1ba50*/  BRA `(.L_x_2244) ;  /* 0xffffffe400887947 */ /* 0x000fea000383ffff */
.L_x_2198:
[----:B---3--:R3:W4:Y:S02]  /*1ba60*/  SYNCS.PHASECHK.TRANS64.TRYWAIT P0, [R5+URZ], R0 ;  /* 0x00000000050075a7 */ /* 0x008724000800017f */
[----:B----4-:R-:W-:Y:S05]  /*1ba70*/  @!P0 NANOSLEEP.SYNCS 0x989680 ;  /* 0x009896800000895d */ /* 0x010fea0003900000 */
[----:B------:R-:W4:Y:S02]  /*1ba80*/  @!P0 SYNCS.PHASECHK.TRANS64 P0, [R5+URZ], R0 ;  /* 0x00000000050085a7 */ /* 0x000f24000800007f */
[----:B----4-:R-:W-:Y:S05]  /*1ba90*/  @!P0 BRA `(.L_x_2198) ;  /* 0xfffffffc00f08947 */ /* 0x010fea000383ffff */
[----:B------:R-:W-:Y:S05]  /*1baa0*/  BRA `(.L_x_2245) ;  /* 0xffffffe4007c7947 */ /* 0x000fea000383ffff */
.L_x_2200:
[----:B-1----:R1:W3:Y:S02]  /*1bab0*/  SYNCS.PHASECHK.TRANS64.TRYWAIT P0, [R5+URZ], R4 ;  /* 0x00000004050075a7 */ /* 0x0022e4000800017f */
[----:B---3--:R-:W-:Y:S05]  /*1bac0*/  @!P0 NANOSLEEP.SYNCS 0x989680 ;  /* 0x009896800000895d */ /* 0x008fea0003900000 */
[----:B------:R-:W3:Y:S02]  /*1bad0*/  @!P0 SYNCS.PHASECHK.TRANS64 P0, [R5+URZ], R4 ;  /* 0x00000004050085a7 */ /* 0x000ee4000800007f */
[----:B---3--:R-:W-:Y:S05]  /*1bae0*/  @!P0 BRA `(.L_x_2200) ;  /* 0xfffffffc00f08947 */ /* 0x008fea000383ffff */
[----:B------:R-:W-:Y:S05]  /*1baf0*/  BRA `(.L_x_2246) ;  /* 0xffffffe400807947 */ /* 0x000fea000383ffff */
.L_x_2247:
        /* <DEDUP_REMOVED lines=16> */
.L_x_5873:


//--------------------- .text._ZN7cutlass13device_kernelIN5flash11enable_sm90INS1_16FlashAttnFwdSm90INS1_25CollectiveMainloopFwdSm90ILi2EN4cute5tupleIJNS5_1CILi1EEES8_S8_EEENS6_IJNS7_ILi64EEESA_SA_EEELi512ENS_10bfloat16_tEfNS_4arch4Sm90ELb0ELb1ELb0ELb1ELb0ELb0ELb0ELb0ELb0ELb1ELb1ELb0EEENS1_21CollectiveEpilogueFwdINS6_IJSA_NS7_ILi512EEESA_EEES9_SC_SE_Li256ELb1ELb1ELb1ELb0EEENS1_36VarlenDynamicPersistentTileSchedulerILi64ELi64ELi256ELi128ELb1ELb1ELb1ELb1ELb0ELb1EEEEEEEEEvNT_6ParamsE --------------------------
	.section	.text._ZN7cutlass13device_kernelIN5flash11enable_sm90INS1_16FlashAttnFwdSm90INS1_25CollectiveMainloopFwdSm90ILi2EN4cute5tupleIJNS5_1CILi1EEES8_S8_EEENS6_IJNS7_ILi64EEESA_SA_EEELi512ENS_10bfloat16_tEfNS_4arch4Sm90ELb0ELb1ELb0ELb1ELb0ELb0ELb0ELb0ELb0ELb1ELb1ELb0EEENS1_21CollectiveEpilogueFwdINS6_IJSA_NS7_ILi512EEESA_EEES9_SC_SE_Li256ELb1ELb1ELb1ELb0EEENS1_36VarlenDynamicPersistentTileSchedulerILi64ELi64ELi256ELi128ELb1ELb1ELb1ELb1ELb0ELb1EEEEEEEEEvNT_6ParamsE,"ax",@progbits
	.align	128
.text._ZN7cutlass13device_kernelIN5flash11enable_sm90INS1_16FlashAttnFwdSm90INS1_25CollectiveMainloopFwdSm90ILi2EN4cute5tupleIJNS5_1CILi1EEES8_S8_EEENS6_IJNS7_ILi64EEESA_SA_EEELi512ENS_10bfloat16_tEfNS_4arch4Sm90ELb0ELb1ELb0ELb1ELb0ELb0ELb0ELb0ELb0ELb1ELb1ELb0EEENS1_21CollectiveEpilogueFwdINS6_IJSA_NS7_ILi512EEESA_EEES9_SC_SE_Li256ELb1ELb1ELb1ELb0EEENS1_36VarlenDynamicPersistentTileSchedulerILi64ELi64ELi256ELi128ELb1ELb1ELb1ELb1ELb0ELb1EEEEEEEEEvNT_6ParamsE:
        .type           _ZN7cutlass13device_kernelIN5flash11enable_sm90INS1_16FlashAttnFwdSm90INS1_25CollectiveMainloopFwdSm90ILi2EN4cute5tupleIJNS5_1CILi1EEES8_S8_EEENS6_IJNS7_ILi64EEESA_SA_EEELi512ENS_10bfloat16_tEfNS_4arch4Sm90ELb0ELb1ELb0ELb1ELb0ELb0ELb0ELb0ELb0ELb1ELb1ELb0EEENS1_21CollectiveEpilogueFwdINS6_IJSA_NS7_ILi512EEESA_EEES9_SC_SE_Li256ELb1ELb1ELb1ELb0EEENS1_36VarlenDynamicPersistentTileSchedulerILi64ELi64ELi256ELi128ELb1ELb1ELb1ELb1ELb0ELb1EEEEEEEEEvNT_6ParamsE,@function
        .size           _ZN7cutlass13device_kernelIN5flash11enable_sm90INS1_16FlashAttnFwdSm90INS1_25CollectiveMainloopFwdSm90ILi2EN4cute5tupleIJNS5_1CILi1EEES8_S8_EEENS6_IJNS7_ILi64EEESA_SA_EEELi512ENS_10bfloat16_tEfNS_4arch4Sm90ELb0ELb1ELb0ELb1ELb0ELb0ELb0ELb0ELb0ELb1ELb1ELb0EEENS1_21CollectiveEpilogueFwdINS6_IJSA_NS7_ILi512EEESA_EEES9_SC_SE_Li256ELb1ELb1ELb1ELb0EEENS1_36VarlenDynamicPersistentTileSchedulerILi64ELi64ELi256ELi128ELb1ELb1ELb1ELb1ELb0ELb1EEEEEEEEEvNT_6ParamsE,(.L_x_5874 - _ZN7cutlass13device_kernelIN5flash11enable_sm90INS1_16FlashAttnFwdSm90INS1_25CollectiveMainloopFwdSm90ILi2EN4cute5tupleIJNS5_1CILi1EEES8_S8_EEENS6_IJNS7_ILi64EEESA_SA_EEELi512ENS_10bfloat16_tEfNS_4arch4Sm90ELb0ELb1ELb0ELb1ELb0ELb0ELb0ELb0ELb0ELb1ELb1ELb0EEENS1_21CollectiveEpilogueFwdINS6_IJSA_NS7_ILi512EEESA_EEES9_SC_SE_Li256ELb1ELb1ELb1ELb0EEENS1_36VarlenDynamicPersistentTileSchedulerILi64ELi64ELi256ELi128ELb1ELb1ELb1ELb1ELb0ELb1EEEEEEEEEvNT_6ParamsE)
        .other          _ZN7cutlass13device_kernelIN5flash11enable_sm90INS1_16FlashAttnFwdSm90INS1_25CollectiveMainloopFwdSm90ILi2EN4cute5tupleIJNS5_1CILi1EEES8_S8_EEENS6_IJNS7_ILi64EEESA_SA_EEELi512ENS_10bfloat16_tEfNS_4arch4Sm90ELb0ELb1ELb0ELb1ELb0ELb0ELb0ELb0ELb0ELb1ELb1ELb0EEENS1_21CollectiveEpilogueFwdINS6_IJSA_NS7_ILi512EEESA_EEES9_SC_SE_Li256ELb1ELb1ELb1ELb0EEENS1_36VarlenDynamicPersistentTileSchedulerILi64ELi64ELi256ELi128ELb1ELb1ELb1ELb1ELb0ELb1EEEEEEEEEvNT_6ParamsE,@"STO_CUDA_ENTRY STV_DEFAULT"
_ZN7cutlass13device_kernelIN5flash11enable_sm90INS1_16FlashAttnFwdSm90INS1_25CollectiveMainloopFwdSm90ILi2EN4cute5tupleIJNS5_1CILi1EEES8_S8_EEENS6_IJNS7_ILi64EEESA_SA_EEELi512ENS_10bfloat16_tEfNS_4arch4Sm90ELb0ELb1ELb0ELb1ELb0ELb0ELb0ELb0ELb0ELb1ELb1ELb0EEENS1_21CollectiveEpilogueFwdINS6_IJSA_NS7_ILi512EEESA_EEES9_SC_SE_Li256ELb1ELb1ELb1ELb0EEENS1_36VarlenDynamicPersistentTileSchedulerILi64ELi64ELi256ELi128ELb1ELb1ELb1ELb1ELb0ELb1EEEEEEEEEvNT_6ParamsE:
        /* <DEDUP_REMOVED lines=18> */
.L_x_2249:
[----:B------:R-:W-:Y:S05]  /*0120*/  BSYNC B0 ;  /* 0x0000000000007941 */ /* 0x000fea0003800000 */
.L_x_2248:
        /* <DEDUP_REMOVED lines=37> */
.L_x_2250:
        /* <DEDUP_REMOVED lines=22> */
.L_x_2251:
        /* <DEDUP_REMOVED lines=18> */
.L_x_2252:
        /* <DEDUP_REMOVED lines=22> */
.L_x_2253:
        /* <DEDUP_REMOVED lines=22> */
.L_x_2254:
[----:B------:R-:W-:Y:S01]  /*08c0*/  PLOP3.LUT P0, PT, PT, PT, UP0, 0x80, 0x0 ;  /* 0x000000000000781c */ /* 0x000fe20003f0f008 */
[----:B------:R-:W-:Y:S01]  /*08d0*/  UMOV UR36, 0x1 ;  /* 0x0000000100247882 */ /* 0x000fe20000000000 */
[----:B------:R-:W-:Y:S01]  /*08e0*/  NOP ;  /* 0x0000000000007918 */ /* 0x000fe20000000000 */
[----:B------:R-:W-:Y:S01]  /*08f0*/  USEL UR36, UR36, 0x2, !UP0 ;  /* 0x0000000224247887 */ /* 0x000fe2000c000000 */
[----:B------:R-:W-:Y:S01]  /*0900*/  ULDC.64 UR40, c[0x0][0x208] ;  /* 0x0000820000287ab9 */ /* 0x000fe20000000a00 */
[----:B012-4-:R-:W-:Y:S08]  /*0910*/  BAR.SYNC.DEFER_BLOCKING 0x0 ;  /* 0x0000000000007b1d */ /* 0x017ff00000010000 */
[----:B------:R-:W-:Y:S05]  /*0920*/  @!P0 BRA `(.L_x_2255) ;  /* 0x0000011800d08947 */ /* 0x000fea0003800000 */
.L_x_2256:
        /* <DEDUP_REMOVED lines=25> */
[----:B------:R-:W-:Y:S01]  /*0ac0*/  R2UR UR5, R9 ;  /* 0x00000000090572ca */ /* 0x000fe200000e0000 */
[----:B------:R-:W-:Y:S01]  /*0ad0*/  UMOV UR37, URZ ;  /* 0x0000003f00257c82 */ /* 0x000fe20008000000 */
        /* <DEDUP_REMOVED lines=9> */
[----:B------:R-:W-:Y:S01]  /*0b70*/  IMAD.IADD R10, R6, 0x1, -R11 ;  /* 0x00000001060a7824 */ /* 0x000fe200078e0a0b */
[----:B------:R-:W-:Y:S02]  /*0b80*/  SHF.R.S32.HI R7, RZ, 0x1f, R2 ;  /* 0x0000001fff077819 */ /* 0x000fe40000011402 */
[----:B------:R-:W-:Y:S01]  /*0b90*/  LEA.HI R2, R0, R5, RZ, 0x1 ;  /* 0x0000000500027211 */ /* 0x000fe200078f08ff */
[----:B------:R-:W-:Y:S01]  /*0ba0*/  IMAD.IADD R0, R6, 0x1, -R3 ;  /* 0x0000000106007824 */ /* 0x000fe200078e0a03 */
[----:B------:R-:W-:Y:S02]  /*0bb0*/  LEA.HI R7, R7, R4, RZ, 0x2 ;  /* 0x0000000407077211 */ /* 0x000fe400078f10ff */
[----:B------:R-:W-:Y:S02]  /*0bc0*/  LOP3.LUT R2, R2, 0x1ffffffe, RZ, 0xc0, !PT ;  /* 0x1ffffffe02027812 */ /* 0x000fe400078ec0ff */
[----:B------:R-:W-:-:S02]  /*0bd0*/  SHF.R.S32.HI R3, RZ, 0x1f, R0 ;  /* 0x0000001fff037819 */ /* 0x000fc40000011400 */
[----:B------:R-:W-:Y:S01]  /*0be0*/  SHF.R.S32.HI R225, RZ, 0x7, R8 ;  /* 0x00000007ffe17819 */ /* 0x000fe20000011408 */
[----:B------:R-:W-:Y:S01]  /*0bf0*/  IMAD.IADD R2, R5, 0x1, -R2 ;  /* 0x0000000105027824 */ /* 0x000fe200078e0a02 */
[----:B------:R-:W-:Y:S02]  /*0c00*/  LEA.HI R5, R3, R0, RZ, 0x3 ;  /* 0x0000000003057211 */ /* 0x000fe400078f18ff */
[----:B------:R-:W-:Y:S01]  /*0c10*/  LOP3.LUT R7, R7, 0x3ffffc, RZ, 0xc0, !PT ;  /* 0x003ffffc07077812 */ /* 0x000fe200078ec0ff */
[----:B------:R-:W-:Y:S01]  /*0c20*/  IMAD R12, R225, 0x100, R0 ;  /* 0x00000100e10c7824 */ /* 0x000fe200078e0200 */
[----:B------:R-:W-:Y:S01]  /*0c30*/  LOP3.LUT R9, R8, 0xffffff80, RZ, 0xc0, !PT ;  /* 0xffffff8008097812 */ /* 0x000fe200078ec0ff */
[----:B------:R-:W-:Y:S01]  /*0c40*/  IMAD.SHL.U32 R2, R2, 0x8, RZ ;  /* 0x0000000802027824 */ /* 0x000fe200078e00ff */
[----:B------:R-:W-:Y:S01]  /*0c50*/  LOP3.LUT R187, R224, 0xfffffff8, RZ, 0xc0, !PT ;  /* 0xfffffff8e0bb7812 */ /* 0x000fe200078ec0ff */
[----:B------:R-:W-:Y:S01]  /*0c60*/  IMAD.IADD R7, R4, 0x1, -R7 ;  /* 0x0000000104077824 */ /* 0x000fe200078e0a07 */
[C---:B------:R-:W-:Y:S01]  /*0c70*/  LOP3.LUT R11, R5.reuse, 0xfffffff8, RZ, 0xc0, !PT ;  /* 0xfffffff8050b7812 */ /* 0x040fe200078ec0ff */
[----:B------:R-:W-:Y:S01]  /*0c80*/  IMAD.SHL.U32 R5, R5, 0x40, RZ ;  /* 0x0000004005057824 */ /* 0x000fe200078e00ff */
[----:B------:R-:W-:Y:S01]  /*0c90*/  LEA.HI R8, R8, R225, RZ, 0x1 ;  /* 0x000000e108087211 */ /* 0x000fe200078f08ff */
[C---:B------:R-:W-:Y:S01]  /*0ca0*/  IMAD.IADD R9, R6.reuse, 0x1, -R9 ;  /* 0x0000000106097824 */ /* 0x040fe200078e0a09 */
[----:B------:R-:W-:Y:S01]  /*0cb0*/  SHF.R.S32.HI R224, RZ, 0x3, R224 ;  /* 0x00000003ffe07819 */ /* 0x000fe200000114e0 */
[----:B------:R-:W-:Y:S01]  /*0cc0*/  IMAD.IADD R187, R6, 0x1, -R187 ;  /* 0x0000000106bb7824 */ /* 0x000fe200078e0abb */
[----:B------:R-:W-:Y:S01]  /*0cd0*/  LEA.HI R6, R10, R10, RZ, 0x1 ;  /* 0x0000000a0a067211 */ /* 0x000fe200078f08ff */
[----:B------:R-:W-:Y:S01]  /*0ce0*/  IMAD.IADD R11, R0, 0x1, -R11 ;  /* 0x00000001000b7824 */ /* 0x000fe200078e0a0b */
[----:B------:R-:W-:Y:S01]  /*0cf0*/  LOP3.LUT R8, R8, 0xfffffe, RZ, 0xc0, !PT ;  /* 0x00fffffe08087812 */ /* 0x000fe200078ec0ff */
[----:B------:R-:W-:Y:S01]  /*0d00*/  IMAD R15, R7, 0x10, R12 ;  /* 0x00000010070f7824 */ /* 0x000fe200078e020c */
[----:B------:R-:W-:Y:S01]  /*0d10*/  LOP3.LUT R7, R5, 0x7ffffe00, RZ, 0xc0, !PT ;  /* 0x7ffffe0005077812 */ /* 0x000fe200078ec0ff */
[----:B------:R-:W-:Y:S01]  /*0d20*/  IMAD.SHL.U32 R5, R11, 0x40, RZ ;  /* 0x000000400b057824 */ /* 0x000fe200078e00ff */
[----:B------:R-:W-:Y:S01]  /*0d30*/  LOP3.LUT R3, R6, 0x1ffffffe, RZ, 0xc0, !PT ;  /* 0x1ffffffe06037812 */ /* 0x000fe200078ec0ff */
[----:B------:R-:W-:Y:S01]  /*0d40*/  IMAD.IADD R8, R225, 0x1, -R8 ;  /* 0x00000001e1087824 */ /* 0x000fe200078e0a08 */
[----:B------:R-:W-:Y:S01]  /*0d50*/  SHF.R.S32.HI R6, RZ, 0x1f, R9 ;  /* 0x0000001fff067819 */ /* 0x000fe20000011409 */
[----:B------:R-:W-:Y:S01]  /*0d60*/  IMAD R7, R4, 0x400, R7 ;  /* 0x0000040004077824 */ /* 0x000fe200078e0207 */
[----:B------:R-:W-:Y:S01]  /*0d70*/  LOP3.LUT R5, R5, 0x1c0, RZ, 0xc0, !PT ;  /* 0x000001c005057812 */ /* 0x000fe200078ec0ff */
[----:B------:R-:W-:Y:S01]  /*0d80*/  IMAD.IADD R13, R10, 0x1, -R3 ;  /* 0x000000010a0d7824 */ /* 0x000fe200078e0a03 */
[----:B------:R-:W-:Y:S01]  /*0d90*/  LEA.HI R3, R6, R9, RZ, 0x2 ;  /* 0x0000000906037211 */ /* 0x000fe200078f10ff */
[--C-:B------:R-:W-:Y:S01]  /*0da0*/  IMAD.U32 R4, R15, 0x40, R2.reuse ;  /* 0x000000400f047824 */ /* 0x100fe200078e0002 */
[----:B------:R-:W-:Y:S01]  /*0db0*/  LOP3.LUT R2, R5, 0x8, R2, 0xf8, !PT ;  /* 0x0000000805027812 */ /* 0x000fe200078ef802 */
[----:B------:R-:W-:Y:S01]  /*0dc0*/  IMAD.SHL.U32 R185, R187, 0x8, RZ ;  /* 0x00000008bbb97824 */ /* 0x000fe200078e00ff */
[----:B------:R-:W-:-:S02]  /*0dd0*/  SHF.R.U32.HI R5, RZ, 0x3, R5 ;  /* 0x00000003ff057819 */ /* 0x000fc40000011605 */
[----:B------:R-:W-:Y:S01]  /*0de0*/  LOP3.LUT R10, R3, 0x7ffffffc, RZ, 0xc0, !PT ;  /* 0x7ffffffc030a7812 */ /* 0x000fe200078ec0ff */
[----:B------:R0:W-:Y:S01]  /*0df0*/  STL [R1+0x54], R4 ;  /* 0x0000540401007387 */ /* 0x0001e20000100800 */
[--C-:B------:R-:W-:Y:S01]  /*0e00*/  SHF.R.S32.HI R0, RZ, 0x2, R3.reuse ;  /* 0x00000002ff007819 */ /* 0x100fe20000011403 */
[----:B------:R-:W-:Y:S01]  /*0e10*/  VIADD R192, R185, 0x40 ;  /* 0x00000040b9c07836 */ /* 0x000fe20000000000 */
[----:B------:R-:W-:Y:S01]  /*0e20*/  LOP3.LUT R2, R2, R5, RZ, 0x3c, !PT ;  /* 0x0000000502027212 */ /* 0x000fe200078e3cff */
[----:B------:R-:W-:Y:S01]  /*0e30*/  IMAD.IADD R10, R9, 0x1, -R10 ;  /* 0x00000001090a7824 */ /* 0x000fe200078e0a0a */
[----:B------:R-:W-:Y:S02]  /*0e40*/  SHF.R.S32.HI R3, RZ, 0x1f, R3 ;  /* 0x0000001fff037819 */ /* 0x000fe40000011403 */
[----:B------:R-:W-:Y:S01]  /*0e50*/  R2P PR, R11, 0x6 ;  /* 0x000000060b007804 */ /* 0x000fe20000000000 */
[----:B------:R-:W-:Y:S01]  /*0e60*/  IMAD.IADD R7, R7, 0x1, R2 ;  /* 0x0000000107077824 */ /* 0x000fe200078e0202 */
[----:B------:R-:W-:Y:S01]  /*0e70*/  LEA.HI R3, R3, R0, RZ, 0x3 ;  /* 0x0000000003037211 */ /* 0x000fe200078f18ff */
[----:B0-----:R-:W-:Y:S01]  /*0e80*/  IMAD.SHL.U32 R4, R8, 0x100, RZ ;  /* 0x0000010008047824 */ /* 0x001fe200078e00ff */
[----:B------:R-:W-:Y:S01]  /*0e90*/  LEA.HI R6, R6, R9, RZ, 0x5 ;  /* 0x0000000906067211 */ /* 0x000fe200078f28ff */
[----:B------:R-:W-:Y:S01]  /*0ea0*/  IMAD.SHL.U32 R2, R10, 0x2, RZ ;  /* 0x000000020a027824 */ /* 0x000fe200078e00ff */
[----:B------:R-:W-:-:S02]  /*0eb0*/  LOP3.LUT R3, R3, 0xfffffff8, RZ, 0xc0, !PT ;  /* 0xfffffff803037812 */ /* 0x000fc400078ec0ff */
[----:B------:R-:W-:Y:S01]  /*0ec0*/  LEA R19, R7, UR46, 0x1 ;  /* 0x0000002e07137c11 */ /* 0x000fe2000f8e08ff */
[----:B------:R-:W-:Y:S01]  /*0ed0*/  IMAD.IADD R17, R2, 0x1, R4 ;  /* 0x0000000102117824 */ /* 0x000fe200078e0204 */
[----:B------:R-:W-:Y:S01]  /*0ee0*/  SHF.R.S32.HI R6, RZ, 0x5, R6 ;  /* 0x00000005ff067819 */ /* 0x000fe20000011406 */
[----:B------:R-:W-:Y:S01]  /*0ef0*/  IMAD.IADD R3, R0, 0x1, -R3 ;  /* 0x0000000100037824 */ /* 0x000fe200078e0a03 */
[----:B------:R0:W-:Y:S01]  /*0f00*/  STL [R1+0x50], R4 ;  /* 0x0000500401007387 */ /* 0x0001e20000100800 */
[C---:B------:R-:W-:Y:S01]  /*0f10*/  VIADD R223, R17.reuse, 0x8 ;  /* 0x0000000811df7836 */ /* 0x040fe20000000000 */
[----:B------:R-:W-:Y:S01]  /*0f20*/  SHF.R.S32.HI R0, RZ, 0x1f, R17 ;  /* 0x0000001fff007819 */ /* 0x000fe20000011411 */
[----:B------:R-:W-:Y:S01]  /*0f30*/  VIADD R222, R17, 0x10 ;  /* 0x0000001011de7836 */ /* 0x000fe20000000000 */
[----:B------:R-:W-:Y:S01]  /*0f40*/  SEL R23, R23, 0xffffffc0, !P2 ;  /* 0xffffffc017177807 */ /* 0x000fe20005000000 */
[C---:B------:R-:W-:Y:S01]  /*0f50*/  VIADD R221, R17.reuse, 0x18 ;  /* 0x0000001811dd7836 */ /* 0x040fe20000000000 */
[----:B------:R-:W-:Y:S01]  /*0f60*/  SHF.R.S32.HI R0, RZ, 0x1f, R223 ;  /* 0x0000001fff007819 */ /* 0x000fe200000114df */
[----:B------:R-:W-:-:S02]  /*0f70*/  VIADD R220, R17, 0x20 ;  /* 0x0000002011dc7836 */ /* 0x000fc40000000000 */
[C---:B------:R-:W-:Y:S01]  /*0f80*/  VIADD R219, R17.reuse, 0x28 ;  /* 0x0000002811db7836 */ /* 0x040fe20000000000 */
[----:B0-----:R-:W-:Y:S01]  /*0f90*/  SHF.R.S32.HI R4, RZ, 0x1f, R222 ;  /* 0x0000001fff047819 */ /* 0x001fe200000114de */
[C---:B------:R-:W-:Y:S01]  /*0fa0*/  VIADD R218, R17.reuse, 0x30 ;  /* 0x0000003011da7836 */ /* 0x040fe20000000000 */
[----:B------:R-:W-:Y:S01]  /*0fb0*/  SHF.R.S32.HI R0, RZ, 0x1f, R220 ;  /* 0x0000001fff007819 */ /* 0x000fe200000114dc */
[C---:B------:R-:W-:Y:S01]  /*0fc0*/  VIADD R217, R17.reuse, 0x38 ;  /* 0x0000003811d97836 */ /* 0x040fe20000000000 */
[----:B------:R-:W-:Y:S01]  /*0fd0*/  SHF.R.S32.HI R4, RZ, 0x1f, R219 ;  /* 0x0000001fff047819 */ /* 0x000fe200000114db */
[C---:B------:R-:W-:Y:S02]  /*0fe0*/  VIADD R216, R17.reuse, 0x40 ;  /* 0x0000004011d87836 */ /* 0x040fe40000000000 */
[C---:B------:R-:W-:Y:S01]  /*0ff0*/  VIADD R215, R17.reuse, 0x48 ;  /* 0x0000004811d77836 */ /* 0x040fe20000000000 */
[----:B------:R-:W-:Y:S01]  /*1000*/  SHF.R.S32.HI R0, RZ, 0x1f, R217 ;  /* 0x0000001fff007819 */ /* 0x000fe200000114d9 */
[----:B------:R-:W-:Y:S01]  /*1010*/  VIADD R214, R17, 0x50 ;  /* 0x0000005011d67836 */ /* 0x000fe20000000000 */
[----:B------:R-:W-:Y:S01]  /*1020*/  SHF.R.S32.HI R4, RZ, 0x1f, R216 ;  /* 0x0000001fff047819 */ /* 0x000fe200000114d8 */
[----:B------:R-:W-:-:S02]  /*1030*/  VIADD R184, R19, 0x26800 ;  /* 0x0002680013b87836 */ /* 0x000fc40000000000 */
        /* <DEDUP_REMOVED lines=50> */
[----:B------:R-:W-:Y:S01]  /*1360*/  IMAD R186, R13, 0x8, R16 ;  /* 0x000000080dba7824 */ /* 0x000fe200078e0210 */
[----:B------:R-:W-:Y:S01]  /*1370*/  SHF.R.S32.HI R226, RZ, 0x1f, R193 ;  /* 0x0000001fffe27819 */ /* 0x000fe200000114c1 */
[----:B------:R-:W-:-:S07]  /*1380*/  IMAD.IADD R23, R23, 0x1, R22 ;  /* 0x0000000117177824 */ /* 0x000fce00078e0216 */
.L_x_2369:
[----:B------:R-:W-:Y:S02]  /*1390*/  ULDC.64 UR8, c[0x0][0xa28] ;  /* 0x00028a0000087ab9 */ /* 0x000fe40000000a00 */
[----:B------:R-:W-:-:S04]  /*13a0*/  UISETP.NE.U32.AND UP0, UPT, UR8, URZ, UPT ;  /* 0x0000003f0800728c */ /* 0x000fc8000bf05070 */
[----:B------:R-:W-:-:S03]  /*13b0*/  UISETP.NE.AND.EX UP0, UPT, UR9, URZ, UPT, UP0 ;  /* 0x0000003f0900728c */ /* 0x000fc6000bf05300 */
[----:B------:R-:W-:Y:S02]  /*13c0*/  ULDC.64 UR8, c[0x0][0xa18] ;  /* 0x0002860000087ab9 */ /* 0x000fe40000000a00 */
[----:B------:R-:W-:Y:S01]  /*13d0*/  UISETP.NE.U32.AND UP1, UPT, UR8, URZ, UPT ;  /* 0x0000003f0800728c */ /* 0x000fe2000bf25070 */
[----:B------:R-:W-:-:S03]  /*13e0*/  PLOP3.LUT P0, PT, PT, PT, UP0, 0x80, 0x0 ;  /* 0x000000000000781c */ /* 0x000fc60003f0f008 */
[----:B------:R-:W-:-:S03]  /*13f0*/  UISETP.NE.AND.EX UP1, UPT, UR9, URZ, UPT, UP1 ;  /* 0x0000003f0900728c */ /* 0x000fc6000bf25310 */
[----:B------:R-:W-:Y:S02]  /*1400*/  @UP0 ULDC.64 UR8, c[0x0][0xa28] ;  /* 0x00028a0000080ab9 */ /* 0x000fe40000000a00 */
[----:B------:R-:W-:Y:S01]  /*1410*/  @UP0 UIMAD.WIDE UR8, UR6, 0x4, UR8 ;  /* 0x00000004060808a5 */ /* 0x000fe2000f8e0208 */
[----:B------:R-:W-:-:S05]  /*1420*/  PLOP3.LUT P2, PT, PT, PT, UP1, 0x80, 0x0 ;  /* 0x000000000000781c */ /* 0x000fca0003f4f018 */
[----:B------:R-:W-:Y:S01]  /*1430*/  @UP1 ULDC.64 UR10, c[0x0][0xa18] ;  /* 0x00028600000a1ab9 */ /* 0x000fe20000000a00 */
[----:B0-23--:R-:W-:Y:S02]  /*1440*/  IMAD.U32 R4, RZ, RZ, UR8 ;  /* 0x00000008ff047e24 */ /* 0x00dfe4000f8e00ff */
[----:B----4-:R-:W-:Y:S01]  /*1450*/  IMAD.U32 R5, RZ, RZ, UR9 ;  /* 0x00000009ff057e24 */ /* 0x010fe2000f8e00ff */
[----:B------:R-:W-:Y:S02]  /*1460*/  @UP1 UIMAD.WIDE UR8, UR6, 0x4, UR10 ;  /* 0x00000004060818a5 */ /* 0x000fe4000f8e020a */
[----:B------:R-:W-:Y:S02]  /*1470*/  ULOP3.LUT UR4, UR7, 0xff000000, URZ, 0xc0, !UPT ;  /* 0xff00000007047892 */ /* 0x000fe4000f8ec03f */
[----:B------:R-:W2:Y:S01]  /*1480*/  @P0 LDG.E R4, desc[UR40][R4.64] ;  /* 0x0000002804040981 */ /* 0x000ea2000c1e1900 */
[----:B------:R-:W-:Y:S01]  /*1490*/  ULDC.64 UR10, c[0x0][0xa20] ;  /* 0x00028800000a7ab9 */ /* 0x000fe20000000a00 */
[----:B-1----:R-:W-:-:S02]  /*14a0*/  IMAD.U32 R6, RZ, RZ, UR8 ;  /* 0x00000008ff067e24 */ /* 0x002fc4000f8e00ff */
[----:B------:R-:W-:Y:S01]  /*14b0*/  IMAD.U32 R7, RZ, RZ, UR9 ;  /* 0x00000009ff077e24 */ /* 0x000fe2000f8e00ff */
[----:B------:R-:W-:-:S04]  /*14c0*/  ULDC.64 UR8, c[0x0][0x418] ;  /* 0x0001060000087ab9 */ /* 0x000fc80000000a00 */
[----:B------:R-:W3:Y:S01]  /*14d0*/  @P2 LDG.E R6, desc[UR40][R6.64] ;  /* 0x0000002806062981 */ /* 0x000ee2000c1e1900 */
[----:B------:R-:W-:Y:S01]  /*14e0*/  UISETP.NE.U32.AND UP0, UPT, UR8, URZ, UPT ;  /* 0x0000003f0800728c */ /* 0x000fe2000bf05070 */
[----:B------:R-:W-:Y:S01]  /*14f0*/  ISETP.NE.U32.AND P1, PT, RZ, UR10, PT ;  /* 0x0000000aff007c0c */ /* 0x000fe2000bf25070 */
[----:B------:R-:W-:Y:S02]  /*1500*/  ULOP3.LUT UR45, UR7, 0xff0000, URZ, 0xc0, !UPT ;  /* 0x00ff0000072d7892 */ /* 0x000fe4000f8ec03f */
[----:B------:R-:W-:Y:S01]  /*1510*/  UISETP.NE.AND.EX UP0, UPT, UR9, URZ, UPT, UP0 ;  /* 0x0000003f0900728c */ /* 0x000fe2000bf05300 */
[----:B------:R-:W-:Y:S01]  /*1520*/  ISETP.NE.AND.EX P1, PT, RZ, UR11, PT, P1 ;  /* 0x0000000bff007c0c */ /* 0x000fe2000bf25310 */
[----:B------:R-:W-:Y:S01]  /*1530*/  ULDC UR8, c[0x0][0x424] ;  /* 0x0001090000087ab9 */ /* 0x000fe20000000800 */
[----:B------:R-:W-:Y:S02]  /*1540*/  USHF.R.U32.HI UR4, URZ, 0x8, UR4 ;  /* 0x000000083f047899 */ /* 0x000fe40008011604 */
[----:B------:R-:W-:Y:S01]  /*1550*/  USEL UR8, UR8, 0x1, UP0 ;  /* 0x0000000108087887 */ /* 0x000fe20008000000 */
[----:B------:R-:W-:Y:S01]  /*1560*/  ULDC UR9, c[0x0][0x2f0] ;  /* 0x0000bc0000097ab9 */ /* 0x000fe20000000800 */
[----:B------:R-:W-:Y:S01]  /*1570*/  UMOV UR49, URZ ;  /* 0x0000003f00317c82 */ /* 0x000fe20008000000 */
[----:B------:R-:W-:Y:S01]  /*1580*/  ULEA.HI UR45, UR45, UR4, URZ, 0x10 ;  /* 0x000000042d2d7291 */ /* 0x000fe2000f8f803f */
[----:B------:R-:W-:Y:S01]  /*1590*/  ULDC UR51, c[0x0][0x288] ;  /* 0x0000a20000337ab9 */ /* 0x000fe20000000800 */
[----:B------:R-:W-:-:S02]  /*15a0*/  UIMAD UR4, UR8, UR9, URZ ;  /* 0x00000009080472a4 */ /* 0x000fc4000f8e023f */
[----:B------:R-:W-:Y:S01]  /*15b0*/  ULOP3.LUT UR44, UR7, 0xffff, URZ, 0xc0, !UPT ;  /* 0x0000ffff072c7892 */ /* 0x000fe2000f8ec03f */
[----:B--2---:R-:W-:Y:S02]  /*15c0*/  @P0 R2UR UR49, R4 ;  /* 0x00000000043102ca */ /* 0x004fe400000e0000 */
        /* <DEDUP_REMOVED lines=15> */
.L_x_2257:
[----:B------:R-:W-:Y:S01]  /*16c0*/  UMOV UR43, UR6 ;  /* 0x00000006002b7c82 */ /* 0x000fe20008000000 */
[----:B------:R-:W-:Y:S05]  /*16d0*/  @!P1 BRA `(.L_x_2258) ;  /* 0x00000000001c9947 */ /* 0x000fea0003800000 */
[----:B------:R-:W-:Y:S02]  /*16e0*/  ULDC.64 UR8, c[0x0][0xa20] ;  /* 0x0002880000087ab9 */ /* 0x000fe40000000a00 */
[----:B------:R-:W-:-:S06]  /*16f0*/  UIMAD.WIDE UR6, UR6, 0x4, UR8 ;  /* 0x00000004060678a5 */ /* 0x000fcc000f8e0208 */
[----:B------:R-:W-:Y:S02]  /*1700*/  IMAD.U32 R4, RZ, RZ, UR6 ;  /* 0x00000006ff047e24 */ /* 0x000fe4000f8e00ff */
[----:B------:R-:W-:-:S05]  /*1710*/  IMAD.U32 R5, RZ, RZ, UR7 ;  /* 0x00000007ff057e24 */ /* 0x000fca000f8e00ff */
[----:B------:R-:W2:Y:S02]  /*1720*/  LDG.E R4, desc[UR40][R4.64] ;  /* 0x0000002804047981 */ /* 0x000ea4000c1e1900 */
[----:B--2---:R-:W-:Y:S01]  /*1730*/  R2UR UR4, R4 ;  /* 0x00000000040472ca */ /* 0x004fe200000e0000 */
[----:B------:R-:W-:-:S14]  /*1740*/  BRA `(.L_x_2259) ;  /* 0x0000000000347947 */ /* 0x000fdc0003800000 */
.L_x_2258:
        /* <DEDUP_REMOVED lines=13> */
.L_x_2259:
[----:B------:R-:W-:Y:S02]  /*1820*/  UISETP.NE.AND UP0, UPT, UR47, 0x1, UPT ;  /* 0x000000012f00788c */ /* 0x000fe4000bf05270 */
[----:B------:R-:W-:Y:S02]  /*1830*/  UIADD3 UR49, UR4, -UR49, URZ ;  /* 0x8000003104317290 */ /* 0x000fe4000fffe03f */
[----:B------:R-:W-:Y:S02]  /*1840*/  USHF.L.U32 UR42, UR5, 0x6, URZ ;  /* 0x00000006052a7899 */ /* 0x000fe4000800063f */
[----:B------:R-:W-:Y:S01]  /*1850*/  UIADD3 UR4, UR49, 0x3f, URZ ;  /* 0x0000003f31047890 */ /* 0x000fe2000fffe03f */
[----:B------:R-:W-:-:S03]  /*1860*/  PLOP3.LUT P0, PT, PT, PT, UP0, 0x80, 0x0 ;  /* 0x000000000000781c */ /* 0x000fc60003f0f008 */
[----:B------:R-:W-:-:S04]  /*1870*/  USHF.R.S32.HI UR6, URZ, 0x1f, UR4 ;  /* 0x0000001f3f067899 */ /* 0x000fc80008011404 */
[----:B------:R-:W-:-:S04]  /*1880*/  ULEA.HI UR6, UR6, UR4, URZ, 0x6 ;  /* 0x0000000406067291 */ /* 0x000fc8000f8f303f */
[----:B------:R-:W-:Y:S02]  /*1890*/  USHF.R.S32.HI UR6, URZ, 0x6, UR6 ;  /* 0x000000063f067899 */ /* 0x000fe40008011406 */
[----:B------:R-:W-:Y:S10]  /*18a0*/  @!P0 BRA `(.L_x_2260) ;  /* 0x0000002400108947 */ /* 0x000ff40003800000 */
[----:B------:R-:W-:Y:S01]  /*18b0*/  ULDC UR4, c[0x0][0x448] ;  /* 0x0001120000047ab9 */ /* 0x000fe20000000800 */
[----:B------:R-:W-:Y:S02]  /*18c0*/  UIADD3 UR7, UR42, 0x3f, URZ ;  /* 0x0000003f2a077890 */ /* 0x000fe4000fffe03f */
[----:B------:R-:W-:Y:S02]  /*18d0*/  UISETP.NE.AND UP0, UPT, UR4, 0x1, UPT ;  /* 0x000000010400788c */ /* 0x000fe4000bf05270 */
[----:B------:R-:W-:Y:S01]  /*18e0*/  UIADD3 UR10, UR49, 0x1, -UR51 ;  /* 0x00000001310a7890 */ /* 0x000fe2000fffe833 */
[----:B------:R-:W-:Y:S02]  /*18f0*/  ULDC.64 UR4, c[0x0][0x9e0] ;  /* 0x0002780000047ab9 */ /* 0x000fe40000000a00 */
[----:B------:R-:W-:-:S06]  /*1900*/  UISETP.GE.AND UP1, UPT, UR5, 0x1, UPT ;  /* 0x000000010500788c */ /* 0x000fcc000bf26270 */
        /* <DEDUP_REMOVED lines=18> */
.L_x_2262:
[----:B------:R-:W-:-:S11]  /*1a30*/  UISETP.NE.AND UP1, UPT, UR5, 0x1, UPT ;  /* 0x000000010500788c */ /* 0x000fd6000bf25270 */
[----:B------:R-:W-:Y:S02]  /*1a40*/  @UP1 ULDC.64 UR10, c[0x0][0x9e8] ;  /* 0x00027a00000a1ab9 */ /* 0x000fe40000000a00 */
[----:B------:R-:W-:-:S04]  /*1a50*/  UIMAD.WIDE.U32 UR8, UR7, UR10, URZ ;  /* 0x0000000a070872a5 */ /* 0x000fc8000f8e003f */
[----:B------:R-:W-:-:S12]  /*1a60*/  @UP1 USHF.R.U32.HI UR7, URZ, UR11, UR9 ;  /* 0x0000000b3f071299 */ /* 0x000fd80008011609 */
.L_x_2263:
[----:B------:R-:W-:-:S04]  /*1a70*/  UIMAD UR7, UR7, UR5, UR5 ;  /* 0x00000005070772a4 */ /* 0x000fc8000f8e0205 */
[----:B------:R-:W-:-:S04]  /*1a80*/  UISETP.LT.AND UP1, UPT, UR4, UR7, UPT ;  /* 0x000000070400728c */ /* 0x000fc8000bf21270 */
[----:B------:R-:W-:-:S12]  /*1a90*/  USEL UR4, UR4, UR7, UP1 ;  /* 0x0000000704047287 */ /* 0x000fd80008800000 */
.L_x_2261:
[----:B------:R-:W-:Y:S01]  /*1aa0*/  UIADD3 UR4, UR4, 0x3f, URZ ;  /* 0x0000003f04047890 */ /* 0x000fe2000fffe03f */
[----:B------:R-:W-:Y:S01]  /*1ab0*/  @UP0 ULDC UR8, c[0x0][0x44c] ;  /* 0x0001130000080ab9 */ /* 0x000fe20000000800 */
[----:B------:R-:W-:Y:S02]  /*1ac0*/  @UP0 ULDC UR10, c[0x0][0x450] ;  /* 0x00011400000a0ab9 */ /* 0x000fe40000000800 */
[----:B------:R-:W-:Y:S02]  /*1ad0*/  USHF.R.S32.HI UR7, URZ, 0x1f, UR4 ;  /* 0x0000001f3f077899 */ /* 0x000fe40008011404 */
[----:B------:R-:W-:Y:S02]  /*1ae0*/  UIMAD.WIDE.U32 UR8, UR42, UR8, URZ ;  /* 0x000000082a0872a5 */ /* 0x000fe4000f8e003f */
[----:B------:R-:W-:-:S03]  /*1af0*/  ULEA.HI UR7, UR7, UR4, URZ, 0x6 ;  /* 0x0000000407077291 */ /* 0x000fc6000f8f303f */
[----:B------:R-:W-:Y:S01]  /*1b00*/  UMOV UR4, UR42 ;  /* 0x0000002a00047c82 */ /* 0x000fe20008000000 */
[----:B------:R-:W-:Y:S02]  /*1b10*/  @UP0 USHF.R.U32.HI UR4, URZ, UR10, UR9 ;  /* 0x0000000a3f040299 */ /* 0x000fe40008011609 */
[----:B------:R-:W-:Y:S02]  /*1b20*/  USHF.R.S32.HI UR7, URZ, 0x6, UR7 ;  /* 0x000000063f077899 */ /* 0x000fe40008011407 */
[----:B------:R-:W-:Y:S02]  /*1b30*/  UIADD3 UR49, UR4, UR49, -UR51 ;  /* 0x0000003104317290 */ /* 0x000fe4000fffe833 */
[----:B------:R-:W-:Y:S01]  /*1b40*/  UISETP.LT.AND UP0, UPT, UR6, UR7, UPT ;  /* 0x000000070600728c */ /* 0x000fe2000bf01270 */
[----:B------:R-:W-:-:S03]  /*1b50*/  ULDC UR4, c[0x0][0x9dc] ;  /* 0x0002770000047ab9 */ /* 0x000fc60000000800 */
        /* <DEDUP_REMOVED lines=13> */
.L_x_2265:
[----:B------:R-:W-:-:S11]  /*1c30*/  UISETP.NE.AND UP0, UPT, UR5, 0x1, UPT ;  /* 0x000000010500788c */ /* 0x000fd6000bf05270 */
[----:B------:R-:W-:Y:S02]  /*1c40*/  @UP0 ULDC.64 UR10, c[0x0][0x9e8] ;  /* 0x00027a00000a0ab9 */ /* 0x000fe40000000a00 */
[----:B------:R-:W-:-:S04]  /*1c50*/  UIMAD.WIDE.U32 UR6, UR49, UR10, URZ ;  /* 0x0000000a310672a5 */ /* 0x000fc8000f8e003f */
[----:B------:R-:W-:-:S12]  /*1c60*/  @UP0 USHF.R.U32.HI UR49, URZ, UR11, UR7 ;  /* 0x0000000b3f310299 */ /* 0x000fd80008011607 */
.L_x_2266:
[----:B------:R-:W-:-:S04]  /*1c70*/  UIMAD UR5, UR49, UR5, URZ ;  /* 0x00000005310572a4 */ /* 0x000fc8000f8e023f */
[----:B------:R-:W-:-:S04]  /*1c80*/  UISETP.LT.AND UP0, UPT, UR4, UR5, UPT ;  /* 0x000000050400728c */ /* 0x000fc8000bf01270 */
[----:B------:R-:W-:-:S12]  /*1c90*/  USEL UR4, UR4, UR5, !UP0 ;  /* 0x0000000504047287 */ /* 0x000fd8000c000000 */
.L_x_2264:
[----:B------:R-:W-:Y:S02]  /*1ca0*/  USHF.R.S32.HI UR5, URZ, 0x1f, UR4 ;  /* 0x0000001f3f057899 */ /* 0x000fe40008011404 */
[----:B------:R-:W-:Y:S02]  /*1cb0*/  ULOP3.LUT UR20, UR45, 0xff, URZ, 0xc0, !UPT ;  /* 0x000000ff2d147892 */ /* 0x000fe4000f8ec03f */
[----:B------:R-:W-:-:S03]  /*1cc0*/  ULEA.HI UR5, UR5, UR4, URZ, 0x6 ;  /* 0x0000000405057291 */ /* 0x000fc6000f8f303f */
[----:B------:R-:W-:Y:S01]  /*1cd0*/  UMOV UR4, URZ ;  /* 0x0000003f00047c82 */ /* 0x000fe20008000000 */
[----:B------:R-:W-:-:S04]  /*1ce0*/  USHF.R.S32.HI UR5, URZ, 0x6, UR5 ;  /* 0x000000063f057899 */ /* 0x000fc80008011405 */
[----:B------:R-:W-:-:S04]  /*1cf0*/  UISETP.LT.AND UP0, UPT, URZ, UR5, UPT ;  /* 0x000000053f00728c */ /* 0x000fc8000bf01270 */
[----:B------:R-:W-:-:S04]  /*1d00*/  USEL UR10, URZ, UR5, !UP0 ;  /* 0x000000053f0a7287 */ /* 0x000fc8000c000000 */
[----:B------:R-:W-:-:S06]  /*1d10*/  UISETP.GT.AND UP0, UPT, UR9, UR10, UPT ;  /* 0x0000000a0900728c */ /* 0x000fcc000bf04270 */
[----:B------:R-:W-:-:S13]  /*1d20*/  PLOP3.LUT P0, PT, PT, PT, UP0, 0x80, 0x0 ;  /* 0x000000000000781c */ /* 0x000fda0003f0f008 */
[----:B------:R-:W-:Y:S05]  /*1d30*/  @!P0 BRA `(.L_x_2267) ;  /* 0x0000000000948947 */ /* 0x000fea0003800000 */
[----:B------:R-:W-:-:S04]  /*1d40*/  USHF.R.U32.HI UR11, URZ, 0x10, UR45 ;  /* 0x000000103f0b7899 */ /* 0x000fc8000801162d */
[----:B------:R-:W-:-:S11]  /*1d50*/  UISETP.NE.AND UP0, UPT, UR11, URZ, UPT ;  /* 0x0000003f0b00728c */ /* 0x000fd6000bf05270 */
[----:B------:R-:W-:Y:S02]  /*1d60*/  @!UP0 ULDC UR11, c[0x0][0x9f0] ;  /* 0x00027c00000b8ab9 */ /* 0x000fe40000000800 */
        /* <DEDUP_REMOVED lines=9> */
[----:B------:R-:W-:-:S05]  /*1e00*/  IABS R5, R5 ;  /* 0x0000000500057213 */ /* 0x000fca0000000000 */
[----:B------:R-:W0:Y:S01]  /*1e10*/  I2F.RP R0, UR12 ;  /* 0x0000000c00007d06 */ /* 0x000e220008209400 */
[----:B------:R-:W-:-:S05]  /*1e20*/  IMAD.MOV.U32 R4, RZ, RZ, R5 ;  /* 0x000000ffff047224 */ /* 0x000fca00078e0005 */
[----:B------:R-:W-:Y:S02]  /*1e30*/  R2UR UR8, R4 ;  /* 0x00000000040872ca */ /* 0x000fe400000e0000 */
        /* <DEDUP_REMOVED lines=21> */
.L_x_2267:
[----:B------:R-:W-:Y:S01]  /*1f90*/  UIMAD UR20, UR20, UR4, UR10 ;  /* 0x00000004141472a4 */ /* 0x000fe2000f8e020a */
[----:B------:R-:W-:Y:S01]  /*1fa0*/  IMAD.U32 R0, RZ, RZ, UR9 ;  /* 0x00000009ff007e24 */ /* 0x000fe2000f8e00ff */
[----:B------:R-:W-:Y:S01]  /*1fb0*/  PLOP3.LUT P0, PT, PT, PT, PT, 0x80, 0x0 ;  /* 0x000000000000781c */ /* 0x000fe20003f0f070 */
[----:B------:R-:W-:Y:S01]  /*1fc0*/  IMAD.U32 R3, RZ, RZ, UR4 ;  /* 0x00000004ff037e24 */ /* 0x000fe2000f8e00ff */
[----:B------:R-:W-:Y:S01]  /*1fd0*/  CS2R R150, SRZ ;  /* 0x0000000000967805 */ /* 0x000fe2000001ff00 */
[----:B------:R-:W-:Y:S01]  /*1fe0*/  IMAD.MOV.U32 R12, RZ, RZ, RZ ;  /* 0x000000ffff0c7224 */ /* 0x000fe200078e00ff */
[----:B------:R-:W-:Y:S02]  /*1ff0*/  CS2R R148, SRZ ;  /* 0x0000000000947805 */ /* 0x000fe4000001ff00 */
[----:B------:R-:W-:Y:S02]  /*2000*/  CS2R R146, SRZ ;  /* 0x0000000000927805 */ /* 0x000fe4000001ff00 */
[----:B------:R-:W-:Y:S01]  /*2010*/  VIADDMNMX R0, R3, UR20, R0, PT ;  /* 0x0000001403007c46 */ /* 0x000fe2000b800100 */
[----:B------:R-:W-:Y:S01]  /*2020*/  IMAD.MOV.U32 R3, RZ, RZ, RZ ;  /* 0x000000ffff037224 */ /* 0x000fe200078e00ff */
[----:B------:R-:W-:-:S02]  /*2030*/  CS2R R144, SRZ ;  /* 0x0000000000907805 */ /* 0x000fc4000001ff00 */
[----:B------:R-:W-:Y:S02]  /*2040*/  CS2R R142, SRZ ;  /* 0x00000000008e7805 */ /* 0x000fe4000001ff00 */
[----:B------:R-:W-:Y:S02]  /*2050*/  R2UR UR22, R0 ;  /* 0x00000000001672ca */ /* 0x000fe400000e0000 */
        /* <DEDUP_REMOVED lines=12> */
[----:B------:R-:W-:Y:S01]  /*2120*/  UISETP.GT.AND UP0, UPT, UR22, UR20, UPT ;  /* 0x000000141600728c */ /* 0x000fe2000bf04270 */
[----:B------:R-:W-:Y:S02]  /*2130*/  CS2R R116, SRZ ;  /* 0x0000000000747805 */ /* 0x000fe4000001ff00 */
[----:B------:R-:W-:Y:S02]  /*2140*/  CS2R R114, SRZ ;  /* 0x0000000000727805 */ /* 0x000fe4000001ff00 */
[----:B------:R-:W-:Y:S02]  /*2150*/  CS2R R112, SRZ ;  /* 0x0000000000707805 */ /* 0x000fe4000001ff00 */
[----:B------:R-:W-:-:S02]  /*2160*/  CS2R R110, SRZ ;  /* 0x00000000006e7805 */ /* 0x000fc4000001ff00 */
[----:B------:R-:W-:Y:S02]  /*2170*/  CS2R R108, SRZ ;  /* 0x00000000006c7805 */ /* 0x000fe4000001ff00 */
[----:B------:R-:W-:Y:S02]  /*2180*/  PLOP3.LUT P1, PT, PT, PT, UP0, 0x80, 0x0 ;  /* 0x000000000000781c */ /* 0x000fe40003f2f008 */
        /* <DEDUP_REMOVED lines=44> */
[----:B------:R-:W-:Y:S02]  /*2450*/  ISETP.NE.AND P0, PT, RZ, UR47, PT ;  /* 0x0000002fff007c0c */ /* 0x000fe4000bf05270 */
[----:B0-----:R-:W-:Y:S01]  /*2460*/  R2UR UR4, R0 ;  /* 0x00000000000472ca */ /* 0x001fe200000e0000 */
[----:B------:R-:W-:-:S05]  /*2470*/  IMAD.MOV.U32 R0, RZ, RZ, 0x1 ;  /* 0x00000001ff007424 */ /* 0x000fca00078e00ff */
[----:B------:R-:W-:-:S04]  /*2480*/  SEL R0, R0, 0x2, !P0 ;  /* 0x0000000200007807 */ /* 0x000fc80004000000 */
[----:B------:R-:W-:-:S03]  /*2490*/  LOP3.LUT R0, R0, 0x1, RZ, 0xfc, !PT ;  /* 0x0000000100007812 */ /* 0x000fc600078efcff */
[----:B------:R-:W-:Y:S01]  /*24a0*/  ULEA.HI UR5, UR4, UR4, URZ, 0x1 ;  /* 0x0000000404057291 */ /* 0x000fe2000f8f083f */
[----:B------:R-:W-:-:S03]  /*24b0*/  ISETP.NE.AND P0, PT, R0, 0x3, PT ;  /* 0x000000030000780c */ /* 0x000fc60003f05270 */
        /* <DEDUP_REMOVED lines=9> */
.L_x_2269:
[----:B------:R-:W-:Y:S01]  /*2550*/  ULEA UR23, UR37, UR46, 0x3 ;  /* 0x0000002e25177291 */ /* 0x000fe2000f8e183f */
[----:B------:R-:W-:-:S05]  /*2560*/  IMAD.U32 R0, RZ, RZ, UR38 ;  /* 0x00000026ff007e24 */ /* 0x000fca000f8e00ff */
[----:B------:R-:W-:-:S04]  /*2570*/  SHF.L.U32 R0, R0, 0x1f, RZ ;  /* 0x0000001f00007819 */ /* 0x000fc800000006ff */
[----:B------:R-:W0:Y:S02]  /*2580*/  SYNCS.PHASECHK.TRANS64.TRYWAIT P1, [UR23+0x28c50], R0 ;  /* 0x028c5000ff0075a7 */ /* 0x000e240008020157 */
[----:B0-----:R-:W-:Y:S05]  /*2590*/  @!P1 BRA `(.L_x_2270) ;  /* 0x0000017c005c9947 */ /* 0x001fea0003800000 */
.L_x_2520:
        /* <DEDUP_REMOVED lines=9> */
[----:B------:R-:W-:-:S02]  /*2630*/  UIADD3 UR6, UR18, 0x80, URZ ;  /* 0x0000008012067890 */ /* 0x000fc4000fffe03f */
[----:B------:R-:W-:Y:S01]  /*2640*/  ULOP3.LUT UR16, UR4, 0x10000, URZ, 0xfc, !UPT ;  /* 0x0001000004107892 */ /* 0x000fe2000f8efc3f */
[----:B------:R-:W-:Y:S01]  /*2650*/  UMOV UR7, 0x40000040 ;  /* 0x4000004000077882 */ /* 0x000fe20000000000 */
[----:B------:R-:W-:Y:S02]  /*2660*/  UMOV UR5, 0x40000040 ;  /* 0x4000004000057882 */ /* 0x000fe40000000000 */
[----:B------:R-:W-:Y:S02]  /*2670*/  UIADD3 UR4, UR16, 0x2, URZ ;  /* 0x0000000210047890 */ /* 0x000fe4000fffe03f */
[----:B------:R-:W-:Y:S02]  /*2680*/  UIADD3 UR10, UR18, 0x100, URZ ;  /* 0x00000100120a7890 */ /* 0x000fe4000fffe03f */
[----:B------:R-:W-:Y:S01]  /*2690*/  UIADD3 UR8, UR16, 0x4, URZ ;  /* 0x0000000410087890 */ /* 0x000fe2000fffe03f */
[----:B------:R-:W-:Y:S01]  /*26a0*/  UMOV UR11, 0x40000040 ;  /* 0x40000040000b7882 */ /* 0x000fe20000000000 */
[----:B------:R-:W-:Y:S01]  /*26b0*/  WARPGROUP.ARRIVE ;  /* 0x00000000000079c5 */ /* 0x000fe20000000000 */
[----:B------:R-:W-:Y:S01]  /*26c0*/  UMOV UR9, 0x40000040 ;  /* 0x4000004000097882 */ /* 0x000fe20000000000 */
[----:B------:R-:W-:-:S02]  /*26d0*/  UIADD3 UR14, UR18, 0x180, URZ ;  /* 0x00000180120e7890 */ /* 0x000fc4000fffe03f */
[----:B------:R-:W-:Y:S02]  /*26e0*/  UIADD3 UR12, UR16, 0x6, URZ ;  /* 0x00000006100c7890 */ /* 0x000fe4000fffe03f */
[----:B------:R-:W-:Y:S01]  /*26f0*/  HGMMA.64x256x16.F32.BF16 R24, gdesc[UR16].tnspB, RZ, !UPT, gsb0 ;  /* 0x43e00000101879f0 */ /* 0x000fe2000c0018ff */
[----:B------:R-:W-:Y:S01]  /*2700*/  UMOV UR15, 0x40000040 ;  /* 0x40000040000f7882 */ /* 0x000fe20000000000 */
        /* <DEDUP_REMOVED lines=9> */
[----:B------:R-:W-:-:S06]  /*27a0*/  UISETP.GE.AND UP0, UPT, UR6, UR20, UPT ;  /* 0x000000140600728c */ /* 0x000fcc000bf06270 */
[----:B------:R-:W-:Y:S01]  /*27b0*/  PLOP3.LUT P1, PT, PT, PT, UP0, 0x80, 0x0 ;  /* 0x000000000000781c */ /* 0x000fe20003f2f008 */
        /* <DEDUP_REMOVED lines=12> */
.L_x_2276:
[----:B------:R-:W-:Y:S01]  /*2880*/  BAR.SYNC.DEFER_BLOCKING 0xe, 0x100 ;  /* 0x0384000000007b1d */ /* 0x000fe20000010000 */
[----:B------:R-:W-:Y:S01]  /*2890*/  IMAD.U32 R3, RZ, RZ, UR37 ;  /* 0x00000025ff037e24 */ /* 0x000fe2000f8e00ff */
[----:B------:R-:W-:-:S03]  /*28a0*/  UIADD3 UR37, UR37, 0x1, URZ ;  /* 0x0000000125257890 */ /* 0x000fc6000fffe03f */
[----:B01----:R-:W-:Y:S01]  /*28b0*/  IMAD R0, R3, 0x40, R16 ;  /* 0x0000004003007824 */ /* 0x003fe200078e0210 */
[----:B------:R-:W-:Y:S01]  /*28c0*/  UISETP.NE.AND UP0, UPT, UR37, 0x2, UPT ;  /* 0x000000022500788c */ /* 0x000fe2000bf05270 */
[----:B------:R-:W-:Y:S01]  /*28d0*/  UMOV UR6, UR22 ;  /* 0x0000001600067c82 */ /* 0x000fe20008000000 */
[----:B------:R-:W-:Y:S02]  /*28e0*/  UIADD3 UR22, UR22, -0x1, URZ ;  /* 0xffffffff16167890 */ /* 0x000fe4000fffe03f */
[----:B------:R-:W-:Y:S01]  /*28f0*/  LEA R0, R0, UR46, 0x2 ;  /* 0x0000002e00007c11 */ /* 0x000fe2000f8e10ff */
[----:B------:R-:W-:Y:S02]  /*2900*/  UISETP.GT.AND UP1, UPT, UR6, UR20, UPT ;  /* 0x000000140600728c */ /* 0x000fe4000bf24270 */
[----:B------:R-:W-:Y:S02]  /*2910*/  USEL UR6, URZ, 0x1, UP0 ;  /* 0x000000013f067887 */ /* 0x000fe40008000000 */
[----:B------:R-:W-:-:S02]  /*2920*/  USEL UR37, UR37, URZ, UP0 ;  /* 0x0000003f25257287 */ /* 0x000fc40008000000 */
        /* <DEDUP_REMOVED lines=133> */
.L_x_2272:
[----:B------:R-:W-:Y:S01]  /*3180*/  ULEA UR23, UR37, UR46, 0x3 ;  /* 0x0000002e25177291 */ /* 0x000fe2000f8e183f */
[----:B------:R-:W-:-:S05]  /*3190*/  IMAD.U32 R0, RZ, RZ, UR38 ;  /* 0x00000026ff007e24 */ /* 0x000fca000f8e00ff */
[----:B------:R-:W-:-:S04]  /*31a0*/  SHF.L.U32 R0, R0, 0x1f, RZ ;  /* 0x0000001f00007819 */ /* 0x000fc800000006ff */
[----:B------:R0:W1:Y:S01]  /*31b0*/  SYNCS.PHASECHK.TRANS64.TRYWAIT P1, [UR23+0x28c50], R0 ;  /* 0x028c5000ff0075a7 */ /* 0x0000620008020157 */
[----:B------:R-:W-:Y:S05]  /*31c0*/  @!P0 BRA `(.L_x_2273) ;  /* 0x0000000000048947 */ /* 0x000fea0003800000 */
[----:B------:R-:W-:Y:S01]  /*31d0*/  BPT.TRAP 0x1 ;  /* 0x000000040000795c */ /* 0x000fe20000300000 */
.L_x_2273:
[----:B-1----:R-:W-:Y:S05]  /*31e0*/  @P1 BRA `(.L_x_2274) ;  /* 0x0000000000081947 */ /* 0x002fea0003800000 */
[----:B------:R-:W1:Y:S02]  /*31f0*/  SYNCS.PHASECHK.TRANS64.TRYWAIT P1, [UR23+0x28c50], R0 ;  /* 0x028c5000ff0075a7 */ /* 0x000e640008020157 */
[----:B-1----:R-:W-:Y:S05]  /*3200*/  @!P1 BRA `(.L_x_2275) ;  /* 0x0000017000589947 */ /* 0x002fea0003800000 */
.L_x_2274:
[----:B------:R-:W-:Y:S01]  /*3210*/  ULEA UR18, UR37, UR21, 0xc ;  /* 0x0000001525127291 */ /* 0x000fe2000f8e603f */
[----:B------:R-:W-:Y:S01]  /*3220*/  WARPGROUP.ARRIVE ;  /* 0x00000000000079c5 */ /* 0x000fe20000000000 */
[----:B------:R-:W-:Y:S01]  /*3230*/  UMOV UR19, 0x40000040 ;  /* 0x4000004000137882 */ /* 0x000fe20000000000 */
[----:B------:R-:W-:Y:S01]  /*3240*/  UMOV UR7, 0x40000040 ;  /* 0x4000004000077882 */ /* 0x000fe20000000000 */
[----:B------:R-:W-:Y:S01]  /*3250*/  UIADD3 UR6, UR18, 0x80, URZ ;  /* 0x0000008012067890 */ /* 0x000fe2000fffe03f */
[----:B01----:R-:W-:Y:S01]  /*3260*/  IMAD.U32 R0, RZ, RZ, UR23 ;  /* 0x00000017ff007e24 */ /* 0x003fe2000f8e00ff */
[----:B------:R-:W-:Y:S01]  /*3270*/  UIADD3 UR10, UR18, 0x100, URZ ;  /* 0x00000100120a7890 */ /* 0x000fe2000fffe03f */
[----:B------:R-:W-:Y:S01]  /*3280*/  PLOP3.LUT P1, PT, PT, PT, UP1, 0x80, 0x0 ;  /* 0x000000000000781c */ /* 0x000fe20003f2f018 */
[----:B------:R-:W-:Y:S01]  /*3290*/  UMOV UR11, 0x40000040 ;  /* 0x40000040000b7882 */ /* 0x000fe20000000000 */
        /* <DEDUP_REMOVED lines=21> */
.L_x_2271:
[----:B------:R-:W-:Y:S01]  /*33f0*/  BAR.SYNC.DEFER_BLOCKING 0xe, 0x100 ;  /* 0x0384000000007b1d */ /* 0x000fe20000010000 */
[----:B------:R-:W-:Y:S01]  /*3400*/  IMAD.U32 R3, RZ, RZ, UR37 ;  /* 0x00000025ff037e24 */ /* 0x000fe2000f8e00ff */
[----:B------:R-:W-:Y:S01]  /*3410*/  UIADD3 UR37, UR37, 0x1, URZ ;  /* 0x0000000125257890 */ /* 0x000fe2000fffe03f */
[----:B------:R-:W-:Y:S01]  /*3420*/  PLOP3.LUT P0, PT, PT, PT, PT, 0x8, 0x0 ;  /* 0x000000000000781c */ /* 0x000fe20003f0e170 */
[----:B------:R-:W-:Y:S02]  /*3430*/  IMAD.MOV.U32 R12, RZ, RZ, RZ ;  /* 0x000000ffff0c7224 */ /* 0x000fe400078e00ff */
[----:B01----:R-:W-:Y:S01]  /*3440*/  IMAD R0, R3, 0x40, R16 ;  /* 0x0000004003007824 */ /* 0x003fe200078e0210 */
        /* <DEDUP_REMOVED lines=138> */
.L_x_2260:
        /* <DEDUP_REMOVED lines=24> */
.L_x_2278:
[----:B------:R-:W-:-:S11]  /*3e70*/  UISETP.NE.AND UP1, UPT, UR5, 0x1, UPT ;  /* 0x000000010500788c */ /* 0x000fd6000bf25270 */
[----:B------:R-:W-:Y:S02]  /*3e80*/  @UP1 ULDC.64 UR10, c[0x0][0x9e8] ;  /* 0x00027a00000a1ab9 */ /* 0x000fe40000000a00 */
[----:B------:R-:W-:-:S04]  /*3e90*/  UIMAD.WIDE.U32 UR8, UR7, UR10, URZ ;  /* 0x0000000a070872a5 */ /* 0x000fc8000f8e003f */
[----:B------:R-:W-:-:S12]  /*3ea0*/  @UP1 USHF.R.U32.HI UR7, URZ, UR11, UR9 ;  /* 0x0000000b3f071299 */ /* 0x000fd80008011609 */
.L_x_2279:
[----:B------:R-:W-:-:S04]  /*3eb0*/  UIMAD UR7, UR7, UR5, UR5 ;  /* 0x00000005070772a4 */ /* 0x000fc8000f8e0205 */
[----:B------:R-:W-:-:S04]  /*3ec0*/  UISETP.LT.AND UP1, UPT, UR4, UR7, UPT ;  /* 0x000000070400728c */ /* 0x000fc8000bf21270 */
[----:B------:R-:W-:-:S12]  /*3ed0*/  USEL UR4, UR4, UR7, UP1 ;  /* 0x0000000704047287 */ /* 0x000fd80008800000 */
.L_x_2277:
[----:B------:R-:W-:Y:S01]  /*3ee0*/  UIADD3 UR4, UR4, 0x3f, URZ ;  /* 0x0000003f04047890 */ /* 0x000fe2000fffe03f */
[----:B------:R-:W-:Y:S01]  /*3ef0*/  @UP0 ULDC UR8, c[0x0][0x44c] ;  /* 0x0001130000080ab9 */ /* 0x000fe20000000800 */
[----:B------:R-:W-:Y:S02]  /*3f00*/  @UP0 ULDC UR10, c[0x0][0x450] ;  /* 0x00011400000a0ab9 */ /* 0x000fe40000000800 */
[----:B------:R-:W-:Y:S02]  /*3f10*/  USHF.R.S32.HI UR7, URZ, 0x1f, UR4 ;  /* 0x0000001f3f077899 */ /* 0x000fe40008011404 */
[----:B------:R-:W-:Y:S02]  /*3f20*/  UIMAD.WIDE.U32 UR8, UR42, UR8, URZ ;  /* 0x000000082a0872a5 */ /* 0x000fe4000f8e003f */
[----:B------:R-:W-:-:S03]  /*3f30*/  ULEA.HI UR7, UR7, UR4, URZ, 0x6 ;  /* 0x0000000407077291 */ /* 0x000fc6000f8f303f */
[----:B------:R-:W-:Y:S01]  /*3f40*/  UMOV UR4, UR42 ;  /* 0x0000002a00047c82 */ /* 0x000fe20008000000 */
[----:B------:R-:W-:Y:S02]  /*3f50*/  USHF.R.S32.HI UR7, URZ, 0x6, UR7 ;  /* 0x000000063f077899 */ /* 0x000fe40008011407 */
[----:B------:R-:W-:Y:S02]  /*3f60*/  @UP0 USHF.R.U32.HI UR4, URZ, UR10, UR9 ;  /* 0x0000000a3f040299 */ /* 0x000fe40008011609 */
[----:B------:R-:W-:Y:S02]  /*3f70*/  UISETP.LT.AND UP0, UPT, UR6, UR7, UPT ;  /* 0x000000070600728c */ /* 0x000fe4000bf01270 */
[----:B------:R-:W-:Y:S01]  /*3f80*/  UIADD3 UR4, UR4, UR49, -UR51 ;  /* 0x0000003104047290 */ /* 0x000fe2000fffe833 */
        /* <DEDUP_REMOVED lines=14> */
.L_x_2281:
[----:B------:R-:W-:-:S11]  /*4070*/  UISETP.NE.AND UP0, UPT, UR5, 0x1, UPT ;  /* 0x000000010500788c */ /* 0x000fd6000bf05270 */
[----:B------:R-:W-:Y:S02]  /*4080*/  @UP0 ULDC.64 UR10, c[0x0][0x9e8] ;  /* 0x00027a00000a0ab9 */ /* 0x000fe40000000a00 */
[----:B------:R-:W-:-:S04]  /*4090*/  UIMAD.WIDE.U32 UR8, UR4, UR10, URZ ;  /* 0x0000000a040872a5 */ /* 0x000fc8000f8e003f */
[----:B------:R-:W-:-:S12]  /*40a0*/  @UP0 USHF.R.U32.HI UR4, URZ, UR11, UR9 ;  /* 0x0000000b3f040299 */ /* 0x000fd80008011609 */
.L_x_2282:
[----:B------:R-:W-:-:S04]  /*40b0*/  UIMAD UR4, UR4, UR5, URZ ;  /* 0x00000005040472a4 */ /* 0x000fc8000f8e023f */
[----:B------:R-:W-:-:S04]  /*40c0*/  UISETP.LT.AND UP0, UPT, UR7, UR4, UPT ;  /* 0x000000040700728c */ /* 0x000fc8000bf01270 */
[----:B------:R-:W-:-:S12]  /*40d0*/  USEL UR7, UR7, UR4, !UP0 ;  /* 0x0000000407077287 */ /* 0x000fd8000c000000 */
.L_x_2280:
[----:B------:R-:W-:Y:S02]  /*40e0*/  USHF.R.S32.HI UR4, URZ, 0x1f, UR7 ;  /* 0x0000001f3f047899 */ /* 0x000fe40008011407 */
[----:B------:R-:W-:Y:S02]  /*40f0*/  ULOP3.LUT UR10, UR45, 0xff, URZ, 0xc0, !UPT ;  /* 0x000000ff2d0a7892 */ /* 0x000fe4000f8ec03f */
[----:B------:R-:W-:-:S04]  /*4100*/  ULEA.HI UR4, UR4, UR7, URZ, 0x6 ;  /* 0x0000000704047291 */ /* 0x000fc8000f8f303f */
[----:B------:R-:W-:-:S04]  /*4110*/  USHF.R.S32.HI UR4, URZ, 0x6, UR4 ;  /* 0x000000063f047899 */ /* 0x000fc80008011404 */
[----:B------:R-:W-:-:S04]  /*4120*/  UISETP.LT.AND UP0, UPT, URZ, UR4, UPT ;  /* 0x000000043f00728c */ /* 0x000fc8000bf01270 */
[----:B------:R-:W-:-:S03]  /*4130*/  USEL UR48, URZ, UR4, !UP0 ;  /* 0x000000043f307287 */ /* 0x000fc6000c000000 */
[----:B------:R-:W-:Y:S01]  /*4140*/  UMOV UR4, URZ ;  /* 0x0000003f00047c82 */ /* 0x000fe20008000000 */
        /* <DEDUP_REMOVED lines=40> */
.L_x_2283:
        /* <DEDUP_REMOVED lines=12> */
[----:B------:R-:W-:Y:S02]  /*4490*/  ISETP.GT.AND P1, PT, R168, UR48, PT ;  /* 0x00000030a8007c0c */ /* 0x000fe4000bf24270 */
        /* <DEDUP_REMOVED lines=90> */
.L_x_2284:
[----:B------:R-:W-:Y:S01]  /*4a40*/  ULEA.HI UR4, UR39, UR39, URZ, 0x1 ;  /* 0x0000002727047291 */ /* 0x000fe2000f8f083f */
[----:B------:R-:W-:Y:S01]  /*4a50*/  IMAD.MOV.U32 R3, RZ, RZ, 0x1 ;  /* 0x00000001ff037424 */ /* 0x000fe200078e00ff */
[----:B------:R-:W-:Y:S02]  /*4a60*/  ISETP.NE.AND P0, PT, RZ, UR47, PT ;  /* 0x0000002fff007c0c */ /* 0x000fe4000bf05270 */
[----:B------:R-:W-:Y:S02]  /*4a70*/  ULOP3.LUT UR4, UR4, 0xfffffffe, URZ, 0xc0, !UPT ;  /* 0xfffffffe04047892 */ /* 0x000fe4000f8ec03f */
[----:B------:R-:W-:Y:S02]  /*4a80*/  SEL R3, R3, 0x2, !P0 ;  /* 0x0000000203037807 */ /* 0x000fe40004000000 */
[----:B------:R-:W-:Y:S02]  /*4a90*/  UIADD3 UR4, UR39, -UR4, URZ ;  /* 0x8000000427047290 */ /* 0x000fe4000fffe03f */
[----:B------:R-:W-:-:S04]  /*4aa0*/  LOP3.LUT R3, R3, 0x1, RZ, 0xfc, !PT ;  /* 0x0000000103037812 */ /* 0x000fc800078efcff */
[----:B------:R-:W-:Y:S01]  /*4ab0*/  IMAD.U32 R0, RZ, RZ, UR4 ;  /* 0x00000004ff007e24 */ /* 0x000fe2000f8e00ff */
[----:B------:R-:W-:-:S04]  /*4ac0*/  ISETP.NE.AND P0, PT, R3, 0x3, PT ;  /* 0x000000030300780c */ /* 0x000fc80003f05270 */
[----:B------:R-:W-:-:S04]  /*4ad0*/  SHF.L.U32 R0, R0, 0x1f, RZ ;  /* 0x0000001f00007819 */ /* 0x000fc800000006ff */
[----:B------:R-:W0:Y:S02]  /*4ae0*/  SYNCS.PHASECHK.TRANS64.TRYWAIT P1, [UR46+0x28c00], R0 ;  /* 0x028c0000ff0075a7 */ /* 0x000e24000802016e */
[----:B0-----:R-:W-:Y:S05]  /*4af0*/  @!P1 BRA `(.L_x_2285) ;  /* 0x0000015800349947 */ /* 0x001fea0003800000 */
.L_x_2521:
[----:B------:R-:W-:Y:S05]  /*4b00*/  @!P0 BRA `(.L_x_2286) ;  /* 0x0000000000048947 */ /* 0x000fea0003800000 */
[----:B------:R-:W-:Y:S01]  /*4b10*/  BPT.TRAP 0x1 ;  /* 0x000000040000795c */ /* 0x000fe20000300000 */
.L_x_2286:
[----:B------:R-:W-:Y:S02]  /*4b20*/  IMAD.U32 R7, RZ, RZ, UR37 ;  /* 0x00000025ff077e24 */ /* 0x000fe4000f8e00ff */
[----:B------:R-:W-:-:S03]  /*4b30*/  IMAD.U32 R8, RZ, RZ, UR38 ;  /* 0x00000026ff087e24 */ /* 0x000fc6000f8e00ff */
[----:B------:R-:W-:Y:S02]  /*4b40*/  LEA R7, R7, UR46, 0x3 ;  /* 0x0000002e07077c11 */ /* 0x000fe4000f8e18ff */
[----:B------:R-:W-:-:S04]  /*4b50*/  SHF.L.U32 R8, R8, 0x1f, RZ ;  /* 0x0000001f08087819 */ /* 0x000fc800000006ff */
[----:B------:R1:W2:Y:S01]  /*4b60*/  SYNCS.PHASECHK.TRANS64.TRYWAIT P1, [R7+URZ+0x28c30], R8 ;  /* 0x028c3008070075a7 */ /* 0x0002a2000802017f */
[----:B------:R-:W-:Y:S05]  /*4b70*/  @!P0 BRA `(.L_x_2287) ;  /* 0x0000000000048947 */ /* 0x000fea0003800000 */
[----:B------:R-:W-:Y:S01]  /*4b80*/  BPT.TRAP 0x1 ;  /* 0x000000040000795c */ /* 0x000fe20000300000 */
.L_x_2287:
[----:B--2---:R-:W-:Y:S05]  /*4b90*/  @P1 BRA `(.L_x_2288) ;  /* 0x0000000000081947 */ /* 0x004fea0003800000 */
[----:B------:R-:W2:Y:S02]  /*4ba0*/  SYNCS.PHASECHK.TRANS64.TRYWAIT P1, [R7+URZ+0x28c30], R8 ;  /* 0x028c3008070075a7 */ /* 0x000ea4000802017f */
[----:B--2---:R-:W-:Y:S05]  /*4bb0*/  @!P1 BRA `(.L_x_2289) ;  /* 0x00000158001c9947 */ /* 0x004fea0003800000 */
.L_x_2288:
        /* <DEDUP_REMOVED lines=15> */
[----:B------:R-:W-:Y:S01]  /*4cb0*/  VIADD R3, R186, UR42 ;  /* 0x0000002aba037c36 */ /* 0x000fe20008000000 */
[----:B------:R-:W-:Y:S01]  /*4cc0*/  UMOV UR7, 0x40000040 ;  /* 0x4000004000077882 */ /* 0x000fe20000000000 */
[----:B------:R-:W-:Y:S01]  /*4cd0*/  UMOV UR5, 0x40000040 ;  /* 0x4000004000057882 */ /* 0x000fe20000000000 */
[----:B------:R-:W-:Y:S01]  /*4ce0*/  ULOP3.LUT UR4, UR4, 0x3fff, URZ, 0xc0, !UPT ;  /* 0x00003fff04047892 */ /* 0x000fe2000f8ec03f */
[----:B------:R-:W-:Y:S01]  /*4cf0*/  IMAD.MOV.U32 R4, RZ, RZ, R3 ;  /* 0x000000ffff047224 */ /* 0x000fe200078e0003 */
[----:B------:R-:W-:Y:S01]  /*4d00*/  UMOV UR11, 0x40000040 ;  /* 0x40000040000b7882 */ /* 0x000fe20000000000 */
[----:B------:R-:W-:Y:S01]  /*4d10*/  UMOV UR9, 0x40000040 ;  /* 0x4000004000097882 */ /* 0x000fe20000000000 */
[----:B------:R-:W-:Y:S01]  /*4d20*/  ULEA UR18, UR37, UR18, 0x9 ;  /* 0x0000001225127291 */ /* 0x000fe2000f8e483f */
[----:B------:R-:W-:Y:S01]  /*4d30*/  LEA R11, R168, 0xffffffc0, 0x6 ;  /* 0xffffffc0a80b7811 */ /* 0x000fe200078e30ff */
[----:B------:R-:W-:-:S02]  /*4d40*/  ULOP3.LUT UR16, UR4, 0x10000, URZ, 0xfc, !UPT ;  /* 0x0001000004107892 */ /* 0x000fc4000f8efc3f */
[----:B------:R-:W-:Y:S01]  /*4d50*/  UIADD3 UR6, UR18, 0x2, URZ ;  /* 0x0000000212067890 */ /* 0x000fe2000fffe03f */
[----:B------:R-:W-:Y:S01]  /*4d60*/  IADD3 R10, -R2, UR49, -R11 ;  /* 0x00000031020a7c10 */ /* 0x000fe2000fffe90b */
[----:B------:R-:W-:Y:S02]  /*4d70*/  UIADD3 UR4, UR16, 0x2, URZ ;  /* 0x0000000210047890 */ /* 0x000fe4000fffe03f */
[----:B------:R-:W-:Y:S02]  /*4d80*/  UIADD3 UR10, UR18, 0x4, URZ ;  /* 0x00000004120a7890 */ /* 0x000fe4000fffe03f */
[----:B------:R-:W-:Y:S02]  /*4d90*/  UIADD3 UR8, UR16, 0x4, URZ ;  /* 0x0000000410087890 */ /* 0x000fe4000fffe03f */
[----:B------:R-:W-:Y:S01]  /*4da0*/  HGMMA.64x64x16.F32.BF16 R24, gdesc[UR16], RZ, !UPT, gsb0 ;  /* 0x00e00000101879f0 */ /* 0x000fe2000c0018ff */
[----:B------:R-:W-:Y:S02]  /*4db0*/  UIADD3 UR14, UR18, 0x6, URZ ;  /* 0x00000006120e7890 */ /* 0x000fe4000fffe03f */
[----:B------:R-:W-:Y:S01]  /*4dc0*/  UIADD3 UR12, UR16, 0x6, URZ ;  /* 0x00000006100c7890 */ /* 0x000fe2000fffe03f */
[----:B------:R-:W-:Y:S01]  /*4dd0*/  UMOV UR15, 0x40000040 ;  /* 0x40000040000f7882 */ /* 0x000fe20000000000 */
[----:B------:R-:W-:Y:S01]  /*4de0*/  UMOV UR13, 0x40000040 ;  /* 0x40000040000d7882 */ /* 0x000fe20000000000 */
[----:B------:R-:W-:-:S02]  /*4df0*/  WARPGROUP.DEPBAR.LE gsb0, 0x0 ;  /* 0x00008000000079c5 */ /* 0x000fc40000010000 */
[----:B------:R-:W-:-:S06]  /*4e00*/  WARPGROUP.ARRIVE ;  /* 0x00000000000079c5 */ /* 0x000fcc0000000000 */
[----:B------:R-:W-:Y:S01]  /*4e10*/  HGMMA.64x64x16.F32.BF16 R24, gdesc[UR4], R24, gsb0 ;  /* 0x00e00000041879f0 */ /* 0x000fe20008001818 */
[----:B------:R-:W-:Y:S02]  /*4e20*/  ULDC UR6, c[0x0][0x448] ;  /* 0x0001120000067ab9 */ /* 0x000fe40000000800 */
[----:B------:R-:W-:-:S06]  /*4e30*/  UISETP.NE.AND UP0, UPT, UR6, 0x1, UPT ;  /* 0x000000010600788c */ /* 0x000fcc000bf05270 */
[----:B------:R-:W-:Y:S02]  /*4e40*/  PLOP3.LUT P2, PT, PT, PT, UP0, 0x80, 0x0 ;  /* 0x000000000000781c */ /* 0x000fe40003f4f008 */
[----:B------:R-:W-:-:S03]  /*4e50*/  PLOP3.LUT P3, PT, PT, PT, UP0, 0x80, 0x0 ;  /* 0x000000000000781c */ /* 0x000fc60003f6f008 */
[----:B------:R-:W-:-:S08]  /*4e60*/  @UP0 ULDC UR6, c[0x0][0x44c] ;  /* 0x0001130000060ab9 */ /* 0x000fd00000000800 */
[----:B------:R-:W-:Y:S01]  /*4e70*/  @P2 IMAD.HI.U32 R5, R3, UR6, RZ ;  /* 0x0000000603052c27 */ /* 0x000fe2000f8e00ff */
[----:B------:R-:W-:-:S03]  /*4e80*/  @UP0 ULDC UR6, c[0x0][0x450] ;  /* 0x0001140000060ab9 */ /* 0x000fc60000000800 */
[----:B------:R-:W-:Y:S01]  /*4e90*/  @!P1 VIADD R3, R7, 0x28c40 ;  /* 0x00028c4007039836 */ /* 0x000fe20000000000 */
[----:B------:R-:W-:Y:S01]  /*4ea0*/  @P3 SHF.R.U32.HI R4, RZ, UR6, R5 ;  /* 0x00000006ff043c19 */ /* 0x000fe20008011605 */
[----:B------:R-:W-:-:S03]  /*4eb0*/  IMAD.MOV.U32 R5, RZ, RZ, -0x40 ;  /* 0xffffffc0ff057424 */ /* 0x000fc600078e00ff */
[----:B------:R-:W-:Y:S01]  /*4ec0*/  @!P1 PRMT R3, RZ, 0x654, R3 ;  /* 0x00000654ff039816 */ /* 0x000fe20000000003 */
[----:B------:R-:W0:Y:S01]  /*4ed0*/  SHFL.IDX PT, R9, R4, RZ, 0x1c1f ;  /* 0x001c1fff04097589 */ /* 0x000e2200000e0000 */
[----:B------:R-:W-:-:S04]  /*4ee0*/  IMAD R5, R168, R5, 0x41 ;  /* 0x00000041a8057424 */ /* 0x000fc800078e0205 */
[----:B------:R-:W-:Y:S01]  /*4ef0*/  VIADD R14, R5, 0xffffffff ;  /* 0xffffffff050e7836 */ /* 0x000fe20000000000 */
[----:B------:R-:W-:Y:S02]  /*4f00*/  WARPGROUP.DEPBAR.LE gsb0, 0x0 ;  /* 0x00008000000079c5 */ /* 0x000fe40000010000 */
[----:B------:R-:W-:-:S06]  /*4f10*/  WARPGROUP.ARRIVE ;  /* 0x00000000000079c5 */ /* 0x000fcc0000000000 */
[----:B------:R-:W-:Y:S01]  /*4f20*/  HGMMA.64x64x16.F32.BF16 R24, gdesc[UR8], R24, gsb0 ;  /* 0x00e00000081879f0 */ /* 0x000fe20008001818 */
[----:B------:R-:W-:Y:S02]  /*4f30*/  ULDC UR11, c[0x0][0x9dc] ;  /* 0x00027700000b7ab9 */ /* 0x000fe40000000800 */
[----:B------:R-:W-:Y:S01]  /*4f40*/  ULOP3.LUT UR6, URZ, UR11, URZ, 0x33, !UPT ;  /* 0x0000000b3f067292 */ /* 0x000fe2000f8e333f */
[----:B------:R-:W-:Y:S02]  /*4f50*/  WARPGROUP.DEPBAR.LE gsb0, 0x0 ;  /* 0x00008000000079c5 */ /* 0x000fe40000010000 */
[----:B------:R-:W-:-:S06]  /*4f60*/  WARPGROUP.ARRIVE ;  /* 0x00000000000079c5 */ /* 0x000fcc0000000000 */
[----:B------:R-:W-:Y:S01]  /*4f70*/  HGMMA.64x64x16.F32.BF16 R24, gdesc[UR12], R24, gsb0 ;  /* 0x00e000000c1879f0 */ /* 0x000fe20008001818 */
[----:B------:R-:W-:Y:S02]  /*4f80*/  ULDC.64 UR14, c[0x0][0x9e0] ;  /* 0x00027800000e7ab9 */ /* 0x000fe40000000a00 */
[----:B------:R-:W-:-:S06]  /*4f90*/  UISETP.GE.AND UP1, UPT, UR15, 0x1, UPT ;  /* 0x000000010f00788c */ /* 0x000fcc000bf26270 */
[----:B------:R-:W-:Y:S01]  /*4fa0*/  PLOP3.LUT P2, PT, PT, PT, UP1, 0x40, 0x0 ;  /* 0x000000000000781c */ /* 0x000fe20003f4e818 */
[----:B------:R-:W-:Y:S02]  /*4fb0*/  WARPGROUP.DEPBAR.LE gsb0, 0x0 ;  /* 0x00008000000079c5 */ /* 0x000fe40000010000 */
[----:B------:R3:W-:Y:S02]  /*4fc0*/  @!P1 SYNCS.ARRIVE.TRANS64.RED.A1T0 RZ, [R3+URZ], RZ ;  /* 0x000000ff03ff99a7 */ /* 0x0007e4000810043f */
[----:B---3--:R-:W-:-:S05]  /*4fd0*/  IADD3 R3, -R2, UR49, R5 ;  /* 0x0000003102037c10 */ /* 0x008fca000fffe105 */
[----:B------:R-:W-:-:S04]  /*4fe0*/  VIADD R3, R3, -UR51 ;  /* 0x8000003303037c36 */ /* 0x000fc80008000000 */
[C---:B------:R-:W-:Y:S02]  /*4ff0*/  VIADD R13, R3.reuse, UR14 ;  /* 0x0000000e030d7c36 */ /* 0x040fe40008000000 */
[----:B------:R-:W-:-:S03]  /*5000*/  VIADD R12, R3, UR6 ;  /* 0x00000006030c7c36 */ /* 0x000fc60008000000 */
[----:B0-----:R-:W-:Y:S01]  /*5010*/  VIADDMNMX R3, R9, R13, R10, PT ;  /* 0x0000000d09037246 */ /* 0x001fe2000380010a */
[----:B------:R-:W-:Y:S01]  /*5020*/  IMAD.IADD R5, R12, 0x1, R9 ;  /* 0x000000010c057824 */ /* 0x000fe200078e0209 */
[----:B------:R-:W-:Y:S06]  /*5030*/  @P2 BRA `(.L_x_2290) ;  /* 0x00000000005c2947 */ /* 0x000fec0003800000 */
[----:B------:R-:W-:Y:S01]  /*5040*/  IMAD.U32 R6, RZ, RZ, UR51 ;  /* 0x00000033ff067e24 */ /* 0x000fe2000f8e00ff */
[----:B------:R-:W-:Y:S04]  /*5050*/  BSSY B0, `(.L_x_2291) ;  /* 0x0000011000007945 */ /* 0x000fe80003800000 */
[----:B------:R-:W-:-:S04]  /*5060*/  IADD3 R6, -R6, UR49, R9 ;  /* 0x0000003106067c10 */ /* 0x000fc8000fffe109 */
        /* <DEDUP_REMOVED lines=10> */
.L_x_2292:
[----:B------:R-:W-:-:S06]  /*5110*/  UISETP.NE.AND UP2, UPT, UR15, 0x1, UPT ;  /* 0x000000010f00788c */ /* 0x000fcc000bf45270 */
[----:B------:R-:W-:-:S05]  /*5120*/  PLOP3.LUT P2, PT, PT, PT, UP2, 0x80, 0x0 ;  /* 0x000000000000781c */ /* 0x000fca0003f4f028 */
[----:B------:R-:W-:-:S08]  /*5130*/  @UP2 ULDC.64 UR6, c[0x0][0x9e8] ;  /* 0x00027a0000062ab9 */ /* 0x000fd00000000a00 */
[----:B------:R-:W-:-:S05]  /*5140*/  @P2 IMAD.HI.U32 R9, R6, UR6, RZ ;  /* 0x0000000606092c27 */ /* 0x000fca000f8e00ff */
[----:B------:R-:W-:-:S07]  /*5150*/  @P2 SHF.R.U32.HI R6, RZ, UR7, R9 ;  /* 0x00000007ff062c19 */ /* 0x000fce0008011609 */
.L_x_2293:
[----:B------:R-:W-:Y:S05]  /*5160*/  BSYNC B0 ;  /* 0x0000000000007941 */ /* 0x000fea0003800000 */
.L_x_2291:
[----:B------:R-:W-:-:S04]  /*5170*/  IMAD R9, R6, UR15, -R11 ;  /* 0x0000000f06097c24 */ /* 0x000fc8000f8e0a0b */
[----:B------:R-:W-:-:S05]  /*5180*/  IMAD.IADD R6, R9, 0x1, -R2 ;  /* 0x0000000109067824 */ /* 0x000fca00078e0a02 */
[----:B------:R-:W-:Y:S02]  /*5190*/  VIMNMX R5, R5, R6, !PT ;  /* 0x0000000605057248 */ /* 0x000fe40007fe0100 */
[----:B------:R-:W-:-:S07]  /*51a0*/  VIADDMNMX R3, R6, UR15, R3, PT ;  /* 0x0000000f06037c46 */ /* 0x000fce000b800103 */
.L_x_2290:
[C---:B------:R-:W-:Y:S02]  /*51b0*/  ISETP.GE.AND P2, PT, R14.reuse, 0x2, PT ;  /* 0x000000020e00780c */ /* 0x040fe40003f46270 */
[C---:B------:R-:W-:Y:S02]  /*51c0*/  ISETP.GE.AND P6, PT, R14.reuse, 0xa, PT ;  /* 0x0000000a0e00780c */ /* 0x040fe40003fc6270 */
[----:B------:R-:W-:Y:S02]  /*51d0*/  ISETP.GT.AND P4, PT, R5, 0x1, !P2 ;  /* 0x000000010500780c */ /* 0x000fe40005784270 */
[----:B------:R-:W-:Y:S02]  /*51e0*/  ISETP.GE.AND P3, PT, R14, 0x9, PT ;  /* 0x000000090e00780c */ /* 0x000fe40003f66270 */
[----:B------:R-:W-:Y:S02]  /*51f0*/  ISETP.LT.OR P4, PT, R3, 0x2, P4 ;  /* 0x000000020300780c */ /* 0x000fe40002781670 */
[----:B------:R-:W-:-:S02]  /*5200*/  P2R R20, PR, RZ, 0x40 ;  /* 0x00000040ff147803 */ /* 0x000fc40000000000 */
[----:B------:R-:W-:Y:S02]  /*5210*/  FSEL R25, R25, -INF , !P4 ;  /* 0xff80000019197808 */ /* 0x000fe40006000000 */
[C---:B------:R-:W-:Y:S02]  /*5220*/  ISETP.GT.AND P4, PT, R5.reuse, 0x9, !P6 ;  /* 0x000000090500780c */ /* 0x040fe40007784270 */
[----:B------:R-:W-:Y:S02]  /*5230*/  ISETP.GT.AND P5, PT, R5, 0x8, !P3 ;  /* 0x000000080500780c */ /* 0x000fe40005fa4270 */
[----:B------:R-:W-:Y:S02]  /*5240*/  ISETP.LT.OR P4, PT, R3, 0xa, P4 ;  /* 0x0000000a0300780c */ /* 0x000fe40002781670 */
[----:B------:R-:W-:Y:S02]  /*5250*/  ISETP.GE.AND P6, PT, R14, 0x11, PT ;  /* 0x000000110e00780c */ /* 0x000fe40003fc6270 */
[----:B------:R-:W-:-:S02]  /*5260*/  FSEL R29, R29, -INF , !P4 ;  /* 0xff8000001d1d7808 */ /* 0x000fc40006000000 */
[----:B------:R-:W-:Y:S02]  /*5270*/  ISETP.LT.OR P5, PT, R3, 0x9, P5 ;  /* 0x000000090300780c */ /* 0x000fe40002fa1670 */
[----:B------:R-:W-:Y:S02]  /*5280*/  ISETP.GT.AND P4, PT, R5, 0x10, !P6 ;  /* 0x000000100500780c */ /* 0x000fe40007784270 */
[----:B------:R-:W-:Y:S02]  /*5290*/  FSEL R21, R28, -INF , !P5 ;  /* 0xff8000001c157808 */ /* 0x000fe40006800000 */
[----:B------:R-:W-:Y:S02]  /*52a0*/  ISETP.LT.OR P4, PT, R3, 0x11, P4 ;  /* 0x000000110300780c */ /* 0x000fe40002781670 */
[----:B------:R-:W-:Y:S02]  /*52b0*/  ISETP.GE.AND P5, PT, R14, 0x12, PT ;  /* 0x000000120e00780c */ /* 0x000fe40003fa6270 */
[----:B------:R-:W-:-:S02]  /*52c0*/  FSEL R57, R32, -INF , !P4 ;  /* 0xff80000020397808 */ /* 0x000fc40006000000 */
[----:B------:R-:W-:Y:S02]  /*52d0*/  ISETP.GT.AND P4, PT, R5, 0x11, !P5 ;  /* 0x000000110500780c */ /* 0x000fe40006f84270 */
[----:B------:R-:W-:Y:S02]  /*52e0*/  P2R R32, PR, RZ, 0x20 ;  /* 0x00000020ff207803 */ /* 0x000fe40000000000 */
[----:B------:R-:W-:Y:S02]  /*52f0*/  ISETP.LT.OR P4, PT, R3, 0x12, P4 ;  /* 0x000000120300780c */ /* 0x000fe40002781670 */
[----:B------:R-:W-:Y:S02]  /*5300*/  ISETP.GE.AND P5, PT, R14, 0x19, PT ;  /* 0x000000190e00780c */ /* 0x000fe40003fa6270 */
[----:B------:R-:W-:Y:S02]  /*5310*/  FSEL R33, R33, -INF , !P4 ;  /* 0xff80000021217808 */ /* 0x000fe40006000000 */
[----:B------:R-:W-:-:S02]  /*5320*/  ISETP.GT.AND P4, PT, R5, 0x18, !P5 ;  /* 0x000000180500780c */ /* 0x000fc40006f84270 */
[----:B------:R-:W-:Y:S02]  /*5330*/  P2R R56, PR, RZ, 0x20 ;  /* 0x00000020ff387803 */ /* 0x000fe40000000000 */
[----:B------:R-:W-:Y:S02]  /*5340*/  ISETP.LT.OR P4, PT, R3, 0x19, P4 ;  /* 0x000000190300780c */ /* 0x000fe40002781670 */
[----:B------:R-:W-:Y:S02]  /*5350*/  ISETP.GE.AND P5, PT, R14, 0x1a, PT ;  /* 0x0000001a0e00780c */ /* 0x000fe40003fa6270 */
[----:B------:R-:W-:Y:S02]  /*5360*/  FSEL R59, R36, -INF , !P4 ;  /* 0xff800000243b7808 */ /* 0x000fe40006000000 */
[----:B------:R-:W-:Y:S02]  /*5370*/  ISETP.GT.AND P4, PT, R5, 0x19, !P5 ;  /* 0x000000190500780c */ /* 0x000fe40006f84270 */
[----:B------:R-:W-:-:S02]  /*5380*/  P2R R36, PR, RZ, 0x20 ;  /* 0x00000020ff247803 */ /* 0x000fc40000000000 */
[----:B------:R-:W-:Y:S02]  /*5390*/  ISETP.LT.OR P4, PT, R3, 0x1a, P4 ;  /* 0x0000001a0300780c */ /* 0x000fe40002781670 */
[----:B------:R-:W-:Y:S02]  /*53a0*/  ISETP.GE.AND P5, PT, R14, 0x21, PT ;  /* 0x000000210e00780c */ /* 0x000fe40003fa6270 */
[----:B------:R-:W-:Y:S02]  /*53b0*/  FSEL R37, R37, -INF , !P4 ;  /* 0xff80000025257808 */ /* 0x000fe40006000000 */
[----:B------:R-:W-:Y:S02]  /*53c0*/  ISETP.GT.AND P4, PT, R5, 0x20, !P5 ;  /* 0x000000200500780c */ /* 0x000fe40006f84270 */
[----:B------:R-:W-:Y:S02]  /*53d0*/  P2R R58, PR, RZ, 0x20 ;  /* 0x00000020ff3a7803 */ /* 0x000fe40000000000 */
[----:B------:R-:W-:-:S02]  /*53e0*/  ISETP.LT.OR P4, PT, R3, 0x21, P4 ;  /* 0x000000210300780c */ /* 0x000fc40002781670 */
[----:B------:R-:W-:Y:S02]  /*53f0*/  ISETP.GE.AND P5, PT, R14, 0x22, PT ;  /* 0x000000220e00780c */ /* 0x000fe40003fa6270 */
[----:B------:R-:W-:Y:S02]  /*5400*/  FSEL R61, R40, -INF , !P4 ;  /* 0xff800000283d7808 */ /* 0x000fe40006000000 */
[----:B------:R-:W-:Y:S02]  /*5410*/  ISETP.GT.AND P4, PT, R5, 0x21, !P5 ;  /* 0x000000210500780c */ /* 0x000fe40006f84270 */
[----:B------:R-:W-:Y:S02]  /*5420*/  P2R R40, PR, RZ, 0x20 ;  /* 0x00000020ff287803 */ /* 0x000fe40000000000 */
[----:B------:R-:W-:Y:S02]  /*5430*/  ISETP.LT.OR P4, PT, R3, 0x22, P4 ;  /* 0x000000220300780c */ /* 0x000fe40002781670 */
[----:B------:R-:W-:-:S02]  /*5440*/  ISETP.GE.AND P5, PT, R14, 0x29, PT ;  /* 0x000000290e00780c */ /* 0x000fc40003fa6270 */
[----:B------:R-:W-:Y:S02]  /*5450*/  FSEL R41, R41, -INF , !P4 ;  /* 0xff80000029297808 */ /* 0x000fe40006000000 */
[----:B------:R-:W-:Y:S02]  /*5460*/  ISETP.GT.AND P4, PT, R5, 0x28, !P5 ;  /* 0x000000280500780c */ /* 0x000fe40006f84270 */
[----:B------:R-:W-:Y:S02]  /*5470*/  P2R R60, PR, RZ, 0x20 ;  /* 0x00000020ff3c7803 */ /* 0x000fe40000000000 */
        /* <DEDUP_REMOVED lines=11> */
[----:B------:R-:W-:Y:S02]  /*5530*/  P2R R28, PR, RZ, 0x40 ;  /* 0x00000040ff1c7803 */ /* 0x000fe40000000000 */
[----:B------:R-:W-:Y:S02]  /*5540*/  FSEL R65, R48, -INF , !P4 ;  /* 0xff80000030417808 */ /* 0x000fe40006000000 */
[----:B------:R-:W-:-:S04]  /*5550*/  ISETP.GE.AND P4, PT, R14, 0x32, PT ;  /* 0x000000320e00780c */ /* 0x000fc80003f86270 */
[----:B------:R-:W-:-:S04]  /*5560*/  ISETP.GT.AND P5, PT, R5, 0x31, !P4 ;  /* 0x000000310500780c */ /* 0x000fc800067a4270 */
[----:B------:R-:W-:-:S04]  /*5570*/  ISETP.LT.OR P5, PT, R3, 0x32, P5 ;  /* 0x000000320300780c */ /* 0x000fc80002fa1670 */
[----:B------:R-:W-:Y:S02]  /*5580*/  FSEL R49, R49, -INF , !P5 ;  /* 0xff80000031317808 */ /* 0x000fe40006800000 */
[----:B------:R-:W-:-:S04]  /*5590*/  ISETP.GE.AND P5, PT, R14, 0x39, PT ;  /* 0x000000390e00780c */ /* 0x000fc80003fa6270 */
[----:B------:R-:W-:-:S04]  /*55a0*/  ISETP.GT.AND P6, PT, R5, 0x38, !P5 ;  /* 0x000000380500780c */ /* 0x000fc80006fc4270 */
[----:B------:R-:W-:-:S04]  /*55b0*/  ISETP.LT.OR P6, PT, R3, 0x39, P6 ;  /* 0x000000390300780c */ /* 0x000fc800037c1670 */
[----:B------:R-:W-:Y:S02]  /*55c0*/  FSEL R67, R52, -INF , !P6 ;  /* 0xff80000034437808 */ /* 0x000fe40007000000 */
[----:B------:R-:W-:-:S04]  /*55d0*/  ISETP.GE.AND P6, PT, R14, 0x1, PT ;  /* 0x000000010e00780c */ /* 0x000fc80003fc6270 */
[----:B------:R-:W-:Y:S02]  /*55e0*/  P2R R9, PR, RZ, 0x40 ;  /* 0x00000040ff097803 */ /* 0x000fe40000000000 */
[----:B------:R-:W-:-:S04]  /*55f0*/  ISETP.GT.AND P6, PT, R5, RZ, !P6 ;  /* 0x000000ff0500720c */ /* 0x000fc800077c4270 */
[----:B------:R-:W-:-:S04]  /*5600*/  ISETP.LT.OR P6, PT, R3, 0x1, P6 ;  /* 0x000000010300780c */ /* 0x000fc800037c1670 */
[----:B------:R-:W-:Y:S02]  /*5610*/  FSEL R15, R24, -INF , !P6 ;  /* 0xff800000180f7808 */ /* 0x000fe40007000000 */
[----:B------:R-:W-:-:S04]  /*5620*/  ISETP.GE.AND P6, PT, R14, 0x3a, PT ;  /* 0x0000003a0e00780c */ /* 0x000fc80003fc6270 */
[----:B------:R-:W-:Y:S02]  /*5630*/  P2R R14, PR, RZ, 0x40 ;  /* 0x00000040ff0e7803 */ /* 0x000fe40000000000 */
[----:B------:R-:W-:Y:S02]  /*5640*/  ISETP.GT.AND P6, PT, R5, 0x39, !P6 ;  /* 0x000000390500780c */ /* 0x000fe400077c4270 */
[----:B------:R-:W0:Y:S02]  /*5650*/  SHFL.IDX PT, R5, R4, 0x1, 0x1c1f ;  /* 0x003c1f0004057f89 */ /* 0x000e2400000e0000 */
[----:B------:R-:W-:-:S04]  /*5660*/  ISETP.LT.OR P6, PT, R3, 0x3a, P6 ;  /* 0x0000003a0300780c */ /* 0x000fc800037c1670 */
[----:B------:R-:W-:Y:S02]  /*5670*/  FSEL R53, R53, -INF , !P6 ;  /* 0xff80000035357808 */ /* 0x000fe40007000000 */
[----:B------:R-:W-:Y:S02]  /*5680*/  PLOP3.LUT P6, PT, PT, PT, UP1, 0x40, 0x0 ;  /* 0x000000000000781c */ /* 0x000fe40003fce818 */
[----:B0-----:R-:W-:Y:S01]  /*5690*/  VIADDMNMX R3, R5, R13, R10, PT ;  /* 0x0000000d05037246 */ /* 0x001fe2000380010a */
[----:B------:R-:W-:-:S10]  /*56a0*/  IMAD.IADD R6, R12, 0x1, R5 ;  /* 0x000000010c067824 */ /* 0x000fd400078e0205 */
[----:B------:R-:W-:Y:S05]  /*56b0*/  @P6 BRA `(.L_x_2294) ;  /* 0x0000000000646947 */ /* 0x000fea0003800000 */
        /* <DEDUP_REMOVED lines=9> */
[----:B------:R-:W-:Y:S01]  /*5750*/  @P6 IMAD.HI.U32 R5, R4, UR6, RZ ;  /* 0x0000000604056c27 */ /* 0x000fe2000f8e00ff */
[----:B------:R-:W-:-:S13]  /*5760*/  PLOP3.LUT P6, PT, PT, PT, UP2, 0x80, 0x0 ;  /* 0x000000000000781c */ /* 0x000fda0003fcf028 */
[----:B------:R-:W-:-:S04]  /*5770*/  @P6 SHF.R.U32.HI R4, RZ, UR7, R5 ;  /* 0x00000007ff046c19 */ /* 0x000fc80008011605 */
[----:B------:R-:W-:Y:S01]  /*5780*/  LOP3.LUT R4, RZ, R4, RZ, 0x33, !PT ;  /* 0x00000004ff047212 */ /* 0x000fe200078e33ff */
[----:B------:R-:W-:Y:S06]  /*5790*/  BRA `(.L_x_2297) ;  /* 0x0000000000187947 */ /* 0x000fec0003800000 */
.L_x_2296:
[----:B------:R-:W-:-:S06]  /*57a0*/  UISETP.NE.AND UP2, UPT, UR15, 0x1, UPT ;  /* 0x000000010f00788c */ /* 0x000fcc000bf45270 */
[----:B------:R-:W-:-:S05]  /*57b0*/  PLOP3.LUT P6, PT, PT, PT, UP2, 0x80, 0x0 ;  /* 0x000000000000781c */ /* 0x000fca0003fcf028 */
[----:B------:R-:W-:-:S08]  /*57c0*/  @UP2 ULDC.64 UR6, c[0x0][0x9e8] ;  /* 0x00027a0000062ab9 */ /* 0x000fd00000000a00 */
[----:B------:R-:W-:Y:S01]  /*57d0*/  @P6 IMAD.HI.U32 R5, R4, UR6, RZ ;  /* 0x0000000604056c27 */ /* 0x000fe2000f8e00ff */
[----:B------:R-:W-:-:S13]  /*57e0*/  PLOP3.LUT P6, PT, PT, PT, UP2, 0x80, 0x0 ;  /* 0x000000000000781c */ /* 0x000fda0003fcf028 */
[----:B------:R-:W-:-:S07]  /*57f0*/  @P6 SHF.R.U32.HI R4, RZ, UR7, R5 ;  /* 0x00000007ff046c19 */ /* 0x000fce0008011605 */
.L_x_2297:
[----:B------:R-:W-:Y:S05]  /*5800*/  BSYNC B0 ;  /* 0x0000000000007941 */ /* 0x000fea0003800000 */
.L_x_2295:
[----:B------:R-:W-:-:S04]  /*5810*/  IMAD R5, R4, UR15, -R11 ;  /* 0x0000000f04057c24 */ /* 0x000fc8000f8e0a0b */
[----:B------:R-:W-:-:S05]  /*5820*/  IMAD.IADD R5, R5, 0x1, -R2 ;  /* 0x0000000105057824 */ /* 0x000fca00078e0a02 */
[----:B------:R-:W-:Y:S02]  /*5830*/  VIMNMX R6, R6, R5, !PT ;  /* 0x0000000506067248 */ /* 0x000fe40007fe0100 */
[----:B------:R-:W-:-:S07]  /*5840*/  VIADDMNMX R3, R5, UR15, R3, PT ;  /* 0x0000000f05037c46 */ /* 0x000fce000b800103 */
.L_x_2294:
[----:B------:R-:W-:Y:S01]  /*5850*/  BAR.SYNC.DEFER_BLOCKING 0xf, 0x100 ;  /* 0x03c4000000007b1d */ /* 0x000fe20000010000 */
[----:B------:R-:W-:Y:S02]  /*5860*/  ISETP.GT.AND P2, PT, R6, 0x1, !P2 ;  /* 0x000000010600780c */ /* 0x000fe40005744270 */
[----:B------:R-:W-:Y:S02]  /*5870*/  FMNMX.FTZ R4, R15, R25, !PT ;  /* 0x000000190f047209 */ /* 0x000fe40007810000 */
[----:B------:R-:W-:Y:S01]  /*5880*/  ISETP.LT.OR P2, PT, R3, 0x2, P2 ;  /* 0x000000020300780c */ /* 0x000fe20001741670 */
[----:B------:R-:W-:Y:S01]  /*5890*/  ULDC UR10, c[0x0][0x988] ;  /* 0x00026200000a7ab9 */ /* 0x000fe20000000800 */
[----:B------:R-:W-:Y:S02]  /*58a0*/  FMNMX.FTZ R4, R21, R4, !PT ;  /* 0x0000000415047209 */ /* 0x000fe40007810000 */
[----:B------:R-:W-:Y:S02]  /*58b0*/  FSEL R27, R27, -INF , !P2 ;  /* 0xff8000001b1b7808 */ /* 0x000fe40005000000 */
[----:B------:R-:W-:-:S02]  /*58c0*/  ISETP.NE.AND P2, PT, R20, RZ, PT ;  /* 0x000000ff1400720c */ /* 0x000fc40003f45270 */
[----:B------:R-:W-:Y:S02]  /*58d0*/  FMNMX.FTZ R4, R29, R4, !PT ;  /* 0x000000041d047209 */ /* 0x000fe40007810000 */
[----:B------:R-:W-:Y:S02]  /*58e0*/  ISETP.GT.AND P2, PT, R6, 0x9, !P2 ;  /* 0x000000090600780c */ /* 0x000fe40005744270 */
[----:B------:R-:W-:Y:S02]  /*58f0*/  FMNMX.FTZ R4, R57, R4, !PT ;  /* 0x0000000439047209 */ /* 0x000fe40007810000 */
[----:B------:R-:W-:Y:S02]  /*5900*/  ISETP.LT.OR P2, PT, R3, 0xa, P2 ;  /* 0x0000000a0300780c */ /* 0x000fe40001741670 */
[----:B------:R-:W-:Y:S02]  /*5910*/  FMNMX.FTZ R4, R33, R4, !PT ;  /* 0x0000000421047209 */ /* 0x000fe40007810000 */
[----:B------:R-:W-:-:S02]  /*5920*/  FSEL R31, R31, -INF , !P2 ;  /* 0xff8000001f1f7808 */ /* 0x000fc40005000000 */
[----:B------:R-:W-:Y:S02]  /*5930*/  ISETP.NE.AND P2, PT, R28, RZ, PT ;  /* 0x000000ff1c00720c */ /* 0x000fe40003f45270 */
[----:B------:R-:W-:Y:S02]  /*5940*/  FMNMX.FTZ R4, R59, R4, !PT ;  /* 0x000000043b047209 */ /* 0x000fe40007810000 */
[----:B------:R-:W-:Y:S02]  /*5950*/  ISETP.GT.AND P2, PT, R6, 0x10, !P2 ;  /* 0x000000100600780c */ /* 0x000fe40005744270 */
[----:B------:R-:W-:Y:S02]  /*5960*/  FMNMX.FTZ R4, R37, R4, !PT ;  /* 0x0000000425047209 */ /* 0x000fe40007810000 */
[----:B------:R-:W-:Y:S02]  /*5970*/  ISETP.LT.OR P2, PT, R3, 0x11, P2 ;  /* 0x000000110300780c */ /* 0x000fe40001741670 */
[----:B------:R-:W-:-:S02]  /*5980*/  FMNMX.FTZ R4, R61, R4, !PT ;  /* 0x000000043d047209 */ /* 0x000fc40007810000 */
[----:B------:R-:W-:Y:S02]  /*5990*/  FSEL R34, R34, -INF , !P2 ;  /* 0xff80000022227808 */ /* 0x000fe40005000000 */
[----:B------:R-:W-:Y:S02]  /*59a0*/  ISETP.NE.AND P2, PT, R32, RZ, PT ;  /* 0x000000ff2000720c */ /* 0x000fe40003f45270 */
[----:B------:R-:W-:Y:S02]  /*59b0*/  FMNMX.FTZ R4, R41, R4, !PT ;  /* 0x0000000429047209 */ /* 0x000fe40007810000 */
[----:B------:R-:W-:Y:S02]  /*59c0*/  ISETP.GT.AND P2, PT, R6, 0x11, !P2 ;  /* 0x000000110600780c */ /* 0x000fe40005744270 */
[----:B------:R-:W-:Y:S02]  /*59d0*/  FMNMX.FTZ R4, R63, R4, !PT ;  /* 0x000000043f047209 */ /* 0x000fe40007810000 */
[----:B------:R-:W-:-:S02]  /*59e0*/  ISETP.LT.OR P2, PT, R3, 0x12, P2 ;  /* 0x000000120300780c */ /* 0x000fc40001741670 */
[----:B------:R-:W-:Y:S02]  /*59f0*/  FMNMX.FTZ R4, R45, R4, !PT ;  /* 0x000000042d047209 */ /* 0x000fe40007810000 */
[----:B------:R-:W-:Y:S02]  /*5a00*/  FSEL R35, R35, -INF , !P2 ;  /* 0xff80000023237808 */ /* 0x000fe40005000000 */
[----:B------:R-:W-:Y:S02]  /*5a10*/  ISETP.NE.AND P2, PT, R56, RZ, PT ;  /* 0x000000ff3800720c */ /* 0x000fe40003f45270 */
[----:B------:R-:W-:Y:S02]  /*5a20*/  FMNMX.FTZ R4, R65, R4, !PT ;  /* 0x0000000441047209 */ /* 0x000fe40007810000 */
[----:B------:R-:W-:Y:S02]  /*5a30*/  ISETP.GT.AND P2, PT, R6, 0x18, !P2 ;  /* 0x000000180600780c */ /* 0x000fe40005744270 */
[----:B------:R-:W-:-:S02]  /*5a40*/  FMNMX.FTZ R4, R49, R4, !PT ;  /* 0x0000000431047209 */ /* 0x000fc40007810000 */
[----:B------:R-:W-:Y:S02]  /*5a50*/  ISETP.LT.OR P2, PT, R3, 0x19, P2 ;  /* 0x000000190300780c */ /* 0x000fe40001741670 */
[----:B------:R-:W-:Y:S02]  /*5a60*/  ISETP.GT.AND P3, PT, R6, 0x8, !P3 ;  /* 0x000000080600780c */ /* 0x000fe40005f64270 */
[----:B------:R-:W-:Y:S02]  /*5a70*/  FSEL R38, R38, -INF , !P2 ;  /* 0xff80000026267808 */ /* 0x000fe40005000000 */
[----:B------:R-:W-:Y:S02]  /*5a80*/  ISETP.NE.AND P2, PT, R36, RZ, PT ;  /* 0x000000ff2400720c */ /* 0x000fe40003f45270 */
[----:B------:R-:W-:Y:S02]  /*5a90*/  FMNMX.FTZ R4, R67, R4, !PT ;  /* 0x0000000443047209 */ /* 0x000fe40007810000 */
[----:B------:R-:W-:-:S02]  /*5aa0*/  ISETP.GT.AND P2, PT, R6, 0x19, !P2 ;  /* 0x000000190600780c */ /* 0x000fc40005744270 */
[C---:B------:R-:W-:Y:S02]  /*5ab0*/  ISETP.LT.OR P3, PT, R3.reuse, 0x9, P3 ;  /* 0x000000090300780c */ /* 0x040fe40001f61670 */
[----:B------:R-:W-:Y:S02]  /*5ac0*/  ISETP.LT.OR P2, PT, R3, 0x1a, P2 ;  /* 0x0000001a0300780c */ /* 0x000fe40001741670 */
[----:B------:R-:W-:Y:S02]  /*5ad0*/  FMNMX.FTZ R10, R53, R4, !PT ;  /* 0x00000004350a7209 */ /* 0x000fe40007810000 */
[----:B------:R-:W-:Y:S02]  /*5ae0*/  FSEL R39, R39, -INF , !P2 ;  /* 0xff80000027277808 */ /* 0x000fe40005000000 */
[----:B------:R-:W-:Y:S01]  /*5af0*/  ISETP.NE.AND P2, PT, R58, RZ, PT ;  /* 0x000000ff3a00720c */ /* 0x000fe20003f45270 */
[----:B------:R-:W0:Y:S01]  /*5b00*/  SHFL.BFLY PT, R5, R10, 0x2, 0x1f ;  /* 0x0c401f000a057f89 */ /* 0x000e2200000e0000 */
[----:B------:R-:W-:-:S02]  /*5b10*/  FSEL R30, R30, -INF , !P3 ;  /* 0xff8000001e1e7808 */ /* 0x000fc40005800000 */
[----:B------:R-:W-:Y:S02]  /*5b20*/  ISETP.GT.AND P2, PT, R6, 0x20, !P2 ;  /* 0x000000200600780c */ /* 0x000fe40005744270 */
[----:B------:R-:W-:Y:S02]  /*5b30*/  ISETP.NE.AND P3, PT, R60, RZ, PT ;  /* 0x000000ff3c00720c */ /* 0x000fe40003f65270 */
[----:B------:R-:W-:Y:S02]  /*5b40*/  ISETP.LT.OR P2, PT, R3, 0x21, P2 ;  /* 0x000000210300780c */ /* 0x000fe40001741670 */
[----:B------:R-:W-:Y:S02]  /*5b50*/  ISETP.NE.AND P6, PT, R9, RZ, PT ;  /* 0x000000ff0900720c */ /* 0x000fe40003fc5270 */
[----:B------:R-:W-:Y:S02]  /*5b60*/  FSEL R42, R42, -INF , !P2 ;  /* 0xff8000002a2a7808 */ /* 0x000fe40005000000 */
[----:B------:R-:W-:-:S02]  /*5b70*/  ISETP.NE.AND P2, PT, R40, RZ, PT ;  /* 0x000000ff2800720c */ /* 0x000fc40003f45270 */
[C---:B------:R-:W-:Y:S02]  /*5b80*/  ISETP.GT.AND P4, PT, R6.reuse, 0x31, !P4 ;  /* 0x000000310600780c */ /* 0x040fe40006784270 */
[C---:B------:R-:W-:Y:S02]  /*5b90*/  ISETP.GT.AND P2, PT, R6.reuse, 0x21, !P2 ;  /* 0x000000210600780c */ /* 0x040fe40005744270 */
[----:B------:R-:W-:Y:S02]  /*5ba0*/  ISETP.GT.AND P5, PT, R6, 0x38, !P5 ;  /* 0x000000380600780c */ /* 0x000fe40006fa4270 */
[C---:B------:R-:W-:Y:S02]  /*5bb0*/  ISETP.LT.OR P2, PT, R3.reuse, 0x22, P2 ;  /* 0x000000220300780c */ /* 0x040fe40001741670 */
[----:B------:R-:W-:Y:S02]  /*5bc0*/  ISETP.LT.OR P4, PT, R3, 0x32, P4 ;  /* 0x000000320300780c */ /* 0x000fe40002781670 */
[----:B------:R-:W-:-:S02]  /*5bd0*/  FSEL R43, R43, -INF , !P2 ;  /* 0xff8000002b2b7808 */ /* 0x000fc40005000000 */
[----:B------:R-:W-:Y:S02]  /*5be0*/  ISETP.GT.AND P2, PT, R6, 0x28, !P3 ;  /* 0x000000280600780c */ /* 0x000fe40005f44270 */
[----:B0-----:R-:W-:Y:S02]  /*5bf0*/  FMNMX.FTZ R11, R10, R5, !PT ;  /* 0x000000050a0b7209 */ /* 0x001fe40007810000 */
[----:B------:R-:W-:Y:S02]  /*5c00*/  ISETP.LT.OR P2, PT, R3, 0x29, P2 ;  /* 0x000000290300780c */ /* 0x000fe40001741670 */
[----:B------:R-:W-:Y:S01]  /*5c10*/  ISETP.NE.AND P3, PT, R62, RZ, PT ;  /* 0x000000ff3e00720c */ /* 0x000fe20003f65270 */
[----:B------:R-:W0:Y:S01]  /*5c20*/  SHFL.BFLY PT, R12, R11, 0x1, 0x1f ;  /* 0x0c201f000b0c7f89 */ /* 0x000e2200000e0000 */
[----:B------:R-:W-:Y:S02]  /*5c30*/  FSEL R46, R46, -INF , !P2 ;  /* 0xff8000002e2e7808 */ /* 0x000fe40005000000 */
[----:B------:R-:W-:-:S02]  /*5c40*/  ISETP.GT.AND P2, PT, R6, RZ, !P6 ;  /* 0x000000ff0600720c */ /* 0x000fc40007744270 */
[----:B------:R-:W-:Y:S02]  /*5c50*/  ISETP.GT.AND P3, PT, R6, 0x30, !P3 ;  /* 0x000000300600780c */ /* 0x000fe40005f64270 */
[C---:B------:R-:W-:Y:S02]  /*5c60*/  ISETP.LT.OR P2, PT, R3.reuse, 0x1, P2 ;  /* 0x000000010300780c */ /* 0x040fe40001741670 */
[----:B------:R-:W-:Y:S02]  /*5c70*/  ISETP.LT.OR P3, PT, R3, 0x31, P3 ;  /* 0x000000310300780c */ /* 0x000fe40001f61670 */
[----:B------:R-:W-:Y:S02]  /*5c80*/  FSEL R26, R26, -INF , !P2 ;  /* 0xff8000001a1a7808 */ /* 0x000fe40005000000 */
[----:B------:R-:W-:Y:S02]  /*5c90*/  ISETP.NE.AND P2, PT, R44, RZ, PT ;  /* 0x000000ff2c00720c */ /* 0x000fe40003f45270 */
[----:B------:R-:W-:-:S02]  /*5ca0*/  FMNMX.FTZ R5, R26, R27, !PT ;  /* 0x0000001b1a057209 */ /* 0x000fc40007810000 */
[----:B------:R-:W-:Y:S02]  /*5cb0*/  ISETP.GT.AND P2, PT, R6, 0x29, !P2 ;  /* 0x000000290600780c */ /* 0x000fe40005744270 */
[----:B------:R-:W-:Y:S02]  /*5cc0*/  FMNMX.FTZ R4, R30, R5, !PT ;  /* 0x000000051e047209 */ /* 0x000fe40007810000 */
[----:B------:R-:W-:Y:S02]  /*5cd0*/  ISETP.LT.OR P2, PT, R3, 0x2a, P2 ;  /* 0x0000002a0300780c */ /* 0x000fe40001741670 */
[----:B------:R-:W-:Y:S02]  /*5ce0*/  FMNMX.FTZ R5, R31, R4, !PT ;  /* 0x000000041f057209 */ /* 0x000fe40007810000 */
[----:B------:R-:W-:Y:S02]  /*5cf0*/  FSEL R47, R47, -INF , !P2 ;  /* 0xff8000002f2f7808 */ /* 0x000fe40005000000 */
[----:B------:R-:W-:-:S02]  /*5d00*/  FMNMX.FTZ R4, R34, R5, !PT ;  /* 0x0000000522047209 */ /* 0x000fc40007810000 */
[----:B0-----:R-:W-:Y:S02]  /*5d10*/  FMNMX.FTZ R5, R11, R12, !PT ;  /* 0x0000000c0b057209 */ /* 0x001fe40007810000 */
[----:B------:R-:W-:Y:S02]  /*5d20*/  FMNMX.FTZ R9, R35, R4, !PT ;  /* 0x0000000423097209 */ /* 0x000fe40007810000 */
[C---:B------:R-:W-:Y:S01]  /*5d30*/  FSETP.NEU.FTZ.AND P2, PT, R5.reuse, -INF , PT ;  /* 0xff8000000500780b */ /* 0x040fe20003f5d000 */
[----:B------:R-:W-:Y:S01]  /*5d40*/  FMUL.FTZ R10, R5, UR10 ;  /* 0x0000000a050a7c20 */ /* 0x000fe20008410000 */
[----:B------:R-:W-:Y:S02]  /*5d50*/  FMNMX.FTZ R4, R38, R9, !PT ;  /* 0x0000000926047209 */ /* 0x000fe40007810000 */
[----:B------:R-:W-:Y:S02]  /*5d60*/  ISETP.NE.AND P6, PT, R14, RZ, PT ;  /* 0x000000ff0e00720c */ /* 0x000fe40003fc5270 */
[----:B------:R-:W-:-:S02]  /*5d70*/  FMNMX.FTZ R9, R39, R4, !PT ;  /* 0x0000000427097209 */ /* 0x000fc40007810000 */
[----:B------:R-:W-:Y:S02]  /*5d80*/  FSEL R50, R50, -INF , !P3 ;  /* 0xff80000032327808 */ /* 0x000fe40005800000 */
[----:B------:R-:W-:Y:S02]  /*5d90*/  FMNMX.FTZ R4, R42, R9, !PT ;  /* 0x000000092a047209 */ /* 0x000fe40007810000 */
[----:B------:R-:W-:Y:S02]  /*5da0*/  FSEL R10, R10, RZ, P2 ;  /* 0x000000ff0a0a7208 */ /* 0x000fe40001000000 */
[----:B------:R-:W-:Y:S02]  /*5db0*/  FMNMX.FTZ R9, R43, R4, !PT ;  /* 0x000000042b097209 */ /* 0x000fe40007810000 */
[----:B------:R-:W-:Y:S01]  /*5dc0*/  ISETP.GT.AND P2, PT, R6, 0x39, !P6 ;  /* 0x000000390600780c */ /* 0x000fe20007744270 */
[--C-:B------:R-:W-:Y:S01]  /*5dd0*/  FFMA.FTZ R6, R15, UR10, -R10.reuse ;  /* 0x0000000a0f067c23 */ /* 0x100fe2000801080a */
[----:B------:R-:W-:Y:S01]  /*5de0*/  FMNMX.FTZ R4, R46, R9, !PT ;  /* 0x000000092e047209 */ /* 0x000fe20007810000 */
[--C-:B------:R-:W-:Y:S01]  /*5df0*/  FFMA.FTZ R11, R25, UR10, -R10.reuse ;  /* 0x0000000a190b7c23 */ /* 0x100fe2000801080a */
[----:B------:R-:W-:Y:S01]  /*5e00*/  ISETP.LT.OR P5, PT, R3, 0x39, P5 ;  /* 0x000000390300780c */ /* 0x000fe20002fa1670 */
[----:B------:R0:W-:Y:S01]  /*5e10*/  MUFU.EX2 R152, R6 ;  /* 0x0000000600987308 */ /* 0x0001e20000000800 */
[----:B------:R-:W-:Y:S01]  /*5e20*/  FMNMX.FTZ R9, R47, R4, !PT ;  /* 0x000000042f097209 */ /* 0x000fe20007810000 */
[--C-:B------:R-:W-:Y:S01]  /*5e30*/  FFMA.FTZ R12, R57, UR10, -R10.reuse ;  /* 0x0000000a390c7c23 */ /* 0x100fe2000801080a */
[----:B------:R-:W-:Y:S01]  /*5e40*/  FSEL R51, R51, -INF , !P4 ;  /* 0xff80000033337808 */ /* 0x000fe20006000000 */
[--C-:B------:R-:W-:Y:S01]  /*5e50*/  FFMA.FTZ R13, R33, UR10, -R10.reuse ;  /* 0x0000000a210d7c23 */ /* 0x100fe2000801080a */
[----:B------:R-:W-:Y:S01]  /*5e60*/  FMNMX.FTZ R4, R50, R9, !PT ;  /* 0x0000000932047209 */ /* 0x000fe20007810000 */
[--C-:B------:R-:W-:Y:S01]  /*5e70*/  FFMA.FTZ R9, R29, UR10, -R10.reuse ;  /* 0x0000000a1d097c23 */ /* 0x100fe2000801080a */
[----:B------:R-:W-:Y:S01]  /*5e80*/  ISETP.LT.OR P2, PT, R3, 0x3a, P2 ;  /* 0x0000003a0300780c */ /* 0x000fe20001741670 */
[----:B------:R-:W3:Y:S01]  /*5e90*/  MUFU.EX2 R11, R11 ;  /* 0x0000000b000b7308 */ /* 0x000ee20000000800 */
[----:B------:R-:W-:Y:S01]  /*5ea0*/  FSEL R54, R54, -INF , !P5 ;  /* 0xff80000036367808 */ /* 0x000fe20006800000 */
[--C-:B0-----:R-:W-:Y:S01]  /*5eb0*/  FFMA.FTZ R6, R21, UR10, -R10.reuse ;  /* 0x0000000a15067c23 */ /* 0x101fe2000801080a */
[----:B------:R-:W-:Y:S01]  /*5ec0*/  FMNMX.FTZ R3, R51, R4, !PT ;  /* 0x0000000433037209 */ /* 0x000fe20007810000 */
[--C-:B------:R-:W-:Y:S01]  /*5ed0*/  FFMA.FTZ R14, R59, UR10, -R10.reuse ;  /* 0x0000000a3b0e7c23 */ /* 0x100fe2000801080a */
[----:B------:R-:W-:Y:S01]  /*5ee0*/  FSEL R55, R55, -INF , !P2 ;  /* 0xff80000037377808 */ /* 0x000fe20005000000 */
[--C-:B------:R-:W-:Y:S01]  /*5ef0*/  FFMA.FTZ R15, R37, UR10, -R10.reuse ;  /* 0x0000000a250f7c23 */ /* 0x100fe2000801080a */
[----:B------:R-:W-:Y:S01]  /*5f00*/  FMNMX.FTZ R4, R54, R3, !PT ;  /* 0x0000000336047209 */ /* 0x000fe20007810000 */
[----:B------:R-:W0:Y:S01]  /*5f10*/  MUFU.EX2 R154, R6 ;  /* 0x00000006009a7308 */ /* 0x000e220000000800 */
[--C-:B------:R-:W-:Y:S01]  /*5f20*/  FFMA.FTZ R20, R61, UR10, -R10.reuse ;  /* 0x0000000a3d147c23 */ /* 0x100fe2000801080a */
[--C-:B------:R-:W-:Y:S01]  /*5f30*/  FFMA.FTZ R24, R63, UR10, -R10.reuse ;  /* 0x0000000a3f187c23 */ /* 0x100fe2000801080a */
[----:B------:R-:W-:Y:S01]  /*5f40*/  FMNMX.FTZ R4, R55, R4, !PT ;  /* 0x0000000437047209 */ /* 0x000fe20007810000 */
[--C-:B------:R-:W-:Y:S01]  /*5f50*/  FFMA.FTZ R25, R45, UR10, -R10.reuse ;  /* 0x0000000a2d197c23 */ /* 0x100fe2000801080a */
[--C-:B------:R-:W-:Y:S01]  /*5f60*/  FFMA.FTZ R28, R65, UR10, -R10.reuse ;  /* 0x0000000a411c7c23 */ /* 0x100fe2000801080a */
[----:B------:R-:W-:-:S02]  /*5f70*/  FFMA.FTZ R29, R49, UR10, -R10 ;  /* 0x0000000a311d7c23 */ /* 0x000fc4000801080a */
[----:B------:R-:W4:Y:S01]  /*5f80*/  SHFL.BFLY PT, R3, R4, 0x2, 0x1f ;  /* 0x0c401f0004037f89 */ /* 0x000f2200000e0000 */
[----:B------:R-:W5:Y:S01]  /*5f90*/  MUFU.EX2 R9, R9 ;  /* 0x0000000900097308 */ /* 0x000f620000000800 */
[----:B---3--:R-:W-:Y:S01]  /*5fa0*/  FADD.FTZ R33, R152, R11 ;  /* 0x0000000b98217221 */ /* 0x008fe20000010000 */
[----:B------:R-:W-:-:S06]  /*5fb0*/  F2FP.BF16.F32.PACK_AB R152, R11, R152 ;  /* 0x000000980b98723e */ /* 0x000fcc00000010ff */
[----:B------:R-:W3:Y:S01]  /*5fc0*/  MUFU.EX2 R12, R12 ;  /* 0x0000000c000c7308 */ /* 0x000ee20000000800 */
[----:B0-----:R-:W-:-:S07]  /*5fd0*/  FADD.FTZ R32, R154, R33 ;  /* 0x000000219a207221 */ /* 0x001fce0000010000 */
[----:B------:R-:W0:Y:S01]  /*5fe0*/  MUFU.EX2 R13, R13 ;  /* 0x0000000d000d7308 */ /* 0x000e220000000800 */
[C---:B-----5:R-:W-:Y:S01]  /*5ff0*/  FADD.FTZ R37, R9.reuse, R32 ;  /* 0x0000002009257221 */ /* 0x060fe20000010000 */
[----:B------:R-:W-:Y:S02]  /*6000*/  F2FP.BF16.F32.PACK_AB R154, R9, R154 ;  /* 0x0000009a099a723e */ /* 0x000fe400000010ff */
[----:B----4-:R-:W-:Y:S01]  /*6010*/  FMNMX.FTZ R3, R4, R3, !PT ;  /* 0x0000000304037209 */ /* 0x010fe20007810000 */
[----:B------:R-:W-:-:S03]  /*6020*/  FFMA.FTZ R4, R41, UR10, -R10 ;  /* 0x0000000a29047c23 */ /* 0x000fc6000801080a */
[----:B------:R-:W4:Y:S01]  /*6030*/  MUFU.EX2 R14, R14 ;  /* 0x0000000e000e7308 */ /* 0x000f220000000800 */
[----:B---3--:R-:W-:Y:S01]  /*6040*/  FADD.FTZ R36, R12, R37 ;  /* 0x000000250c247221 */ /* 0x008fe20000010000 */
[----:B------:R-:W3:Y:S06]  /*6050*/  SHFL.BFLY PT, R6, R3, 0x1, 0x1f ;  /* 0x0c201f0003067f89 */ /* 0x000eec00000e0000 */
[----:B------:R5:W-:Y:S01]  /*6060*/  MUFU.EX2 R21, R4 ;  /* 0x0000000400157308 */ /* 0x000be20000000800 */
[C---:B0-----:R-:W-:Y:S01]  /*6070*/  FADD.FTZ R37, R13.reuse, R36 ;  /* 0x000000240d257221 */ /* 0x041fe20000010000 */
[----:B------:R-:W-:-:S06]  /*6080*/  F2FP.BF16.F32.PACK_AB R156, R13, R12 ;  /* 0x0000000c0d9c723e */ /* 0x000fcc00000010ff */
[----:B------:R-:W0:Y:S01]  /*6090*/  MUFU.EX2 R15, R15 ;  /* 0x0000000f000f7308 */ /* 0x000e220000000800 */
[----:B----4-:R-:W-:-:S07]  /*60a0*/  FADD.FTZ R36, R14, R37 ;  /* 0x000000250e247221 */ /* 0x010fce0000010000 */
[----:B------:R-:W-:Y:S01]  /*60b0*/  MUFU.EX2 R20, R20 ;  /* 0x0000001400147308 */ /* 0x000fe20000000800 */
[----:B---3--:R-:W-:Y:S01]  /*60c0*/  FMNMX.FTZ R6, R3, R6, !PT ;  /* 0x0000000603067209 */ /* 0x008fe20007810000 */
[--C-:B------:R-:W-:Y:S01]  /*60d0*/  FFMA.FTZ R3, R67, UR10, -R10.reuse ;  /* 0x0000000a43037c23 */ /* 0x100fe2000801080a */
[----:B------:R-:W-:Y:S02]  /*60e0*/  FFMA.FTZ R10, R53, UR10, -R10 ;  /* 0x0000000a350a7c23 */ /* 0x000fe4000801080a */
[C---:B------:R-:W-:Y:S01]  /*60f0*/  FSETP.NEU.FTZ.AND P2, PT, R6.reuse, -INF , PT ;  /* 0xff8000000600780b */ /* 0x040fe20003f5d000 */
[----:B-----5:R-:W-:Y:S02]  /*6100*/  FMUL.FTZ R4, R6, UR10 ;  /* 0x0000000a06047c20 */ /* 0x020fe40008410000 */
[----:B------:R-:W-:Y:S01]  /*6110*/  MUFU.EX2 R24, R24 ;  /* 0x0000001800187308 */ /* 0x000fe20000000800 */
[----:B0-----:R-:W-:Y:S02]  /*6120*/  F2FP.BF16.F32.PACK_AB R158, R15, R14 ;  /* 0x0000000e0f9e723e */ /* 0x001fe400000010ff */
[----:B------:R-:W-:-:S05]  /*6130*/  FSEL R4, R4, RZ, P2 ;  /* 0x000000ff04047208 */ /* 0x000fca0001000000 */
        /* <DEDUP_REMOVED lines=16> */
[----:B------:R-:W3:Y:S01]  /*6240*/  MUFU.EX2 R27, R27 ;  /* 0x0000001b001b7308 */ /* 0x000ee20000000800 */
[--C-:B------:R-:W-:Y:S01]  /*6250*/  FFMA.FTZ R54, R54, UR10, -R4.reuse ;  /* 0x0000000a36367c23 */ /* 0x100fe20008010804 */
[----:B------:R-:W-:Y:S01]  /*6260*/  FFMA.FTZ R4, R55, UR10, -R4 ;  /* 0x0000000a37047c23 */ /* 0x000fe20008010804 */
[----:B0-----:R-:W-:-:S02]  /*6270*/  F2FP.BF16.F32.PACK_AB R162, R25, R24 ;  /* 0x0000001819a2723e */ /* 0x001fc400000010ff */
[----:B------:R-:W-:-:S03]  /*6280*/  F2FP.BF16.F32.PACK_AB R160, R21, R20 ;  /* 0x0000001415a0723e */ /* 0x000fc600000010ff */
[----:B------:R-:W0:Y:S08]  /*6290*/  MUFU.EX2 R30, R30 ;  /* 0x0000001e001e7308 */ /* 0x000e300000000800 */
[----:B------:R-:W4:Y:S01]  /*62a0*/  MUFU.EX2 R31, R31 ;  /* 0x0000001f001f7308 */ /* 0x000f220000000800 */
[----:B---3--:R-:W-:Y:S01]  /*62b0*/  FADD.FTZ R33, R26, R27 ;  /* 0x0000001b1a217221 */ /* 0x008fe20000010000 */
[----:B------:R-:W-:-:S06]  /*62c0*/  F2FP.BF16.F32.PACK_AB R153, R27, R26 ;  /* 0x0000001a1b99723e */ /* 0x000fcc00000010ff */
[----:B------:R-:W3:Y:S01]  /*62d0*/  MUFU.EX2 R34, R34 ;  /* 0x0000002200227308 */ /* 0x000ee20000000800 */
[----:B0-----:R-:W-:-:S07]  /*62e0*/  FADD.FTZ R32, R30, R33 ;  /* 0x000000211e207221 */ /* 0x001fce0000010000 */
[----:B------:R-:W0:Y:S01]  /*62f0*/  MUFU.EX2 R35, R35 ;  /* 0x0000002300237308 */ /* 0x000e220000000800 */
[C---:B----4-:R-:W-:Y:S01]  /*6300*/  FADD.FTZ R33, R31.reuse, R32 ;  /* 0x000000201f217221 */ /* 0x050fe20000010000 */
[----:B------:R-:W-:-:S05]  /*6310*/  F2FP.BF16.F32.PACK_AB R155, R31, R30 ;  /* 0x0000001e1f9b723e */ /* 0x000fca00000010ff */
[----:B------:R4:W-:Y:S01]  /*6320*/  STSM.16.M88.4 [R19+0x26800], R152 ;  /* 0x0268009813007844 */ /* 0x0009e20000000200 */
[----:B------:R-:W5:Y:S01]  /*6330*/  MUFU.EX2 R38, R38 ;  /* 0x0000002600267308 */ /* 0x000f620000000800 */
[----:B---3--:R-:W-:Y:S01]  /*6340*/  FADD.FTZ R32, R34, R33 ;  /* 0x0000002122207221 */ /* 0x008fe20000010000 */
[----:B------:R-:W-:-:S06]  /*6350*/  FADD.FTZ R33, R15, R36 ;  /* 0x000000240f217221 */ /* 0x000fcc0000010000 */
[----:B------:R-:W3:Y:S01]  /*6360*/  MUFU.EX2 R39, R39 ;  /* 0x0000002700277308 */ /* 0x000ee20000000800 */
[C---:B0-----:R-:W-:Y:S01]  /*6370*/  FADD.FTZ R11, R35.reuse, R32 ;  /* 0x00000020230b7221 */ /* 0x041fe20000010000 */
[----:B------:R-:W-:Y:S01]  /*6380*/  FADD.FTZ R32, R20, R33 ;  /* 0x0000002114207221 */ /* 0x000fe20000010000 */
[----:B------:R-:W-:-:S03]  /*6390*/  F2FP.BF16.F32.PACK_AB R157, R35, R34 ;  /* 0x00000022239d723e */ /* 0x000fc600000010ff */
[----:B------:R-:W-:Y:S02]  /*63a0*/  FADD.FTZ R13, R21, R32 ;  /* 0x00000020150d7221 */ /* 0x000fe40000010000 */
[----:B------:R-:W0:Y:S01]  /*63b0*/  MUFU.EX2 R42, R42 ;  /* 0x0000002a002a7308 */ /* 0x000e220000000800 */
[----:B-----5:R-:W-:-:S07]  /*63c0*/  FADD.FTZ R12, R38, R11 ;  /* 0x0000000b260c7221 */ /* 0x020fce0000010000 */
[----:B------:R-:W5:Y:S01]  /*63d0*/  MUFU.EX2 R43, R43 ;  /* 0x0000002b002b7308 */ /* 0x000f620000000800 */
[C---:B---3--:R-:W-:Y:S01]  /*63e0*/  FADD.FTZ R11, R39.reuse, R12 ;  /* 0x0000000c270b7221 */ /* 0x048fe20000010000 */
[----:B------:R-:W-:-:S05]  /*63f0*/  F2FP.BF16.F32.PACK_AB R159, R39, R38 ;  /* 0x00000026279f723e */ /* 0x000fca00000010ff */
[----:B------:R4:W-:Y:S01]  /*6400*/  STSM.16.M88.4 [R22], R156 ;  /* 0x0000009c16007844 */ /* 0x0009e20000000200 */
[----:B------:R-:W3:Y:S01]  /*6410*/  MUFU.EX2 R46, R46 ;  /* 0x0000002e002e7308 */ /* 0x000ee20000000800 */
[----:B0-----:R-:W-:-:S07]  /*6420*/  FADD.FTZ R12, R42, R11 ;  /* 0x0000000b2a0c7221 */ /* 0x001fce0000010000 */
[----:B------:R-:W0:Y:S01]  /*6430*/  MUFU.EX2 R47, R47 ;  /* 0x0000002f002f7308 */ /* 0x000e220000000800 */
[C---:B-----5:R-:W-:Y:S01]  /*6440*/  FADD.FTZ R11, R43.reuse, R12 ;  /* 0x0000000c2b0b7221 */ /* 0x060fe20000010000 */
[----:B------:R-:W-:-:S06]  /*6450*/  F2FP.BF16.F32.PACK_AB R161, R43, R42 ;  /* 0x0000002a2ba1723e */ /* 0x000fcc00000010ff */
[----:B------:R-:W-:Y:S01]  /*6460*/  MUFU.EX2 R28, R28 ;  /* 0x0000001c001c7308 */ /* 0x000fe20000000800 */
[----:B---3--:R-:W-:-:S07]  /*6470*/  FADD.FTZ R12, R46, R11 ;  /* 0x0000000b2e0c7221 */ /* 0x008fce0000010000 */
[----:B------:R-:W3:Y:S01]  /*6480*/  MUFU.EX2 R29, R29 ;  /* 0x0000001d001d7308 */ /* 0x000ee20000000800 */
[C---:B0-----:R-:W-:Y:S01]  /*6490*/  F2FP.BF16.F32.PACK_AB R163, R47.reuse, R46 ;  /* 0x0000002e2fa3723e */ /* 0x041fe200000010ff */
[----:B------:R-:W-:-:S04]  /*64a0*/  FADD.FTZ R47, R47, R12 ;  /* 0x0000000c2f2f7221 */ /* 0x000fc80000010000 */
[----:B------:R4:W-:Y:S02]  /*64b0*/  STSM.16.M88.4 [R184], R160 ;  /* 0x000000a0b8007844 */ /* 0x0009e40000000200 */
[----:B------:R-:W-:Y:S08]  /*64c0*/  MUFU.EX2 R50, R50 ;  /* 0x0000003200327308 */ /* 0x000ff00000000800 */
[----:B------:R-:W0:Y:S01]  /*64d0*/  MUFU.EX2 R51, R51 ;  /* 0x0000003300337308 */ /* 0x000e220000000800 */
[----:B---3--:R-:W-:-:S07]  /*64e0*/  F2FP.BF16.F32.PACK_AB R164, R29, R28 ;  /* 0x0000001c1da4723e */ /* 0x008fce00000010ff */
[----:B------:R-:W-:Y:S08]  /*64f0*/  MUFU.EX2 R3, R3 ;  /* 0x0000000300037308 */ /* 0x000ff00000000800 */
[----:B------:R-:W3:Y:S01]  /*6500*/  MUFU.EX2 R10, R10 ;  /* 0x0000000a000a7308 */ /* 0x000ee20000000800 */
[----:B0-----:R-:W-:Y:S01]  /*6510*/  F2FP.BF16.F32.PACK_AB R165, R51, R50 ;  /* 0x0000003233a5723e */ /* 0x001fe200000010ff */
[----:B------:R-:W-:-:S04]  /*6520*/  FADD.FTZ R50, R50, R47 ;  /* 0x0000002f32327221 */ /* 0x000fc80000010000 */
[----:B------:R-:W-:Y:S02]  /*6530*/  FADD.FTZ R51, R51, R50 ;  /* 0x0000003233337221 */ /* 0x000fe40000010000 */
[----:B------:R-:W-:Y:S08]  /*6540*/  MUFU.EX2 R54, R54 ;  /* 0x0000003600367308 */ /* 0x000ff00000000800 */
[----:B------:R0:W5:Y:S01]  /*6550*/  MUFU.EX2 R9, R4 ;  /* 0x0000000400097308 */ /* 0x0001620000000800 */
[----:B---3--:R-:W-:Y:S01]  /*6560*/  F2FP.BF16.F32.PACK_AB R166, R10, R3 ;  /* 0x000000030aa6723e */ /* 0x008fe200000010ff */
[----:B0-----:R-:W-:-:S04]  /*6570*/  FADD.FTZ R4, R24, R13 ;  /* 0x0000000d18047221 */ /* 0x001fc80000010000 */
[----:B------:R-:W-:-:S04]  /*6580*/  FADD.FTZ R25, R25, R4 ;  /* 0x0000000419197221 */ /* 0x000fc80000010000 */
[----:B------:R-:W-:Y:S01]  /*6590*/  FADD.FTZ R28, R28, R25 ;  /* 0x000000191c1c7221 */ /* 0x000fe20000010000 */
[----:B-----5:R-:W-:Y:S01]  /*65a0*/  F2FP.BF16.F32.PACK_AB R167, R9, R54 ;  /* 0x0000003609a7723e */ /* 0x020fe200000010ff */
[----:B------:R-:W-:Y:S02]  /*65b0*/  FADD.FTZ R54, R54, R51 ;  /* 0x0000003336367221 */ /* 0x000fe40000010000 */
[----:B------:R-:W-:Y:S02]  /*65c0*/  FADD.FTZ R28, R29, R28 ;  /* 0x0000001c1d1c7221 */ /* 0x000fe40000010000 */
[----:B------:R4:W-:Y:S02]  /*65d0*/  STSM.16.M88.4 [R23], R164 ;  /* 0x000000a417007844 */ /* 0x0009e40000000200 */
[----:B------:R-:W-:-:S04]  /*65e0*/  FADD.FTZ R3, R3, R28 ;  /* 0x0000001c03037221 */ /* 0x000fc80000010000 */
[----:B------:R-:W-:Y:S01]  /*65f0*/  FADD.FTZ R4, R10, R3 ;  /* 0x000000030a047221 */ /* 0x000fe20000010000 */
[----:B------:R-:W-:Y:S01]  /*6600*/  FADD.FTZ R3, R9, R54 ;  /* 0x0000003609037221 */ /* 0x000fe20000010000 */
[----:B------:R-:W-:Y:S06]  /*6610*/  @!P0 BRA `(.L_x_2298) ;  /* 0x0000000000048947 */ /* 0x000fec0003800000 */
[----:B------:R-:W-:Y:S01]  /*6620*/  BPT.TRAP 0x1 ;  /* 0x000000040000795c */ /* 0x000fe20000300000 */
.L_x_2298:
[----:B------:R0:W3:Y:S01]  /*6630*/  SYNCS.PHASECHK.TRANS64.TRYWAIT P2, [R7+URZ+0x28c50], R8 ;  /* 0x028c5008070075a7 */ /* 0x0000e2000804017f */
[----:B------:R-:W-:Y:S05]  /*6640*/  @!P0 BRA `(.L_x_2299) ;  /* 0x0000000000048947 */ /* 0x000fea0003800000 */
[----:B------:R-:W-:Y:S01]  /*6650*/  BPT.TRAP 0x1 ;  /* 0x000000040000795c */ /* 0x000fe20000300000 */
.L_x_2299:
[----:B---3--:R-:W-:Y:S05]  /*6660*/  @P2 BRA `(.L_x_2300) ;  /* 0x0000000000082947 */ /* 0x008fea0003800000 */
[----:B------:R-:W3:Y:S02]  /*6670*/  SYNCS.PHASECHK.TRANS64.TRYWAIT P2, [R7+URZ+0x28c50], R8 ;  /* 0x028c5008070075a7 */ /* 0x000ee4000804017f */
[----:B---3--:R-:W-:Y:S05]  /*6680*/  @!P2 BRA `(.L_x_2301) ;  /* 0x0000013c007ca947 */ /* 0x008fea0003800000 */
.L_x_2300:
[----:B------:R-:W-:Y:S01]  /*6690*/  ULEA UR18, UR37, UR50, 0xc ;  /* 0x0000003225127291 */ /* 0x000fe2000f8e603f */
[----:B------:R-:W-:Y:S01]  /*66a0*/  WARPGROUP.ARRIVE ;  /* 0x00000000000079c5 */ /* 0x000fe20000000000 */
[----:B------:R-:W-:Y:S01]  /*66b0*/  UMOV UR7, 0x40000040 ;  /* 0x4000004000077882 */ /* 0x000fe20000000000 */
[----:B------:R-:W-:Y:S01]  /*66c0*/  R2UR UR20, R168 ;  /* 0x00000000a81472ca */ /* 0x000fe200000e0000 */
[----:B------:R-:W-:Y:S01]  /*66d0*/  @UP0 ULDC UR19, c[0x0][0x450] ;  /* 0x0001140000130ab9 */ /* 0x000fe20000000800 */
[----:B------:R-:W-:Y:S01]  /*66e0*/  PLOP3.LUT P2, PT, PT, PT, UP1, 0x40, 0x0 ;  /* 0x000000000000781c */ /* 0x000fe20003f4e818 */
[----:B0123--:R-:W-:Y:S01]  /*66f0*/  @!P1 VIADD R7, R7, 0x28c60 ;  /* 0x00028c6007079836 */ /* 0x00ffe20000000000 */
[----:B------:R-:W-:Y:S02]  /*6700*/  UMOV UR6, UR18 ;  /* 0x0000001200067c82 */ /* 0x000fe40008000000 */
[----:B------:R-:W-:Y:S01]  /*6710*/  HGMMA.64x256x16.F32.BF16 R24, R152, gdesc[UR4].tnspB, RZ, !UPT, gsb0 ;  /* 0x43e0000498187df0 */ /* 0x000fe2000c0018ff */
[----:B------:R-:W-:Y:S01]  /*6720*/  UIADD3 UR6, UR18, 0x80, URZ ;  /* 0x0000008012067890 */ /* 0x000fe2000fffe03f */
[----:B------:R-:W-:Y:S01]  /*6730*/  @!P1 PRMT R7, RZ, 0x654, R7 ;  /* 0x00000654ff079816 */ /* 0x000fe20000000007 */
[----:B------:R-:W-:-:S04]  /*6740*/  UMOV UR7, 0x40000040 ;  /* 0x4000004000077882 */ /* 0x000fc80000000000 */
[----:B------:R-:W-:Y:S01]  /*6750*/  UIADD3 UR20, UR20, -0x2, URZ ;  /* 0xfffffffe14147890 */ /* 0x000fe2000fffe03f */
[----:B------:R-:W-:Y:S02]  /*6760*/  WARPGROUP.DEPBAR.LE gsb0, 0x0 ;  /* 0x00008000000079c5 */ /* 0x000fe40000010000 */
[----:B------:R-:W-:-:S15]  /*6770*/  WARPGROUP.ARRIVE ;  /* 0x00000000000079c5 */ /* 0x000fde0000000000 */
[----:B------:R-:W-:-:S03]  /*6780*/  NOP ;  /* 0x0000000000007918 */ /* 0x000fc60000000000 */
        /* <DEDUP_REMOVED lines=8> */
[----:B------:R-:W-:Y:S02]  /*6810*/  UMOV UR7, 0x40000040 ;  /* 0x4000004000077882 */ /* 0x000fe40000000000 */
[----:B------:R-:W-:Y:S01]  /*6820*/  UMOV UR18, UR42 ;  /* 0x0000002a00127c82 */ /* 0x000fe20008000000 */
[----:B------:R-:W-:Y:S02]  /*6830*/  WARPGROUP.DEPBAR.LE gsb0, 0x0 ;  /* 0x00008000000079c5 */ /* 0x000fe40000010000 */
[----:B------:R-:W-:-:S15]  /*6840*/  WARPGROUP.ARRIVE ;  /* 0x00000000000079c5 */ /* 0x000fde0000000000 */
[----:B------:R-:W-:-:S06]  /*6850*/  NOP ;  /* 0x0000000000007918 */ /* 0x000fcc0000000000 */
[----:B------:R-:W-:Y:S01]  /*6860*/  HGMMA.64x256x16.F32.BF16 R24, R164, gdesc[UR4].tnspB, R24, gsb0 ;  /* 0x43e00004a4187df0 */ /* 0x000fe20008001818 */
[----:B------:R-:W-:Y:S02]  /*6870*/  @UP0 ULDC UR6, c[0x0][0x44c] ;  /* 0x0001130000060ab9 */ /* 0x000fe40000000800 */
[----:B------:R-:W-:-:S04]  /*6880*/  UIMAD.WIDE.U32 UR6, UR42, UR6, URZ ;  /* 0x000000062a0672a5 */ /* 0x000fc8000f8e003f */
[----:B------:R-:W-:-:S04]  /*6890*/  @UP0 USHF.R.U32.HI UR18, URZ, UR19, UR7 ;  /* 0x000000133f120299 */ /* 0x000fc80008011607 */
[----:B------:R-:W-:-:S04]  /*68a0*/  UIADD3 UR6, UR18, UR49, -UR51 ;  /* 0x0000003112067290 */ /* 0x000fc8000fffe833 */
[----:B------:R-:W-:Y:S01]  /*68b0*/  UIADD3 UR14, UR6, UR14, URZ ;  /* 0x0000000e060e7290 */ /* 0x000fe2000fffe03f */
        /* <DEDUP_REMOVED lines=21> */
.L_x_2303:
[----:B------:R-:W-:-:S11]  /*6a10*/  UISETP.NE.AND UP2, UPT, UR15, 0x1, UPT ;  /* 0x000000010f00788c */ /* 0x000fd6000bf45270 */
[----:B------:R-:W-:Y:S02]  /*6a20*/  @UP2 ULDC.64 UR22, c[0x0][0x9e8] ;  /* 0x00027a0000162ab9 */ /* 0x000fe40000000a00 */
[----:B------:R-:W-:-:S04]  /*6a30*/  UIMAD.WIDE.U32 UR6, UR18, UR22, URZ ;  /* 0x00000016120672a5 */ /* 0x000fc8000f8e003f */
[----:B------:R-:W-:-:S12]  /*6a40*/  @UP2 USHF.R.U32.HI UR18, URZ, UR23, UR7 ;  /* 0x000000173f122299 */ /* 0x000fd80008011607 */
.L_x_2304:
[----:B------:R-:W-:-:S04]  /*6a50*/  UIMAD UR15, UR18, UR15, UR15 ;  /* 0x0000000f120f72a4 */ /* 0x000fc8000f8e020f */
[----:B------:R-:W-:-:S04]  /*6a60*/  UISETP.LT.AND UP2, UPT, UR14, UR15, UPT ;  /* 0x0000000f0e00728c */ /* 0x000fc8000bf41270 */
[----:B------:R-:W-:-:S12]  /*6a70*/  USEL UR14, UR14, UR15, UP2 ;  /* 0x0000000f0e0e7287 */ /* 0x000fd80009000000 */
.L_x_2302:
[----:B------:R-:W-:Y:S01]  /*6a80*/  USHF.R.S32.HI UR6, URZ, 0x1f, UR14 ;  /* 0x0000001f3f067899 */ /* 0x000fe2000801140e */
[----:B------:R-:W-:Y:S01]  /*6a90*/  ULDC UR25, c[0x0][0x9e4] ;  /* 0x0002790000197ab9 */ /* 0x000fe20000000800 */
[----:B------:R-:W-:Y:S02]  /*6aa0*/  ULDC UR22, c[0x0][0x9dc] ;  /* 0x0002770000167ab9 */ /* 0x000fe40000000800 */
[----:B------:R-:W-:Y:S01]  /*6ab0*/  ULEA.HI UR6, UR6, UR14, URZ, 0x6 ;  /* 0x0000000e06067291 */ /* 0x000fe2000f8f303f */
[----:B------:R-:W-:Y:S01]  /*6ac0*/  ULDC UR23, c[0x0][0x988] ;  /* 0x0002620000177ab9 */ /* 0x000fe20000000800 */
[----:B------:R-:W-:Y:S02]  /*6ad0*/  ULDC UR26, c[0x0][0x9e0] ;  /* 0x00027800001a7ab9 */ /* 0x000fe40000000800 */
[----:B------:R-:W-:-:S04]  /*6ae0*/  USHF.R.S32.HI UR6, URZ, 0x6, UR6 ;  /* 0x000000063f067899 */ /* 0x000fc80008011406 */
[----:B------:R-:W-:-:S04]  /*6af0*/  UISETP.LT.AND UP2, UPT, UR48, UR6, UPT ;  /* 0x000000063000728c */ /* 0x000fc8000bf41270 */
[----:B------:R-:W-:-:S04]  /*6b00*/  USEL UR21, UR48, UR6, !UP2 ;  /* 0x0000000630157287 */ /* 0x000fc8000d000000 */
[----:B------:R-:W-:-:S06]  /*6b10*/  UISETP.GE.AND UP2, UPT, UR20, UR21, UPT ;  /* 0x000000151400728c */ /* 0x000fcc000bf46270 */
[----:B------:R-:W-:-:S13]  /*6b20*/  PLOP3.LUT P2, PT, PT, PT, UP2, 0x80, 0x0 ;  /* 0x000000000000781c */ /* 0x000fda0003f4f028 */
[----:B------:R-:W-:Y:S05]  /*6b30*/  @!P2 BRA `(.L_x_2305) ;  /* 0x000000240060a947 */ /* 0x000fea0003800000 */
.L_x_2322:
[----:B------:R-:W-:-:S04]  /*6b40*/  UIADD3 UR24, UR37, 0x1, URZ ;  /* 0x0000000125187890 */ /* 0x000fc8000fffe03f */
[----:B------:R-:W-:-:S04]  /*6b50*/  UISETP.NE.AND UP2, UPT, UR24, 0x2, UPT ;  /* 0x000000021800788c */ /* 0x000fc8000bf45270 */
[----:B------:R-:W-:Y:S02]  /*6b60*/  USEL UR6, URZ, 0x1, UP2 ;  /* 0x000000013f067887 */ /* 0x000fe40009000000 */
[----:B------:R-:W-:Y:S02]  /*6b70*/  USEL UR24, UR24, URZ, UP2 ;  /* 0x0000003f18187287 */ /* 0x000fe40009000000 */
[----:B------:R-:W-:Y:S01]  /*6b80*/  ULOP3.LUT UR38, UR38, UR6, URZ, 0x3c, !UPT ;  /* 0x0000000626267292 */ /* 0x000fe2000f8e3c3f */
[----:B-12---:R-:W-:Y:S11]  /*6b90*/  @!P0 BRA `(.L_x_2306) ;  /* 0x0000000000048947 */ /* 0x006ff60003800000 */
[----:B------:R-:W-:Y:S01]  /*6ba0*/  BPT.TRAP 0x1 ;  /* 0x000000040000795c */ /* 0x000fe20000300000 */
.L_x_2306:
[----:B------:R-:W-:Y:S01]  /*6bb0*/  ULEA UR27, UR24, UR46, 0x3 ;  /* 0x0000002e181b7291 */ /* 0x000fe2000f8e183f */
[----:B0-----:R-:W-:-:S05]  /*6bc0*/  IMAD.U32 R7, RZ, RZ, UR38 ;  /* 0x00000026ff077e24 */ /* 0x001fca000f8e00ff */
[----:B------:R-:W-:-:S04]  /*6bd0*/  SHF.L.U32 R7, R7, 0x1f, RZ ;  /* 0x0000001f07077819 */ /* 0x000fc800000006ff */
[----:B------:R0:W1:Y:S01]  /*6be0*/  SYNCS.PHASECHK.TRANS64.TRYWAIT P2, [UR27+0x28c30], R7 ;  /* 0x028c3007ff0075a7 */ /* 0x000062000804015b */
[----:B------:R-:W-:Y:S05]  /*6bf0*/  @!P0 BRA `(.L_x_2307) ;  /* 0x0000000000048947 */ /* 0x000fea0003800000 */
[----:B------:R-:W-:Y:S01]  /*6c00*/  BPT.TRAP 0x1 ;  /* 0x000000040000795c */ /* 0x000fe20000300000 */
.L_x_2307:
[----:B-1----:R-:W-:Y:S05]  /*6c10*/  @P2 BRA `(.L_x_2308) ;  /* 0x0000000000082947 */ /* 0x002fea0003800000 */
[----:B------:R-:W1:Y:S02]  /*6c20*/  SYNCS.PHASECHK.TRANS64.TRYWAIT P2, [UR27+0x28c30], R7 ;  /* 0x028c3007ff0075a7 */ /* 0x000e64000804015b */
[----:B-1----:R-:W-:Y:S05]  /*6c30*/  @!P2 BRA `(.L_x_2309) ;  /* 0x000001380024a947 */ /* 0x002fea0003800000 */
.L_x_2308:
[----:B------:R-:W-:Y:S01]  /*6c40*/  R2UR UR18, R0 ;  /* 0x00000000001272ca */ /* 0x000fe200000e0000 */
[----:B----4-:R-:W-:Y:S01]  /*6c50*/  WARPGROUP.ARRIVE ;  /* 0x00000000000079c5 */ /* 0x010fe20000000000 */
[----:B------:R-:W-:Y:S01]  /*6c60*/  UMOV UR19, 0x40000040 ;  /* 0x4000004000137882 */ /* 0x000fe20000000000 */
[----:B------:R-:W-:Y:S01]  /*6c70*/  UMOV UR7, 0x40000040 ;  /* 0x4000004000077882 */ /* 0x000fe20000000000 */
[----:B------:R-:W-:Y:S01]  /*6c80*/  UMOV UR11, 0x40000040 ;  /* 0x40000040000b7882 */ /* 0x000fe20000000000 */
[----:B------:R-:W-:Y:S01]  /*6c90*/  UMOV UR15, 0x40000040 ;  /* 0x40000040000f7882 */ /* 0x000fe20000000000 */
[----:B------:R-:W-:Y:S01]  /*6ca0*/  PLOP3.LUT P2, PT, PT, PT, UP0, 0x80, 0x0 ;  /* 0x000000000000781c */ /* 0x000fe20003f4f008 */
[----:B------:R-:W-:Y:S01]  /*6cb0*/  VIADD R15, R186, UR42 ;  /* 0x0000002aba0f7c36 */ /* 0x000fe20008000000 */
[----:B------:R-:W-:Y:S01]  /*6cc0*/  PLOP3.LUT P3, PT, PT, PT, UP0, 0x80, 0x0 ;  /* 0x000000000000781c */ /* 0x000fe20003f6f008 */
[----:B------:R-:W-:-:S04]  /*6cd0*/  IMAD.U32 R10, RZ, RZ, UR27 ;  /* 0x0000001bff0a7e24 */ /* 0x000fc8000f8e00ff */
[----:B------:R-:W-:Y:S01]  /*6ce0*/  ULEA UR18, UR24, UR18, 0x9 ;  /* 0x0000001218127291 */ /* 0x000fe2000f8e483f */
[----:B-1----:R-:W-:-:S03]  /*6cf0*/  @!P1 VIADD R8, R10, 0x28c40 ;  /* 0x00028c400a089836 */ /* 0x002fc60000000000 */
[----:B------:R-:W-:Y:S02]  /*6d00*/  UIADD3 UR6, UR18, 0x2, URZ ;  /* 0x0000000212067890 */ /* 0x000fe4000fffe03f */
[----:B------:R-:W-:Y:S01]  /*6d10*/  UIADD3 UR10, UR18, 0x4, URZ ;  /* 0x00000004120a7890 */ /* 0x000fe2000fffe03f */
[----:B------:R-:W-:Y:S01]  /*6d20*/  @!P1 PRMT R8, RZ, 0x654, R8 ;  /* 0x00000654ff089816 */ /* 0x000fe20000000008 */
[----:B------:R-:W-:Y:S02]  /*6d30*/  UIADD3 UR14, UR18, 0x6, URZ ;  /* 0x00000006120e7890 */ /* 0x000fe4000fffe03f */
[----:B------:R-:W-:Y:S03]  /*6d40*/  HGMMA.64x64x16.F32.BF16 R152, gdesc[UR16], RZ, !UPT, gsb0 ;  /* 0x00e00000109879f0 */ /* 0x000fe6000c0018ff */
[----:B------:R-:W-:Y:S02]  /*6d50*/  WARPGROUP.DEPBAR.LE gsb0, 0x0 ;  /* 0x00008000000079c5 */ /* 0x000fe40000010000 */
[----:B------:R-:W-:-:S06]  /*6d60*/  WARPGROUP.ARRIVE ;  /* 0x00000000000079c5 */ /* 0x000fcc0000000000 */
[----:B------:R-:W-:Y:S01]  /*6d70*/  HGMMA.64x64x16.F32.BF16 R152, gdesc[UR4], R152, gsb0 ;  /* 0x00e00000049879f0 */ /* 0x000fe20008001898 */
[----:B------:R-:W-:Y:S01]  /*6d80*/  @UP0 ULDC UR7, c[0x0][0x44c] ;  /* 0x0001130000070ab9 */ /* 0x000fe20000000800 */
[----:B------:R-:W-:Y:S01]  /*6d90*/  USHF.L.U32 UR6, UR20, 0x6, URZ ;  /* 0x0000000614067899 */ /* 0x000fe2000800063f */
[----:B------:R-:W-:Y:S01]  /*6da0*/  @P2 IMAD.HI.U32 R9, R15, UR7, RZ ;  /* 0x000000070f092c27 */ /* 0x000fe2000f8e00ff */
[----:B------:R-:W-:Y:S01]  /*6db0*/  @UP0 ULDC UR7, c[0x0][0x450] ;  /* 0x0001140000070ab9 */ /* 0x000fe20000000800 */
[----:B------:R-:W-:-:S03]  /*6dc0*/  PLOP3.LUT P2, PT, PT, PT, UP1, 0x40, 0x0 ;  /* 0x000000000000781c */ /* 0x000fc60003f4e818 */
[----:B------:R-:W-:Y:S01]  /*6dd0*/  @P3 SHF.R.U32.HI R15, RZ, UR7, R9 ;  /* 0x00000007ff0f3c19 */ /* 0x000fe20008011609 */
[----:B------:R-:W-:-:S04]  /*6de0*/  IMAD.U32 R13, RZ, RZ, UR6 ;  /* 0x00000006ff0d7e24 */ /* 0x000fc8000f8e00ff */
[----:B------:R-:W1:Y:S01]  /*6df0*/  SHFL.IDX PT, R20, R15, RZ, 0x1c1f ;  /* 0x001c1fff0f147589 */ /* 0x000e6200000e0000 */
[----:B------:R-:W-:Y:S01]  /*6e00*/  IADD3 R13, -R2, 0x1, -R13 ;  /* 0x00000001020d7810 */ /* 0x000fe20007ffe90d */
[----:B------:R-:W-:Y:S02]  /*6e10*/  WARPGROUP.DEPBAR.LE gsb0, 0x0 ;  /* 0x00008000000079c5 */ /* 0x000fe40000010000 */
[----:B------:R-:W-:-:S06]  /*6e20*/  WARPGROUP.ARRIVE ;  /* 0x00000000000079c5 */ /* 0x000fcc0000000000 */
[----:B------:R-:W-:Y:S01]  /*6e30*/  HGMMA.64x64x16.F32.BF16 R152, gdesc[UR8], R152, gsb0 ;  /* 0x00e00000089879f0 */ /* 0x000fe20008001898 */
[----:B------:R-:W-:Y:S02]  /*6e40*/  UMOV UR11, UR22 ;  /* 0x00000016000b7c82 */ /* 0x000fe40008000000 */
[----:B------:R-:W-:Y:S01]  /*6e50*/  ULOP3.LUT UR7, URZ, UR11, URZ, 0x33, !UPT ;  /* 0x0000000b3f077292 */ /* 0x000fe2000f8e333f */
[----:B------:R-:W-:Y:S02]  /*6e60*/  WARPGROUP.DEPBAR.LE gsb0, 0x0 ;  /* 0x00008000000079c5 */ /* 0x000fe40000010000 */
[----:B------:R-:W-:-:S06]  /*6e70*/  WARPGROUP.ARRIVE ;  /* 0x00000000000079c5 */ /* 0x000fcc0000000000 */
[----:B------:R-:W-:Y:S03]  /*6e80*/  HGMMA.64x64x16.F32.BF16 R152, gdesc[UR12], R152, gsb0 ;  /* 0x00e000000c9879f0 */ /* 0x000fe60008001898 */
[----:B------:R-:W-:Y:S02]  /*6e90*/  WARPGROUP.DEPBAR.LE gsb0, 0x0 ;  /* 0x00008000000079c5 */ /* 0x000fe40000010000 */
[----:B------:R2:W-:Y:S02]  /*6ea0*/  @!P1 SYNCS.ARRIVE.TRANS64.RED.A1T0 RZ, [R8+URZ], RZ ;  /* 0x000000ff08ff99a7 */ /* 0x0005e4000810043f */
[----:B--2---:R-:W-:-:S05]  /*6eb0*/  IMAD.U32 R8, RZ, RZ, UR51 ;  /* 0x00000033ff087e24 */ /* 0x004fca000f8e00ff */
[----:B------:R-:W-:-:S05]  /*6ec0*/  IADD3 R13, -R8, UR49, R13 ;  /* 0x00000031080d7c10 */ /* 0x000fca000fffe10d */
[C---:B------:R-:W-:Y:S02]  /*6ed0*/  VIADD R14, R13.reuse, UR26 ;  /* 0x0000001a0d0e7c36 */ /* 0x040fe40008000000 */
[----:B------:R-:W-:Y:S02]  /*6ee0*/  VIADD R13, R13, UR7 ;  /* 0x000000070d0d7c36 */ /* 0x000fe40008000000 */
[C---:B-1----:R-:W-:Y:S02]  /*6ef0*/  IMAD.IADD R12, R20.reuse, 0x1, R14 ;  /* 0x00000001140c7824 */ /* 0x042fe400078e020e */
[----:B------:R-:W-:Y:S01]  /*6f00*/  IMAD.IADD R11, R20, 0x1, R13 ;  /* 0x00000001140b7824 */ /* 0x000fe200078e020d */
[----:B------:R-:W-:Y:S06]  /*6f10*/  @P2 BRA `(.L_x_2310) ;  /* 0x00000000005c2947 */ /* 0x000fec0003800000 */
[----:B------:R-:W-:Y:S01]  /*6f20*/  IMAD.U32 R8, RZ, RZ, UR51 ;  /* 0x00000033ff087e24 */ /* 0x000fe2000f8e00ff */
[----:B------:R-:W-:Y:S04]  /*6f30*/  BSSY B0, `(.L_x_2311) ;  /* 0x0000011000007945 */ /* 0x000fe80003800000 */
[----:B------:R-:W-:-:S04]  /*6f40*/  IADD3 R20, -R8, UR49, R20 ;  /* 0x0000003108147c10 */ /* 0x000fc8000fffe114 */
        /* <DEDUP_REMOVED lines=10> */
.L_x_2312:
[----:B------:R-:W-:-:S05]  /*6ff0*/  IMAD.U32 R21, RZ, RZ, UR25 ;  /* 0x00000019ff157e24 */ /* 0x000fca000f8e00ff */
[----:B------:R-:W-:-:S13]  /*7000*/  ISETP.NE.AND P2, PT, R21, 0x1, PT ;  /* 0x000000011500780c */ /* 0x000fda0003f45270 */
[----:B------:R-:W1:Y:S02]  /*7010*/  @P2 LDC.64 R8, c[0x0][0x9e8] ;  /* 0x00027a00ff082b82 */ /* 0x000e640000000a00 */
[----:B-1----:R-:W-:-:S05]  /*7020*/  @P2 IMAD.HI.U32 R8, R20, R8, RZ ;  /* 0x0000000814082227 */ /* 0x002fca00078e00ff */
[----:B------:R-:W-:-:S07]  /*7030*/  @P2 SHF.R.U32.HI R20, RZ, R9, R8 ;  /* 0x00000009ff142219 */ /* 0x000fce0000011608 */
.L_x_2313:
[----:B------:R-:W-:Y:S05]  /*7040*/  BSYNC B0 ;  /* 0x0000000000007941 */ /* 0x000fea0003800000 */
.L_x_2311:
[----:B------:R-:W-:-:S04]  /*7050*/  IMAD R20, R20, R21, -UR6 ;  /* 0x8000000614147e24 */ /* 0x000fc8000f8e0215 */
[----:B------:R-:W-:-:S05]  /*7060*/  IMAD.IADD R20, R20, 0x1, -R2 ;  /* 0x0000000114147824 */ /* 0x000fca00078e0a02 */
[----:B------:R-:W-:Y:S02]  /*7070*/  VIMNMX R11, R11, R20, !PT ;  /* 0x000000140b0b7248 */ /* 0x000fe40007fe0100 */
[----:B------:R-:W-:-:S07]  /*7080*/  VIADDMNMX R12, R20, R21, R12, PT ;  /* 0x00000015140c7246 */ /* 0x000fce000380010c */
.L_x_2310:
[----:B------:R-:W-:Y:S01]  /*7090*/  UISETP.GT.AND UP2, UPT, UR20, -0x1, UPT ;  /* 0xffffffff1400788c */ /* 0x000fe2000bf44270 */
[----:B------:R-:W1:Y:S05]  /*70a0*/  SHFL.IDX PT, R8, R15, 0x1, 0x1c1f ;  /* 0x003c1f000f087f89 */ /* 0x000e6a00000e0000 */
[----:B------:R-:W-:-:S04]  /*70b0*/  PLOP3.LUT P2, PT, PT, PT, UP2, 0x80, 0x0 ;  /* 0x000000000000781c */ /* 0x000fc80003f4f028 */
[C---:B------:R-:W-:Y:S02]  /*70c0*/  ISETP.GT.AND P5, PT, R11.reuse, RZ, P2 ;  /* 0x000000ff0b00720c */ /* 0x040fe400017a4270 */
[C---:B------:R-:W-:Y:S02]  /*70d0*/  ISETP.GT.AND P4, PT, R11.reuse, 0x1, P2 ;  /* 0x000000010b00780c */ /* 0x040fe40001784270 */
[----:B------:R-:W-:Y:S02]  /*70e0*/  ISETP.LT.OR P5, PT, R12, 0x1, P5 ;  /* 0x000000010c00780c */ /* 0x000fe40002fa1670 */
[C---:B------:R-:W-:Y:S02]  /*70f0*/  ISETP.GT.AND P6, PT, R11.reuse, 0x8, P2 ;  /* 0x000000080b00780c */ /* 0x040fe400017c4270 */
[----:B------:R-:W-:Y:S02]  /*7100*/  FSEL R152, R152, -INF , !P5 ;  /* 0xff80000098987808 */ /* 0x000fe40006800000 */
[----:B------:R-:W-:-:S02]  /*7110*/  ISETP.GT.AND P5, PT, R11, 0x10, P2 ;  /* 0x000000100b00780c */ /* 0x000fc400017a4270 */
[----:B------:R-:W-:Y:S02]  /*7120*/  ISETP.GT.AND P3, PT, R11, 0x9, P2 ;  /* 0x000000090b00780c */ /* 0x000fe40001764270 */
[----:B------:R-:W-:Y:S01]  /*7130*/  ISETP.LT.OR P5, PT, R12, 0x11, P5 ;  /* 0x000000110c00780c */ /* 0x000fe20002fa1670 */
[--C-:B-1----:R-:W-:Y:S01]  /*7140*/  IMAD.IADD R14, R14, 0x1, R8.reuse ;  /* 0x000000010e0e7824 */ /* 0x102fe200078e0208 */
[----:B------:R-:W-:Y:S01]  /*7150*/  ISETP.LT.OR P4, PT, R12, 0x2, P4 ;  /* 0x000000020c00780c */ /* 0x000fe20002781670 */
[----:B------:R-:W-:Y:S01]  /*7160*/  IMAD.IADD R13, R13, 0x1, R8 ;  /* 0x000000010d0d7824 */ /* 0x000fe200078e0208 */
        /* <DEDUP_REMOVED lines=37> */
[----:B------:R-:W-:Y:S02]  /*73c0*/  FSEL R177, R177, -INF , !P4 ;  /* 0xff800000b1b17808 */ /* 0x000fe40006000000 */
[----:B------:R-:W-:-:S02]  /*73d0*/  FSEL R180, R180, -INF , !P6 ;  /* 0xff800000b4b47808 */ /* 0x000fc40007000000 */
[----:B------:R-:W-:Y:S01]  /*73e0*/  FSEL R181, R181, -INF , !P3 ;  /* 0xff800000b5b57808 */ /* 0x000fe20005800000 */
        /* <DEDUP_REMOVED lines=14> */
.L_x_2316:
[----:B------:R-:W-:-:S05]  /*74d0*/  IMAD.U32 R12, RZ, RZ, UR25 ;  /* 0x00000019ff0c7e24 */ /* 0x000fca000f8e00ff */
[----:B------:R-:W-:-:S13]  /*74e0*/  ISETP.NE.AND P3, PT, R12, 0x1, PT ;  /* 0x000000010c00780c */ /* 0x000fda0003f65270 */
[----:B------:R-:W1:Y:S02]  /*74f0*/  @P3 LDC.64 R8, c[0x0][0x9e8] ;  /* 0x00027a00ff083b82 */ /* 0x000e640000000a00 */
[----:B-1----:R-:W-:-:S05]  /*7500*/  @P3 IMAD.HI.U32 R8, R11, R8, RZ ;  /* 0x000000080b083227 */ /* 0x002fca00078e00ff */
[----:B------:R-:W-:-:S07]  /*7510*/  @P3 SHF.R.U32.HI R11, RZ, R9, R8 ;  /* 0x00000009ff0b3219 */ /* 0x000fce0000011608 */
.L_x_2317:
[----:B------:R-:W-:Y:S05]  /*7520*/  BSYNC B0 ;  /* 0x0000000000007941 */ /* 0x000fea0003800000 */
.L_x_2315:
[----:B------:R-:W-:-:S04]  /*7530*/  IMAD R11, R11, R12, -UR6 ;  /* 0x800000060b0b7e24 */ /* 0x000fc8000f8e020c */
[----:B------:R-:W-:-:S05]  /*7540*/  IMAD.IADD R11, R11, 0x1, -R2 ;  /* 0x000000010b0b7824 */ /* 0x000fca00078e0a02 */
[----:B------:R-:W-:Y:S02]  /*7550*/  VIMNMX R13, R13, R11, !PT ;  /* 0x0000000b0d0d7248 */ /* 0x000fe40007fe0100 */
[----:B------:R-:W-:-:S07]  /*7560*/  VIADDMNMX R14, R11, R12, R14, PT ;  /* 0x0000000c0b0e7246 */ /* 0x000fce000380010e */
.L_x_2314:
[----:B------:R-:W-:Y:S01]  /*7570*/  FMNMX.FTZ R8, R152, R5, !PT ;  /* 0x0000000598087209 */ /* 0x000fe20007810000 */
[----:B------:R-:W-:Y:S01]  /*7580*/  UMOV UR10, UR23 ;  /* 0x00000017000a7c82 */ /* 0x000fe20008000000 */
[----:B------:R-:W-:Y:S02]  /*7590*/  LOP3.LUT R18, R18, 0xffffdfff, RZ, 0xc0, !PT ;  /* 0xffffdfff12127812 */ /* 0x000fe400078ec0ff */
[----:B------:R-:W-:Y:S02]  /*75a0*/  FMNMX.FTZ R8, R153, R8, !PT ;  /* 0x0000000899087209 */ /* 0x000fe40007810000 */
[----:B------:R-:W-:Y:S02]  /*75b0*/  @P0 LOP3.LUT R18, R18, 0x2000, RZ, 0xfc, !PT ;  /* 0x0000200012120812 */ /* 0x000fe400078efcff */
[----:B------:R-:W-:Y:S02]  /*75c0*/  FMNMX.FTZ R8, R156, R8, !PT ;  /* 0x000000089c087209 */ /* 0x000fe40007810000 */
[----:B------:R-:W-:-:S02]  /*75d0*/  ISETP.GT.AND P0, PT, R13, 0x31, P2 ;  /* 0x000000310d00780c */ /* 0x000fc40001704270 */
[----:B------:R-:W-:Y:S02]  /*75e0*/  FMNMX.FTZ R8, R157, R8, !PT ;  /* 0x000000089d087209 */ /* 0x000fe40007810000 */
[----:B------:R-:W-:Y:S02]  /*75f0*/  LOP3.LUT R18, R18, 0xffffefff, RZ, 0xc0, !PT ;  /* 0xffffefff12127812 */ /* 0x000fe400078ec0ff */
[----:B------:R-:W-:Y:S02]  /*7600*/  FMNMX.FTZ R8, R160, R8, !PT ;  /* 0x00000008a0087209 */ /* 0x000fe40007810000 */
[----:B------:R-:W-:Y:S02]  /*7610*/  @P1 LOP3.LUT R18, R18, 0x1000, RZ, 0xfc, !PT ;  /* 0x0000100012121812 */ /* 0x000fe400078efcff */
[----:B------:R-:W-:Y:S02]  /*7620*/  FMNMX.FTZ R8, R161, R8, !PT ;  /* 0x00000008a1087209 */ /* 0x000fe40007810000 */
[----:B------:R-:W-:-:S02]  /*7630*/  LOP3.LUT R18, R18, 0xfffffffd, RZ, 0xc0, !PT ;  /* 0xfffffffd12127812 */ /* 0x000fc400078ec0ff */
[----:B------:R-:W-:Y:S02]  /*7640*/  FMNMX.FTZ R8, R164, R8, !PT ;  /* 0x00000008a4087209 */ /* 0x000fe40007810000 */
[----:B------:R-:W-:Y:S02]  /*7650*/  ISETP.GT.AND P3, PT, R13, 0x1, P2 ;  /* 0x000000010d00780c */ /* 0x000fe40001764270 */
[----:B------:R-:W-:Y:S02]  /*7660*/  FMNMX.FTZ R8, R165, R8, !PT ;  /* 0x00000008a5087209 */ /* 0x000fe40007810000 */
[C---:B------:R-:W-:Y:S02]  /*7670*/  ISETP.GT.AND P4, PT, R13.reuse, 0x8, P2 ;  /* 0x000000080d00780c */ /* 0x040fe40001784270 */
[----:B------:R-:W-:Y:S02]  /*7680*/  FMNMX.FTZ R8, R168, R8, !PT ;  /* 0x00000008a8087209 */ /* 0x000fe40007810000 */
[----:B------:R-:W-:-:S02]  /*7690*/  ISETP.GT.AND P5, PT, R13, 0x9, P2 ;  /* 0x000000090d00780c */ /* 0x000fc400017a4270 */
[----:B------:R-:W-:Y:S02]  /*76a0*/  FMNMX.FTZ R8, R169, R8, !PT ;  /* 0x00000008a9087209 */ /* 0x000fe40007810000 */
[----:B------:R-:W-:Y:S02]  /*76b0*/  @P0 LOP3.LUT R18, R18, 0x2, RZ, 0xfc, !PT ;  /* 0x0000000212120812 */ /* 0x000fe400078efcff */
[----:B------:R-:W-:Y:S02]  /*76c0*/  FMNMX.FTZ R8, R172, R8, !PT ;  /* 0x00000008ac087209 */ /* 0x000fe40007810000 */
[C---:B------:R-:W-:Y:S02]  /*76d0*/  ISETP.LT.OR P3, PT, R14.reuse, 0x2, P3 ;  /* 0x000000020e00780c */ /* 0x040fe40001f61670 */
[----:B------:R-:W-:Y:S02]  /*76e0*/  FMNMX.FTZ R8, R173, R8, !PT ;  /* 0x00000008ad087209 */ /* 0x000fe40007810000 */
[----:B------:R-:W-:-:S02]  /*76f0*/  ISETP.LT.OR P4, PT, R14, 0x9, P4 ;  /* 0x000000090e00780c */ /* 0x000fc40002781670 */
[----:B------:R-:W-:Y:S02]  /*7700*/  FMNMX.FTZ R8, R176, R8, !PT ;  /* 0x00000008b0087209 */ /* 0x000fe40007810000 */
[----:B------:R-:W-:Y:S02]  /*7710*/  ISETP.LT.OR P5, PT, R14, 0xa, P5 ;  /* 0x0000000a0e00780c */ /* 0x000fe40002fa1670 */
[----:B------:R-:W-:Y:S02]  /*7720*/  FMNMX.FTZ R8, R177, R8, !PT ;  /* 0x00000008b1087209 */ /* 0x000fe40007810000 */
[----:B------:R-:W-:Y:S02]  /*7730*/  ISETP.GT.AND P0, PT, R13, 0x38, P2 ;  /* 0x000000380d00780c */ /* 0x000fe40001704270 */
[----:B------:R-:W-:Y:S02]  /*7740*/  FMNMX.FTZ R8, R180, R8, !PT ;  /* 0x00000008b4087209 */ /* 0x000fe40007810000 */
[----:B------:R-:W-:-:S02]  /*7750*/  FSEL R155, R155, -INF , !P3 ;  /* 0xff8000009b9b7808 */ /* 0x000fc40005800000 */
[----:B------:R-:W-:Y:S02]  /*7760*/  FSEL R158, R158, -INF , !P4 ;  /* 0xff8000009e9e7808 */ /* 0x000fe40006000000 */
[----:B------:R-:W-:Y:S02]  /*7770*/  FSEL R159, R159, -INF , !P5 ;  /* 0xff8000009f9f7808 */ /* 0x000fe40006800000 */
[C---:B------:R-:W-:Y:S02]  /*7780*/  ISETP.GT.AND P6, PT, R13.reuse, 0x10, P2 ;  /* 0x000000100d00780c */ /* 0x040fe400017c4270 */
[C---:B------:R-:W-:Y:S02]  /*7790*/  ISETP.GT.AND P3, PT, R13.reuse, 0x11, P2 ;  /* 0x000000110d00780c */ /* 0x040fe40001764270 */
[C---:B------:R-:W-:Y:S02]  /*77a0*/  ISETP.GT.AND P4, PT, R13.reuse, 0x18, P2 ;  /* 0x000000180d00780c */ /* 0x040fe40001784270 */
[----:B------:R-:W-:-:S02]  /*77b0*/  ISETP.GT.AND P5, PT, R13, 0x19, P2 ;  /* 0x000000190d00780c */ /* 0x000fc400017a4270 */
[----:B------:R-:W-:Y:S02]  /*77c0*/  FMNMX.FTZ R8, R181, R8, !PT ;  /* 0x00000008b5087209 */ /* 0x000fe40007810000 */
[C---:B------:R-:W-:Y:S02]  /*77d0*/  ISETP.LT.OR P6, PT, R14.reuse, 0x11, P6 ;  /* 0x000000110e00780c */ /* 0x040fe400037c1670 */
[C---:B------:R-:W-:Y:S01]  /*77e0*/  ISETP.LT.OR P3, PT, R14.reuse, 0x12, P3 ;  /* 0x000000120e00780c */ /* 0x040fe20001f61670 */
[----:B------:R-:W1:Y:S01]  /*77f0*/  SHFL.BFLY PT, R9, R8, 0x2, 0x1f ;  /* 0x0c401f0008097f89 */ /* 0x000e6200000e0000 */
[C---:B------:R-:W-:Y:S02]  /*7800*/  ISETP.LT.OR P4, PT, R14.reuse, 0x19, P4 ;  /* 0x000000190e00780c */ /* 0x040fe40002781670 */
[----:B------:R-:W-:Y:S02]  /*7810*/  ISETP.LT.OR P5, PT, R14, 0x1a, P5 ;  /* 0x0000001a0e00780c */ /* 0x000fe40002fa1670 */
[----:B------:R-:W-:-:S02]  /*7820*/  LOP3.LUT R18, R18, 0xfffffff7, RZ, 0xc0, !PT ;  /* 0xfffffff712127812 */ /* 0x000fc400078ec0ff */
[----:B------:R-:W-:Y:S02]  /*7830*/  FSEL R162, R162, -INF , !P6 ;  /* 0xff800000a2a27808 */ /* 0x000fe40007000000 */
[----:B------:R-:W-:Y:S02]  /*7840*/  FSEL R163, R163, -INF , !P3 ;  /* 0xff800000a3a37808 */ /* 0x000fe40005800000 */
[----:B------:R-:W-:Y:S02]  /*7850*/  FSEL R166, R166, -INF , !P4 ;  /* 0xff800000a6a67808 */ /* 0x000fe40006000000 */
[----:B------:R-:W-:Y:S02]  /*7860*/  FSEL R167, R167, -INF , !P5 ;  /* 0xff800000a7a77808 */ /* 0x000fe40006800000 */
[----:B------:R-:W-:Y:S02]  /*7870*/  @P0 LOP3.LUT R18, R18, 0x8, RZ, 0xfc, !PT ;  /* 0x0000000812120812 */ /* 0x000fe400078efcff */
[----:B------:R-:W-:-:S02]  /*7880*/  ISETP.GT.AND P1, PT, R13, 0x20, P2 ;  /* 0x000000200d00780c */ /* 0x000fc40001724270 */
[C---:B------:R-:W-:Y:S02]  /*7890*/  ISETP.GT.AND P3, PT, R13.reuse, 0x21, P2 ;  /* 0x000000210d00780c */ /* 0x040fe40001764270 */
[C---:B------:R-:W-:Y:S02]  /*78a0*/  ISETP.GT.AND P4, PT, R13.reuse, 0x28, P2 ;  /* 0x000000280d00780c */ /* 0x040fe40001784270 */
[C---:B------:R-:W-:Y:S02]  /*78b0*/  ISETP.GT.AND P5, PT, R13.reuse, 0x29, P2 ;  /* 0x000000290d00780c */ /* 0x040fe400017a4270 */
[C---:B------:R-:W-:Y:S02]  /*78c0*/  ISETP.GT.AND P6, PT, R13.reuse, 0x30, P2 ;  /* 0x000000300d00780c */ /* 0x040fe400017c4270 */
[C---:B------:R-:W-:Y:S02]  /*78d0*/  ISETP.GT.AND P0, PT, R13.reuse, RZ, P2 ;  /* 0x000000ff0d00720c */ /* 0x040fe40001704270 */
[----:B------:R-:W-:-:S02]  /*78e0*/  ISETP.GT.AND P2, PT, R13, 0x39, P2 ;  /* 0x000000390d00780c */ /* 0x000fc40001744270 */
[----:B------:R-:W-:Y:S02]  /*78f0*/  LOP3.LUT R18, R18, 0xffffffdf, RZ, 0xc0, !PT ;  /* 0xffffffdf12127812 */ /* 0x000fe400078ec0ff */
[----:B------:R-:W-:Y:S02]  /*7900*/  ISETP.LT.OR P1, PT, R14, 0x21, P1 ;  /* 0x000000210e00780c */ /* 0x000fe40000f21670 */
[----:B-1----:R-:W-:Y:S02]  /*7910*/  FMNMX.FTZ R8, R8, R9, !PT ;  /* 0x0000000908087209 */ /* 0x002fe40007810000 */
[C---:B------:R-:W-:Y:S02]  /*7920*/  ISETP.LT.OR P0, PT, R14.reuse, 0x1, P0 ;  /* 0x000000010e00780c */ /* 0x040fe40000701670 */
[----:B------:R-:W-:Y:S01]  /*7930*/  ISETP.LT.OR P6, PT, R14, 0x31, P6 ;  /* 0x000000310e00780c */ /* 0x000fe200037c1670 */
[----:B------:R-:W1:Y:S01]  /*7940*/  SHFL.BFLY PT, R9, R8, 0x1, 0x1f ;  /* 0x0c201f0008097f89 */ /* 0x000e6200000e0000 */
[----:B------:R-:W-:-:S02]  /*7950*/  FSEL R154, R154, -INF , !P0 ;  /* 0xff8000009a9a7808 */ /* 0x000fc40004000000 */
[----:B------:R-:W-:-:S04]  /*7960*/  @P2 LOP3.LUT R18, R18, 0x20, RZ, 0xfc, !PT ;  /* 0x0000002012122812 */ /* 0x000fc800078efcff */
[C---:B------:R-:W-:Y:S02]  /*7970*/  LOP3.LUT P2, RZ, R18.reuse, 0x8, RZ, 0xc0, !PT ;  /* 0x0000000812ff7812 */ /* 0x040fe4000784c0ff */
[----:B------:R-:W-:Y:S02]  /*7980*/  LOP3.LUT R18, R18, 0xfffffeff, RZ, 0xc0, !PT ;  /* 0xfffffeff12127812 */ /* 0x000fe400078ec0ff */
[----:B------:R-:W-:Y:S02]  /*7990*/  ISETP.LT.OR P2, PT, R14, 0x39, P2 ;  /* 0x000000390e00780c */ /* 0x000fe40001741670 */
[----:B------:R-:W-:Y:S02]  /*79a0*/  @P1 LOP3.LUT R18, R18, 0x100, RZ, 0xfc, !PT ;  /* 0x0000010012121812 */ /* 0x000fe400078efcff */
[----:B------:R-:W-:Y:S02]  /*79b0*/  ISETP.LT.OR P1, PT, R14, 0x22, P3 ;  /* 0x000000220e00780c */ /* 0x000fe40001f21670 */
[----:B------:R-:W-:-:S02]  /*79c0*/  LOP3.LUT P3, RZ, R18, 0x2, RZ, 0xc0, !PT ;  /* 0x0000000212ff7812 */ /* 0x000fc4000786c0ff */
[----:B------:R-:W-:Y:S02]  /*79d0*/  LOP3.LUT R18, R18, 0xffffffbf, RZ, 0xc0, !PT ;  /* 0xffffffbf12127812 */ /* 0x000fe400078ec0ff */
[----:B------:R-:W-:Y:S02]  /*79e0*/  ISETP.LT.OR P3, PT, R14, 0x32, P3 ;  /* 0x000000320e00780c */ /* 0x000fe40001f61670 */
[----:B------:R-:W-:Y:S02]  /*79f0*/  FSEL R182, R182, -INF , !P2 ;  /* 0xff800000b6b67808 */ /* 0x000fe40005000000 */
[----:B-1----:R-:W-:Y:S02]  /*7a00*/  FMNMX.FTZ R8, R8, R9, !PT ;  /* 0x0000000908087209 */ /* 0x002fe40007810000 */
[----:B------:R-:W-:Y:S02]  /*7a10*/  FSEL R179, R179, -INF , !P3 ;  /* 0xff800000b3b37808 */ /* 0x000fe40005800000 */
[----:B------:R-:W-:-:S02]  /*7a20*/  @P1 LOP3.LUT R18, R18, 0x40, RZ, 0xfc, !PT ;  /* 0x0000004012121812 */ /* 0x000fc400078efcff */
[----:B------:R-:W-:Y:S02]  /*7a30*/  ISETP.LT.OR P1, PT, R14, 0x29, P4 ;  /* 0x000000290e00780c */ /* 0x000fe40002721670 */
[C---:B------:R-:W-:Y:S02]  /*7a40*/  LOP3.LUT P4, RZ, R18.reuse, 0x20, RZ, 0xc0, !PT ;  /* 0x0000002012ff7812 */ /* 0x040fe4000788c0ff */
[----:B------:R-:W-:Y:S02]  /*7a50*/  LOP3.LUT R18, R18, 0xffffffef, RZ, 0xc0, !PT ;  /* 0xffffffef12127812 */ /* 0x000fe400078ec0ff */
[----:B------:R-:W-:Y:S02]  /*7a60*/  ISETP.LT.OR P4, PT, R14, 0x3a, P4 ;  /* 0x0000003a0e00780c */ /* 0x000fe40002781670 */
[----:B------:R-:W-:Y:S02]  /*7a70*/  ISETP.NE.AND P2, PT, R17, RZ, PT ;  /* 0x000000ff1100720c */ /* 0x000fe40003f45270 */
[----:B------:R-:W-:-:S03]  /*7a80*/  FSEL R183, R183, -INF , !P4 ;  /* 0xff800000b7b77808 */ /* 0x000fc60006000000 */
[----:B------:R-:W-:Y:S02]  /*7a90*/  @P1 LOP3.LUT R18, R18, 0x10, RZ, 0xfc, !PT ;  /* 0x0000001012121812 */ /* 0x000fe400078efcff */
[----:B------:R-:W-:Y:S02]  /*7aa0*/  ISETP.LT.OR P1, PT, R14, 0x2a, P5 ;  /* 0x0000002a0e00780c */ /* 0x000fe40002f21670 */
[----:B------:R-:W-:Y:S02]  /*7ab0*/  FSETP.NEU.FTZ.AND P5, PT, R8, -INF , PT ;  /* 0xff8000000800780b */ /* 0x000fe40003fbd000 */
[----:B------:R-:W-:Y:S02]  /*7ac0*/  LOP3.LUT R18, R18, 0xffffbfff, RZ, 0xc0, !PT ;  /* 0xffffbfff12127812 */ /* 0x000fe400078ec0ff */
[----:B------:R-:W-:-:S05]  /*7ad0*/  FSEL R9, R8, RZ, P5 ;  /* 0x000000ff08097208 */ /* 0x000fca0002800000 */
[----:B------:R-:W-:Y:S01]  /*7ae0*/  FADD.FTZ R5, -R9, R5 ;  /* 0x0000000509057221 */ /* 0x000fe20000010100 */
[----:B------:R-:W-:Y:S01]  /*7af0*/  FMUL.FTZ R9, R8, UR10 ;  /* 0x0000000a08097c20 */ /* 0x000fe20008410000 */
[----:B------:R-:W-:Y:S02]  /*7b00*/  @P1 LOP3.LUT R18, R18, 0x4000, RZ, 0xfc, !PT ;  /* 0x0000400012121812 */ /* 0x000fe400078efcff */
[----:B------:R-:W-:Y:S02]  /*7b10*/  FMUL.FTZ R5, R5, UR10 ;  /* 0x0000000a05057c20 */ /* 0x000fe40008410000 */
[----:B------:R-:W-:Y:S02]  /*7b20*/  FSEL R9, R9, RZ, P5 ;  /* 0x000000ff09097208 */ /* 0x000fe40002800000 */
[----:B------:R-:W-:-:S03]  /*7b30*/  LOP3.LUT R18, R18, 0xffff7fff, RZ, 0xc0, !PT ;  /* 0xffff7fff12127812 */ /* 0x000fc600078ec0ff */
        /* <DEDUP_REMOVED lines=16> */
[----:B------:R-:W-:Y:S01]  /*7c40*/  FMNMX.FTZ R9, R154, R6, !PT ;  /* 0x000000069a097209 */ /* 0x000fe20007810000 */
[----:B------:R-:W-:Y:S01]  /*7c50*/  MUFU.EX2 R152, R152 ;  /* 0x0000009800987308 */ /* 0x000fe20000000800 */
[----:B------:R-:W-:-:S02]  /*7c60*/  @P6 LOP3.LUT R18, R18, 0x8000, RZ, 0xfc, !PT ;  /* 0x0000800012126812 */ /* 0x000fc400078efcff */
[----:B------:R-:W-:Y:S02]  /*7c70*/  FMNMX.FTZ R9, R155, R9, !PT ;  /* 0x000000099b097209 */ /* 0x000fe40007810000 */
[----:B------:R-:W-:Y:S02]  /*7c80*/  LOP3.LUT P6, RZ, R18, 0x100, RZ, 0xc0, !PT ;  /* 0x0000010012ff7812 */ /* 0x000fe400078cc0ff */
[----:B------:R-:W-:Y:S01]  /*7c90*/  FMNMX.FTZ R9, R158, R9, !PT ;  /* 0x000000099e097209 */ /* 0x000fe20007810000 */
[----:B------:R-:W-:Y:S01]  /*7ca0*/  MUFU.EX2 R153, R153 ;  /* 0x0000009900997308 */ /* 0x000fe20000000800 */
[----:B------:R-:W-:Y:S02]  /*7cb0*/  LOP3.LUT P1, RZ, R18, 0x40, RZ, 0xc0, !PT ;  /* 0x0000004012ff7812 */ /* 0x000fe4000782c0ff */
[----:B------:R-:W-:Y:S02]  /*7cc0*/  FMNMX.FTZ R9, R159, R9, !PT ;  /* 0x000000099f097209 */ /* 0x000fe40007810000 */
[----:B------:R-:W-:-:S02]  /*7cd0*/  FSEL R170, R170, -INF , !P6 ;  /* 0xff800000aaaa7808 */ /* 0x000fc40007000000 */
[----:B------:R-:W-:Y:S01]  /*7ce0*/  FMNMX.FTZ R9, R162, R9, !PT ;  /* 0x00000009a2097209 */ /* 0x000fe20007810000 */
[----:B------:R-:W-:Y:S01]  /*7cf0*/  MUFU.EX2 R156, R156 ;  /* 0x0000009c009c7308 */ /* 0x000fe20000000800 */
[----:B------:R-:W-:Y:S02]  /*7d00*/  LOP3.LUT P5, RZ, R18, 0x10, RZ, 0xc0, !PT ;  /* 0x0000001012ff7812 */ /* 0x000fe400078ac0ff */
[----:B------:R-:W-:Y:S02]  /*7d10*/  FMNMX.FTZ R9, R163, R9, !PT ;  /* 0x00000009a3097209 */ /* 0x000fe40007810000 */
[----:B------:R-:W-:Y:S02]  /*7d20*/  FSEL R171, R171, -INF , !P1 ;  /* 0xff800000abab7808 */ /* 0x000fe40004800000 */
[----:B------:R-:W-:Y:S01]  /*7d30*/  FMNMX.FTZ R9, R166, R9, !PT ;  /* 0x00000009a6097209 */ /* 0x000fe20007810000 */
[----:B------:R-:W1:Y:S01]  /*7d40*/  MUFU.EX2 R157, R157 ;  /* 0x0000009d009d7308 */ /* 0x000e620000000800 */
[----:B------:R-:W-:-:S02]  /*7d50*/  LOP3.LUT P1, RZ, R18, 0x4000, RZ, 0xc0, !PT ;  /* 0x0000400012ff7812 */ /* 0x000fc4000782c0ff */
[----:B------:R-:W-:Y:S02]  /*7d60*/  FMNMX.FTZ R9, R167, R9, !PT ;  /* 0x00000009a7097209 */ /* 0x000fe40007810000 */
[----:B------:R-:W-:Y:S02]  /*7d70*/  FSEL R174, R174, -INF , !P5 ;  /* 0xff800000aeae7808 */ /* 0x000fe40006800000 */
[----:B------:R-:W-:Y:S01]  /*7d80*/  FMNMX.FTZ R9, R170, R9, !PT ;  /* 0x00000009aa097209 */ /* 0x000fe20007810000 */
[----:B------:R-:W-:Y:S01]  /*7d90*/  MUFU.EX2 R160, R160 ;  /* 0x000000a000a07308 */ /* 0x000fe20000000800 */
[----:B------:R-:W-:Y:S02]  /*7da0*/  LOP3.LUT P6, RZ, R18, 0x8000, RZ, 0xc0, !PT ;  /* 0x0000800012ff7812 */ /* 0x000fe400078cc0ff */
[----:B------:R-:W-:Y:S02]  /*7db0*/  FMNMX.FTZ R9, R171, R9, !PT ;  /* 0x00000009ab097209 */ /* 0x000fe40007810000 */
[----:B------:R-:W-:-:S02]  /*7dc0*/  FSEL R175, R175, -INF , !P1 ;  /* 0xff800000afaf7808 */ /* 0x000fc40004800000 */
[----:B------:R-:W-:Y:S01]  /*7dd0*/  FMNMX.FTZ R9, R174, R9, !PT ;  /* 0x00000009ae097209 */ /* 0x000fe20007810000 */
[----:B------:R-:W-:Y:S01]  /*7de0*/  MUFU.EX2 R161, R161 ;  /* 0x000000a100a17308 */ /* 0x000fe20000000800 */
[----:B------:R-:W-:Y:S02]  /*7df0*/  FSEL R178, R178, -INF , !P6 ;  /* 0xff800000b2b27808 */ /* 0x000fe40007000000 */
[----:B------:R-:W-:Y:S02]  /*7e00*/  FMNMX.FTZ R9, R175, R9, !PT ;  /* 0x00000009af097209 */ /* 0x000fe40007810000 */
[----:B------:R-:W-:Y:S02]  /*7e10*/  LOP3.LUT P0, RZ, R18, 0x2000, RZ, 0xc0, !PT ;  /* 0x0000200012ff7812 */ /* 0x000fe4000780c0ff */
[----:B------:R-:W-:Y:S01]  /*7e20*/  FMNMX.FTZ R9, R178, R9, !PT ;  /* 0x00000009b2097209 */ /* 0x000fe20007810000 */
[----:B------:R-:W-:Y:S01]  /*7e30*/  MUFU.EX2 R164, R164 ;  /* 0x000000a400a47308 */ /* 0x000fe20000000800 */
[----:B------:R-:W-:-:S02]  /*7e40*/  LOP3.LUT P1, RZ, R18, 0x1000, RZ, 0xc0, !PT ;  /* 0x0000100012ff7812 */ /* 0x000fc4000782c0ff */
[----:B------:R-:W-:-:S04]  /*7e50*/  FMNMX.FTZ R9, R179, R9, !PT ;  /* 0x00000009b3097209 */ /* 0x000fc80007810000 */
[----:B------:R-:W-:Y:S01]  /*7e60*/  FMNMX.FTZ R9, R182, R9, !PT ;  /* 0x00000009b6097209 */ /* 0x000fe20007810000 */
[----:B------:R-:W-:Y:S03]  /*7e70*/  MUFU.EX2 R165, R165 ;  /* 0x000000a500a57308 */ /* 0x000fe60000000800 */
[----:B------:R-:W-:-:S05]  /*7e80*/  FMNMX.FTZ R9, R183, R9, !PT ;  /* 0x00000009b7097209 */ /* 0x000fca0007810000 */
[----:B------:R-:W2:Y:S01]  /*7e90*/  SHFL.BFLY PT, R11, R9, 0x2, 0x1f ;  /* 0x0c401f00090b7f89 */ /* 0x000ea200000e0000 */
[----:B------:R-:W-:Y:S08]  /*7ea0*/  MUFU.EX2 R168, R168 ;  /* 0x000000a800a87308 */ /* 0x000ff00000000800 */
[----:B------:R-:W-:Y:S08]  /*7eb0*/  MUFU.EX2 R169, R169 ;  /* 0x000000a900a97308 */ /* 0x000ff00000000800 */
[----:B------:R-:W-:Y:S01]  /*7ec0*/  MUFU.EX2 R173, R173 ;  /* 0x000000ad00ad7308 */ /* 0x000fe20000000800 */
[----:B--2---:R-:W-:-:S07]  /*7ed0*/  FMNMX.FTZ R9, R9, R11, !PT ;  /* 0x0000000b09097209 */ /* 0x004fce0007810000 */
[----:B------:R-:W-:Y:S01]  /*7ee0*/  MUFU.EX2 R176, R176 ;  /* 0x000000b000b07308 */ /* 0x000fe20000000800 */
[----:B------:R-:W2:Y:S07]  /*7ef0*/  SHFL.BFLY PT, R11, R9, 0x1, 0x1f ;  /* 0x0c201f00090b7f89 */ /* 0x000eae00000e0000 */
[----:B------:R-:W-:Y:S08]  /*7f00*/  MUFU.EX2 R177, R177 ;  /* 0x000000b100b17308 */ /* 0x000ff00000000800 */
[----:B------:R-:W-:Y:S01]  /*7f10*/  MUFU.EX2 R181, R181 ;  /* 0x000000b500b57308 */ /* 0x000fe20000000800 */
[----:B--2---:R-:W-:-:S04]  /*7f20*/  FMNMX.FTZ R9, R9, R11, !PT ;  /* 0x0000000b09097209 */ /* 0x004fc80007810000 */
[C---:B------:R-:W-:Y:S01]  /*7f30*/  FSETP.NEU.FTZ.AND P3, PT, R9.reuse, -INF , PT ;  /* 0xff8000000900780b */ /* 0x040fe20003f7d000 */
[----:B------:R-:W-:-:S03]  /*7f40*/  FMUL.FTZ R15, R9, UR10 ;  /* 0x0000000a090f7c20 */ /* 0x000fc60008410000 */
[----:B------:R-:W-:Y:S02]  /*7f50*/  FSEL R11, R9, RZ, P3 ;  /* 0x000000ff090b7208 */ /* 0x000fe40001800000 */
[----:B------:R-:W-:-:S03]  /*7f60*/  FSEL R15, R15, RZ, P3 ;  /* 0x000000ff0f0f7208 */ /* 0x000fc60001800000 */
[----:B------:R-:W-:Y:S02]  /*7f70*/  FADD.FTZ R11, -R11, R6 ;  /* 0x000000060b0b7221 */ /* 0x000fe40000010100 */
[----:B------:R2:W3:Y:S01]  /*7f80*/  MUFU.EX2 R6, R5 ;  /* 0x0000000500067308 */ /* 0x0004e20000000800 */
[--C-:B------:R-:W-:Y:S01]  /*7f90*/  FFMA.FTZ R12, R154, UR10, -R15.reuse ;  /* 0x0000000a9a0c7c23 */ /* 0x100fe2000801080f */
[--C-:B------:R-:W-:Y:S01]  /*7fa0*/  FFMA.FTZ R155, R155, UR10, -R15.reuse ;  /* 0x0000000a9b9b7c23 */ /* 0x100fe2000801080f */
[--C-:B------:R-:W-:Y:S01]  /*7fb0*/  FFMA.FTZ R159, R159, UR10, -R15.reuse ;  /* 0x0000000a9f9f7c23 */ /* 0x100fe2000801080f */
[--C-:B------:R-:W-:Y:S01]  /*7fc0*/  FFMA.FTZ R13, R162, UR10, -R15.reuse ;  /* 0x0000000aa20d7c23 */ /* 0x100fe2000801080f */
[--C-:B------:R-:W-:Y:S01]  /*7fd0*/  FFMA.FTZ R163, R163, UR10, -R15.reuse ;  /* 0x0000000aa3a37c23 */ /* 0x100fe2000801080f */
[----:B------:R-:W-:Y:S01]  /*7fe0*/  FFMA.FTZ R14, R166, UR10, -R15 ;  /* 0x0000000aa60e7c23 */ /* 0x000fe2000801080f */
[----:B-1----:R-:W-:Y:S01]  /*7ff0*/  F2FP.BF16.F32.PACK_AB R154, R157, R156 ;  /* 0x0000009c9d9a723e */ /* 0x002fe200000010ff */
[----:B------:R-:W-:Y:S01]  /*8000*/  MUFU.EX2 R12, R12 ;  /* 0x0000000c000c7308 */ /* 0x000fe20000000800 */
[----:B--2---:R-:W-:Y:S01]  /*8010*/  FMUL.FTZ R5, R11, UR10 ;  /* 0x0000000a0b057c20 */ /* 0x004fe20008410000 */
[----:B------:R-:W-:-:S02]  /*8020*/  IMAD.U32 R11, RZ, RZ, UR37 ;  /* 0x00000025ff0b7e24 */ /* 0x000fc4000f8e00ff */
[--C-:B------:R-:W-:Y:S01]  /*8030*/  FFMA.FTZ R167, R167, UR10, -R15.reuse ;  /* 0x0000000aa7a77c23 */ /* 0x100fe2000801080f */
[--C-:B------:R-:W-:Y:S01]  /*8040*/  FFMA.FTZ R170, R170, UR10, -R15.reuse ;  /* 0x0000000aaaaa7c23 */ /* 0x100fe2000801080f */
[--C-:B------:R-:W-:Y:S01]  /*8050*/  FFMA.FTZ R171, R171, UR10, -R15.reuse ;  /* 0x0000000aabab7c23 */ /* 0x100fe2000801080f */
[----:B------:R-:W-:Y:S02]  /*8060*/  @!P2 IMAD R11, R11, 0x40, R16 ;  /* 0x000000400b0ba824 */ /* 0x000fe400078e0210 */
[--C-:B------:R-:W-:Y:S01]  /*8070*/  FFMA.FTZ R174, R174, UR10, -R15.reuse ;  /* 0x0000000aaeae7c23 */ /* 0x100fe2000801080f */
[----:B------:R-:W1:Y:S01]  /*8080*/  MUFU.EX2 R5, R5 ;  /* 0x0000000500057308 */ /* 0x000e620000000800 */
[----:B---3--:R-:W-:Y:S01]  /*8090*/  FFMA.FTZ R4, R6, R4, R152 ;  /* 0x0000000406047223 */ /* 0x008fe20000010098 */
[----:B------:R-:W-:Y:S01]  /*80a0*/  F2FP.BF16.F32.PACK_AB R152, R153, R152 ;  /* 0x000000989998723e */ /* 0x000fe200000010ff */
[--C-:B------:R-:W-:Y:S01]  /*80b0*/  FFMA.FTZ R175, R175, UR10, -R15.reuse ;  /* 0x0000000aafaf7c23 */ /* 0x100fe2000801080f */
[----:B------:R-:W-:Y:S01]  /*80c0*/  @!P2 LEA R11, R11, UR46, 0x2 ;  /* 0x0000002e0b0bac11 */ /* 0x000fe2000f8e10ff */
[----:B------:R-:W-:Y:S01]  /*80d0*/  FADD.FTZ R4, R153, R4 ;  /* 0x0000000499047221 */ /* 0x000fe20000010000 */
[--C-:B------:R-:W-:Y:S01]  /*80e0*/  FFMA.FTZ R178, R178, UR10, -R15.reuse ;  /* 0x0000000ab2b27c23 */ /* 0x100fe2000801080f */
[--C-:B------:R-:W-:Y:S01]  /*80f0*/  FFMA.FTZ R179, R179, UR10, -R15.reuse ;  /* 0x0000000ab3b37c23 */ /* 0x100fe2000801080f */
[----:B------:R-:W2:Y:S01]  /*8100*/  MUFU.EX2 R153, R155 ;  /* 0x0000009b00997308 */ /* 0x000ea20000000800 */
[----:B------:R-:W-:Y:S01]  /*8110*/  @!P2 STS [R11+0x28800], R6 ;  /* 0x028800060b00a388 */ /* 0x000fe20000000800 */
[----:B------:R-:W-:Y:S01]  /*8120*/  FADD.FTZ R4, R156, R4 ;  /* 0x000000049c047221 */ /* 0x000fe20000010000 */
[----:B------:R-:W-:Y:S01]  /*8130*/  F2FP.BF16.F32.PACK_AB R156, R161, R160 ;  /* 0x000000a0a19c723e */ /* 0x000fe200000010ff */
[----:B------:R-:W-:Y:S01]  /*8140*/  FFMA.FTZ R182, R182, UR10, -R15 ;  /* 0x0000000ab6b67c23 */ /* 0x000fe2000801080f */
[-C--:B------:R-:W-:Y:S01]  /*8150*/  FMUL.FTZ R24, R24, R6.reuse ;  /* 0x0000000618187220 */ /* 0x080fe20000410000 */
[----:B------:R-:W-:Y:S01]  /*8160*/  FADD.FTZ R4, R157, R4 ;  /* 0x000000049d047221 */ /* 0x000fe20000010000 */
[-C--:B------:R-:W-:Y:S01]  /*8170*/  FMUL.FTZ R25, R25, R6.reuse ;  /* 0x0000000619197220 */ /* 0x080fe20000410000 */
[----:B------:R-:W-:Y:S01]  /*8180*/  MUFU.EX2 R155, R159 ;  /* 0x0000009f009b7308 */ /* 0x000fe20000000800 */
[----:B-1----:R1:W-:Y:S01]  /*8190*/  @!P2 STS [R11+0x28820], R5 ;  /* 0x028820050b00a388 */ /* 0x0023e20000000800 */
[----:B------:R-:W-:Y:S01]  /*81a0*/  FFMA.FTZ R3, R5, R3, R12 ;  /* 0x0000000305037223 */ /* 0x000fe2000001000c */
[----:B------:R-:W-:Y:S01]  /*81b0*/  FADD.FTZ R4, R160, R4 ;  /* 0x00000004a0047221 */ /* 0x000fe20000010000 */
[-C--:B------:R-:W-:Y:S01]  /*81c0*/  FMUL.FTZ R28, R28, R6.reuse ;  /* 0x000000061c1c7220 */ /* 0x080fe20000410000 */
[-C--:B------:R-:W-:Y:S01]  /*81d0*/  FMUL.FTZ R29, R29, R6.reuse ;  /* 0x000000061d1d7220 */ /* 0x080fe20000410000 */
[-C--:B------:R-:W-:Y:S01]  /*81e0*/  FMUL.FTZ R32, R32, R6.reuse ;  /* 0x0000000620207220 */ /* 0x080fe20000410000 */
[----:B------:R-:W-:Y:S01]  /*81f0*/  FADD.FTZ R4, R161, R4 ;  /* 0x00000004a1047221 */ /* 0x000fe20000010000 */
[----:B------:R-:W-:Y:S01]  /*8200*/  MUFU.EX2 R13, R13 ;  /* 0x0000000d000d7308 */ /* 0x000fe20000000800 */
[----:B--2---:R-:W-:Y:S01]  /*8210*/  FADD.FTZ R3, R153, R3 ;  /* 0x0000000399037221 */ /* 0x004fe20000010000 */
[----:B------:R-:W-:Y:S01]  /*8220*/  FMUL.FTZ R33, R33, R6 ;  /* 0x0000000621217220 */ /* 0x000fe20000410000 */
[--C-:B-1----:R-:W-:Y:S01]  /*8230*/  FFMA.FTZ R11, R158, UR10, -R15.reuse ;  /* 0x0000000a9e0b7c23 */ /* 0x102fe2000801080f */
[----:B------:R-:W-:Y:S01]  /*8240*/  FADD.FTZ R4, R164, R4 ;  /* 0x00000004a4047221 */ /* 0x000fe20000010000 */
[----:B------:R-:W-:Y:S01]  /*8250*/  F2FP.BF16.F32.PACK_AB R158, R165, R164 ;  /* 0x000000a4a59e723e */ /* 0x000fe200000010ff */
[----:B------:R-:W-:Y:S01]  /*8260*/  FFMA.FTZ R15, R183, UR10, -R15 ;  /* 0x0000000ab70f7c23 */ /* 0x000fe2000801080f */
        /* <DEDUP_REMOVED lines=9> */
[----:B------:R-:W1:Y:S01]  /*8300*/  MUFU.EX2 R11, R11 ;  /* 0x0000000b000b7308 */ /* 0x000e620000000800 */
[----:B------:R-:W-:Y:S01]  /*8310*/  FADD.FTZ R4, R169, R4 ;  /* 0x00000004a9047221 */ /* 0x000fe20000010000 */
[-C--:B------:R-:W-:Y:S01]  /*8320*/  FMUL.FTZ R48, R48, R6.reuse ;  /* 0x0000000630307220 */ /* 0x080fe20000410000 */
        /* <DEDUP_REMOVED lines=26> */
[----:B------:R-:W-:Y:S01]  /*84d0*/  FADD.FTZ R3, R157, R3 ;  /* 0x000000039d037221 */ /* 0x000fe20000010000 */
[-C--:B------:R-:W-:Y:S01]  /*84e0*/  FMUL.FTZ R89, R89, R6.reuse ;  /* 0x0000000659597220 */ /* 0x080fe20000410000 */
[-C--:B------:R-:W-:Y:S01]  /*84f0*/  FMUL.FTZ R92, R92, R6.reuse ;  /* 0x000000065c5c7220 */ /* 0x080fe20000410000 */
[----:B------:R-:W4:Y:S01]  /*8500*/  MUFU.EX2 R171, R171 ;  /* 0x000000ab00ab7308 */ /* 0x000f220000000800 */
[----:B--2---:R-:W-:Y:S01]  /*8510*/  FADD.FTZ R3, R14, R3 ;  /* 0x000000030e037221 */ /* 0x004fe20000010000 */
[-C--:B------:R-:W-:Y:S01]  /*8520*/  FMUL.FTZ R93, R93, R6.reuse ;  /* 0x000000065d5d7220 */ /* 0x080fe20000410000 */
[-C--:B------:R-:W-:Y:S01]  /*8530*/  FMUL.FTZ R96, R96, R6.reuse ;  /* 0x0000000660607220 */ /* 0x080fe20000410000 */
[-C--:B------:R-:W-:Y:S01]  /*8540*/  FMUL.FTZ R97, R97, R6.reuse ;  /* 0x0000000661617220 */ /* 0x080fe20000410000 */
[----:B---3--:R-:W-:Y:S01]  /*8550*/  FADD.FTZ R3, R159, R3 ;  /* 0x000000039f037221 */ /* 0x008fe20000010000 */
        /* <DEDUP_REMOVED lines=11> */
[----:B----4-:R-:W-:Y:S01]  /*8610*/  FADD.FTZ R3, R171, R3 ;  /* 0x00000003ab037221 */ /* 0x010fe20000010000 */
        /* <DEDUP_REMOVED lines=13> */
[-C--:B------:R-:W-:Y:S01]  /*86f0*/  FMUL.FTZ R136, R136, R6.reuse ;  /* 0x0000000688887220 */ /* 0x080fe20000410000 */
[----:B------:R-:W2:Y:S01]  /*8700*/  MUFU.EX2 R165, R178 ;  /* 0x000000b200a57308 */ /* 0x000ea20000000800 */
[----:B-1----:R-:W-:Y:S01]  /*8710*/  FADD.FTZ R3, R163, R3 ;  /* 0x00000003a3037221 */ /* 0x002fe20000010000 */
[----:B------:R-:W-:Y:S01]  /*8720*/  FADD.FTZ R4, R176, R4 ;  /* 0x00000004b0047221 */ /* 0x000fe20000010000 */
        /* <DEDUP_REMOVED lines=8> */
[----:B------:R-:W-:Y:S01]  /*87b0*/  FMUL.FTZ R149, R149, R6 ;  /* 0x0000000695957220 */ /* 0x000fe20000410000 */
[----:B------:R-:W-:Y:S01]  /*87c0*/  FADD.FTZ R4, R177, R4 ;  /* 0x00000004b1047221 */ /* 0x000fe20000010000 */
[----:B------:R-:W-:Y:S01]  /*87d0*/  F2FP.BF16.F32.PACK_AB R153, R153, R12 ;  /* 0x0000000c9999723e */ /* 0x000fe200000010ff */
[----:B------:R-:W-:Y:S01]  /*87e0*/  FMUL.FTZ R26, R26, R5 ;  /* 0x000000051a1a7220 */ /* 0x000fe20000410000 */
[----:B------:R-:W-:Y:S01]  /*87f0*/  F2FP.BF16.F32.PACK_AB R155, R155, R11 ;  /* 0x0000000b9b9b723e */ /* 0x000fe200000010ff */
[----:B------:R-:W-:Y:S01]  /*8800*/  BAR.SYNC.DEFER_BLOCKING 0xf, 0x100 ;  /* 0x03c4000000007b1d */ /* 0x000fe20000010000 */
[----:B--2---:R-:W-:Y:S01]  /*8810*/  FADD.FTZ R3, R165, R3 ;  /* 0x00000003a5037221 */ /* 0x004fe20000010000 */
[----:B------:R-:W-:Y:S01]  /*8820*/  F2FP.BF16.F32.PACK_AB R157, R157, R13 ;  /* 0x0000000d9d9d723e */ /* 0x000fe200000010ff */
[-C--:B------:R-:W-:Y:S01]  /*8830*/  FMUL.FTZ R27, R27, R5.reuse ;  /* 0x000000051b1b7220 */ /* 0x080fe20000410000 */
[----:B------:R-:W-:Y:S01]  /*8840*/  F2FP.BF16.F32.PACK_AB R159, R159, R14 ;  /* 0x0000000e9f9f723e */ /* 0x000fe200000010ff */
[-C--:B------:R-:W-:Y:S01]  /*8850*/  FMUL.FTZ R30, R30, R5.reuse ;  /* 0x000000051e1e7220 */ /* 0x080fe20000410000 */
[----:B------:R-:W2:Y:S01]  /*8860*/  MUFU.EX2 R166, R180 ;  /* 0x000000b400a67308 */ /* 0x000ea20000000800 */
[----:B------:R-:W-:Y:S01]  /*8870*/  F2FP.BF16.F32.PACK_AB R160, R169, R168 ;  /* 0x000000a8a9a0723e */ /* 0x000fe200000010ff */
[-C--:B------:R-:W-:Y:S01]  /*8880*/  FMUL.FTZ R31, R31, R5.reuse ;  /* 0x000000051f1f7220 */ /* 0x080fe20000410000 */
[----:B-1----:R-:W-:Y:S01]  /*8890*/  FADD.FTZ R6, R179, R3 ;  /* 0x00000003b3067221 */ /* 0x002fe20000010000 */
[----:B------:R-:W-:Y:S01]  /*88a0*/  F2FP.BF16.F32.PACK_AB R162, R173, R162 ;  /* 0x000000a2ada2723e */ /* 0x000fe200000010ff */
[----:B------:R-:W-:Y:S01]  /*88b0*/  FMUL.FTZ R34, R34, R5 ;  /* 0x0000000522227220 */ /* 0x000fe20000410000 */
[----:B------:R-:W-:Y:S01]  /*88c0*/  F2FP.BF16.F32.PACK_AB R161, R171, R161 ;  /* 0x000000a1aba1723e */ /* 0x000fe200000010ff */
[----:B------:R-:W-:Y:S01]  /*88d0*/  FMUL.FTZ R35, R35, R5 ;  /* 0x0000000523237220 */ /* 0x000fe20000410000 */
[----:B------:R-:W1:Y:S01]  /*88e0*/  MUFU.EX2 R167, R182 ;  /* 0x000000b600a77308 */ /* 0x000e620000000800 */
[----:B------:R-:W-:Y:S01]  /*88f0*/  F2FP.BF16.F32.PACK_AB R163, R175, R163 ;  /* 0x000000a3afa3723e */ /* 0x000fe200000010ff */
[-C--:B------:R-:W-:Y:S01]  /*8900*/  FMUL.FTZ R38, R38, R5.reuse ;  /* 0x0000000526267220 */ /* 0x080fe20000410000 */
[----:B------:R-:W-:Y:S01]  /*8910*/  F2FP.BF16.F32.PACK_AB R164, R177, R176 ;  /* 0x000000b0b1a4723e */ /* 0x000fe200000010ff */
[----:B------:R-:W-:Y:S01]  /*8920*/  FMUL.FTZ R39, R39, R5 ;  /* 0x0000000527277220 */ /* 0x000fe20000410000 */
[----:B------:R-:W-:Y:S01]  /*8930*/  F2FP.BF16.F32.PACK_AB R165, R179, R165 ;  /* 0x000000a5b3a5723e */ /* 0x000fe200000010ff */
[-C--:B------:R-:W-:Y:S01]  /*8940*/  FMUL.FTZ R42, R42, R5.reuse ;  /* 0x000000052a2a7220 */ /* 0x080fe20000410000 */
[-C--:B------:R-:W-:Y:S01]  /*8950*/  FMUL.FTZ R43, R43, R5.reuse ;  /* 0x000000052b2b7220 */ /* 0x080fe20000410000 */
[----:B------:R-:W3:Y:S01]  /*8960*/  MUFU.EX2 R15, R15 ;  /* 0x0000000f000f7308 */ /* 0x000ee20000000800 */
[----:B--2---:R-:W-:Y:S01]  /*8970*/  FADD.FTZ R4, R166, R4 ;  /* 0x00000004a6047221 */ /* 0x004fe20000010000 */
[C---:B------:R-:W-:Y:S01]  /*8980*/  F2FP.BF16.F32.PACK_AB R166, R181.reuse, R166 ;  /* 0x000000a6b5a6723e */ /* 0x040fe200000010ff */
[----:B------:R2:W-:Y:S01]  /*8990*/  STSM.16.M88.4 [R19+0x26800], R152 ;  /* 0x0268009813007844 */ /* 0x0005e20000000200 */
[-C--:B------:R-:W-:Y:S01]  /*89a0*/  FMUL.FTZ R46, R46, R5.reuse ;  /* 0x000000052e2e7220 */ /* 0x080fe20000410000 */
[----:B------:R-:W-:Y:S01]  /*89b0*/  FADD.FTZ R4, R181, R4 ;  /* 0x00000004b5047221 */ /* 0x000fe20000010000 */
[-C--:B------:R-:W-:Y:S01]  /*89c0*/  FMUL.FTZ R47, R47, R5.reuse ;  /* 0x000000052f2f7220 */ /* 0x080fe20000410000 */
[----:B------:R2:W-:Y:S01]  /*89d0*/  STSM.16.M88.4 [R22], R156 ;  /* 0x0000009c16007844 */ /* 0x0005e20000000200 */
[-C--:B------:R-:W-:Y:S01]  /*89e0*/  FMUL.FTZ R50, R50, R5.reuse ;  /* 0x0000000532327220 */ /* 0x080fe20000410000 */
[----:B-1----:R-:W-:Y:S01]  /*89f0*/  FADD.FTZ R6, R167, R6 ;  /* 0x00000006a7067221 */ /* 0x002fe20000010000 */
[-C--:B------:R-:W-:Y:S01]  /*8a00*/  FMUL.FTZ R51, R51, R5.reuse ;  /* 0x0000000533337220 */ /* 0x080fe20000410000 */
[----:B------:R2:W-:Y:S01]  /*8a10*/  STSM.16.M88.4 [R184], R160 ;  /* 0x000000a0b8007844 */ /* 0x0005e20000000200 */
[-C--:B------:R-:W-:Y:S01]  /*8a20*/  FMUL.FTZ R54, R54, R5.reuse ;  /* 0x0000000536367220 */ /* 0x080fe20000410000 */
[-C--:B------:R-:W-:Y:S01]  /*8a30*/  FMUL.FTZ R55, R55, R5.reuse ;  /* 0x0000000537377220 */ /* 0x080fe20000410000 */
[-C--:B------:R-:W-:Y:S01]  /*8a40*/  FMUL.FTZ R58, R58, R5.reuse ;  /* 0x000000053a3a7220 */ /* 0x080fe20000410000 */
[-C--:B------:R-:W-:Y:S01]  /*8a50*/  FMUL.FTZ R59, R59, R5.reuse ;  /* 0x000000053b3b7220 */ /* 0x080fe20000410000 */
[----:B------:R-:W-:Y:S01]  /*8a60*/  FMUL.FTZ R62, R62, R5 ;  /* 0x000000053e3e7220 */ /* 0x000fe20000410000 */
[C---:B---3--:R-:W-:Y:S01]  /*8a70*/  F2FP.BF16.F32.PACK_AB R167, R15.reuse, R167 ;  /* 0x000000a70fa7723e */ /* 0x048fe200000010ff */
        /* <DEDUP_REMOVED lines=47> */
[----:B--2---:R-:W-:Y:S06]  /*8d70*/  @!P0 BRA `(.L_x_2318) ;  /* 0x0000000000048947 */ /* 0x004fec0003800000 */
[----:B------:R-:W-:Y:S01]  /*8d80*/  BPT.TRAP 0x1 ;  /* 0x000000040000795c */ /* 0x000fe20000300000 */
.L_x_2318:
[----:B------:R1:W2:Y:S01]  /*8d90*/  SYNCS.PHASECHK.TRANS64.TRYWAIT P2, [UR27+0x28c50], R7 ;  /* 0x028c5007ff0075a7 */ /* 0x0002a2000804015b */
[----:B------:R-:W-:Y:S05]  /*8da0*/  @!P0 BRA `(.L_x_2319) ;  /* 0x0000000000048947 */ /* 0x000fea0003800000 */
[----:B------:R-:W-:Y:S01]  /*8db0*/  BPT.TRAP 0x1 ;  /* 0x000000040000795c */ /* 0x000fe20000300000 */
.L_x_2319:
[----:B--2---:R-:W-:Y:S05]  /*8dc0*/  @P2 BRA `(.L_x_2320) ;  /* 0x0000000000082947 */ /* 0x004fea0003800000 */
[----:B------:R-:W2:Y:S02]  /*8dd0*/  SYNCS.PHASECHK.TRANS64.TRYWAIT P2, [UR27+0x28c50], R7 ;  /* 0x028c5007ff0075a7 */ /* 0x000ea4000804015b */
[----:B--2---:R-:W-:Y:S05]  /*8de0*/  @!P2 BRA `(.L_x_2321) ;  /* 0x0000011400d0a947 */ /* 0x004fea0003800000 */
.L_x_2320:
        /* <DEDUP_REMOVED lines=42> */
[----:B------:R-:W-:Y:S01]  /*9090*/  IMAD.MOV.U32 R6, RZ, RZ, R9 ;  /* 0x000000ffff067224 */ /* 0x000fe200078e0009 */
[----:B------:R-:W-:Y:S01]  /*90a0*/  UMOV UR37, UR24 ;  /* 0x0000001800257c82 */ /* 0x000fe20008000000 */
[----:B------:R-:W-:-:S07]  /*90b0*/  IMAD.MOV.U32 R5, RZ, RZ, R8 ;  /* 0x000000ffff057224 */ /* 0x000fce00078e0008 */
.L_x_2305:
[----:B------:R-:W-:Y:S01]  /*90c0*/  ULDC UR6, c[0x0][0x448] ;  /* 0x0001120000067ab9 */ /* 0x000fe20000000800 */
[----:B------:R-:W-:Y:S01]  /*90d0*/  ULDC UR18, c[0x0][0x9e4] ;  /* 0x0002790000127ab9 */ /* 0x000fe20000000800 */
[----:B------:R-:W-:Y:S02]  /*90e0*/  UISETP.NE.AND UP0, UPT, UR6, 0x1, UPT ;  /* 0x000000010600788c */ /* 0x000fe4000bf05270 */
[----:B------:R-:W-:Y:S02]  /*90f0*/  UISETP.GE.AND UP1, UPT, UR18, 0x1, UPT ;  /* 0x000000011200788c */ /* 0x000fe4000bf26270 */
[----:B------:R-:W-:Y:S02]  /*9100*/  UIADD3 UR14, UR42, 0x3f, URZ ;  /* 0x0000003f2a0e7890 */ /* 0x000fe4000fffe03f */
[----:B------:R-:W-:Y:S02]  /*9110*/  UIADD3 UR15, UR49, 0x1, -UR51 ;  /* 0x00000001310f7890 */ /* 0x000fe4000fffe833 */
[----:B------:R-:W-:-:S03]  /*9120*/  PLOP3.LUT P5, PT, PT, PT, UP1, 0x80, 0x0 ;  /* 0x000000000000781c */ /* 0x000fc60003faf018 */
[----:B------:R-:W-:Y:S01]  /*9130*/  @UP0 ULDC UR6, c[0x0][0x44c] ;  /* 0x0001130000060ab9 */ /* 0x000fe20000000800 */
[----:B------:R-:W-:Y:S01]  /*9140*/  @UP0 ULDC UR19, c[0x0][0x450] ;  /* 0x0001140000130ab9 */ /* 0x000fe20000000800 */
[----:B------:R-:W-:-:S04]  /*9150*/  UIMAD.WIDE.U32 UR6, UR14, UR6, URZ ;  /* 0x000000060e0672a5 */ /* 0x000fc8000f8e003f */
[----:B------:R-:W-:-:S04]  /*9160*/  @UP0 USHF.R.U32.HI UR14, URZ, UR19, UR7 ;  /* 0x000000133f0e0299 */ /* 0x000fc80008011607 */
        /* <DEDUP_REMOVED lines=13> */
.L_x_2324:
[----:B------:R-:W-:-:S11]  /*9240*/  UISETP.NE.AND UP1, UPT, UR18, 0x1, UPT ;  /* 0x000000011200788c */ /* 0x000fd6000bf25270 */
[----:B------:R-:W-:Y:S02]  /*9250*/  @UP1 ULDC.64 UR22, c[0x0][0x9e8] ;  /* 0x00027a0000161ab9 */ /* 0x000fe40000000a00 */
[----:B------:R-:W-:-:S04]  /*9260*/  UIMAD.WIDE.U32 UR6, UR14, UR22, URZ ;  /* 0x000000160e0672a5 */ /* 0x000fc8000f8e003f */
[----:B------:R-:W-:-:S12]  /*9270*/  @UP1 USHF.R.U32.HI UR14, URZ, UR23, UR7 ;  /* 0x000000173f0e1299 */ /* 0x000fd80008011607 */
.L_x_2325:
[----:B------:R-:W-:-:S04]  /*9280*/  UIMAD UR14, UR14, UR18, URZ ;  /* 0x000000120e0e72a4 */ /* 0x000fc8000f8e023f */
[----:B------:R-:W-:-:S04]  /*9290*/  UISETP.LT.AND UP1, UPT, UR11, UR14, UPT ;  /* 0x0000000e0b00728c */ /* 0x000fc8000bf21270 */
[----:B------:R-:W-:-:S12]  /*92a0*/  USEL UR11, UR11, UR14, !UP1 ;  /* 0x0000000e0b0b7287 */ /* 0x000fd8000c800000 */
.L_x_2323:
        /* <DEDUP_REMOVED lines=11> */
[----:B------:R-:W-:Y:S01]  /*9360*/  IMAD.MOV.U32 R9, RZ, RZ, R5 ;  /* 0x000000ffff097224 */ /* 0x000fe200078e0005 */
[----:B------:R-:W-:Y:S01]  /*9370*/  UMOV UR23, UR37 ;  /* 0x0000002500177c82 */ /* 0x000fe20008000000 */
[----:B------:R-:W-:-:S05]  /*9380*/  ULDC UR20, c[0x0][0x988] ;  /* 0x0002620000147ab9 */ /* 0x000fca0000000800 */
.L_x_2335:
        /* <DEDUP_REMOVED lines=8> */
[----:B---3--:R-:W-:Y:S10]  /*9410*/  @!P0 BRA `(.L_x_2327) ;  /* 0x0000000000048947 */ /* 0x008ff40003800000 */
[----:B------:R-:W-:Y:S01]  /*9420*/  BPT.TRAP 0x1 ;  /* 0x000000040000795c */ /* 0x000fe20000300000 */
.L_x_2327:
[----:B------:R-:W-:Y:S01]  /*9430*/  ULEA UR24, UR37, UR46, 0x3 ;  /* 0x0000002e25187291 */ /* 0x000fe2000f8e183f */
[----:B01----:R-:W-:-:S05]  /*9440*/  IMAD.U32 R7, RZ, RZ, UR38 ;  /* 0x00000026ff077e24 */ /* 0x003fca000f8e00ff */
[----:B------:R-:W-:-:S04]  /*9450*/  SHF.L.U32 R7, R7, 0x1f, RZ ;  /* 0x0000001f07077819 */ /* 0x000fc800000006ff */
[----:B------:R0:W1:Y:S01]  /*9460*/  SYNCS.PHASECHK.TRANS64.TRYWAIT P2, [UR24+0x28c30], R7 ;  /* 0x028c3007ff0075a7 */ /* 0x0000620008040158 */
[----:B------:R-:W-:Y:S05]  /*9470*/  @!P0 BRA `(.L_x_2328) ;  /* 0x0000000000048947 */ /* 0x000fea0003800000 */
[----:B------:R-:W-:Y:S01]  /*9480*/  BPT.TRAP 0x1 ;  /* 0x000000040000795c */ /* 0x000fe20000300000 */
.L_x_2328:
[----:B-1----:R-:W-:Y:S05]  /*9490*/  @P2 BRA `(.L_x_2329) ;  /* 0x0000000000082947 */ /* 0x002fea0003800000 */
[----:B------:R-:W1:Y:S02]  /*94a0*/  SYNCS.PHASECHK.TRANS64.TRYWAIT P2, [UR24+0x28c30], R7 ;  /* 0x028c3007ff0075a7 */ /* 0x000e640008040158 */
[----:B-1----:R-:W-:Y:S05]  /*94b0*/  @!P2 BRA `(.L_x_2330) ;  /* 0x000001100030a947 */ /* 0x002fea0003800000 */
.L_x_2329:
[----:B------:R-:W-:Y:S01]  /*94c0*/  R2UR UR18, R0 ;  /* 0x00000000001272ca */ /* 0x000fe200000e0000 */
[----:B----4-:R-:W-:Y:S01]  /*94d0*/  WARPGROUP.ARRIVE ;  /* 0x00000000000079c5 */ /* 0x010fe20000000000 */
[----:B------:R-:W-:Y:S01]  /*94e0*/  UMOV UR19, 0x40000040 ;  /* 0x4000004000137882 */ /* 0x000fe20000000000 */
[----:B------:R-:W-:Y:S01]  /*94f0*/  UMOV UR7, 0x40000040 ;  /* 0x4000004000077882 */ /* 0x000fe20000000000 */
[----:B------:R-:W-:Y:S01]  /*9500*/  UMOV UR11, 0x40000040 ;  /* 0x40000040000b7882 */ /* 0x000fe20000000000 */
[----:B------:R-:W-:Y:S01]  /*9510*/  UMOV UR15, 0x40000040 ;  /* 0x40000040000f7882 */ /* 0x000fe20000000000 */
[----:B------:R-:W-:-:S07]  /*9520*/  ISETP.NE.AND P2, PT, R17, RZ, PT ;  /* 0x000000ff1100720c */ /* 0x000fce0003f45270 */
[----:B------:R-:W-:-:S04]  /*9530*/  ULEA UR18, UR37, UR18, 0x9 ;  /* 0x0000001225127291 */ /* 0x000fc8000f8e483f */
[----:B------:R-:W-:Y:S02]  /*9540*/  UIADD3 UR6, UR18, 0x2, URZ ;  /* 0x0000000212067890 */ /* 0x000fe4000fffe03f */
[----:B------:R-:W-:Y:S02]  /*9550*/  UIADD3 UR10, UR18, 0x4, URZ ;  /* 0x00000004120a7890 */ /* 0x000fe4000fffe03f */
[----:B------:R-:W-:Y:S02]  /*9560*/  UIADD3 UR14, UR18, 0x6, URZ ;  /* 0x00000006120e7890 */ /* 0x000fe4000fffe03f */
[----:B------:R-:W-:Y:S03]  /*9570*/  HGMMA.64x64x16.F32.BF16 R152, gdesc[UR16], RZ, !UPT, gsb0 ;  /* 0x00e00000109879f0 */ /* 0x000fe6000c0018ff */
[----:B------:R-:W-:Y:S02]  /*9580*/  WARPGROUP.DEPBAR.LE gsb0, 0x0 ;  /* 0x00008000000079c5 */ /* 0x000fe40000010000 */
[----:B------:R-:W-:-:S06]  /*9590*/  WARPGROUP.ARRIVE ;  /* 0x00000000000079c5 */ /* 0x000fcc0000000000 */
[----:B------:R-:W-:Y:S03]  /*95a0*/  HGMMA.64x64x16.F32.BF16 R152, gdesc[UR4], R152, gsb0 ;  /* 0x00e00000049879f0 */ /* 0x000fe60008001898 */
[----:B------:R-:W-:Y:S02]  /*95b0*/  WARPGROUP.DEPBAR.LE gsb0, 0x0 ;  /* 0x00008000000079c5 */ /* 0x000fe40000010000 */
[----:B------:R-:W-:-:S06]  /*95c0*/  WARPGROUP.ARRIVE ;  /* 0x00000000000079c5 */ /* 0x000fcc0000000000 */
[----:B------:R-:W-:Y:S01]  /*95d0*/  HGMMA.64x64x16.F32.BF16 R152, gdesc[UR8], R152, gsb0 ;  /* 0x00e00000089879f0 */ /* 0x000fe20008001898 */
[----:B------:R-:W-:Y:S02]  /*95e0*/  UMOV UR10, UR20 ;  /* 0x00000014000a7c82 */ /* 0x000fe40008000000 */
        /* <DEDUP_REMOVED lines=20> */
[----:B-1----:R-:W1:Y:S02]  /*9730*/  SHFL.BFLY PT, R6, R5, 0x2, 0x1f ;  /* 0x0c401f0005067f89 */ /* 0x002e6400000e0000 */
[----:B-1----:R-:W-:-:S05]  /*9740*/  FMNMX.FTZ R5, R5, R6, !PT ;  /* 0x0000000605057209 */ /* 0x002fca0007810000 */
[----:B------:R-:W1:Y:S02]  /*9750*/  SHFL.BFLY PT, R6, R5, 0x1, 0x1f ;  /* 0x0c201f0005067f89 */ /* 0x000e6400000e0000 */
[----:B-1----:R-:W-:-:S05]  /*9760*/  FMNMX.FTZ R5, R5, R6, !PT ;  /* 0x0000000605057209 */ /* 0x002fca0007810000 */
        /* <DEDUP_REMOVED lines=19> */
[----:B------:R-:W-:Y:S01]  /*98a0*/  FMUL.FTZ R9, R9, UR10 ;  /* 0x0000000a09097c20 */ /* 0x000fe20008410000 */
[----:B------:R-:W-:Y:S02]  /*98b0*/  MUFU.EX2 R152, R152 ;  /* 0x0000009800987308 */ /* 0x000fe40000000800 */
[----:B------:R-:W-:-:S04]  /*98c0*/  FMNMX.FTZ R6, R155, R6, !PT ;  /* 0x000000069b067209 */ /* 0x000fc80007810000 */
[----:B------:R-:W-:Y:S02]  /*98d0*/  FMNMX.FTZ R6, R158, R6, !PT ;  /* 0x000000069e067209 */ /* 0x000fe40007810000 */
[----:B------:R-:W1:Y:S02]  /*98e0*/  MUFU.EX2 R9, R9 ;  /* 0x0000000900097308 */ /* 0x000e640000000800 */
[----:B------:R-:W-:-:S04]  /*98f0*/  FMNMX.FTZ R6, R159, R6, !PT ;  /* 0x000000069f067209 */ /* 0x000fc80007810000 */
[----:B------:R-:W-:Y:S02]  /*9900*/  FMNMX.FTZ R6, R162, R6, !PT ;  /* 0x00000006a2067209 */ /* 0x000fe40007810000 */
[----:B------:R-:W3:Y:S02]  /*9910*/  MUFU.EX2 R153, R153 ;  /* 0x0000009900997308 */ /* 0x000ee40000000800 */
[----:B------:R-:W-:-:S04]  /*9920*/  FMNMX.FTZ R6, R163, R6, !PT ;  /* 0x00000006a3067209 */ /* 0x000fc80007810000 */
[----:B------:R-:W-:Y:S02]  /*9930*/  FMNMX.FTZ R6, R166, R6, !PT ;  /* 0x00000006a6067209 */ /* 0x000fe40007810000 */
[----:B------:R-:W4:Y:S01]  /*9940*/  MUFU.EX2 R156, R156 ;  /* 0x0000009c009c7308 */ /* 0x000f220000000800 */
[----:B-1----:R-:W-:Y:S01]  /*9950*/  FFMA.FTZ R4, R9, R4, R152 ;  /* 0x0000000409047223 */ /* 0x002fe20000010098 */
[----:B------:R-:W-:Y:S01]  /*9960*/  FMNMX.FTZ R6, R167, R6, !PT ;  /* 0x00000006a7067209 */ /* 0x000fe20007810000 */
[-C--:B------:R-:W-:Y:S01]  /*9970*/  FMUL.FTZ R24, R24, R9.reuse ;  /* 0x0000000918187220 */ /* 0x080fe20000410000 */
[-C--:B------:R-:W-:Y:S01]  /*9980*/  FMUL.FTZ R25, R25, R9.reuse ;  /* 0x0000000919197220 */ /* 0x080fe20000410000 */
[-C--:B------:R-:W-:Y:S01]  /*9990*/  FMUL.FTZ R28, R28, R9.reuse ;  /* 0x000000091c1c7220 */ /* 0x080fe20000410000 */
[----:B------:R-:W-:Y:S01]  /*99a0*/  FMNMX.FTZ R6, R170, R6, !PT ;  /* 0x00000006aa067209 */ /* 0x000fe20007810000 */
[-C--:B------:R-:W-:Y:S01]  /*99b0*/  FMUL.FTZ R29, R29, R9.reuse ;  /* 0x000000091d1d7220 */ /* 0x080fe20000410000 */
[----:B------:R-:W1:Y:S01]  /*99c0*/  MUFU.EX2 R157, R157 ;  /* 0x0000009d009d7308 */ /* 0x000e620000000800 */
[----:B---3--:R-:W-:Y:S01]  /*99d0*/  FADD.FTZ R4, R153, R4 ;  /* 0x0000000499047221 */ /* 0x008fe20000010000 */
[----:B------:R-:W-:Y:S01]  /*99e0*/  FMNMX.FTZ R6, R171, R6, !PT ;  /* 0x00000006ab067209 */ /* 0x000fe20007810000 */
[-C--:B------:R-:W-:Y:S01]  /*99f0*/  FMUL.FTZ R32, R32, R9.reuse ;  /* 0x0000000920207220 */ /* 0x080fe20000410000 */
[----:B------:R-:W-:Y:S01]  /*9a00*/  F2FP.BF16.F32.PACK_AB R188, R153, R152 ;  /* 0x0000009899bc723e */ /* 0x000fe200000010ff */
[-C--:B------:R-:W-:Y:S01]  /*9a10*/  FMUL.FTZ R33, R33, R9.reuse ;  /* 0x0000000921217220 */ /* 0x080fe20000410000 */
[----:B------:R-:W-:Y:S01]  /*9a20*/  FMNMX.FTZ R6, R174, R6, !PT ;  /* 0x00000006ae067209 */ /* 0x000fe20007810000 */
[-C--:B------:R-:W-:Y:S01]  /*9a30*/  FMUL.FTZ R36, R36, R9.reuse ;  /* 0x0000000924247220 */ /* 0x080fe20000410000 */
[----:B------:R-:W3:Y:S01]  /*9a40*/  MUFU.EX2 R152, R160 ;  /* 0x000000a000987308 */ /* 0x000ee20000000800 */
[----:B----4-:R-:W-:Y:S01]  /*9a50*/  FADD.FTZ R4, R156, R4 ;  /* 0x000000049c047221 */ /* 0x010fe20000010000 */
[----:B------:R-:W-:Y:S01]  /*9a60*/  FMNMX.FTZ R6, R175, R6, !PT ;  /* 0x00000006af067209 */ /* 0x000fe20007810000 */
[-C--:B------:R-:W-:Y:S01]  /*9a70*/  FMUL.FTZ R37, R37, R9.reuse ;  /* 0x0000000925257220 */ /* 0x080fe20000410000 */
[-C--:B------:R-:W-:Y:S01]  /*9a80*/  FMUL.FTZ R40, R40, R9.reuse ;  /* 0x0000000928287220 */ /* 0x080fe20000410000 */
[-C--:B------:R-:W-:Y:S01]  /*9a90*/  FMUL.FTZ R41, R41, R9.reuse ;  /* 0x0000000929297220 */ /* 0x080fe20000410000 */
[----:B------:R-:W-:Y:S01]  /*9aa0*/  FMNMX.FTZ R6, R178, R6, !PT ;  /* 0x00000006b2067209 */ /* 0x000fe20007810000 */
[-C--:B------:R-:W-:Y:S01]  /*9ab0*/  FMUL.FTZ R44, R44, R9.reuse ;  /* 0x000000092c2c7220 */ /* 0x080fe20000410000 */
[----:B------:R-:W4:Y:S01]  /*9ac0*/  MUFU.EX2 R161, R161 ;  /* 0x000000a100a17308 */ /* 0x000f220000000800 */
[----:B-1----:R-:W-:Y:S01]  /*9ad0*/  FADD.FTZ R4, R157, R4 ;  /* 0x000000049d047221 */ /* 0x002fe20000010000 */
[----:B------:R-:W-:Y:S01]  /*9ae0*/  FMNMX.FTZ R6, R179, R6, !PT ;  /* 0x00000006b3067209 */ /* 0x000fe20007810000 */
[-C--:B------:R-:W-:Y:S01]  /*9af0*/  FMUL.FTZ R45, R45, R9.reuse ;  /* 0x000000092d2d7220 */ /* 0x080fe20000410000 */
[----:B------:R-:W-:Y:S01]  /*9b00*/  F2FP.BF16.F32.PACK_AB R190, R157, R156 ;  /* 0x0000009c9dbe723e */ /* 0x000fe200000010ff */
[-C--:B------:R-:W-:Y:S01]  /*9b10*/  FMUL.FTZ R48, R48, R9.reuse ;  /* 0x0000000930307220 */ /* 0x080fe20000410000 */
[----:B------:R-:W-:Y:S01]  /*9b20*/  FMNMX.FTZ R6, R182, R6, !PT ;  /* 0x00000006b6067209 */ /* 0x000fe20007810000 */
[-C--:B------:R-:W-:Y:S01]  /*9b30*/  FMUL.FTZ R49, R49, R9.reuse ;  /* 0x0000000931317220 */ /* 0x080fe20000410000 */
[----:B------:R-:W1:Y:S01]  /*9b40*/  MUFU.EX2 R164, R164 ;  /* 0x000000a400a47308 */ /* 0x000e620000000800 */
[----:B---3--:R-:W-:Y:S01]  /*9b50*/  FADD.FTZ R4, R152, R4 ;  /* 0x0000000498047221 */ /* 0x008fe20000010000 */
[----:B------:R-:W-:Y:S01]  /*9b60*/  FMNMX.FTZ R6, R183, R6, !PT ;  /* 0x00000006b7067209 */ /* 0x000fe20007810000 */
[-C--:B------:R-:W-:Y:S01]  /*9b70*/  FMUL.FTZ R52, R52, R9.reuse ;  /* 0x0000000934347220 */ /* 0x080fe20000410000 */
[-C--:B------:R-:W-:Y:S01]  /*9b80*/  FMUL.FTZ R53, R53, R9.reuse ;  /* 0x0000000935357220 */ /* 0x080fe20000410000 */
[-C--:B------:R-:W-:Y:S01]  /*9b90*/  FMUL.FTZ R56, R56, R9.reuse ;  /* 0x0000000938387220 */ /* 0x080fe20000410000 */
[-C--:B------:R-:W-:Y:S01]  /*9ba0*/  FMUL.FTZ R57, R57, R9.reuse ;  /* 0x0000000939397220 */ /* 0x080fe20000410000 */
[----:B--2---:R-:W2:Y:S01]  /*9bb0*/  SHFL.BFLY PT, R10, R6, 0x2, 0x1f ;  /* 0x0c401f00060a7f89 */ /* 0x004ea200000e0000 */
[----:B------:R-:W3:Y:S01]  /*9bc0*/  MUFU.EX2 R165, R165 ;  /* 0x000000a500a57308 */ /* 0x000ee20000000800 */
[C---:B----4-:R-:W-:Y:S01]  /*9bd0*/  FADD.FTZ R4, R161.reuse, R4 ;  /* 0x00000004a1047221 */ /* 0x050fe20000010000 */
[----:B------:R-:W-:Y:S01]  /*9be0*/  F2FP.BF16.F32.PACK_AB R152, R161, R152 ;  /* 0x00000098a198723e */ /* 0x000fe200000010ff */
[-C--:B------:R-:W-:Y:S01]  /*9bf0*/  FMUL.FTZ R60, R60, R9.reuse ;  /* 0x000000093c3c7220 */ /* 0x080fe20000410000 */
[-C--:B------:R-:W-:Y:S01]  /*9c00*/  FMUL.FTZ R61, R61, R9.reuse ;  /* 0x000000093d3d7220 */ /* 0x080fe20000410000 */
[-C--:B------:R-:W-:Y:S01]  /*9c10*/  FMUL.FTZ R64, R64, R9.reuse ;  /* 0x0000000940407220 */ /* 0x080fe20000410000 */
[-C--:B------:R-:W-:Y:S01]  /*9c20*/  FMUL.FTZ R65, R65, R9.reuse ;  /* 0x0000000941417220 */ /* 0x080fe20000410000 */
[-C--:B------:R-:W-:Y:S01]  /*9c30*/  FMUL.FTZ R68, R68, R9.reuse ;  /* 0x0000000944447220 */ /* 0x080fe20000410000 */
[----:B------:R-:W4:Y:S01]  /*9c40*/  MUFU.EX2 R156, R168 ;  /* 0x000000a8009c7308 */ /* 0x000f220000000800 */
        /* <DEDUP_REMOVED lines=14> */
[----:B--2---:R-:W-:Y:S01]  /*9d30*/  FMNMX.FTZ R6, R6, R10, !PT ;  /* 0x0000000a06067209 */ /* 0x004fe20007810000 */
[----:B------:R-:W2:Y:S01]  /*9d40*/  MUFU.EX2 R172, R172 ;  /* 0x000000ac00ac7308 */ /* 0x000ea20000000800 */
[----:B----4-:R-:W-:Y:S01]  /*9d50*/  FADD.FTZ R4, R156, R4 ;  /* 0x000000049c047221 */ /* 0x010fe20000010000 */
[-C--:B------:R-:W-:Y:S01]  /*9d60*/  FMUL.FTZ R92, R92, R9.reuse ;  /* 0x000000095c5c7220 */ /* 0x080fe20000410000 */
[-C--:B------:R-:W-:Y:S01]  /*9d70*/  FMUL.FTZ R93, R93, R9.reuse ;  /* 0x000000095d5d7220 */ /* 0x080fe20000410000 */
[----:B------:R-:W3:Y:S01]  /*9d80*/  SHFL.BFLY PT, R10, R6, 0x1, 0x1f ;  /* 0x0c201f00060a7f89 */ /* 0x000ee200000e0000 */
[-C--:B------:R-:W-:Y:S01]  /*9d90*/  FMUL.FTZ R96, R96, R9.reuse ;  /* 0x0000000960607220 */ /* 0x080fe20000410000 */
[-C--:B------:R-:W-:Y:S01]  /*9da0*/  FMUL.FTZ R97, R97, R9.reuse ;  /* 0x0000000961617220 */ /* 0x080fe20000410000 */
[-C--:B------:R-:W-:Y:S01]  /*9db0*/  FMUL.FTZ R100, R100, R9.reuse ;  /* 0x0000000964647220 */ /* 0x080fe20000410000 */
[----:B------:R-:W4:Y:S01]  /*9dc0*/  MUFU.EX2 R173, R173 ;  /* 0x000000ad00ad7308 */ /* 0x000f220000000800 */
[C---:B-1----:R-:W-:Y:S01]  /*9dd0*/  FADD.FTZ R4, R169.reuse, R4 ;  /* 0x00000004a9047221 */ /* 0x042fe20000010000 */
[----:B------:R-:W-:Y:S01]  /*9de0*/  F2FP.BF16.F32.PACK_AB R156, R169, R156 ;  /* 0x0000009ca99c723e */ /* 0x000fe200000010ff */
[-C--:B------:R-:W-:Y:S01]  /*9df0*/  FMUL.FTZ R101, R101, R9.reuse ;  /* 0x0000000965657220 */ /* 0x080fe20000410000 */
        /* <DEDUP_REMOVED lines=16> */
[----:B---3--:R-:W-:Y:S01]  /*9f00*/  FMNMX.FTZ R6, R6, R10, !PT ;  /* 0x0000000a06067209 */ /* 0x008fe20007810000 */
[-C--:B------:R-:W-:Y:S01]  /*9f10*/  FMUL.FTZ R128, R128, R9.reuse ;  /* 0x0000000980807220 */ /* 0x080fe20000410000 */
[-C--:B------:R-:W-:Y:S01]  /*9f20*/  FMUL.FTZ R129, R129, R9.reuse ;  /* 0x0000000981817220 */ /* 0x080fe20000410000 */
[-C--:B------:R-:W-:Y:S01]  /*9f30*/  FMUL.FTZ R132, R132, R9.reuse ;  /* 0x0000000984847220 */ /* 0x080fe20000410000 */
[----:B------:R-:W3:Y:S01]  /*9f40*/  MUFU.EX2 R180, R180 ;  /* 0x000000b400b47308 */ /* 0x000ee20000000800 */
[C---:B------:R-:W-:Y:S01]  /*9f50*/  FADD.FTZ R8, -R6.reuse, R8 ;  /* 0x0000000806087221 */ /* 0x040fe20000010100 */
[----:B------:R-:W-:Y:S01]  /*9f60*/  FMUL.FTZ R10, R6, UR10 ;  /* 0x0000000a060a7c20 */ /* 0x000fe20008410000 */
[----:B-1----:R-:W-:Y:S01]  /*9f70*/  FADD.FTZ R4, R160, R4 ;  /* 0x00000004a0047221 */ /* 0x002fe20000010000 */
[-C--:B------:R-:W-:Y:S01]  /*9f80*/  FMUL.FTZ R133, R133, R9.reuse ;  /* 0x0000000985857220 */ /* 0x080fe20000410000 */
        /* <DEDUP_REMOVED lines=13> */
[----:B------:R-:W4:Y:S01]  /*a060*/  MUFU.EX2 R8, R8 ;  /* 0x0000000800087308 */ /* 0x000f220000000800 */
[--C-:B------:R-:W-:Y:S01]  /*a070*/  FFMA.FTZ R175, R175, UR10, -R10.reuse ;  /* 0x0000000aafaf7c23 */ /* 0x100fe2000801080a */
[--C-:B------:R-:W-:Y:S01]  /*a080*/  FFMA.FTZ R178, R178, UR10, -R10.reuse ;  /* 0x0000000ab2b27c23 */ /* 0x100fe2000801080a */
[--C-:B------:R-:W-:Y:S01]  /*a090*/  FFMA.FTZ R179, R179, UR10, -R10.reuse ;  /* 0x0000000ab3b37c23 */ /* 0x100fe2000801080a */
[--C-:B------:R-:W-:Y:S01]  /*a0a0*/  FFMA.FTZ R182, R182, UR10, -R10.reuse ;  /* 0x0000000ab6b67c23 */ /* 0x100fe2000801080a */
[----:B------:R-:W-:Y:S01]  /*a0b0*/  FFMA.FTZ R183, R183, UR10, -R10 ;  /* 0x0000000ab7b77c23 */ /* 0x000fe2000801080a */
[----:B------:R-:W-:Y:S01]  /*a0c0*/  IMAD.U32 R10, RZ, RZ, UR24 ;  /* 0x00000018ff0a7e24 */ /* 0x000fe2000f8e00ff */
[----:B-1----:R-:W-:Y:S01]  /*a0d0*/  F2FP.BF16.F32.PACK_AB R154, R165, R164 ;  /* 0x000000a4a59a723e */ /* 0x002fe200000010ff */
[----:B------:R-:W1:Y:S01]  /*a0e0*/  MUFU.EX2 R155, R155 ;  /* 0x0000009b009b7308 */ /* 0x000e620000000800 */
[C---:B--2---:R-:W-:Y:S01]  /*a0f0*/  FADD.FTZ R4, R177.reuse, R4 ;  /* 0x00000004b1047221 */ /* 0x044fe20000010000 */
[----:B------:R-:W-:Y:S01]  /*a100*/  @!P1 VIADD R11, R10, 0x28c40 ;  /* 0x00028c400a0b9836 */ /* 0x000fe20000000000 */
[----:B------:R-:W-:Y:S01]  /*a110*/  F2FP.BF16.F32.PACK_AB R160, R177, R160 ;  /* 0x000000a0b1a0723e */ /* 0x000fe200000010ff */
[-C--:B------:R-:W-:Y:S01]  /*a120*/  FMUL.FTZ R136, R136, R9.reuse ;  /* 0x0000000988887220 */ /* 0x080fe20000410000 */
[----:B---3--:R-:W-:Y:S01]  /*a130*/  FADD.FTZ R4, R180, R4 ;  /* 0x00000004b4047221 */ /* 0x008fe20000010000 */
[----:B------:R-:W-:Y:S01]  /*a140*/  FMUL.FTZ R137, R137, R9 ;  /* 0x0000000989897220 */ /* 0x000fe20000410000 */
[----:B------:R-:W-:Y:S01]  /*a150*/  @!P1 PRMT R11, RZ, 0x654, R11 ;  /* 0x00000654ff0b9816 */ /* 0x000fe2000000000b */
[----:B------:R2:W3:Y:S01]  /*a160*/  MUFU.EX2 R191, R158 ;  /* 0x0000009e00bf7308 */ /* 0x0004e20000000800 */
[----:B----4-:R-:W-:Y:S01]  /*a170*/  FFMA.FTZ R3, R8, R3, R189 ;  /* 0x0000000308037223 */ /* 0x010fe200000100bd */
[-C--:B------:R-:W-:Y:S01]  /*a180*/  FMUL.FTZ R140, R140, R9.reuse ;  /* 0x000000098c8c7220 */ /* 0x080fe20000410000 */
[----:B------:R4:W-:Y:S01]  /*a190*/  @!P1 SYNCS.ARRIVE.TRANS64.RED.A1T0 RZ, [R11+URZ], RZ ;  /* 0x000000ff0bff99a7 */ /* 0x0009e2000810043f */
[-C--:B------:R-:W-:Y:S01]  /*a1a0*/  FMUL.FTZ R141, R141, R9.reuse ;  /* 0x000000098d8d7220 */ /* 0x080fe20000410000 */
[-C--:B------:R-:W-:Y:S01]  /*a1b0*/  FMUL.FTZ R144, R144, R9.reuse ;  /* 0x0000000990907220 */ /* 0x080fe20000410000 */
[-C--:B------:R-:W-:Y:S01]  /*a1c0*/  FMUL.FTZ R145, R145, R9.reuse ;  /* 0x0000000991917220 */ /* 0x080fe20000410000 */
[----:B------:R-:W-:Y:S01]  /*a1d0*/  FMUL.FTZ R148, R148, R9 ;  /* 0x0000000994947220 */ /* 0x000fe20000410000 */
[----:B------:R-:W5:Y:S01]  /*a1e0*/  MUFU.EX2 R159, R159 ;  /* 0x0000009f009f7308 */ /* 0x000f620000000800 */
[C---:B-1----:R-:W-:Y:S01]  /*a1f0*/  FADD.FTZ R3, R155.reuse, R3 ;  /* 0x000000039b037221 */ /* 0x042fe20000010000 */
[----:B------:R-:W-:Y:S01]  /*a200*/  F2FP.BF16.F32.PACK_AB R189, R155, R189 ;  /* 0x000000bd9bbd723e */ /* 0x000fe200000010ff */
[----:B----4-:R-:W-:Y:S01]  /*a210*/  IMAD.U32 R11, RZ, RZ, UR23 ;  /* 0x00000017ff0b7e24 */ /* 0x010fe2000f8e00ff */
[----:B--2---:R-:W-:Y:S01]  /*a220*/  F2FP.BF16.F32.PACK_AB R158, R173, R172 ;  /* 0x000000acad9e723e */ /* 0x004fe200000010ff */
[----:B------:R-:W-:Y:S01]  /*a230*/  FMUL.FTZ R149, R149, R9 ;  /* 0x0000000995957220 */ /* 0x000fe20000410000 */
[-C--:B------:R-:W-:Y:S01]  /*a240*/  FMUL.FTZ R26, R26, R8.reuse ;  /* 0x000000081a1a7220 */ /* 0x080fe20000410000 */
[----:B------:R-:W-:Y:S01]  /*a250*/  @!P2 IMAD R11, R11, 0x40, R16 ;  /* 0x000000400b0ba824 */ /* 0x000fe200078e0210 */
[----:B------:R-:W1:Y:S01]  /*a260*/  MUFU.EX2 R153, R162 ;  /* 0x000000a200997308 */ /* 0x000e620000000800 */
[----:B---3--:R-:W-:Y:S01]  /*a270*/  FADD.FTZ R3, R191, R3 ;  /* 0x00000003bf037221 */ /* 0x008fe20000010000 */
[-C--:B------:R-:W-:Y:S01]  /*a280*/  FMUL.FTZ R27, R27, R8.reuse ;  /* 0x000000081b1b7220 */ /* 0x080fe20000410000 */
[-C--:B------:R-:W-:Y:S01]  /*a290*/  FMUL.FTZ R30, R30, R8.reuse ;  /* 0x000000081e1e7220 */ /* 0x080fe20000410000 */
[----:B------:R-:W-:Y:S01]  /*a2a0*/  @!P2 LEA R11, R11, UR46, 0x2 ;  /* 0x0000002e0b0bac11 */ /* 0x000fe2000f8e10ff */
[-C--:B------:R-:W-:Y:S01]  /*a2b0*/  FMUL.FTZ R31, R31, R8.reuse ;  /* 0x000000081f1f7220 */ /* 0x080fe20000410000 */
[-C--:B------:R-:W-:Y:S01]  /*a2c0*/  FMUL.FTZ R34, R34, R8.reuse ;  /* 0x0000000822227220 */ /* 0x080fe20000410000 */
[-C--:B------:R-:W-:Y:S01]  /*a2d0*/  FMUL.FTZ R35, R35, R8.reuse ;  /* 0x0000000823237220 */ /* 0x080fe20000410000 */
[----:B------:R-:W2:Y:S01]  /*a2e0*/  MUFU.EX2 R163, R163 ;  /* 0x000000a300a37308 */ /* 0x000ea20000000800 */
[C---:B-----5:R-:W-:Y:S01]  /*a2f0*/  FADD.FTZ R3, R159.reuse, R3 ;  /* 0x000000039f037221 */ /* 0x060fe20000010000 */
[----:B------:R3:W-:Y:S01]  /*a300*/  @!P2 STS [R11+0x28800], R9 ;  /* 0x028800090b00a388 */ /* 0x0007e20000000800 */
[----:B------:R-:W-:Y:S01]  /*a310*/  F2FP.BF16.F32.PACK_AB R191, R159, R191 ;  /* 0x000000bf9fbf723e */ /* 0x000fe200000010ff */
[-C--:B------:R-:W-:Y:S01]  /*a320*/  FMUL.FTZ R38, R38, R8.reuse ;  /* 0x0000000826267220 */ /* 0x080fe20000410000 */
[-C--:B------:R-:W-:Y:S01]  /*a330*/  FMUL.FTZ R39, R39, R8.reuse ;  /* 0x0000000827277220 */ /* 0x080fe20000410000 */
[----:B------:R3:W-:Y:S01]  /*a340*/  @!P2 STS [R11+0x28820], R8 ;  /* 0x028820080b00a388 */ /* 0x0007e20000000800 */
[-C--:B------:R-:W-:Y:S01]  /*a350*/  FMUL.FTZ R42, R42, R8.reuse ;  /* 0x000000082a2a7220 */ /* 0x080fe20000410000 */
[----:B------:R-:W4:Y:S01]  /*a360*/  MUFU.EX2 R166, R166 ;  /* 0x000000a600a67308 */ /* 0x000f220000000800 */
[----:B-1----:R-:W-:Y:S01]  /*a370*/  FADD.FTZ R3, R153, R3 ;  /* 0x0000000399037221 */ /* 0x002fe20000010000 */
[----:B------:R-:W-:Y:S01]  /*a380*/  BAR.SYNC.DEFER_BLOCKING 0xf, 0x100 ;  /* 0x03c4000000007b1d */ /* 0x000fe20000010000 */
        /* <DEDUP_REMOVED lines=20> */
[----:B------:R-:W-:Y:S01]  /*a4d0*/  FMUL.FTZ R74, R74, R8 ;  /* 0x000000084a4a7220 */ /* 0x000fe20000410000 */
[----:B------:R-:W4:Y:S01]  /*a4e0*/  MUFU.EX2 R171, R171 ;  /* 0x000000ab00ab7308 */ /* 0x000f220000000800 */
[C---:B-1----:R-:W-:Y:S01]  /*a4f0*/  FADD.FTZ R3, R167.reuse, R3 ;  /* 0x00000003a7037221 */ /* 0x042fe20000010000 */
[----:B------:R-:W-:Y:S01]  /*a500*/  F2FP.BF16.F32.PACK_AB R155, R167, R166 ;  /* 0x000000a6a79b723e */ /* 0x000fe200000010ff */
[----:B------:R3:W-:Y:S01]  /*a510*/  STSM.16.M88.4 [R19+0x26800], R188 ;  /* 0x026800bc13007844 */ /* 0x0007e20000000200 */
[-C--:B------:R-:W-:Y:S01]  /*a520*/  FMUL.FTZ R75, R75, R8.reuse ;  /* 0x000000084b4b7220 */ /* 0x080fe20000410000 */
[-C--:B------:R-:W-:Y:S01]  /*a530*/  FMUL.FTZ R78, R78, R8.reuse ;  /* 0x000000084e4e7220 */ /* 0x080fe20000410000 */
[-C--:B------:R-:W-:Y:S01]  /*a540*/  FMUL.FTZ R79, R79, R8.reuse ;  /* 0x000000084f4f7220 */ /* 0x080fe20000410000 */
[----:B------:R3:W-:Y:S01]  /*a550*/  STSM.16.M88.4 [R22], R152 ;  /* 0x0000009816007844 */ /* 0x0007e20000000200 */
        /* <DEDUP_REMOVED lines=23> */
[----:B------:R-:W-:Y:S01]  /*a6d0*/  FMUL.FTZ R114, R114, R8 ;  /* 0x0000000872727220 */ /* 0x000fe20000410000 */
[----:B------:R-:W1:Y:S01]  /*a6e0*/  MUFU.EX2 R179, R179 ;  /* 0x000000b300b37308 */ /* 0x000e620000000800 */
[C---:B--2---:R-:W-:Y:S01]  /*a6f0*/  FADD.FTZ R3, R175.reuse, R3 ;  /* 0x00000003af037221 */ /* 0x044fe20000010000 */
[----:B------:R-:W-:Y:S01]  /*a700*/  F2FP.BF16.F32.PACK_AB R159, R175, R174 ;  /* 0x000000aeaf9f723e */ /* 0x000fe200000010ff */
[-C--:B------:R-:W-:Y:S01]  /*a710*/  FMUL.FTZ R115, R115, R8.reuse ;  /* 0x0000000873737220 */ /* 0x080fe20000410000 */
[-C--:B------:R-:W-:Y:S01]  /*a720*/  FMUL.FTZ R118, R118, R8.reuse ;  /* 0x0000000876767220 */ /* 0x080fe20000410000 */
[-C--:B------:R-:W-:Y:S01]  /*a730*/  FMUL.FTZ R119, R119, R8.reuse ;  /* 0x0000000877777220 */ /* 0x080fe20000410000 */
[-C--:B------:R-:W-:Y:S01]  /*a740*/  FMUL.FTZ R122, R122, R8.reuse ;  /* 0x000000087a7a7220 */ /* 0x080fe20000410000 */
[----:B------:R3:W-:Y:S01]  /*a750*/  STSM.16.M88.4 [R184], R156 ;  /* 0x0000009cb8007844 */ /* 0x0007e20000000200 */
        /* <DEDUP_REMOVED lines=21> */
[----:B------:R-:W-:Y:S01]  /*a8b0*/  FMUL.FTZ R151, R151, R8 ;  /* 0x0000000897977220 */ /* 0x000fe20000410000 */
[C---:B----4-:R-:W-:Y:S01]  /*a8c0*/  FADD.FTZ R3, R163.reuse, R12 ;  /* 0x0000000ca3037221 */ /* 0x050fe20000010000 */
[----:B------:R-:W-:-:S02]  /*a8d0*/  F2FP.BF16.F32.PACK_AB R163, R163, R182 ;  /* 0x000000b6a3a3723e */ /* 0x000fc400000010ff */
[C---:B-1----:R-:W-:Y:S01]  /*a8e0*/  F2FP.BF16.F32.PACK_AB R162, R181.reuse, R180 ;  /* 0x000000b4b5a2723e */ /* 0x042fe200000010ff */
[----:B------:R-:W-:-:S04]  /*a8f0*/  FADD.FTZ R4, R181, R4 ;  /* 0x00000004b5047221 */ /* 0x000fc80000010000 */
[----:B------:R3:W-:Y:S01]  /*a900*/  STSM.16.M88.4 [R23], R160 ;  /* 0x000000a017007844 */ /* 0x0007e20000000200 */
[----:B------:R-:W-:Y:S05]  /*a910*/  @!P0 BRA `(.L_x_2331) ;  /* 0x0000000000048947 */ /* 0x000fea0003800000 */
[----:B------:R-:W-:Y:S01]  /*a920*/  BPT.TRAP 0x1 ;  /* 0x000000040000795c */ /* 0x000fe20000300000 */
.L_x_2331:
[----:B------:R1:W2:Y:S01]  /*a930*/  SYNCS.PHASECHK.TRANS64.TRYWAIT P2, [UR24+0x28c50], R7 ;  /* 0x028c5007ff0075a7 */ /* 0x0002a20008040158 */
[----:B------:R-:W-:Y:S05]  /*a940*/  @!P0 BRA `(.L_x_2332) ;  /* 0x0000000000048947 */ /* 0x000fea0003800000 */
[----:B------:R-:W-:Y:S01]  /*a950*/  BPT.TRAP 0x1 ;  /* 0x000000040000795c */ /* 0x000fe20000300000 */
.L_x_2332:
[----:B--2---:R-:W-:Y:S05]  /*a960*/  @P2 BRA `(.L_x_2333) ;  /* 0x0000000000082947 */ /* 0x004fea0003800000 */
[----:B------:R-:W2:Y:S02]  /*a970*/  SYNCS.PHASECHK.TRANS64.TRYWAIT P2, [UR24+0x28c50], R7 ;  /* 0x028c5007ff0075a7 */ /* 0x000ea40008040158 */
[----:B--2---:R-:W-:Y:S05]  /*a980*/  @!P2 BRA `(.L_x_2334) ;  /* 0x000000fc0014a947 */ /* 0x004fea0003800000 */
.L_x_2333:
[----:B------:R-:W-:Y:S01]  /*a990*/  ULEA UR11, UR37, UR50, 0xc ;  /* 0x00000032250b7291 */ /* 0x000fe2000f8e603f */
[----:B------:R-:W-:Y:S01]  /*a9a0*/  WARPGROUP.ARRIVE ;  /* 0x00000000000079c5 */ /* 0x000fe20000000000 */
[----:B------:R-:W-:Y:S01]  /*a9b0*/  UMOV UR7, 0x40000040 ;  /* 0x4000004000077882 */ /* 0x000fe20000000000 */
[----:B------:R-:W-:Y:S01]  /*a9c0*/  PLOP3.LUT P2, PT, PT, PT, UP1, 0x80, 0x0 ;  /* 0x000000000000781c */ /* 0x000fe20003f4f018 */
[----:B--2---:R-:W-:Y:S01]  /*a9d0*/  @!P1 VIADD R10, R10, 0x28c60 ;  /* 0x00028c600a0a9836 */ /* 0x004fe20000000000 */
[----:B------:R-:W-:Y:S01]  /*a9e0*/  UMOV UR23, UR37 ;  /* 0x0000002500177c82 */ /* 0x000fe20008000000 */
[----:B---3--:R-:W-:Y:S01]  /*a9f0*/  IMAD.MOV.U32 R8, RZ, RZ, R6 ;  /* 0x000000ffff087224 */ /* 0x008fe200078e0006 */
        /* <DEDUP_REMOVED lines=33> */
[----:B------:R-:W-:-:S05]  /*ac10*/  UMOV UR20, UR22 ;  /* 0x0000001600147c82 */ /* 0x000fca0008000000 */
.L_x_2326:
[----:B------:R-:W-:-:S06]  /*ac20*/  UISETP.GE.AND UP1, UPT, UR20, UR48, UPT ;  /* 0x000000301400728c */ /* 0x000fcc000bf26270 */
[----:B------:R-:W-:-:S13]  /*ac30*/  PLOP3.LUT P2, PT, PT, PT, UP1, 0x80, 0x0 ;  /* 0x000000000000781c */ /* 0x000fda0003f4f018 */
[----:B------:R-:W-:Y:S05]  /*ac40*/  @!P2 BRA `(.L_x_2336) ;  /* 0x0000002000e8a947 */ /* 0x000fea0003800000 */
[----:B--23--:R-:W-:Y:S01]  /*ac50*/  IMAD.MOV.U32 R10, RZ, RZ, R6 ;  /* 0x000000ffff0a7224 */ /* 0x00cfe200078e0006 */
[----:B------:R-:W-:Y:S01]  /*ac60*/  UMOV UR22, UR37 ;  /* 0x0000002500167c82 */ /* 0x000fe20008000000 */
[----:B------:R-:W-:Y:S01]  /*ac70*/  IMAD.MOV.U32 R11, RZ, RZ, R5 ;  /* 0x000000ffff0b7224 */ /* 0x000fe200078e0005 */
[----:B------:R-:W-:Y:S01]  /*ac80*/  ULDC UR23, c[0x0][0x9e4] ;  /* 0x0002790000177ab9 */ /* 0x000fe20000000800 */
[----:B------:R-:W-:Y:S01]  /*ac90*/  ULDC UR24, c[0x0][0x9dc] ;  /* 0x0002770000187ab9 */ /* 0x000fe20000000800 */
[----:B------:R-:W-:Y:S01]  /*aca0*/  ULDC UR21, c[0x0][0x988] ;  /* 0x0002620000157ab9 */ /* 0x000fe20000000800 */
[----:B------:R-:W-:-:S05]  /*acb0*/  ULDC UR25, c[0x0][0x9e0] ;  /* 0x0002780000197ab9 */ /* 0x000fca0000000800 */
.L_x_2353:
[----:B------:R-:W-:-:S04]  /*acc0*/  UIADD3 UR37, UR22, 0x1, URZ ;  /* 0x0000000116257890 */ /* 0x000fc8000fffe03f */
[----:B------:R-:W-:-:S04]  /*acd0*/  UISETP.NE.AND UP1, UPT, UR37, 0x2, UPT ;  /* 0x000000022500788c */ /* 0x000fc8000bf25270 */
[----:B------:R-:W-:Y:S02]  /*ace0*/  USEL UR6, URZ, 0x1, UP1 ;  /* 0x000000013f067887 */ /* 0x000fe40008800000 */
[----:B------:R-:W-:Y:S02]  /*acf0*/  USEL UR37, UR37, URZ, UP1 ;  /* 0x0000003f25257287 */ /* 0x000fe40008800000 */
[----:B------:R-:W-:Y:S01]  /*ad00*/  ULOP3.LUT UR38, UR38, UR6, URZ, 0x3c, !UPT ;  /* 0x0000000626267292 */ /* 0x000fe2000f8e3c3f */
[----:B0123--:R-:W-:Y:S11]  /*ad10*/  @!P0 BRA `(.L_x_2337) ;  /* 0x0000000000048947 */ /* 0x00fff60003800000 */
[----:B------:R-:W-:Y:S01]  /*ad20*/  BPT.TRAP 0x1 ;  /* 0x000000040000795c */ /* 0x000fe20000300000 */
.L_x_2337:
[----:B------:R-:W-:Y:S01]  /*ad30*/  ULEA UR26, UR37, UR46, 0x3 ;  /* 0x0000002e251a7291 */ /* 0x000fe2000f8e183f */
[----:B------:R-:W-:-:S05]  /*ad40*/  IMAD.U32 R8, RZ, RZ, UR38 ;  /* 0x00000026ff087e24 */ /* 0x000fca000f8e00ff */
[----:B------:R-:W-:-:S04]  /*ad50*/  SHF.L.U32 R8, R8, 0x1f, RZ ;  /* 0x0000001f08087819 */ /* 0x000fc800000006ff */
[----:B------:R2:W3:Y:S01]  /*ad60*/  SYNCS.PHASECHK.TRANS64.TRYWAIT P2, [UR26+0x28c30], R8 ;  /* 0x028c3008ff0075a7 */ /* 0x0004e2000804015a */
[----:B------:R-:W-:Y:S05]  /*ad70*/  @!P0 BRA `(.L_x_2338) ;  /* 0x0000000000048947 */ /* 0x000fea0003800000 */
[----:B------:R-:W-:Y:S01]  /*ad80*/  BPT.TRAP 0x1 ;  /* 0x000000040000795c */ /* 0x000fe20000300000 */
.L_x_2338:
[----:B---3--:R-:W-:Y:S05]  /*ad90*/  @P2 BRA `(.L_x_2339) ;  /* 0x0000000000082947 */ /* 0x008fea0003800000 */
[----:B------:R-:W3:Y:S02]  /*ada0*/  SYNCS.PHASECHK.TRANS64.TRYWAIT P2, [UR26+0x28c30], R8 ;  /* 0x028c3008ff0075a7 */ /* 0x000ee4000804015a */
[----:B---3--:R-:W-:Y:S05]  /*adb0*/  @!P2 BRA `(.L_x_2340) ;  /* 0x000000f8001ca947 */ /* 0x008fea0003800000 */
.L_x_2339:
[----:B------:R-:W-:Y:S01]  /*adc0*/  R2UR UR18, R0 ;  /* 0x00000000001272ca */ /* 0x000fe200000e0000 */
[----:B----4-:R-:W-:Y:S01]  /*add0*/  WARPGROUP.ARRIVE ;  /* 0x00000000000079c5 */ /* 0x010fe20000000000 */
[----:B------:R-:W-:Y:S01]  /*ade0*/  UMOV UR19, 0x40000040 ;  /* 0x4000004000137882 */ /* 0x000fe20000000000 */
[----:B------:R-:W-:Y:S01]  /*adf0*/  UMOV UR7, 0x40000040 ;  /* 0x4000004000077882 */ /* 0x000fe20000000000 */
[----:B------:R-:W-:Y:S01]  /*ae00*/  UMOV UR11, 0x40000040 ;  /* 0x40000040000b7882 */ /* 0x000fe20000000000 */
[----:B------:R-:W-:Y:S01]  /*ae10*/  UMOV UR15, 0x40000040 ;  /* 0x40000040000f7882 */ /* 0x000fe20000000000 */
[----:B------:R-:W-:Y:S01]  /*ae20*/  PLOP3.LUT P2, PT, PT, PT, UP0, 0x80, 0x0 ;  /* 0x000000000000781c */ /* 0x000fe20003f4f008 */
[----:B------:R-:W-:Y:S02]  /*ae30*/  VIADD R15, R186, UR42 ;  /* 0x0000002aba0f7c36 */ /* 0x000fe40008000000 */
[----:B------:R-:W-:-:S04]  /*ae40*/  IMAD.U32 R9, RZ, RZ, UR26 ;  /* 0x0000001aff097e24 */ /* 0x000fc8000f8e00ff */
[----:B------:R-:W-:Y:S01]  /*ae50*/  ULEA UR18, UR37, UR18, 0x9 ;  /* 0x0000001225127291 */ /* 0x000fe2000f8e483f */
[----:B---3--:R-:W-:-:S03]  /*ae60*/  @!P1 VIADD R5, R9, 0x28c40 ;  /* 0x00028c4009059836 */ /* 0x008fc60000000000 */
        /* <DEDUP_REMOVED lines=11> */
[----:B------:R-:W-:-:S04]  /*af20*/  @UP0 ULDC UR7, c[0x0][0x450] ;  /* 0x0001140000070ab9 */ /* 0x000fc80000000800 */
[----:B------:R-:W-:Y:S01]  /*af30*/  @P2 SHF.R.U32.HI R15, RZ, UR7, R6 ;  /* 0x00000007ff0f2c19 */ /* 0x000fe20008011606 */
[----:B------:R-:W-:Y:S01]  /*af40*/  IMAD.U32 R13, RZ, RZ, UR6 ;  /* 0x00000006ff0d7e24 */ /* 0x000fe2000f8e00ff */
[----:B------:R-:W-:-:S03]  /*af50*/  ULOP3.LUT UR7, URZ, UR24, URZ, 0x33, !UPT ;  /* 0x000000183f077292 */ /* 0x000fc6000f8e333f */
[----:B------:R-:W3:Y:S01]  /*af60*/  SHFL.IDX PT, R20, R15, RZ, 0x1c1f ;  /* 0x001c1fff0f147589 */ /* 0x000ee200000e0000 */
[----:B------:R-:W-:Y:S01]  /*af70*/  IADD3 R13, -R2, 0x1, -R13 ;  /* 0x00000001020d7810 */ /* 0x000fe20007ffe90d */
        /* <DEDUP_REMOVED lines=8> */
[----:B----4-:R-:W-:-:S05]  /*b000*/  IMAD.U32 R5, RZ, RZ, UR51 ;  /* 0x00000033ff057e24 */ /* 0x010fca000f8e00ff */
[----:B------:R-:W-:-:S05]  /*b010*/  IADD3 R13, -R5, UR49, R13 ;  /* 0x00000031050d7c10 */ /* 0x000fca000fffe10d */
[C---:B------:R-:W-:Y:S02]  /*b020*/  VIADD R14, R13.reuse, UR25 ;  /* 0x000000190d0e7c36 */ /* 0x040fe40008000000 */
[----:B------:R-:W-:Y:S02]  /*b030*/  VIADD R13, R13, UR7 ;  /* 0x000000070d0d7c36 */ /* 0x000fe40008000000 */
[--C-:B---3--:R-:W-:Y:S02]  /*b040*/  IMAD.IADD R12, R14, 0x1, R20.reuse ;  /* 0x000000010e0c7824 */ /* 0x108fe400078e0214 */
[----:B------:R-:W-:Y:S01]  /*b050*/  IMAD.IADD R5, R13, 0x1, R20 ;  /* 0x000000010d057824 */ /* 0x000fe200078e0214 */
[----:B------:R-:W-:Y:S06]  /*b060*/  @!P5 BRA `(.L_x_2341) ;  /* 0x00000000005cd947 */ /* 0x000fec0003800000 */
        /* <DEDUP_REMOVED lines=8> */
[----:B01----:R-:W0:Y:S02]  /*b0f0*/  @P2 LDC.64 R6, c[0x0][0x9e8] ;  /* 0x00027a00ff062b82 */ /* 0x003e240000000a00 */
[----:B0-----:R-:W-:-:S05]  /*b100*/  @P2 IMAD.HI.U32 R6, R20, R6, RZ ;  /* 0x0000000614062227 */ /* 0x001fca00078e00ff */
[----:B------:R-:W-:-:S04]  /*b110*/  @P2 SHF.R.U32.HI R20, RZ, R7, R6 ;  /* 0x00000007ff142219 */ /* 0x000fc80000011606 */
[----:B------:R-:W-:Y:S01]  /*b120*/  LOP3.LUT R20, RZ, R20, RZ, 0x33, !PT ;  /* 0x00000014ff147212 */ /* 0x000fe200078e33ff */
[----:B------:R-:W-:Y:S06]  /*b130*/  BRA `(.L_x_2344) ;  /* 0x0000000000147947 */ /* 0x000fec0003800000 */
.L_x_2343:
[----:B------:R-:W-:-:S05]  /*b140*/  IMAD.U32 R21, RZ, RZ, UR23 ;  /* 0x00000017ff157e24 */ /* 0x000fca000f8e00ff */
[----:B------:R-:W-:-:S13]  /*b150*/  ISETP.NE.AND P2, PT, R21, 0x1, PT ;  /* 0x000000011500780c */ /* 0x000fda0003f45270 */
[----:B01----:R-:W0:Y:S02]  /*b160*/  @P2 LDC.64 R6, c[0x0][0x9e8] ;  /* 0x00027a00ff062b82 */ /* 0x003e240000000a00 */
[----:B0-----:R-:W-:-:S05]  /*b170*/  @P2 IMAD.HI.U32 R6, R20, R6, RZ ;  /* 0x0000000614062227 */ /* 0x001fca00078e00ff */
[----:B------:R-:W-:-:S07]  /*b180*/  @P2 SHF.R.U32.HI R20, RZ, R7, R6 ;  /* 0x00000007ff142219 */ /* 0x000fce0000011606 */
.L_x_2344:
[----:B------:R-:W-:Y:S05]  /*b190*/  BSYNC B0 ;  /* 0x0000000000007941 */ /* 0x000fea0003800000 */
.L_x_2342:
[----:B------:R-:W-:-:S04]  /*b1a0*/  IMAD R20, R20, R21, -UR6 ;  /* 0x8000000614147e24 */ /* 0x000fc8000f8e0215 */
[----:B------:R-:W-:-:S05]  /*b1b0*/  IMAD.IADD R20, R20, 0x1, -R2 ;  /* 0x0000000114147824 */ /* 0x000fca00078e0a02 */
[----:B------:R-:W-:Y:S02]  /*b1c0*/  VIMNMX R5, R5, R20, !PT ;  /* 0x0000001405057248 */ /* 0x000fe40007fe0100 */
[----:B------:R-:W-:-:S07]  /*b1d0*/  VIADDMNMX R12, R20, R21, R12, PT ;  /* 0x00000015140c7246 */ /* 0x000fce000380010c */
.L_x_2341:
[----:B------:R-:W-:Y:S01]  /*b1e0*/  UISETP.GT.AND UP1, UPT, UR20, -0x1, UPT ;  /* 0xffffffff1400788c */ /* 0x000fe2000bf24270 */
[----:B------:R-:W3:Y:S05]  /*b1f0*/  SHFL.IDX PT, R15, R15, 0x1, 0x1c1f ;  /* 0x003c1f000f0f7f89 */ /* 0x000eea00000e0000 */
[----:B------:R-:W-:-:S04]  /*b200*/  PLOP3.LUT P2, PT, PT, PT, UP1, 0x80, 0x0 ;  /* 0x000000000000781c */ /* 0x000fc80003f4f018 */
[C---:B------:R-:W-:Y:S02]  /*b210*/  ISETP.GT.AND P3, PT, R5.reuse, RZ, P2 ;  /* 0x000000ff0500720c */ /* 0x040fe40001764270 */
[C---:B------:R-:W-:Y:S02]  /*b220*/  ISETP.GT.AND P6, PT, R5.reuse, 0x1, P2 ;  /* 0x000000010500780c */ /* 0x040fe400017c4270 */
[----:B------:R-:W-:Y:S02]  /*b230*/  ISETP.LT.OR P4, PT, R12, 0x1, P3 ;  /* 0x000000010c00780c */ /* 0x000fe40001f81670 */
[C---:B------:R-:W-:Y:S02]  /*b240*/  ISETP.GT.AND P3, PT, R5.reuse, 0x8, P2 ;  /* 0x000000080500780c */ /* 0x040fe40001764270 */
[----:B------:R-:W-:Y:S02]  /*b250*/  FSEL R152, R152, -INF , !P4 ;  /* 0xff80000098987808 */ /* 0x000fe40006000000 */
[----:B------:R-:W-:-:S02]  /*b260*/  ISETP.GT.AND P4, PT, R5, 0x9, P2 ;  /* 0x000000090500780c */ /* 0x000fc40001784270 */
[C---:B------:R-:W-:Y:S02]  /*b270*/  ISETP.LT.OR P6, PT, R12.reuse, 0x2, P6 ;  /* 0x000000020c00780c */ /* 0x040fe400037c1670 */
[----:B------:R-:W-:Y:S01]  /*b280*/  ISETP.LT.OR P3, PT, R12, 0x9, P3 ;  /* 0x000000090c00780c */ /* 0x000fe20001f61670 */
[--C-:B---3--:R-:W-:Y:S01]  /*b290*/  IMAD.IADD R14, R14, 0x1, R15.reuse ;  /* 0x000000010e0e7824 */ /* 0x108fe200078e020f */
[----:B------:R-:W-:Y:S01]  /*b2a0*/  ISETP.LT.OR P4, PT, R12, 0xa, P4 ;  /* 0x0000000a0c00780c */ /* 0x000fe20002781670 */
[----:B------:R-:W-:Y:S01]  /*b2b0*/  IMAD.IADD R13, R13, 0x1, R15 ;  /* 0x000000010d0d7824 */ /* 0x000fe200078e020f */
        /* <DEDUP_REMOVED lines=38> */
[----:B------:R-:W-:Y:S01]  /*b520*/  FSEL R181, R181, -INF , !P4 ;  /* 0xff800000b5b57808 */ /* 0x000fe20006000000 */
        /* <DEDUP_REMOVED lines=14> */
.L_x_2347:
[----:B------:R-:W-:-:S05]  /*b610*/  IMAD.U32 R5, RZ, RZ, UR23 ;  /* 0x00000017ff057e24 */ /* 0x000fca000f8e00ff */
[----:B------:R-:W-:-:S13]  /*b620*/  ISETP.NE.AND P3, PT, R5, 0x1, PT ;  /* 0x000000010500780c */ /* 0x000fda0003f65270 */
[----:B01----:R-:W0:Y:S02]  /*b630*/  @P3 LDC.64 R6, c[0x0][0x9e8] ;  /* 0x00027a00ff063b82 */ /* 0x003e240000000a00 */
[----:B0-----:R-:W-:-:S05]  /*b640*/  @P3 IMAD.HI.U32 R6, R15, R6, RZ ;  /* 0x000000060f063227 */ /* 0x001fca00078e00ff */
[----:B------:R-:W-:-:S07]  /*b650*/  @P3 SHF.R.U32.HI R15, RZ, R7, R6 ;  /* 0x00000007ff0f3219 */ /* 0x000fce0000011606 */
.L_x_2348:
[----:B------:R-:W-:Y:S05]  /*b660*/  BSYNC B0 ;  /* 0x0000000000007941 */ /* 0x000fea0003800000 */
.L_x_2346:
[----:B------:R-:W-:-:S04]  /*b670*/  IMAD R15, R15, R5, -UR6 ;  /* 0x800000060f0f7e24 */ /* 0x000fc8000f8e0205 */
[----:B------:R-:W-:-:S05]  /*b680*/  IMAD.IADD R15, R15, 0x1, -R2 ;  /* 0x000000010f0f7824 */ /* 0x000fca00078e0a02 */
[----:B------:R-:W-:Y:S02]  /*b690*/  VIMNMX R13, R13, R15, !PT ;  /* 0x0000000f0d0d7248 */ /* 0x000fe40007fe0100 */
[----:B------:R-:W-:-:S07]  /*b6a0*/  VIADDMNMX R14, R15, R5, R14, PT ;  /* 0x000000050f0e7246 */ /* 0x000fce000380010e */
.L_x_2345:
        /* <DEDUP_REMOVED lines=20> */
[C---:B------:R-:W-:Y:S02]  /*b7f0*/  ISETP.GT.AND P6, PT, R13.reuse, RZ, P2 ;  /* 0x000000ff0d00720c */ /* 0x040fe400017c4270 */
[----:B------:R-:W-:Y:S02]  /*b800*/  FMNMX.FTZ R5, R172, R5, !PT ;  /* 0x00000005ac057209 */ /* 0x000fe40007810000 */
[----:B------:R-:W-:Y:S02]  /*b810*/  ISETP.GT.AND P4, PT, R13, 0x1, P2 ;  /* 0x000000010d00780c */ /* 0x000fe40001784270 */
[----:B------:R-:W-:Y:S02]  /*b820*/  FMNMX.FTZ R5, R173, R5, !PT ;  /* 0x00000005ad057209 */ /* 0x000fe40007810000 */
[----:B------:R-:W-:-:S02]  /*b830*/  ISETP.LT.OR P6, PT, R14, 0x1, P6 ;  /* 0x000000010e00780c */ /* 0x000fc400037c1670 */
[----:B------:R-:W-:Y:S02]  /*b840*/  FMNMX.FTZ R5, R176, R5, !PT ;  /* 0x00000005b0057209 */ /* 0x000fe40007810000 */
[----:B------:R-:W-:Y:S02]  /*b850*/  ISETP.LT.OR P4, PT, R14, 0x2, P4 ;  /* 0x000000020e00780c */ /* 0x000fe40002781670 */
[----:B------:R-:W-:Y:S02]  /*b860*/  FMNMX.FTZ R5, R177, R5, !PT ;  /* 0x00000005b1057209 */ /* 0x000fe40007810000 */
[----:B------:R-:W-:Y:S02]  /*b870*/  FSEL R154, R154, -INF , !P6 ;  /* 0xff8000009a9a7808 */ /* 0x000fe40007000000 */
[----:B------:R-:W-:Y:S02]  /*b880*/  FMNMX.FTZ R5, R180, R5, !PT ;  /* 0x00000005b4057209 */ /* 0x000fe40007810000 */
[----:B------:R-:W-:-:S02]  /*b890*/  FSEL R155, R155, -INF , !P4 ;  /* 0xff8000009b9b7808 */ /* 0x000fc40006000000 */
[----:B------:R-:W-:Y:S02]  /*b8a0*/  FMNMX.FTZ R5, R181, R5, !PT ;  /* 0x00000005b5057209 */ /* 0x000fe40007810000 */
[C---:B------:R-:W-:Y:S02]  /*b8b0*/  ISETP.GT.AND P4, PT, R13.reuse, 0x10, P2 ;  /* 0x000000100d00780c */ /* 0x040fe40001784270 */
[----:B------:R-:W-:Y:S01]  /*b8c0*/  ISETP.GT.AND P6, PT, R13, 0x38, P2 ;  /* 0x000000380d00780c */ /* 0x000fe200017c4270 */
[----:B------:R-:W3:Y:S01]  /*b8d0*/  SHFL.BFLY PT, R6, R5, 0x2, 0x1f ;  /* 0x0c401f0005067f89 */ /* 0x000ee200000e0000 */
[C---:B------:R-:W-:Y:S02]  /*b8e0*/  ISETP.LT.OR P4, PT, R14.reuse, 0x11, P4 ;  /* 0x000000110e00780c */ /* 0x040fe40002781670 */
[----:B------:R-:W-:Y:S02]  /*b8f0*/  ISETP.LT.OR P6, PT, R14, 0x39, P6 ;  /* 0x000000390e00780c */ /* 0x000fe400037c1670 */
[----:B------:R-:W-:-:S02]  /*b900*/  FSEL R162, R162, -INF , !P4 ;  /* 0xff800000a2a27808 */ /* 0x000fc40006000000 */
[----:B------:R-:W-:Y:S02]  /*b910*/  ISETP.GT.AND P4, PT, R13, 0x19, P2 ;  /* 0x000000190d00780c */ /* 0x000fe40001784270 */
[----:B------:R-:W-:Y:S02]  /*b920*/  FSEL R182, R182, -INF , !P6 ;  /* 0xff800000b6b67808 */ /* 0x000fe40007000000 */
[----:B------:R-:W-:-:S04]  /*b930*/  ISETP.LT.OR P4, PT, R14, 0x1a, P4 ;  /* 0x0000001a0e00780c */ /* 0x000fc80002781670 */
[----:B------:R-:W-:Y:S02]  /*b940*/  FSEL R167, R167, -INF , !P4 ;  /* 0xff800000a7a77808 */ /* 0x000fe40006000000 */
[----:B------:R-:W-:-:S04]  /*b950*/  ISETP.GT.AND P4, PT, R13, 0x28, P2 ;  /* 0x000000280d00780c */ /* 0x000fc80001784270 */
[----:B------:R-:W-:Y:S02]  /*b960*/  ISETP.LT.OR P4, PT, R14, 0x29, P4 ;  /* 0x000000290e00780c */ /* 0x000fe40002781670 */
[----:B---3--:R-:W-:Y:S02]  /*b970*/  FMNMX.FTZ R5, R5, R6, !PT ;  /* 0x0000000605057209 */ /* 0x008fe40007810000 */
[----:B------:R-:W-:Y:S02]  /*b980*/  FSEL R174, R174, -INF , !P4 ;  /* 0xff800000aeae7808 */ /* 0x000fe40006000000 */
[----:B------:R-:W-:Y:S01]  /*b990*/  ISETP.GT.AND P4, PT, R13, 0x30, P2 ;  /* 0x000000300d00780c */ /* 0x000fe20001784270 */
[----:B------:R-:W3:Y:S03]  /*b9a0*/  SHFL.BFLY PT, R6, R5, 0x1, 0x1f ;  /* 0x0c201f0005067f89 */ /* 0x000ee600000e0000 */
[----:B------:R-:W-:-:S04]  /*b9b0*/  ISETP.LT.OR P4, PT, R14, 0x31, P4 ;  /* 0x000000310e00780c */ /* 0x000fc80002781670 */
[----:B------:R-:W-:Y:S02]  /*b9c0*/  FSEL R178, R178, -INF , !P4 ;  /* 0xff800000b2b27808 */ /* 0x000fe40006000000 */
[----:B---3--:R-:W-:-:S04]  /*b9d0*/  FMNMX.FTZ R5, R5, R6, !PT ;  /* 0x0000000605057209 */ /* 0x008fc80007810000 */
[C---:B------:R-:W-:Y:S01]  /*b9e0*/  FSETP.NEU.FTZ.AND P3, PT, R5.reuse, -INF , PT ;  /* 0xff8000000500780b */ /* 0x040fe20003f7d000 */
[----:B------:R-:W-:-:S03]  /*b9f0*/  FMUL.FTZ R6, R5, UR10 ;  /* 0x0000000a05067c20 */ /* 0x000fc60008410000 */
[----:B01----:R-:W-:Y:S02]  /*ba00*/  FSEL R7, R5, RZ, P3 ;  /* 0x000000ff05077208 */ /* 0x003fe40001800000 */
[----:B------:R-:W-:Y:S02]  /*ba10*/  FSEL R6, R6, RZ, P3 ;  /* 0x000000ff06067208 */ /* 0x000fe40001800000 */
[----:B------:R-:W-:Y:S01]  /*ba20*/  ISETP.GT.AND P3, PT, R13, 0x8, P2 ;  /* 0x000000080d00780c */ /* 0x000fe20001764270 */
[----:B------:R-:W-:Y:S02]  /*ba30*/  FADD.FTZ R7, -R7, R11 ;  /* 0x0000000b07077221 */ /* 0x000fe40000010100 */
        /* <DEDUP_REMOVED lines=16> */
[----:B------:R-:W-:Y:S01]  /*bb40*/  ISETP.LT.OR P3, PT, R14, 0x9, P3 ;  /* 0x000000090e00780c */ /* 0x000fe20001f61670 */
[----:B------:R-:W-:Y:S01]  /*bb50*/  FMUL.FTZ R7, R7, UR10 ;  /* 0x0000000a07077c20 */ /* 0x000fe20008410000 */
[----:B------:R-:W-:Y:S01]  /*bb60*/  FMNMX.FTZ R6, R154, R10, !PT ;  /* 0x0000000a9a067209 */ /* 0x000fe20007810000 */
[----:B------:R-:W-:Y:S01]  /*bb70*/  MUFU.EX2 R152, R152 ;  /* 0x0000009800987308 */ /* 0x000fe20000000800 */
[----:B------:R-:W-:-:S02]  /*bb80*/  FSEL R158, R158, -INF , !P3 ;  /* 0xff8000009e9e7808 */ /* 0x000fc40005800000 */
[----:B------:R-:W-:Y:S02]  /*bb90*/  FMNMX.FTZ R6, R155, R6, !PT ;  /* 0x000000069b067209 */ /* 0x000fe40007810000 */
[----:B------:R-:W-:Y:S02]  /*bba0*/  ISETP.GT.AND P3, PT, R13, 0x11, P2 ;  /* 0x000000110d00780c */ /* 0x000fe40001764270 */
[----:B------:R-:W-:Y:S01]  /*bbb0*/  FMNMX.FTZ R6, R158, R6, !PT ;  /* 0x000000069e067209 */ /* 0x000fe20007810000 */
[----:B------:R-:W0:Y:S01]  /*bbc0*/  MUFU.EX2 R7, R7 ;  /* 0x0000000700077308 */ /* 0x000e220000000800 */
[----:B------:R-:W-:Y:S02]  /*bbd0*/  ISETP.LT.OR P3, PT, R14, 0x12, P3 ;  /* 0x000000120e00780c */ /* 0x000fe40001f61670 */
[----:B------:R-:W-:Y:S02]  /*bbe0*/  FMNMX.FTZ R6, R159, R6, !PT ;  /* 0x000000069f067209 */ /* 0x000fe40007810000 */
[----:B------:R-:W-:-:S02]  /*bbf0*/  FSEL R163, R163, -INF , !P3 ;  /* 0xff800000a3a37808 */ /* 0x000fc40005800000 */
[----:B------:R-:W-:Y:S01]  /*bc00*/  FMNMX.FTZ R6, R162, R6, !PT ;  /* 0x00000006a2067209 */ /* 0x000fe20007810000 */
[----:B------:R-:W1:Y:S01]  /*bc10*/  MUFU.EX2 R153, R153 ;  /* 0x0000009900997308 */ /* 0x000e620000000800 */
[----:B------:R-:W-:Y:S02]  /*bc20*/  ISETP.GT.AND P3, PT, R13, 0x20, P2 ;  /* 0x000000200d00780c */ /* 0x000fe40001764270 */
[----:B------:R-:W-:Y:S02]  /*bc30*/  FMNMX.FTZ R6, R163, R6, !PT ;  /* 0x00000006a3067209 */ /* 0x000fe40007810000 */
[----:B------:R-:W-:Y:S02]  /*bc40*/  ISETP.LT.OR P3, PT, R14, 0x21, P3 ;  /* 0x000000210e00780c */ /* 0x000fe40001f61670 */
[----:B------:R-:W-:Y:S01]  /*bc50*/  FMNMX.FTZ R6, R166, R6, !PT ;  /* 0x00000006a6067209 */ /* 0x000fe20007810000 */
[----:B------:R-:W3:Y:S01]  /*bc60*/  MUFU.EX2 R156, R156 ;  /* 0x0000009c009c7308 */ /* 0x000ee20000000800 */
[----:B------:R-:W-:Y:S01]  /*bc70*/  FSEL R170, R170, -INF , !P3 ;  /* 0xff800000aaaa7808 */ /* 0x000fe20005800000 */
[----:B0-----:R-:W-:Y:S01]  /*bc80*/  FFMA.FTZ R4, R7, R4, R152 ;  /* 0x0000000407047223 */ /* 0x001fe20000010098 */
[----:B------:R-:W-:Y:S01]  /*bc90*/  FMNMX.FTZ R6, R167, R6, !PT ;  /* 0x00000006a7067209 */ /* 0x000fe20007810000 */
[-C--:B------:R-:W-:Y:S01]  /*bca0*/  FMUL.FTZ R24, R24, R7.reuse ;  /* 0x0000000718187220 */ /* 0x080fe20000410000 */
[----:B------:R-:W-:Y:S01]  /*bcb0*/  ISETP.GT.AND P3, PT, R13, 0x29, P2 ;  /* 0x000000290d00780c */ /* 0x000fe20001764270 */
[-C--:B------:R-:W-:Y:S01]  /*bcc0*/  FMUL.FTZ R25, R25, R7.reuse ;  /* 0x0000000719197220 */ /* 0x080fe20000410000 */
[----:B------:R-:W-:Y:S01]  /*bcd0*/  FMNMX.FTZ R6, R170, R6, !PT ;  /* 0x00000006aa067209 */ /* 0x000fe20007810000 */
[----:B------:R-:W0:Y:S01]  /*bce0*/  MUFU.EX2 R157, R157 ;  /* 0x0000009d009d7308 */ /* 0x000e220000000800 */
[----:B------:R-:W-:Y:S01]  /*bcf0*/  ISETP.LT.OR P3, PT, R14, 0x2a, P3 ;  /* 0x0000002a0e00780c */ /* 0x000fe20001f61670 */
[----:B-1----:R-:W-:Y:S01]  /*bd00*/  FADD.FTZ R4, R153, R4 ;  /* 0x0000000499047221 */ /* 0x002fe20000010000 */
[----:B------:R-:W-:Y:S01]  /*bd10*/  FMNMX.FTZ R6, R171, R6, !PT ;  /* 0x00000006ab067209 */ /* 0x000fe20007810000 */
[-C--:B------:R-:W-:Y:S01]  /*bd20*/  FMUL.FTZ R28, R28, R7.reuse ;  /* 0x000000071c1c7220 */ /* 0x080fe20000410000 */
[----:B------:R-:W-:Y:S01]  /*bd30*/  FSEL R175, R175, -INF , !P3 ;  /* 0xff800000afaf7808 */ /* 0x000fe20005800000 */
[-C--:B------:R-:W-:Y:S01]  /*bd40*/  FMUL.FTZ R29, R29, R7.reuse ;  /* 0x000000071d1d7220 */ /* 0x080fe20000410000 */
[----:B------:R-:W-:Y:S01]  /*bd50*/  ISETP.GT.AND P3, PT, R13, 0x31, P2 ;  /* 0x000000310d00780c */ /* 0x000fe20001764270 */
[----:B------:R-:W1:Y:S01]  /*bd60*/  MUFU.EX2 R160, R160 ;  /* 0x000000a000a07308 */ /* 0x000e620000000800 */
[----:B------:R-:W-:Y:S01]  /*bd70*/  FMNMX.FTZ R6, R174, R6, !PT ;  /* 0x00000006ae067209 */ /* 0x000fe20007810000 */
[----:B---3--:R-:W-:Y:S01]  /*bd80*/  FADD.FTZ R4, R156, R4 ;  /* 0x000000049c047221 */ /* 0x008fe20000010000 */
[----:B------:R-:W-:Y:S01]  /*bd90*/  ISETP.LT.OR P3, PT, R14, 0x32, P3 ;  /* 0x000000320e00780c */ /* 0x000fe20001f61670 */
[-C--:B------:R-:W-:Y:S01]  /*bda0*/  FMUL.FTZ R32, R32, R7.reuse ;  /* 0x0000000720207220 */ /* 0x080fe20000410000 */
[----:B------:R-:W-:Y:S01]  /*bdb0*/  FMNMX.FTZ R6, R175, R6, !PT ;  /* 0x00000006af067209 */ /* 0x000fe20007810000 */
[-C--:B------:R-:W-:Y:S01]  /*bdc0*/  FMUL.FTZ R33, R33, R7.reuse ;  /* 0x0000000721217220 */ /* 0x080fe20000410000 */
[----:B------:R-:W-:Y:S01]  /*bdd0*/  ISETP.GT.AND P2, PT, R13, 0x39, P2 ;  /* 0x000000390d00780c */ /* 0x000fe20001744270 */
[----:B------:R-:W3:Y:S01]  /*bde0*/  MUFU.EX2 R161, R161 ;  /* 0x000000a100a17308 */ /* 0x000ee20000000800 */
[----:B------:R-:W-:Y:S01]  /*bdf0*/  FSEL R179, R179, -INF , !P3 ;  /* 0xff800000b3b37808 */ /* 0x000fe20005800000 */
[----:B0-----:R-:W-:Y:S01]  /*be00*/  FADD.FTZ R4, R157, R4 ;  /* 0x000000049d047221 */ /* 0x001fe20000010000 */
[----:B------:R-:W-:Y:S01]  /*be10*/  FMNMX.FTZ R6, R178, R6, !PT ;  /* 0x00000006b2067209 */ /* 0x000fe20007810000 */
[-C--:B------:R-:W-:Y:S01]  /*be20*/  FMUL.FTZ R36, R36, R7.reuse ;  /* 0x0000000724247220 */ /* 0x080fe20000410000 */
[----:B------:R-:W-:Y:S01]  /*be30*/  ISETP.LT.OR P2, PT, R14, 0x3a, P2 ;  /* 0x0000003a0e00780c */ /* 0x000fe20001741670 */
[-C--:B------:R-:W-:Y:S01]  /*be40*/  FMUL.FTZ R37, R37, R7.reuse ;  /* 0x0000000725257220 */ /* 0x080fe20000410000 */
[----:B------:R-:W-:Y:S01]  /*be50*/  FMNMX.FTZ R6, R179, R6, !PT ;  /* 0x00000006b3067209 */ /* 0x000fe20007810000 */
[----:B------:R-:W0:Y:S01]  /*be60*/  MUFU.EX2 R164, R164 ;  /* 0x000000a400a47308 */ /* 0x000e220000000800 */
[----:B------:R-:W-:Y:S01]  /*be70*/  FSEL R183, R183, -INF , !P2 ;  /* 0xff800000b7b77808 */ /* 0x000fe20005000000 */
[----:B-1----:R-:W-:Y:S01]  /*be80*/  FADD.FTZ R4, R160, R4 ;  /* 0x00000004a0047221 */ /* 0x002fe20000010000 */
[----:B------:R-:W-:Y:S01]  /*be90*/  FMNMX.FTZ R6, R182, R6, !PT ;  /* 0x00000006b6067209 */ /* 0x000fe20007810000 */
[-C--:B------:R-:W-:Y:S01]  /*bea0*/  FMUL.FTZ R40, R40, R7.reuse ;  /* 0x0000000728287220 */ /* 0x080fe20000410000 */
[----:B------:R-:W-:Y:S01]  /*beb0*/  ISETP.NE.AND P3, PT, R17, RZ, PT ;  /* 0x000000ff1100720c */ /* 0x000fe20003f65270 */
[-C--:B------:R-:W-:Y:S01]  /*bec0*/  FMUL.FTZ R41, R41, R7.reuse ;  /* 0x0000000729297220 */ /* 0x080fe20000410000 */
[----:B------:R-:W-:Y:S01]  /*bed0*/  FMNMX.FTZ R6, R183, R6, !PT ;  /* 0x00000006b7067209 */ /* 0x000fe20007810000 */
[----:B------:R-:W1:Y:S01]  /*bee0*/  MUFU.EX2 R165, R165 ;  /* 0x000000a500a57308 */ /* 0x000e620000000800 */
[----:B------:R-:W-:Y:S01]  /*bef0*/  F2FP.BF16.F32.PACK_AB R152, R153, R152 ;  /* 0x000000989998723e */ /* 0x000fe200000010ff */
[----:B---3--:R-:W-:Y:S01]  /*bf00*/  FADD.FTZ R4, R161, R4 ;  /* 0x00000004a1047221 */ /* 0x008fe20000010000 */
[-C--:B------:R-:W-:Y:S01]  /*bf10*/  FMUL.FTZ R44, R44, R7.reuse ;  /* 0x000000072c2c7220 */ /* 0x080fe20000410000 */
[----:B------:R-:W3:Y:S01]  /*bf20*/  SHFL.BFLY PT, R11, R6, 0x2, 0x1f ;  /* 0x0c401f00060b7f89 */ /* 0x000ee200000e0000 */
[-C--:B------:R-:W-:Y:S01]  /*bf30*/  FMUL.FTZ R45, R45, R7.reuse ;  /* 0x000000072d2d7220 */ /* 0x080fe20000410000 */
[-C--:B------:R-:W-:Y:S01]  /*bf40*/  FMUL.FTZ R48, R48, R7.reuse ;  /* 0x0000000730307220 */ /* 0x080fe20000410000 */
[-C--:B------:R-:W-:Y:S01]  /*bf50*/  FMUL.FTZ R49, R49, R7.reuse ;  /* 0x0000000731317220 */ /* 0x080fe20000410000 */
[----:B------:R-:W4:Y:S01]  /*bf60*/  MUFU.EX2 R168, R168 ;  /* 0x000000a800a87308 */ /* 0x000f220000000800 */
        /* <DEDUP_REMOVED lines=18> */
[----:B------:R-:W-:Y:S01]  /*c090*/  FMUL.FTZ R77, R77, R7 ;  /* 0x000000074d4d7220 */ /* 0x000fe20000410000 */
[----:B---3--:R-:W-:Y:S01]  /*c0a0*/  FMNMX.FTZ R6, R6, R11, !PT ;  /* 0x0000000b06067209 */ /* 0x008fe20007810000 */
[-C--:B------:R-:W-:Y:S01]  /*c0b0*/  FMUL.FTZ R80, R80, R7.reuse ;  /* 0x0000000750507220 */ /* 0x080fe20000410000 */
[-C--:B------:R-:W-:Y:S01]  /*c0c0*/  FMUL.FTZ R81, R81, R7.reuse ;  /* 0x0000000751517220 */ /* 0x080fe20000410000 */
[-C--:B------:R-:W-:Y:S01]  /*c0d0*/  FMUL.FTZ R84, R84, R7.reuse ;  /* 0x0000000754547220 */ /* 0x080fe20000410000 */
[----:B------:R-:W3:Y:S01]  /*c0e0*/  MUFU.EX2 R173, R173 ;  /* 0x000000ad00ad7308 */ /* 0x000ee20000000800 */
[----:B------:R-:W4:Y:S01]  /*c0f0*/  SHFL.BFLY PT, R11, R6, 0x1, 0x1f ;  /* 0x0c201f00060b7f89 */ /* 0x000f2200000e0000 */
[----:B0-----:R-:W-:Y:S01]  /*c100*/  FADD.FTZ R4, R169, R4 ;  /* 0x00000004a9047221 */ /* 0x001fe20000010000 */
        /* <DEDUP_REMOVED lines=20> */
[----:B------:R-:W-:Y:S01]  /*c250*/  FMUL.FTZ R117, R117, R7 ;  /* 0x0000000775757220 */ /* 0x000fe20000410000 */
[----:B------:R-:W-:Y:S01]  /*c260*/  MUFU.EX2 R181, R181 ;  /* 0x000000b500b57308 */ /* 0x000fe20000000800 */
[----:B----4-:R-:W-:Y:S01]  /*c270*/  FMNMX.FTZ R6, R6, R11, !PT ;  /* 0x0000000b06067209 */ /* 0x010fe20007810000 */
[----:B0-----:R-:W-:Y:S01]  /*c280*/  FADD.FTZ R4, R176, R4 ;  /* 0x00000004b0047221 */ /* 0x001fe20000010000 */
[-C--:B------:R-:W-:Y:S01]  /*c290*/  FMUL.FTZ R120, R120, R7.reuse ;  /* 0x0000000778787220 */ /* 0x080fe20000410000 */
[-C--:B------:R-:W-:Y:S01]  /*c2a0*/  FMUL.FTZ R121, R121, R7.reuse ;  /* 0x0000000779797220 */ /* 0x080fe20000410000 */
[C---:B------:R-:W-:Y:S01]  /*c2b0*/  FSETP.NEU.FTZ.AND P2, PT, R6.reuse, -INF , PT ;  /* 0xff8000000600780b */ /* 0x040fe20003f5d000 */
[----:B------:R-:W-:Y:S01]  /*c2c0*/  FMUL.FTZ R15, R6, UR10 ;  /* 0x0000000a060f7c20 */ /* 0x000fe20008410000 */
[-C--:B------:R-:W-:Y:S01]  /*c2d0*/  FMUL.FTZ R124, R124, R7.reuse ;  /* 0x000000077c7c7220 */ /* 0x080fe20000410000 */
[-C--:B------:R-:W-:Y:S01]  /*c2e0*/  FMUL.FTZ R125, R125, R7.reuse ;  /* 0x000000077d7d7220 */ /* 0x080fe20000410000 */
[----:B------:R-:W-:Y:S01]  /*c2f0*/  FSEL R11, R6, RZ, P2 ;  /* 0x000000ff060b7208 */ /* 0x000fe20001000000 */
[----:B-1----:R-:W-:Y:S01]  /*c300*/  FADD.FTZ R4, R177, R4 ;  /* 0x00000004b1047221 */ /* 0x002fe20000010000 */
[----:B------:R-:W-:Y:S01]  /*c310*/  FSEL R15, R15, RZ, P2 ;  /* 0x000000ff0f0f7208 */ /* 0x000fe20001000000 */
[-C--:B------:R-:W-:Y:S01]  /*c320*/  FMUL.FTZ R128, R128, R7.reuse ;  /* 0x0000000780807220 */ /* 0x080fe20000410000 */
[-C--:B------:R-:W-:Y:S01]  /*c330*/  FMUL.FTZ R129, R129, R7.reuse ;  /* 0x0000000781817220 */ /* 0x080fe20000410000 */
[----:B------:R-:W-:Y:S01]  /*c340*/  FADD.FTZ R11, -R11, R10 ;  /* 0x0000000a0b0b7221 */ /* 0x000fe20000010100 */
[----:B------:R-:W-:Y:S01]  /*c350*/  FMUL.FTZ R132, R132, R7 ;  /* 0x0000000784847220 */ /* 0x000fe20000410000 */
[--C-:B------:R-:W-:Y:S01]  /*c360*/  FFMA.FTZ R12, R154, UR10, -R15.reuse ;  /* 0x0000000a9a0c7c23 */ /* 0x100fe2000801080f */
[----:B------:R-:W-:Y:S01]  /*c370*/  FFMA.FTZ R155, R155, UR10, -R15 ;  /* 0x0000000a9b9b7c23 */ /* 0x000fe2000801080f */
[----:B------:R-:W-:Y:S01]  /*c380*/  FMUL.FTZ R10, R11, UR10 ;  /* 0x0000000a0b0a7c20 */ /* 0x000fe20008410000 */
[----:B------:R-:W-:-:S02]  /*c390*/  IMAD.U32 R11, RZ, RZ, UR22 ;  /* 0x00000016ff0b7e24 */ /* 0x000fc4000f8e00ff */
[--C-:B------:R-:W-:Y:S01]  /*c3a0*/  FFMA.FTZ R159, R159, UR10, -R15.reuse ;  /* 0x0000000a9f9f7c23 */ /* 0x100fe2000801080f */
[----:B------:R-:W-:Y:S01]  /*c3b0*/  MUFU.EX2 R153, R155 ;  /* 0x0000009b00997308 */ /* 0x000fe20000000800 */
[--C-:B------:R-:W-:Y:S01]  /*c3c0*/  FFMA.FTZ R13, R162, UR10, -R15.reuse ;  /* 0x0000000aa20d7c23 */ /* 0x100fe2000801080f */
[----:B------:R-:W-:Y:S02]  /*c3d0*/  @!P3 IMAD R11, R11, 0x40, R16 ;  /* 0x000000400b0bb824 */ /* 0x000fe400078e0210 */
[--C-:B------:R-:W-:Y:S01]  /*c3e0*/  FFMA.FTZ R163, R163, UR10, -R15.reuse ;  /* 0x0000000aa3a37c23 */ /* 0x100fe2000801080f */
[--C-:B------:R-:W-:Y:S01]  /*c3f0*/  FFMA.FTZ R14, R166, UR10, -R15.reuse ;  /* 0x0000000aa60e7c23 */ /* 0x100fe2000801080f */
[----:B------:R-:W-:Y:S01]  /*c400*/  F2FP.BF16.F32.PACK_AB R154, R157, R156 ;  /* 0x0000009c9d9a723e */ /* 0x000fe200000010ff */
[--C-:B------:R-:W-:Y:S01]  /*c410*/  FFMA.FTZ R167, R167, UR10, -R15.reuse ;  /* 0x0000000aa7a77c23 */ /* 0x100fe2000801080f */
[----:B------:R-:W-:Y:S01]  /*c420*/  @!P3 LEA R11, R11, UR46, 0x2 ;  /* 0x0000002e0b0bbc11 */ /* 0x000fe2000f8e10ff */
[----:B------:R-:W0:Y:S01]  /*c430*/  MUFU.EX2 R10, R10 ;  /* 0x0000000a000a7308 */ /* 0x000e220000000800 */
[--C-:B------:R-:W-:Y:S01]  /*c440*/  FFMA.FTZ R170, R170, UR10, -R15.reuse ;  /* 0x0000000aaaaa7c23 */ /* 0x100fe2000801080f */
[--C-:B------:R-:W-:Y:S01]  /*c450*/  FFMA.FTZ R171, R171, UR10, -R15.reuse ;  /* 0x0000000aabab7c23 */ /* 0x100fe2000801080f */
[----:B------:R-:W-:Y:S01]  /*c460*/  F2FP.BF16.F32.PACK_AB R156, R161, R160 ;  /* 0x000000a0a19c723e */ /* 0x000fe200000010ff */
[----:B------:R-:W-:Y:S01]  /*c470*/  @!P3 STS [R11+0x28800], R7 ;  /* 0x028800070b00b388 */ /* 0x000fe20000000800 */
[--C-:B------:R-:W-:Y:S01]  /*c480*/  FFMA.FTZ R174, R174, UR10, -R15.reuse ;  /* 0x0000000aaeae7c23 */ /* 0x100fe2000801080f */
[--C-:B------:R-:W-:Y:S01]  /*c490*/  FFMA.FTZ R175, R175, UR10, -R15.reuse ;  /* 0x0000000aafaf7c23 */ /* 0x100fe2000801080f */
[--C-:B------:R-:W-:Y:S01]  /*c4a0*/  FFMA.FTZ R178, R178, UR10, -R15.reuse ;  /* 0x0000000ab2b27c23 */ /* 0x100fe2000801080f */
[----:B------:R-:W1:Y:S01]  /*c4b0*/  MUFU.EX2 R12, R12 ;  /* 0x0000000c000c7308 */ /* 0x000e620000000800 */
[--C-:B------:R-:W-:Y:S01]  /*c4c0*/  FFMA.FTZ R179, R179, UR10, -R15.reuse ;  /* 0x0000000ab3b37c23 */ /* 0x100fe2000801080f */
[--C-:B------:R-:W-:Y:S01]  /*c4d0*/  FFMA.FTZ R182, R182, UR10, -R15.reuse ;  /* 0x0000000ab6b67c23 */ /* 0x100fe2000801080f */
[----:B------:R-:W-:Y:S01]  /*c4e0*/  F2FP.BF16.F32.PACK_AB R160, R169, R168 ;  /* 0x000000a8a9a0723e */ /* 0x000fe200000010ff */
[-C--:B------:R-:W-:Y:S01]  /*c4f0*/  FMUL.FTZ R133, R133, R7.reuse ;  /* 0x0000000785857220 */ /* 0x080fe20000410000 */
[----:B------:R-:W-:Y:S01]  /*c500*/  F2FP.BF16.F32.PACK_AB R162, R173, R172 ;  /* 0x000000acada2723e */ /* 0x000fe200000010ff */
[-C--:B------:R-:W-:Y:S01]  /*c510*/  FMUL.FTZ R136, R136, R7.reuse ;  /* 0x0000000788887220 */ /* 0x080fe20000410000 */
[-C--:B------:R-:W-:Y:S01]  /*c520*/  FMUL.FTZ R137, R137, R7.reuse ;  /* 0x0000000789897220 */ /* 0x080fe20000410000 */
[----:B------:R-:W-:Y:S01]  /*c530*/  MUFU.EX2 R155, R159 ;  /* 0x0000009f009b7308 */ /* 0x000fe20000000800 */
[----:B0-----:R0:W-:Y:S01]  /*c540*/  @!P3 STS [R11+0x28820], R10 ;  /* 0x0288200a0b00b388 */ /* 0x0011e20000000800 */
[-C--:B------:R-:W-:Y:S01]  /*c550*/  FMUL.FTZ R140, R140, R7.reuse ;  /* 0x000000078c8c7220 */ /* 0x080fe20000410000 */
[-C--:B------:R-:W-:Y:S01]  /*c560*/  FMUL.FTZ R141, R141, R7.reuse ;  /* 0x000000078d8d7220 */ /* 0x080fe20000410000 */
[-C--:B------:R-:W-:Y:S01]  /*c570*/  FMUL.FTZ R144, R144, R7.reuse ;  /* 0x0000000790907220 */ /* 0x080fe20000410000 */
[-C--:B------:R-:W-:Y:S01]  /*c580*/  FMUL.FTZ R145, R145, R7.reuse ;  /* 0x0000000791917220 */ /* 0x080fe20000410000 */
[-C--:B------:R-:W-:Y:S01]  /*c590*/  FMUL.FTZ R148, R148, R7.reuse ;  /* 0x0000000794947220 */ /* 0x080fe20000410000 */
[----:B------:R-:W-:Y:S01]  /*c5a0*/  FMUL.FTZ R149, R149, R7 ;  /* 0x0000000795957220 */ /* 0x000fe20000410000 */
[----:B------:R-:W-:Y:S01]  /*c5b0*/  MUFU.EX2 R13, R13 ;  /* 0x0000000d000d7308 */ /* 0x000fe20000000800 */
[----:B-1----:R-:W-:Y:S01]  /*c5c0*/  FFMA.FTZ R3, R10, R3, R12 ;  /* 0x000000030a037223 */ /* 0x002fe2000001000c */
[----:B------:R-:W-:Y:S01]  /*c5d0*/  FMUL.FTZ R26, R26, R10 ;  /* 0x0000000a1a1a7220 */ /* 0x000fe20000410000 */
[----:B0-----:R-:W-:Y:S01]  /*c5e0*/  FFMA.FTZ R11, R158, UR10, -R15 ;  /* 0x0000000a9e0b7c23 */ /* 0x001fe2000801080f */
[----:B------:R-:W-:Y:S01]  /*c5f0*/  F2FP.BF16.F32.PACK_AB R158, R165, R164 ;  /* 0x000000a4a59e723e */ /* 0x000fe200000010ff */
[----:B------:R-:W-:Y:S01]  /*c600*/  FADD.FTZ R3, R153, R3 ;  /* 0x0000000399037221 */ /* 0x000fe20000010000 */
[----:B------:R-:W-:Y:S01]  /*c610*/  FFMA.FTZ R15, R183, UR10, -R15 ;  /* 0x0000000ab70f7c23 */ /* 0x000fe2000801080f */
[----:B------:R-:W-:Y:S01]  /*c620*/  F2FP.BF16.F32.PACK_AB R153, R153, R12 ;  /* 0x0000000c9999723e */ /* 0x000fe200000010ff */
[----:B------:R-:W-:Y:S01]  /*c630*/  MUFU.EX2 R157, R163 ;  /* 0x000000a3009d7308 */ /* 0x000fe20000000800 */
[----:B------:R-:W-:Y:S01]  /*c640*/  F2FP.BF16.F32.PACK_AB R164, R177, R176 ;  /* 0x000000b0b1a4723e */ /* 0x000fe200000010ff */
        /* <DEDUP_REMOVED lines=27> */
[C---:B------:R-:W-:Y:S01]  /*c800*/  FADD.FTZ R3, R155.reuse, R3 ;  /* 0x000000039b037221 */ /* 0x040fe20000010000 */
[----:B------:R-:W-:Y:S01]  /*c810*/  F2FP.BF16.F32.PACK_AB R155, R155, R11 ;  /* 0x0000000b9b9b723e */ /* 0x000fe200000010ff */
[----:B------:R-:W-:Y:S01]  /*c820*/  BAR.SYNC.DEFER_BLOCKING 0xf, 0x100 ;  /* 0x03c4000000007b1d */ /* 0x000fe20000010000 */
[-C--:B------:R-:W-:Y:S01]  /*c830*/  FMUL.FTZ R74, R74, R10.reuse ;  /* 0x0000000a4a4a7220 */ /* 0x080fe20000410000 */
[----:B------:R-:W-:Y:S01]  /*c840*/  FADD.FTZ R3, R13, R3 ;  /* 0x000000030d037221 */ /* 0x000fe20000010000 */
[-C--:B------:R-:W-:Y:S01]  /*c850*/  FMUL.FTZ R75, R75, R10.reuse ;  /* 0x0000000a4b4b7220 */ /* 0x080fe20000410000 */
[-C--:B------:R-:W-:Y:S01]  /*c860*/  FMUL.FTZ R78, R78, R10.reuse ;  /* 0x0000000a4e4e7220 */ /* 0x080fe20000410000 */
[-C--:B------:R-:W-:Y:S01]  /*c870*/  FMUL.FTZ R79, R79, R10.reuse ;  /* 0x0000000a4f4f7220 */ /* 0x080fe20000410000 */
[----:B------:R-:W0:Y:S01]  /*c880*/  MUFU.EX2 R161, R170 ;  /* 0x000000aa00a17308 */ /* 0x000e220000000800 */
[C---:B------:R-:W-:Y:S01]  /*c890*/  FADD.FTZ R3, R157.reuse, R3 ;  /* 0x000000039d037221 */ /* 0x040fe20000010000 */
[----:B------:R-:W-:Y:S01]  /*c8a0*/  F2FP.BF16.F32.PACK_AB R157, R157, R13 ;  /* 0x0000000d9d9d723e */ /* 0x000fe200000010ff */
[-C--:B------:R-:W-:Y:S01]  /*c8b0*/  FMUL.FTZ R82, R82, R10.reuse ;  /* 0x0000000a52527220 */ /* 0x080fe20000410000 */
[-C--:B------:R-:W-:Y:S01]  /*c8c0*/  FMUL.FTZ R83, R83, R10.reuse ;  /* 0x0000000a53537220 */ /* 0x080fe20000410000 */
[----:B-1----:R-:W-:Y:S01]  /*c8d0*/  FADD.FTZ R3, R14, R3 ;  /* 0x000000030e037221 */ /* 0x002fe20000010000 */
[-C--:B------:R-:W-:Y:S01]  /*c8e0*/  FMUL.FTZ R86, R86, R10.reuse ;  /* 0x0000000a56567220 */ /* 0x080fe20000410000 */
[----:B------:R-:W-:Y:S01]  /*c8f0*/  FMUL.FTZ R87, R87, R10 ;  /* 0x0000000a57577220 */ /* 0x000fe20000410000 */
        /* <DEDUP_REMOVED lines=10> */
[----:B------:R0:W-:Y:S01]  /*c9a0*/  STSM.16.M88.4 [R19+0x26800], R152 ;  /* 0x0268009813007844 */ /* 0x0001e20000000200 */
[-C--:B------:R-:W-:Y:S01]  /*c9b0*/  FMUL.FTZ R99, R99, R10.reuse ;  /* 0x0000000a63637220 */ /* 0x080fe20000410000 */
[-C--:B------:R-:W-:Y:S01]  /*c9c0*/  FMUL.FTZ R102, R102, R10.reuse ;  /* 0x0000000a66667220 */ /* 0x080fe20000410000 */
[-C--:B------:R-:W-:Y:S01]  /*c9d0*/  FMUL.FTZ R103, R103, R10.reuse ;  /* 0x0000000a67677220 */ /* 0x080fe20000410000 */
[----:B------:R0:W-:Y:S01]  /*c9e0*/  STSM.16.M88.4 [R22], R156 ;  /* 0x0000009c16007844 */ /* 0x0001e20000000200 */
        /* <DEDUP_REMOVED lines=37> */
[----:B------:R-:W-:-:S04]  /*cc40*/  FMUL.FTZ R151, R151, R10 ;  /* 0x0000000a97977220 */ /* 0x000fc80000410000 */
[----:B------:R-:W3:Y:S01]  /*cc50*/  MUFU.EX2 R15, R15 ;  /* 0x0000000f000f7308 */ /* 0x000ee20000000800 */
[----:B----4-:R-:W-:Y:S01]  /*cc60*/  FADD.FTZ R4, R166, R4 ;  /* 0x00000004a6047221 */ /* 0x010fe20000010000 */
[----:B------:R-:W-:-:S03]  /*cc70*/  F2FP.BF16.F32.PACK_AB R166, R181, R166 ;  /* 0x000000a6b5a6723e */ /* 0x000fc600000010ff */
[----:B------:R-:W-:Y:S01]  /*cc80*/  FADD.FTZ R4, R181, R4 ;  /* 0x00000004b5047221 */ /* 0x000fe20000010000 */
[----:B-1----:R-:W-:Y:S01]  /*cc90*/  FADD.FTZ R12, R167, R12 ;  /* 0x0000000ca70c7221 */ /* 0x002fe20000010000 */
[----:B---3--:R-:W-:-:S03]  /*cca0*/  F2FP.BF16.F32.PACK_AB R167, R15, R167 ;  /* 0x000000a70fa7723e */ /* 0x008fc600000010ff */
[----:B------:R-:W-:Y:S02]  /*ccb0*/  FADD.FTZ R3, R15, R12 ;  /* 0x0000000c0f037221 */ /* 0x000fe40000010000 */
[----:B------:R0:W-:Y:S01]  /*ccc0*/  STSM.16.M88.4 [R23], R164 ;  /* 0x000000a417007844 */ /* 0x0001e20000000200 */
[----:B------:R-:W-:Y:S05]  /*ccd0*/  @!P0 BRA `(.L_x_2349) ;  /* 0x0000000000048947 */ /* 0x000fea0003800000 */
[----:B------:R-:W-:Y:S01]  /*cce0*/  BPT.TRAP 0x1 ;  /* 0x000000040000795c */ /* 0x000fe20000300000 */
.L_x_2349:
[----:B------:R1:W3:Y:S01]  /*ccf0*/  SYNCS.PHASECHK.TRANS64.TRYWAIT P2, [UR26+0x28c50], R8 ;  /* 0x028c5008ff0075a7 */ /* 0x0002e2000804015a */
[----:B------:R-:W-:Y:S05]  /*cd00*/  @!P0 BRA `(.L_x_2350) ;  /* 0x0000000000048947 */ /* 0x000fea0003800000 */
[----:B------:R-:W-:Y:S01]  /*cd10*/  BPT.TRAP 0x1 ;  /* 0x000000040000795c */ /* 0x000fe20000300000 */
.L_x_2350:
[----:B---3--:R-:W-:Y:S05]  /*cd20*/  @P2 BRA `(.L_x_2351) ;  /* 0x0000000000082947 */ /* 0x008fea0003800000 */
[----:B------:R-:W3:Y:S02]  /*cd30*/  SYNCS.PHASECHK.TRANS64.TRYWAIT P2, [UR26+0x28c50], R8 ;  /* 0x028c5008ff0075a7 */ /* 0x000ee4000804015a */
[----:B---3--:R-:W-:Y:S05]  /*cd40*/  @!P2 BRA `(.L_x_2352) ;  /* 0x000000d80050a947 */ /* 0x008fea0003800000 */
.L_x_2351:
[----:B------:R-:W-:Y:S01]  /*cd50*/  ULEA UR11, UR37, UR50, 0xc ;  /* 0x00000032250b7291 */ /* 0x000fe2000f8e603f */
[----:B------:R-:W-:Y:S01]  /*cd60*/  WARPGROUP.ARRIVE ;  /* 0x00000000000079c5 */ /* 0x000fe20000000000 */
[----:B------:R-:W-:Y:S01]  /*cd70*/  UMOV UR7, 0x40000040 ;  /* 0x4000004000077882 */ /* 0x000fe20000000000 */
[----:B------:R-:W-:Y:S01]  /*cd80*/  UISETP.GT.AND UP1, UPT, UR20, UR48, UPT ;  /* 0x000000301400728c */ /* 0x000fe2000bf24270 */
[----:B---3--:R-:W-:Y:S01]  /*cd90*/  @!P1 VIADD R9, R9, 0x28c60 ;  /* 0x00028c6009099836 */ /* 0x008fe20000000000 */
        /* <DEDUP_REMOVED lines=37> */
.L_x_2336:
[----:B01----:R-:W0:Y:S01]  /*cff0*/  SHFL.BFLY PT, R7, R4, 0x2, 0x1f ;  /* 0x0c401f0004077f89 */ /* 0x003e2200000e0000 */
[----:B------:R-:W-:Y:S08]  /*d000*/  BAR.ARV 0x8, 0x100 ;  /* 0x0204000000007b1d */ /* 0x000ff00000002000 */
[----:B------:R-:W-:Y:S01]  /*d010*/  BAR.SYNC.DEFER_BLOCKING 0xf, 0x100 ;  /* 0x03c4000000007b1d */ /* 0x000fe20000010000 */
[----:B------:R-:W-:Y:S01]  /*d020*/  ISETP.NE.AND P0, PT, R17, RZ, PT ;  /* 0x000000ff1100720c */ /* 0x000fe20003f05270 */
[----:B------:R-:W-:Y:S01]  /*d030*/  IMAD.U32 R11, RZ, RZ, UR37 ;  /* 0x00000025ff0b7e24 */ /* 0x000fe2000f8e00ff */
[----:B------:R-:W-:Y:S01]  /*d040*/  UIADD3 UR37, UR37, 0x1, URZ ;  /* 0x0000000125257890 */ /* 0x000fe2000fffe03f */
[----:B------:R-:W-:Y:S01]  /*d050*/  IMAD.MOV.U32 R12, RZ, RZ, -0x800000 ;  /* 0xff800000ff0c7424 */ /* 0x000fe200078e00ff */
[----:B------:R-:W-:-:S02]  /*d060*/  UIADD3 UR39, UR39, 0x1, URZ ;  /* 0x0000000127277890 */ /* 0x000fc4000fffe03f */
[----:B------:R-:W-:Y:S01]  /*d070*/  UISETP.NE.AND UP0, UPT, UR37, 0x2, UPT ;  /* 0x000000022500788c */ /* 0x000fe2000bf05270 */
[----:B------:R-:W2:Y:S03]  /*d080*/  SHFL.BFLY PT, R0, R3, 0x2, 0x1f ;  /* 0x0c401f0003007f89 */ /* 0x000ea600000e0000 */
[----:B------:R-:W-:Y:S01]  /*d090*/  USEL UR4, URZ, 0x1, UP0 ;  /* 0x000000013f047887 */ /* 0x000fe20008000000 */
[----:B0-----:R-:W-:Y:S01]  /*d0a0*/  FADD.FTZ R7, R7, R4 ;  /* 0x0000000407077221 */ /* 0x001fe20000010000 */
[----:B------:R-:W-:Y:S01]  /*d0b0*/  USEL UR37, UR37, URZ, UP0 ;  /* 0x0000003f25257287 */ /* 0x000fe20008000000 */
[----:B------:R-:W-:Y:S01]  /*d0c0*/  @!P0 IMAD R4, R11, 0x40, R16 ;  /* 0x000000400b048824 */ /* 0x000fe200078e0210 */
[----:B------:R-:W-:Y:S01]  /*d0d0*/  ULOP3.LUT UR38, UR38, UR4, URZ, 0x3c, !UPT ;  /* 0x0000000426267292 */ /* 0x000fe2000f8e3c3f */
[----:B--2---:R-:W-:Y:S01]  /*d0e0*/  FADD.FTZ R8, R0, R3 ;  /* 0x0000000300087221 */ /* 0x004fe20000010000 */
[----:B------:R-:W-:Y:S01]  /*d0f0*/  IMAD.MOV.U32 R3, RZ, RZ, RZ ;  /* 0x000000ffff037224 */ /* 0x000fe200078e00ff */
[----:B------:R-:W0:Y:S04]  /*d100*/  SHFL.BFLY PT, R0, R7, 0x1, 0x1f ;  /* 0x0c201f0007007f89 */ /* 0x000e2800000e0000 */
[----:B---3--:R-:W1:Y:S01]  /*d110*/  SHFL.BFLY PT, R9, R8, 0x1, 0x1f ;  /* 0x0c201f0008097f89 */ /* 0x008e6200000e0000 */
[----:B0-----:R-:W-:Y:S01]  /*d120*/  FADD.FTZ R10, R7, R0 ;  /* 0x00000000070a7221 */ /* 0x001fe20000010000 */
[----:B------:R-:W-:-:S02]  /*d130*/  IMAD.MOV.U32 R0, RZ, RZ, RZ ;  /* 0x000000ffff007224 */ /* 0x000fc400078e00ff */
[----:B-1----:R-:W-:Y:S02]  /*d140*/  FADD.FTZ R9, R8, R9 ;  /* 0x0000000908097221 */ /* 0x002fe40000010000 */
[----:B------:R-:W-:Y:S02]  /*d150*/  FSETP.NE.FTZ.AND P1, PT, R10, RZ, PT ;  /* 0x000000ff0a00720b */ /* 0x000fe40003f35000 */
[----:B------:R-:W-:Y:S02]  /*d160*/  @!P0 LEA R8, R4, UR46, 0x2 ;  /* 0x0000002e04088c11 */ /* 0x000fe4000f8e10ff */
[----:B------:R-:W-:-:S09]  /*d170*/  FSETP.NE.FTZ.AND P2, PT, R9, RZ, PT ;  /* 0x000000ff0900720b */ /* 0x000fd20003f55000 */
[----:B------:R-:W0:Y:S08]  /*d180*/  @P1 MUFU.RCP R3, R10 ;  /* 0x0000000a00031308 */ /* 0x000e300000001000 */
[----:B------:R-:W1:Y:S08]  /*d190*/  @P2 MUFU.RCP R0, R9 ;  /* 0x0000000900002308 */ /* 0x000e700000001000 */
[----:B------:R-:W2:Y:S01]  /*d1a0*/  @P1 MUFU.LG2 R7, R10 ;  /* 0x0000000a00071308 */ /* 0x000ea20000000c00 */
[----:B0-----:R-:W-:Y:S01]  /*d1b0*/  @!P0 STS [R8+0x28800], R3 ;  /* 0x0288000308008388 */ /* 0x001fe20000000800 */
[-C--:B------:R-:W-:Y:S01]  /*d1c0*/  FMUL.FTZ R24, R24, R3.reuse ;  /* 0x0000000318187220 */ /* 0x080fe20000410000 */
[-C--:B------:R-:W-:Y:S01]  /*d1d0*/  FMUL.FTZ R25, R25, R3.reuse ;  /* 0x0000000319197220 */ /* 0x080fe20000410000 */
[-C--:B------:R-:W-:Y:S01]  /*d1e0*/  FMUL.FTZ R28, R28, R3.reuse ;  /* 0x000000031c1c7220 */ /* 0x080fe20000410000 */
[-C--:B------:R-:W-:Y:S01]  /*d1f0*/  FMUL.FTZ R29, R29, R3.reuse ;  /* 0x000000031d1d7220 */ /* 0x080fe20000410000 */
[-C--:B------:R-:W-:Y:S01]  /*d200*/  FMUL.FTZ R32, R32, R3.reuse ;  /* 0x0000000320207220 */ /* 0x080fe20000410000 */
[-C--:B------:R-:W-:Y:S01]  /*d210*/  FMUL.FTZ R33, R33, R3.reuse ;  /* 0x0000000321217220 */ /* 0x080fe20000410000 */
[----:B------:R0:W3:Y:S01]  /*d220*/  @P2 MUFU.LG2 R4, R9 ;  /* 0x0000000900042308 */ /* 0x0000e20000000c00 */
[----:B-1----:R1:W-:Y:S01]  /*d230*/  @!P0 STS [R8+0x28820], R0 ;  /* 0x0288200008008388 */ /* 0x0023e20000000800 */
        /* <DEDUP_REMOVED lines=8> */
[----:B--2---:R-:W-:Y:S01]  /*d2c0*/  @P1 FMUL.FTZ R7, R7, 0.69314718246459960938 ;  /* 0x3f31721807071820 */ /* 0x004fe20000410000 */
[----:B-1----:R-:W-:Y:S02]  /*d2d0*/  IMAD.U32 R8, RZ, RZ, UR10 ;  /* 0x0000000aff087e24 */ /* 0x002fe4000f8e00ff */
[-C--:B------:R-:W-:Y:S01]  /*d2e0*/  FMUL.FTZ R49, R49, R3.reuse ;  /* 0x0000000331317220 */ /* 0x080fe20000410000 */
[----:B------:R-:W-:Y:S01]  /*d2f0*/  @P1 FMUL.FTZ R9, R9, 0.69314718246459960938 ;  /* 0x3f31721809091820 */ /* 0x000fe20000410000 */
[-C--:B------:R-:W-:Y:S01]  /*d300*/  FMUL.FTZ R52, R52, R3.reuse ;  /* 0x0000000334347220 */ /* 0x080fe20000410000 */
[----:B------:R-:W-:Y:S01]  /*d310*/  @P2 FMUL.FTZ R8, R8, 0.69314718246459960938 ;  /* 0x3f31721808082820 */ /* 0x000fe20000410000 */
[-C--:B------:R-:W-:Y:S01]  /*d320*/  FMUL.FTZ R53, R53, R3.reuse ;  /* 0x0000000335357220 */ /* 0x080fe20000410000 */
[----:B---3--:R-:W-:Y:S01]  /*d330*/  @P2 FMUL.FTZ R4, R4, 0.69314718246459960938 ;  /* 0x3f31721804042820 */ /* 0x008fe20000410000 */
        /* <DEDUP_REMOVED lines=117> */
.L_x_2268:
[----:B------:R-:W0:Y:S08]  /*da90*/  S2UR UR4, SR_CgaCtaId ;  /* 0x00000000000479c3 */ /* 0x000e300000008800 */
[----:B------:R-:W-:Y:S01]  /*daa0*/  BAR.SYNC.DEFER_BLOCKING 0x5, 0x180 ;  /* 0x0146000000007b1d */ /* 0x000fe20000010000 */
[----:B------:R-:W-:-:S05]  /*dab0*/  USHF.R.U32.HI UR9, URZ, 0x10, UR45 ;  /* 0x000000103f097899 */ /* 0x000fca000801162d */
        /* <DEDUP_REMOVED lines=12> */
[----:B------:R-:W-:Y:S01]  /*db80*/  ULDC.64 UR14, c[0x0][0xc00] ;  /* 0x00030000000e7ab9 */ /* 0x000fe20000000a00 */
[----:B------:R-:W-:Y:S01]  /*db90*/  F2FP.BF16.F32.PACK_AB R5, R27, R26 ;  /* 0x0000001a1b05723e */ /* 0x000fe200000010ff */
[----:B------:R-:W-:Y:S01]  /*dba0*/  ULDC.64 UR12, c[0x0][0xc00] ;  /* 0x00030000000c7ab9 */ /* 0x000fe20000000a00 */
[----:B------:R-:W-:Y:S01]  /*dbb0*/  F2FP.BF16.F32.PACK_AB R8, R33, R32 ;  /* 0x000000202108723e */ /* 0x000fe200000010ff */
[----:B------:R-:W-:Y:S01]  /*dbc0*/  UIMAD.WIDE UR12, UR43, 0x4, UR12 ;  /* 0x000000042b0c78a5 */ /* 0x000fe2000f8e020c */
[----:B------:R-:W-:Y:S02]  /*dbd0*/  F2FP.BF16.F32.PACK_AB R10, R37, R36 ;  /* 0x00000024250a723e */ /* 0x000fe400000010ff */
[----:B------:R-:W-:Y:S01]  /*dbe0*/  F2FP.BF16.F32.PACK_AB R11, R39, R38 ;  /* 0x00000026270b723e */ /* 0x000fe200000010ff */
[----:B------:R-:W-:Y:S01]  /*dbf0*/  UMOV UR10, UR46 ;  /* 0x0000002e000a7c82 */ /* 0x000fe20008000000 */
[----:B0-----:R-:W-:Y:S01]  /*dc00*/  UMOV UR11, UR4 ;  /* 0x00000004000b7c82 */ /* 0x001fe20008000000 */
[----:B------:R-:W-:Y:S01]  /*dc10*/  ULDC UR4, c[0x0][0xad4] ;  /* 0x0002b50000047ab9 */ /* 0x000fe20000000800 */
[----:B------:R-:W-:-:S02]  /*dc20*/  IMAD.U32 R14, RZ, RZ, UR10 ;  /* 0x0000000aff0e7e24 */ /* 0x000fc4000f8e00ff */
[----:B------:R-:W-:Y:S01]  /*dc30*/  IMAD.U32 R15, RZ, RZ, UR11 ;  /* 0x0000000bff0f7e24 */ /* 0x000fe2000f8e00ff */
[----:B------:R-:W-:Y:S02]  /*dc40*/  ULDC.64 UR10, c[0x0][0xc08] ;  /* 0x00030200000a7ab9 */ /* 0x000fe40000000a00 */
[----:B------:R-:W-:-:S04]  /*dc50*/  UISETP.NE.U32.AND UP0, UPT, UR10, URZ, UPT ;  /* 0x0000003f0a00728c */ /* 0x000fc8000bf05070 */
[----:B------:R-:W-:-:S11]  /*dc60*/  UISETP.NE.AND.EX UP0, UPT, UR11, URZ, UPT, UP0 ;  /* 0x0000003f0b00728c */ /* 0x000fd6000bf05300 */
[----:B------:R-:W-:Y:S02]  /*dc70*/  @UP0 ULDC.64 UR10, c[0x0][0xc08] ;  /* 0x00030200000a0ab9 */ /* 0x000fe40000000a00 */
[----:B------:R-:W-:Y:S01]  /*dc80*/  @UP0 UIMAD.WIDE UR10, UR43, 0x4, UR10 ;  /* 0x000000042b0a08a5 */ /* 0x000fe2000f8e020a */
[----:B------:R-:W-:Y:S01]  /*dc90*/  BAR.SYNC.DEFER_BLOCKING 0x1, 0x100 ;  /* 0x0044000000007b1d */ /* 0x000fe20000010000 */
        /* <DEDUP_REMOVED lines=12> */
[--C-:B0-----:R-:W-:Y:S01]  /*dd60*/  IMAD.X R5, RZ, RZ, R21.reuse, P0 ;  /* 0x000000ffff057224 */ /* 0x101fe200000e0615 */
[----:B------:R-:W-:Y:S02]  /*dd70*/  LOP3.LUT R4, R0, R9, RZ, 0x3c, !PT ;  /* 0x0000000900047212 */ /* 0x000fe400078e3cff */
[----:B----4-:R-:W-:Y:S02]  /*dd80*/  IADD3 R153, P0, R20, 0x40, RZ ;  /* 0x0000004014997810 */ /* 0x010fe40007f1e0ff */
[----:B------:R-:W-:Y:S02]  /*dd90*/  MOV R0, R4 ;  /* 0x0000000400007202 */ /* 0x000fe40000000f00 */
[----:B------:R-:W-:Y:S01]  /*dda0*/  LOP3.LUT R4, R153, 0x380, RZ, 0xc0, !PT ;  /* 0x0000038099047812 */ /* 0x000fe200078ec0ff */
[----:B------:R-:W-:Y:S01]  /*ddb0*/  IMAD.X R7, RZ, RZ, R21, P0 ;  /* 0x000000ffff077224 */ /* 0x000fe200000e0615 */
[----:B------:R-:W-:-:S02]  /*ddc0*/  F2FP.BF16.F32.PACK_AB R9, R35, R34 ;  /* 0x000000222309723e */ /* 0x000fc400000010ff */
[----:B------:R-:W-:Y:S02]  /*ddd0*/  SHF.R.U64 R4, R4, 0x3, RZ ;  /* 0x0000000304047819 */ /* 0x000fe400000012ff */
[----:B------:R-:W-:Y:S01]  /*dde0*/  F2FP.BF16.F32.PACK_AB R5, R43, R42 ;  /* 0x0000002a2b05723e */ /* 0x000fe200000010ff */
[----:B------:R0:W-:Y:S01]  /*ddf0*/  STSM.16.M88.4 [R0], R8 ;  /* 0x0000000800007844 */ /* 0x0001e20000000200 */
[----:B------:R-:W-:Y:S02]  /*de00*/  LOP3.LUT R6, R4, R153, RZ, 0x3c, !PT ;  /* 0x0000009904067212 */ /* 0x000fe400078e3cff */
[----:B------:R-:W-:Y:S02]  /*de10*/  IADD3 R153, P0, R20, 0x60, RZ ;  /* 0x0000006014997810 */ /* 0x000fe40007f1e0ff */
[----:B------:R-:W-:Y:S02]  /*de20*/  MOV R13, R6 ;  /* 0x00000006000d7202 */ /* 0x000fe40000000f00 */
[----:B------:R-:W-:-:S02]  /*de30*/  F2FP.BF16.F32.PACK_AB R4, R41, R40 ;  /* 0x000000282904723e */ /* 0x000fc400000010ff */
[----:B------:R-:W-:Y:S02]  /*de40*/  F2FP.BF16.F32.PACK_AB R6, R45, R44 ;  /* 0x0000002c2d06723e */ /* 0x000fe400000010ff */
[----:B------:R-:W-:Y:S02]  /*de50*/  F2FP.BF16.F32.PACK_AB R7, R47, R46 ;  /* 0x0000002e2f07723e */ /* 0x000fe400000010ff */
[----:B0-----:R-:W-:-:S03]  /*de60*/  LOP3.LUT R0, R153, 0x380, RZ, 0xc0, !PT ;  /* 0x0000038099007812 */ /* 0x001fc600078ec0ff */
[----:B------:R0:W-:Y:S01]  /*de70*/  STSM.16.M88.4 [R13], R4 ;  /* 0x000000040d007844 */ /* 0x0001e20000000200 */
[----:B------:R-:W-:Y:S02]  /*de80*/  F2FP.BF16.F32.PACK_AB R8, R49, R48 ;  /* 0x000000303108723e */ /* 0x000fe400000010ff */
[----:B------:R-:W-:Y:S02]  /*de90*/  SHF.R.U64 R0, R0, 0x3, RZ ;  /* 0x0000000300007819 */ /* 0x000fe400000012ff */
[----:B------:R-:W-:Y:S02]  /*dea0*/  F2FP.BF16.F32.PACK_AB R9, R51, R50 ;  /* 0x000000323309723e */ /* 0x000fe400000010ff */
[----:B------:R-:W-:Y:S02]  /*deb0*/  F2FP.BF16.F32.PACK_AB R10, R53, R52 ;  /* 0x00000034350a723e */ /* 0x000fe400000010ff */
[----:B------:R-:W-:Y:S01]  /*dec0*/  F2FP.BF16.F32.PACK_AB R11, R55, R54 ;  /* 0x00000036370b723e */ /* 0x000fe200000010ff */
[----:B0-----:R-:W-:Y:S01]  /*ded0*/  IMAD.X R5, RZ, RZ, R21, P0 ;  /* 0x000000ffff057224 */ /* 0x001fe200000e0615 */
[----:B------:R-:W-:-:S02]  /*dee0*/  LOP3.LUT R4, R0, R153, RZ, 0x3c, !PT ;  /* 0x0000009900047212 */ /* 0x000fc400078e3cff */
[----:B------:R-:W-:Y:S02]  /*def0*/  IADD3 R153, P0, R20, 0x2000, RZ ;  /* 0x0000200014997810 */ /* 0x000fe40007f1e0ff */
[----:B------:R-:W-:Y:S02]  /*df00*/  MOV R0, R4 ;  /* 0x0000000400007202 */ /* 0x000fe40000000f00 */
[----:B------:R-:W-:Y:S01]  /*df10*/  LOP3.LUT R4, R153, 0x380, RZ, 0xc0, !PT ;  /* 0x0000038099047812 */ /* 0x000fe200078ec0ff */
[----:B------:R-:W-:Y:S01]  /*df20*/  IMAD.X R7, RZ, RZ, R21, P0 ;  /* 0x000000ffff077224 */ /* 0x000fe200000e0615 */
[----:B------:R-:W-:Y:S01]  /*df30*/  F2FP.BF16.F32.PACK_AB R5, R59, R58 ;  /* 0x0000003a3b05723e */ /* 0x000fe200000010ff */
[----:B------:R0:W-:Y:S01]  /*df40*/  STSM.16.M88.4 [R0], R8 ;  /* 0x0000000800007844 */ /* 0x0001e20000000200 */
[----:B------:R-:W-:-:S04]  /*df50*/  SHF.R.U64 R4, R4, 0x3, RZ ;  /* 0x0000000304047819 */ /* 0x000fc800000012ff */
[----:B------:R-:W-:Y:S02]  /*df60*/  LOP3.LUT R6, R4, R153, RZ, 0x3c, !PT ;  /* 0x0000009904067212 */ /* 0x000fe400078e3cff */
[----:B------:R-:W-:Y:S02]  /*df70*/  IADD3 R153, P0, R20, 0x2020, RZ ;  /* 0x0000202014997810 */ /* 0x000fe40007f1e0ff */
[----:B------:R-:W-:Y:S02]  /*df80*/  MOV R13, R6 ;  /* 0x00000006000d7202 */ /* 0x000fe40000000f00 */
[----:B------:R-:W-:Y:S02]  /*df90*/  F2FP.BF16.F32.PACK_AB R4, R57, R56 ;  /* 0x000000383904723e */ /* 0x000fe400000010ff */
[----:B------:R-:W-:Y:S02]  /*dfa0*/  F2FP.BF16.F32.PACK_AB R6, R61, R60 ;  /* 0x0000003c3d06723e */ /* 0x000fe400000010ff */
[----:B------:R-:W-:-:S02]  /*dfb0*/  F2FP.BF16.F32.PACK_AB R7, R63, R62 ;  /* 0x0000003e3f07723e */ /* 0x000fc400000010ff */
[----:B0-----:R-:W-:Y:S02]  /*dfc0*/  LOP3.LUT R0, R153, 0x380, RZ, 0xc0, !PT ;  /* 0x0000038099007812 */ /* 0x001fe400078ec0ff */
[----:B------:R-:W-:Y:S01]  /*dfd0*/  F2FP.BF16.F32.PACK_AB R8, R65, R64 ;  /* 0x000000404108723e */ /* 0x000fe200000010ff */
[----:B------:R0:W-:Y:S01]  /*dfe0*/  STSM.16.M88.4 [R13], R4 ;  /* 0x000000040d007844 */ /* 0x0001e20000000200 */
        /* <DEDUP_REMOVED lines=94> */
[C---:B------:R-:W-:Y:S02]  /*e5d0*/  IADD3 R153, P1, R20.reuse, 0x6040, RZ ;  /* 0x0000604014997810 */ /* 0x040fe40007f3e0ff */
[----:B------:R-:W-:Y:S02]  /*e5e0*/  IADD3 R7, P0, R20, 0x6060, RZ ;  /* 0x0000606014077810 */ /* 0x000fe40007f1e0ff */
[----:B------:R-:W-:Y:S01]  /*e5f0*/  MOV R0, R4 ;  /* 0x0000000400007202 */ /* 0x000fe20000000f00 */
[--C-:B------:R-:W-:Y:S01]  /*e600*/  IMAD.X R5, RZ, RZ, R21.reuse, P1 ;  /* 0x000000ffff057224 */ /* 0x100fe200008e0615 */
[----:B------:R-:W-:Y:S01]  /*e610*/  LOP3.LUT R4, R153, 0x380, RZ, 0xc0, !PT ;  /* 0x0000038099047812 */ /* 0x000fe200078ec0ff */
[----:B------:R-:W-:Y:S01]  /*e620*/  IMAD.X R21, RZ, RZ, R21, P0 ;  /* 0x000000ffff157224 */ /* 0x000fe200000e0615 */
[----:B------:R-:W-:Y:S01]  /*e630*/  LOP3.LUT R6, R7, 0x380, RZ, 0xc0, !PT ;  /* 0x0000038007067812 */ /* 0x000fe200078ec0ff */
[----:B------:R0:W-:Y:S01]  /*e640*/  STSM.16.M88.4 [R0], R8 ;  /* 0x0000000800007844 */ /* 0x0001e20000000200 */
[----:B------:R-:W-:-:S02]  /*e650*/  SHF.R.U64 R4, R4, 0x3, RZ ;  /* 0x0000000304047819 */ /* 0x000fc400000012ff */
[----:B------:R-:W-:Y:S02]  /*e660*/  SHF.R.U64 R6, R6, 0x3, RZ ;  /* 0x0000000306067819 */ /* 0x000fe400000012ff */
[----:B------:R-:W-:Y:S02]  /*e670*/  LOP3.LUT R4, R4, R153, RZ, 0x3c, !PT ;  /* 0x0000009904047212 */ /* 0x000fe400078e3cff */
[----:B------:R-:W-:Y:S02]  /*e680*/  LOP3.LUT R20, R6, R7, RZ, 0x3c, !PT ;  /* 0x0000000706147212 */ /* 0x000fe400078e3cff */
[----:B------:R-:W-:Y:S02]  /*e690*/  F2FP.BF16.F32.PACK_AB R6, R141, R140 ;  /* 0x0000008c8d06723e */ /* 0x000fe400000010ff */
[----:B------:R-:W-:Y:S02]  /*e6a0*/  F2FP.BF16.F32.PACK_AB R7, R143, R142 ;  /* 0x0000008e8f07723e */ /* 0x000fe400000010ff */
[----:B------:R-:W-:-:S02]  /*e6b0*/  MOV R20, R20 ;  /* 0x0000001400147202 */ /* 0x000fc40000000f00 */
[----:B------:R-:W-:Y:S02]  /*e6c0*/  PLOP3.LUT P1, PT, PT, PT, UP0, 0x80, 0x0 ;  /* 0x000000000000781c */ /* 0x000fe40003f2f008 */
[----:B0-----:R-:W-:Y:S02]  /*e6d0*/  MOV R0, R4 ;  /* 0x0000000400007202 */ /* 0x001fe40000000f00 */
[----:B------:R-:W-:Y:S02]  /*e6e0*/  F2FP.BF16.F32.PACK_AB R4, R137, R136 ;  /* 0x000000888904723e */ /* 0x000fe400000010ff */
[----:B------:R-:W-:Y:S02]  /*e6f0*/  F2FP.BF16.F32.PACK_AB R5, R139, R138 ;  /* 0x0000008a8b05723e */ /* 0x000fe400000010ff */
[----:B------:R-:W-:Y:S02]  /*e700*/  F2FP.BF16.F32.PACK_AB R8, R145, R144 ;  /* 0x000000909108723e */ /* 0x000fe400000010ff */
[----:B------:R-:W-:Y:S01]  /*e710*/  F2FP.BF16.F32.PACK_AB R9, R147, R146 ;  /* 0x000000929309723e */ /* 0x000fe200000010ff */
[----:B------:R0:W-:Y:S01]  /*e720*/  STSM.16.M88.4 [R0], R4 ;  /* 0x0000000400007844 */ /* 0x0001e20000000200 */
[----:B------:R-:W-:-:S02]  /*e730*/  F2FP.BF16.F32.PACK_AB R10, R149, R148 ;  /* 0x00000094950a723e */ /* 0x000fc400000010ff */
[----:B------:R-:W-:Y:S02]  /*e740*/  F2FP.BF16.F32.PACK_AB R11, R151, R150 ;  /* 0x00000096970b723e */ /* 0x000fe400000010ff */
[----:B------:R-:W-:-:S03]  /*e750*/  ISETP.NE.U32.AND P0, PT, RZ, UR14, PT ;  /* 0x0000000eff007c0c */ /* 0x000fc6000bf05070 */
[----:B------:R1:W-:Y:S01]  /*e760*/  STSM.16.M88.4 [R20], R8 ;  /* 0x0000000814007844 */ /* 0x0003e20000000200 */
[----:B------:R-:W-:Y:S01]  /*e770*/  BAR.SYNC.DEFER_BLOCKING 0x1, 0x100 ;  /* 0x0044000000007b1d */ /* 0x000fe20000010000 */
[----:B------:R-:W-:Y:S01]  /*e780*/  ISETP.NE.AND.EX P0, PT, RZ, UR15, PT, P0 ;  /* 0x0000000fff007c0c */ /* 0x000fe2000bf05300 */
[----:B0-----:R-:W-:Y:S02]  /*e790*/  IMAD.U32 R4, RZ, RZ, UR10 ;  /* 0x0000000aff047e24 */ /* 0x001fe4000f8e00ff */
[----:B------:R-:W-:-:S05]  /*e7a0*/  IMAD.U32 R5, RZ, RZ, UR11 ;  /* 0x0000000bff057e24 */ /* 0x000fca000f8e00ff */
[----:B------:R0:W2:Y:S02]  /*e7b0*/  @P1 LDG.E R6, desc[UR40][R4.64] ;  /* 0x0000002804061981 */ /* 0x0000a4000c1e1900 */
[----:B0-----:R-:W-:Y:S02]  /*e7c0*/  IMAD.U32 R4, RZ, RZ, UR12 ;  /* 0x0000000cff047e24 */ /* 0x001fe4000f8e00ff */
[----:B------:R-:W-:-:S05]  /*e7d0*/  IMAD.U32 R5, RZ, RZ, UR13 ;  /* 0x0000000dff057e24 */ /* 0x000fca000f8e00ff */
[----:B------:R1:W5:Y:S01]  /*e7e0*/  @P0 LDG.E R0, desc[UR40][R4.64] ;  /* 0x0000002804000981 */ /* 0x000362000c1e1900 */
[----:B------:R-:W-:Y:S01]  /*e7f0*/  UISETP.NE.AND UP0, UPT, UR9, URZ, UPT ;  /* 0x0000003f0900728c */ /* 0x000fe2000bf05270 */
[----:B------:R-:W-:Y:S01]  /*e800*/  ULDC UR8, c[0x0][0xa88] ;  /* 0x0002a20000087ab9 */ /* 0x000fe20000000800 */
[----:B------:R-:W-:Y:S02]  /*e810*/  ULOP3.LUT UR45, UR45, 0xff, URZ, 0xc0, !UPT ;  /* 0x000000ff2d2d7892 */ /* 0x000fe4000f8ec03f */
[----:B------:R-:W-:Y:S01]  /*e820*/  USEL UR10, UR9, UR4, UP0 ;  /* 0x00000004090a7287 */ /* 0x000fe20008000000 */
[----:B--2---:R-:W-:Y:S01]  /*e830*/  @P1 R2UR UR8, R6 ;  /* 0x00000000060812ca */ /* 0x004fe200000e0000 */
[----:B-1----:R-:W-:-:S14]  /*e840*/  @P1 BRA `(.L_x_2356) ;  /* 0x0000000000281947 */ /* 0x002fdc0003800000 */
[----:B------:R-:W-:Y:S05]  /*e850*/  @!P0 BRA `(.L_x_2356) ;  /* 0x0000000000248947 */ /* 0x000fea0003800000 */
[----:B------:R-:W-:Y:S02]  /*e860*/  IMAD.U32 R4, RZ, RZ, UR12 ;  /* 0x0000000cff047e24 */ /* 0x000fe4000f8e00ff */
[----:B------:R-:W-:Y:S02]  /*e870*/  IMAD.U32 R6, RZ, RZ, UR12 ;  /* 0x0000000cff067e24 */ /* 0x000fe4000f8e00ff */
[----:B------:R-:W-:Y:S02]  /*e880*/  IMAD.U32 R5, RZ, RZ, UR13 ;  /* 0x0000000dff057e24 */ /* 0x000fe4000f8e00ff */
[----:B------:R-:W-:-:S03]  /*e890*/  IMAD.U32 R7, RZ, RZ, UR13 ;  /* 0x0000000dff077e24 */ /* 0x000fc6000f8e00ff */
[----:B------:R-:W2:Y:S04]  /*e8a0*/  LDG.E R4, desc[UR40][R4.64] ;  /* 0x0000002804047981 */ /* 0x000ea8000c1e1900 */
[----:B------:R-:W3:Y:S01]  /*e8b0*/  LDG.E R6, desc[UR40][R6.64+0x4] ;  /* 0x0000042806067981 */ /* 0x000ee2000c1e1900 */
[----:B--2---:R-:W-:Y:S02]  /*e8c0*/  R2UR UR4, R4 ;  /* 0x00000000040472ca */ /* 0x004fe400000e0000 */
[----:B---3--:R-:W-:-:S13]  /*e8d0*/  R2UR UR8, R6 ;  /* 0x00000000060872ca */ /* 0x008fda00000e0000 */
[----:B------:R-:W-:-:S12]  /*e8e0*/  UIADD3 UR8, -UR4, UR8, URZ ;  /* 0x0000000804087290 */ /* 0x000fd8000fffe13f */
.L_x_2356:
        /* <DEDUP_REMOVED lines=14> */
[----:B------:R-:W-:Y:S01]  /*e9d0*/  VIADD R9, R186, UR42 ;  /* 0x0000002aba097c36 */ /* 0x000fe20008000000 */
[----:B------:R-:W-:Y:S01]  /*e9e0*/  UMOV UR20, 0x9b8 ;  /* 0x000009b800147882 */ /* 0x000fe20000000000 */
[----:B------:R-:W-:Y:S01]  /*e9f0*/  UISETP.NE.U32.AND UP0, UPT, UR14, URZ, UPT ;  /* 0x0000003f0e00728c */ /* 0x000fe2000bf05070 */
[----:B------:R-:W-:Y:S01]  /*ea00*/  VIADD R20, R16, UR42 ;  /* 0x0000002a10147c36 */ /* 0x000fe20008000000 */
[----:B------:R-:W-:Y:S01]  /*ea10*/  USEL UR20, UR20, 0x978, UP1 ;  /* 0x0000097814147887 */ /* 0x000fe20008800000 */
[----:B------:R-:W-:Y:S01]  /*ea20*/  IMAD.MOV.U32 R5, RZ, RZ, R9 ;  /* 0x000000ffff057224 */ /* 0x000fe200078e0009 */
[----:B------:R-:W-:Y:S02]  /*ea30*/  UISETP.NE.AND.EX UP0, UPT, UR15, URZ, UPT, UP0 ;  /* 0x0000003f0f00728c */ /* 0x000fe4000bf05300 */
[----:B------:R-:W-:-:S02]  /*ea40*/  USEL UR16, UR45, URZ, UP1 ;  /* 0x0000003f2d107287 */ /* 0x000fc40008800000 */
[----:B------:R-:W-:Y:S02]  /*ea50*/  USEL UR18, UR43, URZ, !UP0 ;  /* 0x0000003f2b127287 */ /* 0x000fe4000c000000 */
[----:B------:R-:W-:-:S04]  /*ea60*/  USHF.R.S32.HI UR17, URZ, 0x1f, UR43 ;  /* 0x0000001f3f117899 */ /* 0x000fc8000801142b */
[----:B------:R-:W-:Y:S01]  /*ea70*/  ULDC.64 UR14, c[0x0][UR20+0x228] ;  /* 0x00008a00140e7abb */ /* 0x000fe20008000a00 */
[----:B------:R-:W-:Y:S01]  /*ea80*/  ULDC.64 UR10, c[0x0][UR20+0x220] ;  /* 0x00008800140a7abb */ /* 0x000fe20008000a00 */
[----:B------:R-:W-:Y:S02]  /*ea90*/  UIMAD.WIDE.U32 UR22, UR14, UR16, URZ ;  /* 0x000000100e1672a5 */ /* 0x000fe4000f8e003f */
[----:B------:R-:W-:Y:S01]  /*eaa0*/  UIMAD UR21, UR15, UR16, URZ ;  /* 0x000000100f1572a4 */ /* 0x000fe2000f8e023f */
[----:B0-----:R-:W-:Y:S01]  /*eab0*/  ISETP.NE.AND P0, PT, R0, 0x1, PT ;  /* 0x000000010000780c */ /* 0x001fe20003f05270 */
[----:B------:R-:W-:Y:S01]  /*eac0*/  UIMAD.WIDE.U32 UR14, UR10, UR18, URZ ;  /* 0x000000120a0e72a5 */ /* 0x000fe2000f8e003f */
[----:B------:R-:W-:Y:S01]  /*ead0*/  ULDC.64 UR12, c[0x0][UR20+0x218] ;  /* 0x00008600140c7abb */ /* 0x000fe20008000a00 */
[----:B------:R-:W-:Y:S02]  /*eae0*/  USEL UR19, UR17, URZ, !UP0 ;  /* 0x0000003f11137287 */ /* 0x000fe4000c000000 */
[----:B------:R-:W-:-:S02]  /*eaf0*/  UIMAD UR18, UR11, UR18, URZ ;  /* 0x000000120b1272a4 */ /* 0x000fc4000f8e023f */
[----:B------:R-:W-:Y:S02]  /*eb00*/  UIMAD.WIDE.U32 UR16, UR12, UR44, URZ ;  /* 0x0000002c0c1072a5 */ /* 0x000fe4000f8e003f */
[----:B------:R-:W-:Y:S02]  /*eb10*/  UIMAD UR12, UR13, UR44, URZ ;  /* 0x0000002c0d0c72a4 */ /* 0x000fe4000f8e023f */
[----:B------:R-:W-:Y:S02]  /*eb20*/  UIMAD UR18, UR10, UR19, UR18 ;  /* 0x000000130a1272a4 */ /* 0x000fe4000f8e0212 */
[----:B------:R-:W0:Y:S01]  /*eb30*/  @P0 LDC R4, c[0x0][0xbec] ;  /* 0x0002fb00ff040b82 */ /* 0x000e220000000800 */
[----:B------:R-:W-:Y:S02]  /*eb40*/  UIADD3 UR21, UR23, UR21, URZ ;  /* 0x0000001517157290 */ /* 0x000fe4000fffe03f */
[----:B------:R-:W-:Y:S02]  /*eb50*/  UIADD3 UR10, UR17, UR12, URZ ;  /* 0x0000000c110a7290 */ /* 0x000fe4000fffe03f */
[----:B------:R-:W-:-:S02]  /*eb60*/  UIADD3 UR16, UP0, UP2, UR14, UR16, UR4 ;  /* 0x000000100e107290 */ /* 0x000fc4000fa1e004 */
[----:B------:R-:W-:Y:S01]  /*eb70*/  UIADD3 UR12, UR15, UR18, URZ ;  /* 0x000000120f0c7290 */ /* 0x000fe2000fffe03f */
[----:B------:R-:W1:Y:S01]  /*eb80*/  @P0 LDC R7, c[0x0][0xbf0] ;  /* 0x0002fc00ff070b82 */ /* 0x000e620000000800 */
[----:B------:R-:W-:Y:S02]  /*eb90*/  IMAD.U32 R6, RZ, RZ, UR21 ;  /* 0x00000015ff067e24 */ /* 0x000fe4000f8e00ff */
[----:B------:R-:W-:-:S03]  /*eba0*/  UIADD3.X UR12, UR12, UR10, UR24, UP0, UP2 ;  /* 0x0000000a0c0c7290 */ /* 0x000fc600087e4418 */
[----:B------:R-:W-:Y:S01]  /*ebb0*/  ULDC.64 UR10, c[0x0][UR20+0x210] ;  /* 0x00008400140a7abb */ /* 0x000fe20008000a00 */
[----:B0-----:R-:W-:-:S05]  /*ebc0*/  @P0 IMAD.HI.U32 R4, R9, R4, RZ ;  /* 0x0000000409040227 */ /* 0x001fca00078e00ff */
[----:B-1----:R-:W-:Y:S01]  /*ebd0*/  @P0 SHF.R.U32.HI R5, RZ, R7, R4 ;  /* 0x00000007ff050219 */ /* 0x002fe20000011604 */
[----:B------:R-:W-:-:S04]  /*ebe0*/  IMAD.U32 R4, RZ, RZ, UR22 ;  /* 0x00000016ff047e24 */ /* 0x000fc8000f8e00ff */
[--C-:B------:R-:W-:Y:S01]  /*ebf0*/  IMAD.MOV R7, RZ, RZ, -R5.reuse ;  /* 0x000000ffff077224 */ /* 0x100fe200078e0a05 */
[----:B------:R-:W-:Y:S02]  /*ec00*/  IADD3 R4, P0, P2, R5, UR16, R4 ;  /* 0x0000001005047c10 */ /* 0x000fe4000fa1e004 */
[----:B------:R-:W-:Y:S01]  /*ec10*/  SHF.R.S32.HI R5, RZ, 0x1f, R5 ;  /* 0x0000001fff057819 */ /* 0x000fe20000011405 */
[----:B------:R-:W-:-:S03]  /*ec20*/  IMAD R7, R0, R7, R9 ;  /* 0x0000000700077224 */ /* 0x000fc600078e0209 */
        /* <DEDUP_REMOVED lines=9> */
[----:B------:R-:W-:Y:S02]  /*ecc0*/  IMAD.IADD R5, R5, 0x1, R9 ;  /* 0x0000000105057824 */ /* 0x000fe400078e0209 */
[----:B------:R-:W-:Y:S03]  /*ecd0*/  SHFL.IDX PT, R6, R8, 0x1, 0x1c1f ;  /* 0x003c1f0008067f89 */ /* 0x000fe600000e0000 */
[----:B------:R-:W-:Y:S02]  /*ece0*/  LEA.HI.X R10, R4, UR13, R5, 0x2, P0 ;  /* 0x0000000d040a7c11 */ /* 0x000fe400080f1405 */
[----:B------:R-:W-:Y:S04]  /*ecf0*/  SHFL.IDX PT, R4, R8, RZ, 0x1c1f ;  /* 0x001c1fff08047589 */ /* 0x000fe800000e0000 */
[----:B------:R-:W0:Y:S04]  /*ed00*/  SHFL.IDX PT, R5, R10, RZ, 0x1c1f ;  /* 0x001c1fff0a057589 */ /* 0x000e2800000e0000 */
[----:B------:R-:W1:Y:S01]  /*ed10*/  SHFL.IDX PT, R7, R10, 0x1, 0x1c1f ;  /* 0x003c1f000a077f89 */ /* 0x000e6200000e0000 */
[----:B--2---:R-:W-:-:S02]  /*ed20*/  IMAD.MOV R9, RZ, RZ, -R11 ;  /* 0x000000ffff097224 */ /* 0x004fc400078e0a0b */
[----:B------:R-:W-:Y:S02]  /*ed30*/  IMAD R11, R0, UR8, RZ ;  /* 0x00000008000b7c24 */ /* 0x000fe4000f8e02ff */
[----:B------:R-:W-:Y:S01]  /*ed40*/  VIADD R0, R20, 0x8 ;  /* 0x0000000814007836 */ /* 0x000fe20000000000 */
[----:B------:R-:W-:-:S04]  /*ed50*/  ISETP.NE.AND P0, PT, R2, R9, PT ;  /* 0x000000090200720c */ /* 0x000fc80003f05270 */
[-C--:B------:R-:W-:Y:S02]  /*ed60*/  ISETP.GE.OR P2, PT, R20, R11.reuse, P0 ;  /* 0x0000000b1400720c */ /* 0x080fe40000746670 */
[----:B------:R-:W-:-:S11]  /*ed70*/  ISETP.GE.OR P0, PT, R0, R11, P0 ;  /* 0x0000000b0000720c */ /* 0x000fd60000706670 */
[----:B0-----:R0:W-:Y:S04]  /*ed80*/  @!P2 ST.E desc[UR40][R4.64], R3 ;  /* 0x000000030400a985 */ /* 0x0011e8000c101928 */
[----:B-1----:R0:W-:Y:S02]  /*ed90*/  @!P0 ST.E desc[UR40][R6.64], R12 ;  /* 0x0000000c06008985 */ /* 0x0021e4000c101928 */
.L_x_2357:
[----:B------:R-:W-:Y:S05]  /*eda0*/  @P1 BRA `(.L_x_2358) ;  /* 0x0000001000481947 */ /* 0x000fea0003800000 */
[----:B0-----:R-:W-:Y:S01]  /*edb0*/  IMAD R3, R224, 0x40, R185 ;  /* 0x00000040e0037824 */ /* 0x001fe200078e02b9 */
[----:B------:R-:W0:Y:S01]  /*edc0*/  LDC R81, c[0x0][0xbe8] ;  /* 0x0002fa00ff517b82 */ /* 0x000e220000000800 */
[----:B------:R-:W-:Y:S01]  /*edd0*/  ULDC UR16, c[0x0][0xac8] ;  /* 0x0002b20000107ab9 */ /* 0x000fe20000000800 */
[----:B------:R-:W-:Y:S01]  /*ede0*/  ULDC.64 UR14, c[0x0][0xaa0] ;  /* 0x0002a800000e7ab9 */ /* 0x000fe20000000a00 */
[----:B------:R-:W-:-:S03]  /*edf0*/  IMAD.WIDE R14, R3, 0x2, R14 ;  /* 0x00000002030e7825 */ /* 0x000fc600078e020e */
[C---:B------:R-:W-:Y:S02]  /*ee00*/  IADD3 R41, P2, R14.reuse, 0x7000, RZ ;  /* 0x000070000e297810 */ /* 0x040fe40007f5e0ff */
[----:B------:R-:W-:Y:S02]  /*ee10*/  IADD3 R9, P3, R14, 0x1000, RZ ;  /* 0x000010000e097810 */ /* 0x000fe40007f7e0ff */
[----:B------:R-:W-:Y:S02]  /*ee20*/  LOP3.LUT R40, R41, 0x380, RZ, 0xc0, !PT ;  /* 0x0000038029287812 */ /* 0x000fe400078ec0ff */
[----:B------:R-:W-:Y:S02]  /*ee30*/  LOP3.LUT R8, R9, 0x380, RZ, 0xc0, !PT ;  /* 0x0000038009087812 */ /* 0x000fe400078ec0ff */
[----:B------:R-:W-:Y:S02]  /*ee40*/  SHF.R.U64 R40, R40, 0x3, RZ ;  /* 0x0000000328287819 */ /* 0x000fe400000012ff */
[----:B------:R-:W-:-:S02]  /*ee50*/  SHF.R.U64 R8, R8, 0x3, RZ ;  /* 0x0000000308087819 */ /* 0x000fc400000012ff */
[----:B------:R-:W-:Y:S02]  /*ee60*/  IADD3 R33, P0, R14, 0x5000, RZ ;  /* 0x000050000e217810 */ /* 0x000fe40007f1e0ff */
[----:B------:R-:W-:Y:S01]  /*ee70*/  LOP3.LUT R40, R40, R41, RZ, 0x3c, !PT ;  /* 0x0000002928287212 */ /* 0x000fe200078e3cff */
[--C-:B------:R-:W-:Y:S01]  /*ee80*/  IMAD.X R41, RZ, RZ, R15.reuse, P2 ;  /* 0x000000ffff297224 */ /* 0x100fe200010e060f */
[----:B------:R-:W-:Y:S01]  /*ee90*/  LOP3.LUT R8, R8, R9, RZ, 0x3c, !PT ;  /* 0x0000000908087212 */ /* 0x000fe200078e3cff */
[----:B------:R-:W-:Y:S01]  /*eea0*/  IMAD.X R9, RZ, RZ, R15, P3 ;  /* 0x000000ffff097224 */ /* 0x000fe200018e060f */
[C---:B------:R-:W-:Y:S02]  /*eeb0*/  IADD3 R69, P2, R14.reuse, 0xe000, RZ ;  /* 0x0000e0000e457810 */ /* 0x040fe40007f5e0ff */
[----:B------:R-:W-:Y:S01]  /*eec0*/  LOP3.LUT R32, R33, 0x380, RZ, 0xc0, !PT ;  /* 0x0000038021207812 */ /* 0x000fe200078ec0ff */
[----:B------:R-:W-:Y:S01]  /*eed0*/  UIMAD UR12, UR24, UR14, URZ ;  /* 0x0000000e180c72a4 */ /* 0x000fe2000f8e023f */
[C---:B------:R-:W-:Y:S01]  /*eee0*/  IADD3 R45, P3, R14.reuse, 0x8000, RZ ;  /* 0x000080000e2d7810 */ /* 0x040fe20007f7e0ff */
[C---:B------:R-:W-:Y:S01]  /*eef0*/  VIADD R99, R185.reuse, 0x80 ;  /* 0x00000080b9637836 */ /* 0x040fe20000000000 */
[----:B------:R-:W-:Y:S01]  /*ef00*/  IADD3 R37, P1, R14, 0x6000, RZ ;  /* 0x000060000e257810 */ /* 0x000fe20007f3e0ff */
[----:B------:R-:W-:Y:S01]  /*ef10*/  VIADD R97, R185, 0xc0 ;  /* 0x000000c0b9617836 */ /* 0x000fe20000000000 */
[----:B------:R-:W-:Y:S01]  /*ef20*/  LOP3.LUT R68, R69, 0x380, RZ, 0xc0, !PT ;  /* 0x0000038045447812 */ /* 0x000fe200078ec0ff */
[----:B------:R-:W-:Y:S01]  /*ef30*/  UIMAD.WIDE.U32 UR10, UR4, UR14, URZ ;  /* 0x0000000e040a72a5 */ /* 0x000fe2000f8e003f */
[----:B------:R-:W-:Y:S01]  /*ef40*/  SHF.R.U64 R32, R32, 0x3, RZ ;  /* 0x0000000320207819 */ /* 0x000fe200000012ff */
[----:B------:R-:W-:Y:S01]  /*ef50*/  VIADD R101, R185, 0x100 ;  /* 0x00000100b9657836 */ /* 0x000fe20000000000 */
[----:B------:R-:W-:Y:S01]  /*ef60*/  LOP3.LUT R44, R45, 0x380, RZ, 0xc0, !PT ;  /* 0x000003802d2c7812 */ /* 0x000fe200078ec0ff */
[----:B------:R-:W-:Y:S01]  /*ef70*/  VIADD R91, R185, 0x140 ;  /* 0x00000140b95b7836 */ /* 0x000fe20000000000 */
[----:B------:R-:W-:Y:S01]  /*ef80*/  LOP3.LUT R36, R37, 0x380, RZ, 0xc0, !PT ;  /* 0x0000038025247812 */ /* 0x000fe200078ec0ff */
[----:B------:R-:W5:Y:S01]  /*ef90*/  LD.E.128 R8, desc[UR40][R8.64] ;  /* 0x0000002808087980 */ /* 0x000f62000c101d00 */
[----:B------:R-:W-:-:S02]  /*efa0*/  SHF.R.U64 R68, R68, 0x3, RZ ;  /* 0x0000000344447819 */ /* 0x000fc400000012ff */
[----:B------:R-:W-:Y:S01]  /*efb0*/  LOP3.LUT R32, R32, R33, RZ, 0x3c, !PT ;  /* 0x0000002120207212 */ /* 0x000fe200078e3cff */
[--C-:B------:R-:W-:Y:S01]  /*efc0*/  IMAD.X R33, RZ, RZ, R15.reuse, P0 ;  /* 0x000000ffff217224 */ /* 0x100fe200000e060f */
[----:B------:R-:W-:Y:S01]  /*efd0*/  SHF.R.U64 R44, R44, 0x3, RZ ;  /* 0x000000032c2c7819 */ /* 0x000fe200000012ff */
[----:B------:R-:W5:Y:S01]  /*efe0*/  LD.E.128 R40, desc[UR40][R40.64] ;  /* 0x0000002828287980 */ /* 0x000f62000c101d00 */
[----:B------:R-:W-:Y:S02]  /*eff0*/  SHF.R.U64 R36, R36, 0x3, RZ ;  /* 0x0000000324247819 */ /* 0x000fe400000012ff */
[----:B------:R-:W-:Y:S01]  /*f000*/  IADD3 R61, P0, R14, 0xc000, RZ ;  /* 0x0000c0000e3d7810 */ /* 0x000fe20007f1e0ff */
[----:B------:R-:W-:Y:S01]  /*f010*/  UIMAD UR12, UR4, UR15, UR12 ;  /* 0x0000000f040c72a4 */ /* 0x000fe2000f8e020c */
[----:B------:R-:W-:Y:S01]  /*f020*/  LOP3.LUT R68, R68, R69, RZ, 0x3c, !PT ;  /* 0x0000004544447212 */ /* 0x000fe200078e3cff */
[--C-:B------:R-:W-:Y:S01]  /*f030*/  IMAD.X R69, RZ, RZ, R15.reuse, P2 ;  /* 0x000000ffff457224 */ /* 0x100fe200010e060f */
[----:B------:R-:W-:Y:S01]  /*f040*/  LOP3.LUT R44, R44, R45, RZ, 0x3c, !PT ;  /* 0x0000002d2c2c7212 */ /* 0x000fe200078e3cff */
[--C-:B------:R-:W-:Y:S01]  /*f050*/  IMAD.X R45, RZ, RZ, R15.reuse, P3 ;  /* 0x000000ffff2d7224 */ /* 0x100fe200018e060f */
[----:B0-----:R-:W-:Y:S01]  /*f060*/  ISETP.NE.AND P2, PT, R81, 0x1, PT ;  /* 0x000000015100780c */ /* 0x001fe20003f45270 */
[----:B------:R-:W5:Y:S01]  /*f070*/  LD.E.128 R32, desc[UR40][R32.64] ;  /* 0x0000002820207980 */ /* 0x000f62000c101d00 */
[----:B------:R-:W-:Y:S01]  /*f080*/  LOP3.LUT R36, R36, R37, RZ, 0x3c, !PT ;  /* 0x0000002524247212 */ /* 0x000fe200078e3cff */
[----:B------:R-:W-:Y:S01]  /*f090*/  IMAD.X R37, RZ, RZ, R15, P1 ;  /* 0x000000ffff257224 */ /* 0x000fe200008e060f */
[----:B------:R-:W-:-:S02]  /*f0a0*/  LOP3.LUT R60, R61, 0x380, RZ, 0xc0, !PT ;  /* 0x000003803d3c7812 */ /* 0x000fc400078ec0ff */
[C---:B------:R-:W-:Y:S02]  /*f0b0*/  IADD3 R13, P4, R14.reuse, 0x2000, RZ ;  /* 0x000020000e0d7810 */ /* 0x040fe40007f9e0ff */
[C---:B------:R-:W-:Y:S02]  /*f0c0*/  IADD3 R25, P5, R14.reuse, 0x3000, RZ ;  /* 0x000030000e197810 */ /* 0x040fe40007fbe0ff */
[C---:B------:R-:W-:Y:S01]  /*f0d0*/  IADD3 R29, P6, R14.reuse, 0x4000, RZ ;  /* 0x000040000e1d7810 */ /* 0x040fe20007fde0ff */
[----:B------:R-:W-:Y:S01]  /*f0e0*/  UIADD3 UR11, UR11, UR12, URZ ;  /* 0x0000000c0b0b7290 */ /* 0x000fe2000fffe03f */
[C---:B------:R-:W-:Y:S01]  /*f0f0*/  IADD3 R3, P3, R14.reuse, 0xf000, RZ ;  /* 0x0000f0000e037810 */ /* 0x040fe20007f7e0ff */
[----:B------:R-:W0:Y:S01]  /*f100*/  @P2 LDC R21, c[0x0][0xbec] ;  /* 0x0002fb00ff152b82 */ /* 0x000e220000000800 */
[----:B------:R-:W-:Y:S01]  /*f110*/  IADD3 R65, P1, R14, 0xd000, RZ ;  /* 0x0000d0000e417810 */ /* 0x000fe20007f3e0ff */
[----:B------:R-:W-:Y:S01]  /*f120*/  ULDC.64 UR12, c[0x0][0xae8] ;  /* 0x0002ba00000c7ab9 */ /* 0x000fe20000000a00 */
[----:B------:R-:W-:Y:S01]  /*f130*/  SHF.R.U64 R60, R60, 0x3, RZ ;  /* 0x000000033c3c7819 */ /* 0x000fe200000012ff */
[----:B------:R-:W-:Y:S01]  /*f140*/  USHF.R.S32.HI UR4, URZ, 0x1f, UR9 ;  /* 0x0000001f3f047899 */ /* 0x000fe20008011409 */
[----:B------:R-:W-:Y:S01]  /*f150*/  LOP3.LUT R0, R3, 0x380, RZ, 0xc0, !PT ;  /* 0x0000038003007812 */ /* 0x000fe200078ec0ff */
[--C-:B------:R-:W-:Y:S01]  /*f160*/  IMAD.X R73, RZ, RZ, R15.reuse, P3 ;  /* 0x000000ffff497224 */ /* 0x100fe200018e060f */
[----:B------:R-:W-:Y:S01]  /*f170*/  LOP3.LUT R64, R65, 0x380, RZ, 0xc0, !PT ;  /* 0x0000038041407812 */ /* 0x000fe200078ec0ff */
[----:B------:R-:W1:Y:S01]  /*f180*/  @P2 LDC R77, c[0x0][0xbf0] ;  /* 0x0002fc00ff4d2b82 */ /* 0x000e620000000800 */
[----:B------:R-:W-:Y:S01]  /*f190*/  LOP3.LUT R60, R60, R61, RZ, 0x3c, !PT ;  /* 0x0000003d3c3c7212 */ /* 0x000fe200078e3cff */
[----:B------:R-:W-:Y:S01]  /*f1a0*/  IMAD.X R61, RZ, RZ, R15, P0 ;  /* 0x000000ffff3d7224 */ /* 0x000fe200000e060f */
[----:B------:R-:W-:Y:S01]  /*f1b0*/  SHF.R.U64 R0, R0, 0x3, RZ ;  /* 0x0000000300007819 */ /* 0x000fe200000012ff */
[----:B------:R-:W5:Y:S01]  /*f1c0*/  LD.E.128 R36, desc[UR40][R36.64] ;  /* 0x0000002824247980 */ /* 0x000f62000c101d00 */
[----:B------:R-:W-:-:S02]  /*f1d0*/  SHF.R.U64 R64, R64, 0x3, RZ ;  /* 0x0000000340407819 */ /* 0x000fc400000012ff */
[----:B------:R-:W-:Y:S01]  /*f1e0*/  ISETP.GE.AND P0, PT, R192, UR16, PT ;  /* 0x00000010c0007c0c */ /* 0x000fe2000bf06270 */
[----:B------:R-:W5:Y:S01]  /*f1f0*/  LD.E.128 R44, desc[UR40][R44.64] ;  /* 0x000000282c2c7980 */ /* 0x000f62000c101d00 */
[----:B------:R-:W-:Y:S02]  /*f200*/  LOP3.LUT R72, R0, R3, RZ, 0x3c, !PT ;  /* 0x0000000300487212 */ /* 0x000fe400078e3cff */
[----:B------:R-:W-:Y:S01]  /*f210*/  LOP3.LUT R64, R64, R65, RZ, 0x3c, !PT ;  /* 0x0000004140407212 */ /* 0x000fe200078e3cff */
[----:B------:R-:W-:Y:S01]  /*f220*/  IMAD.X R65, RZ, RZ, R15, P1 ;  /* 0x000000ffff417224 */ /* 0x000fe200008e060f */
[----:B------:R-:W-:Y:S01]  /*f230*/  SEL R3, RZ, 0xffffffff, P0 ;  /* 0xffffffffff037807 */ /* 0x000fe20000000000 */
[----:B------:R-:W5:Y:S01]  /*f240*/  LD.E.128 R68, desc[UR40][R68.64] ;  /* 0x0000002844447980 */ /* 0x000f62000c101d00 */
[----:B------:R-:W-:Y:S02]  /*f250*/  ISETP.GE.AND P1, PT, R185, UR16, PT ;  /* 0x00000010b9007c0c */ /* 0x000fe4000bf26270 */
[----:B------:R-:W-:Y:S01]  /*f260*/  LOP3.LUT R12, R13, 0x380, RZ, 0xc0, !PT ;  /* 0x000003800d0c7812 */ /* 0x000fe200078ec0ff */
[----:B------:R-:W-:Y:S01]  /*f270*/  IMAD.SHL.U32 R3, R3, 0x2, RZ ;  /* 0x0000000203037824 */ /* 0x000fe200078e00ff */
[----:B------:R-:W-:-:S02]  /*f280*/  SEL R0, RZ, 0x1, P1 ;  /* 0x00000001ff007807 */ /* 0x000fc40000800000 */
[----:B------:R-:W-:Y:S02]  /*f290*/  LOP3.LUT R24, R25, 0x380, RZ, 0xc0, !PT ;  /* 0x0000038019187812 */ /* 0x000fe400078ec0ff */
[----:B------:R-:W-:Y:S01]  /*f2a0*/  LOP3.LUT R28, R29, 0x380, RZ, 0xc0, !PT ;  /* 0x000003801d1c7812 */ /* 0x000fe200078ec0ff */
[----:B------:R-:W-:Y:S01]  /*f2b0*/  UIMAD.WIDE.U32 UR10, UR44, UR12, UR10 ;  /* 0x0000000c2c0a72a5 */ /* 0x000fe2000f8e000a */
[----:B------:R-:W-:Y:S01]  /*f2c0*/  LOP3.LUT R3, R3, 0x2, R0, 0xe2, !PT ;  /* 0x0000000203037812 */ /* 0x000fe200078ee200 */
[----:B------:R-:W-:Y:S01]  /*f2d0*/  IMAD R0, R187, 0x20, R224 ;  /* 0x00000020bb007824 */ /* 0x000fe200078e02e0 */
[----:B------:R-:W-:Y:S01]  /*f2e0*/  ISETP.GE.AND P1, PT, R99, UR16, PT ;  /* 0x0000001063007c0c */ /* 0x000fe2000bf26270 */
[----:B------:R-:W5:Y:S01]  /*f2f0*/  LD.E.128 R60, desc[UR40][R60.64] ;  /* 0x000000283c3c7980 */ /* 0x000f62000c101d00 */
[----:B------:R-:W-:Y:S01]  /*f300*/  ISETP.GE.AND P0, PT, R97, UR16, PT ;  /* 0x0000001061007c0c */ /* 0x000fe2000bf06270 */
[----:B------:R-:W-:Y:S01]  /*f310*/  VIADD R80, R0, UR42 ;  /* 0x0000002a00507c36 */ /* 0x000fe20008000000 */
[----:B------:R-:W-:Y:S01]  /*f320*/  SHF.R.U64 R12, R12, 0x3, RZ ;  /* 0x000000030c0c7819 */ /* 0x000fe200000012ff */
[----:B------:R-:W5:Y:S01]  /*f330*/  LD.E.128 R64, desc[UR40][R64.64] ;  /* 0x0000002840407980 */ /* 0x000f62000c101d00 */
[----:B------:R-:W-:-:S02]  /*f340*/  SHF.R.U64 R24, R24, 0x3, RZ ;  /* 0x0000000318187819 */ /* 0x000fc400000012ff */
[----:B------:R-:W-:Y:S01]  /*f350*/  SHF.R.U64 R28, R28, 0x3, RZ ;  /* 0x000000031c1c7819 */ /* 0x000fe200000012ff */
[----:B------:R-:W5:Y:S01]  /*f360*/  LD.E.128 R72, desc[UR40][R72.64] ;  /* 0x0000002848487980 */ /* 0x000f62000c101d00 */
[----:B------:R-:W-:Y:S02]  /*f370*/  SEL R20, RZ, 0xffffffff, P1 ;  /* 0xffffffffff147807 */ /* 0x000fe40000800000 */
[----:B------:R-:W-:Y:S01]  /*f380*/  SEL R0, RZ, 0xffffffff, P0 ;  /* 0xffffffffff007807 */ /* 0x000fe20000000000 */
[----:B------:R-:W-:Y:S01]  /*f390*/  UIMAD UR11, UR44, UR13, UR11 ;  /* 0x0000000d2c0b72a4 */ /* 0x000fe2000f8e020b */
[----:B------:R-:W-:Y:S01]  /*f3a0*/  LOP3.LUT R12, R12, R13, RZ, 0x3c, !PT ;  /* 0x0000000d0c0c7212 */ /* 0x000fe200078e3cff */
[--C-:B------:R-:W-:Y:S01]  /*f3b0*/  IMAD.X R13, RZ, RZ, R15.reuse, P4 ;  /* 0x000000ffff0d7224 */ /* 0x100fe200020e060f */
[----:B------:R-:W-:Y:S01]  /*f3c0*/  LOP3.LUT R24, R24, R25, RZ, 0x3c, !PT ;  /* 0x0000001918187212 */ /* 0x000fe200078e3cff */
[--C-:B------:R-:W-:Y:S01]  /*f3d0*/  IMAD.X R25, RZ, RZ, R15.reuse, P5 ;  /* 0x000000ffff197224 */ /* 0x100fe200028e060f */
[----:B------:R-:W-:Y:S01]  /*f3e0*/  LOP3.LUT R28, R28, R29, RZ, 0x3c, !PT ;  /* 0x0000001d1c1c7212 */ /* 0x000fe200078e3cff */
[----:B------:R-:W-:Y:S01]  /*f3f0*/  IMAD.X R29, RZ, RZ, R15, P6 ;  /* 0x000000ffff1d7224 */ /* 0x000fe200030e060f */
[----:B------:R-:W-:Y:S01]  /*f400*/  IADD3 R49, P4, R14, 0x9000, RZ ;  /* 0x000090000e317810 */ /* 0x000fe20007f9e0ff */
[----:B------:R-:W-:Y:S01]  /*f410*/  IMAD.SHL.U32 R20, R20, 0x4, RZ ;  /* 0x0000000414147824 */ /* 0x000fe200078e00ff */
[C---:B------:R-:W-:Y:S01]  /*f420*/  IADD3 R53, P5, R14.reuse, 0xa000, RZ ;  /* 0x0000a0000e357810 */ /* 0x040fe20007fbe0ff */
[----:B------:R-:W-:Y:S01]  /*f430*/  ULDC.64 UR12, c[0x0][0xaf0] ;  /* 0x0002bc00000c7ab9 */ /* 0x000fe20000000a00 */
[----:B------:R-:W-:Y:S01]  /*f440*/  IADD3 R57, P6, R14, 0xb000, RZ ;  /* 0x0000b0000e397810 */ /* 0x000fe20007fde0ff */
[----:B------:R-:W-:Y:S01]  /*f450*/  IMAD.SHL.U32 R79, R0, 0x8, RZ ;  /* 0x00000008004f7824 */ /* 0x000fe200078e00ff */
[----:B------:R-:W-:Y:S01]  /*f460*/  UIMAD UR4, UR4, UR12, URZ ;  /* 0x0000000c040472a4 */ /* 0x000fe2000f8e023f */
[----:B0-----:R-:W-:Y:S01]  /*f470*/  @P2 IMAD.HI.U32 R0, R80, R21, RZ ;  /* 0x0000001550002227 */ /* 0x001fe200078e00ff */
[----:B------:R-:W-:Y:S01]  /*f480*/  LOP3.LUT R48, R49, 0x380, RZ, 0xc0, !PT ;  /* 0x0000038031307812 */ /* 0x000fe200078ec0ff */
[----:B------:R-:W5:Y:S01]  /*f490*/  LD.E.128 R24, desc[UR40][R24.64] ;  /* 0x0000002818187980 */ /* 0x000f62000c101d00 */
[----:B------:R-:W-:-:S02]  /*f4a0*/  LOP3.LUT R52, R53, 0x380, RZ, 0xc0, !PT ;  /* 0x0000038035347812 */ /* 0x000fc400078ec0ff */
[----:B------:R-:W-:Y:S01]  /*f4b0*/  LOP3.LUT R56, R57, 0x380, RZ, 0xc0, !PT ;  /* 0x0000038039387812 */ /* 0x000fe200078ec0ff */
[----:B------:R-:W5:Y:S01]  /*f4c0*/  LD.E.128 R28, desc[UR40][R28.64] ;  /* 0x000000281c1c7980 */ /* 0x000f62000c101d00 */
[----:B------:R-:W-:Y:S02]  /*f4d0*/  LOP3.LUT R5, R14, 0x380, RZ, 0xc0, !PT ;  /* 0x000003800e057812 */ /* 0x000fe400078ec0ff */
[----:B------:R-:W-:Y:S01]  /*f4e0*/  LOP3.LUT R76, R20, 0x4, R3, 0xe2, !PT ;  /* 0x00000004144c7812 */ /* 0x000fe200078ee203 */
[----:B------:R-:W-:Y:S01]  /*f4f0*/  IMAD.MOV.U32 R3, RZ, RZ, R80 ;  /* 0x000000ffff037224 */ /* 0x000fe200078e0050 */
[----:B------:R-:W-:Y:S01]  /*f500*/  UIMAD UR4, UR9, UR13, UR4 ;  /* 0x0000000d090472a4 */ /* 0x000fe2000f8e0204 */
[----:B-1----:R-:W-:Y:S01]  /*f510*/  @P2 SHF.R.U32.HI R3, RZ, R77, R0 ;  /* 0x0000004dff032219 */ /* 0x002fe20000011600 */
[----:B------:R-:W-:Y:S01]  /*f520*/  UIMAD.WIDE.U32 UR10, UR9, UR12, UR10 ;  /* 0x0000000c090a72a5 */ /* 0x000fe2000f8e000a */
[----:B------:R-:W-:Y:S02]  /*f530*/  SHF.R.U64 R48, R48, 0x3, RZ ;  /* 0x0000000330307819 */ /* 0x000fe400000012ff */
[----:B------:R-:W-:-:S02]  /*f540*/  SHF.R.U64 R52, R52, 0x3, RZ ;  /* 0x0000000334347819 */ /* 0x000fc400000012ff */
[----:B------:R-:W-:Y:S02]  /*f550*/  SHF.R.U64 R56, R56, 0x3, RZ ;  /* 0x0000000338387819 */ /* 0x000fe400000012ff */
[----:B------:R-:W-:Y:S01]  /*f560*/  SHF.R.U64 R5, R5, 0x3, RZ ;  /* 0x0000000305057819 */ /* 0x000fe200000012ff */
[----:B------:R-:W-:Y:S01]  /*f570*/  UIADD3 UR4, UR11, UR4, URZ ;  /* 0x000000040b047290 */ /* 0x000fe2000fffe03f */
[----:B------:R-:W-:Y:S02]  /*f580*/  ISETP.GE.AND P0, PT, R101, UR16, PT ;  /* 0x0000001065007c0c */ /* 0x000fe4000bf06270 */
[--C-:B------:R-:W-:Y:S01]  /*f590*/  SHF.R.S32.HI R77, RZ, 0x1f, R3.reuse ;  /* 0x0000001fff4d7819 */ /* 0x100fe20000011403 */
[----:B------:R-:W-:Y:S01]  /*f5a0*/  IMAD.U32 R20, RZ, RZ, UR10 ;  /* 0x0000000aff147e24 */ /* 0x000fe2000f8e00ff */
[----:B------:R-:W-:Y:S01]  /*f5b0*/  LOP3.LUT R76, R79, 0x8, R76, 0xe2, !PT ;  /* 0x000000084f4c7812 */ /* 0x000fe200078ee24c */
[----:B------:R-:W-:Y:S01]  /*f5c0*/  IMAD.U32 R21, RZ, RZ, UR11 ;  /* 0x0000000bff157e24 */ /* 0x000fe2000f8e00ff */
        /* <DEDUP_REMOVED lines=8> */
[----:B------:R-:W-:Y:S01]  /*f650*/  ULDC.64 UR10, c[0x0][0xae0] ;  /* 0x0002b800000a7ab9 */ /* 0x000fe20000000a00 */
[----:B------:R-:W-:Y:S01]  /*f660*/  IMAD.MOV.U32 R5, RZ, RZ, R15 ;  /* 0x000000ffff057224 */ /* 0x000fe200078e000f */
[----:B------:R-:W-:Y:S01]  /*f670*/  SEL R0, RZ, 0xffffffff, P0 ;  /* 0xffffffffff007807 */ /* 0x000fe20000000000 */
[----:B------:R-:W-:Y:S01]  /*f680*/  IMAD R78, R77, UR10, RZ ;  /* 0x0000000a4d4e7c24 */ /* 0x000fe2000f8e02ff */
[----:B------:R-:W-:Y:S01]  /*f690*/  ISETP.GE.AND P0, PT, R91, UR16, PT ;  /* 0x000000105b007c0c */ /* 0x000fe2000bf06270 */
[----:B------:R-:W-:Y:S01]  /*f6a0*/  IMAD.U32 R21, RZ, RZ, UR4 ;  /* 0x00000004ff157e24 */ /* 0x000fe2000f8e00ff */
[----:B------:R-:W5:Y:S01]  /*f6b0*/  LD.E.128 R12, desc[UR40][R12.64] ;  /* 0x000000280c0c7980 */ /* 0x000f62000c101d00 */
[----:B------:R-:W-:-:S02]  /*f6c0*/  IMAD R77, R81, R79, R80 ;  /* 0x0000004f514d7224 */ /* 0x000fc400078e0250 */
[----:B------:R-:W-:Y:S01]  /*f6d0*/  IMAD.SHL.U32 R83, R0, 0x10, RZ ;  /* 0x0000001000537824 */ /* 0x000fe200078e00ff */
[----:B------:R-:W5:Y:S01]  /*f6e0*/  LD.E.128 R4, desc[UR40][R4.64] ;  /* 0x0000002804047980 */ /* 0x000f62000c101d00 */
[C---:B------:R-:W-:Y:S01]  /*f6f0*/  IMAD R79, R3.reuse, UR11, R78 ;  /* 0x0000000b034f7c24 */ /* 0x040fe2000f8e024e */
[----:B------:R-:W-:Y:S01]  /*f700*/  SEL R0, RZ, 0xffffffff, P0 ;  /* 0xffffffffff007807 */ /* 0x000fe20000000000 */
[----:B------:R-:W-:Y:S01]  /*f710*/  IMAD.WIDE.U32 R20, R3, UR10, R20 ;  /* 0x0000000a03147c25 */ /* 0x000fe2000f8e0014 */
[----:B------:R-:W5:Y:S01]  /*f720*/  LD.E.128 R48, desc[UR40][R48.64] ;  /* 0x0000002830307980 */ /* 0x000f62000c101d00 */
[----:B------:R-:W-:Y:S01]  /*f730*/  SHF.R.S32.HI R3, RZ, 0x1f, R77 ;  /* 0x0000001fff037819 */ /* 0x000fe2000001144d */
[----:B------:R-:W-:Y:S02]  /*f740*/  ULDC.64 UR10, c[0x0][0xad8] ;  /* 0x0002b600000a7ab9 */ /* 0x000fe40000000a00 */
[----:B------:R-:W5:Y:S01]  /*f750*/  LD.E.128 R52, desc[UR40][R52.64] ;  /* 0x0000002834347980 */ /* 0x000f62000c101d00 */
[----:B------:R-:W-:-:S03]  /*f760*/  VIADD R93, R185, 0x180 ;  /* 0x00000180b95d7836 */ /* 0x000fc60000000000 */
[----:B------:R-:W5:Y:S01]  /*f770*/  LD.E.128 R56, desc[UR40][R56.64] ;  /* 0x0000002838387980 */ /* 0x000f62000c101d00 */
[----:B------:R-:W-:Y:S01]  /*f780*/  @!PT LDS RZ, [RZ] ;  /* 0x00000000fffff984 */ /* 0x000fe20000000800 */
[----:B------:R-:W-:Y:S01]  /*f790*/  @!PT LDS RZ, [RZ] ;  /* 0x00000000fffff984 */ /* 0x000fe20000000800 */
[----:B------:R-:W-:Y:S01]  /*f7a0*/  @!PT LDS RZ, [RZ] ;  /* 0x00000000fffff984 */ /* 0x000fe20000000800 */
[----:B------:R-:W-:Y:S01]  /*f7b0*/  @!PT LDS RZ, [RZ] ;  /* 0x00000000fffff984 */ /* 0x000fe20000000800 */
[----:B------:R0:W-:Y:S06]  /*f7c0*/  MEMBAR.ALL.CTA ;  /* 0x0000000000007992 */ /* 0x0001ec0000008000 */
[----:B0-----:R-:W0:Y:S01]  /*f7d0*/  FENCE.VIEW.ASYNC.S ;  /* 0x00000000000073c6 */ /* 0x001e220000000000 */
[----:B------:R-:W-:Y:S01]  /*f7e0*/  LOP3.LUT R76, R83, 0x10, R76, 0xe2, !PT ;  /* 0x00000010534c7812 */ /* 0x000fe200078ee24c */
[----:B------:R-:W-:Y:S01]  /*f7f0*/  IMAD.SHL.U32 R83, R0, 0x20, RZ ;  /* 0x0000002000537824 */ /* 0x000fe200078e00ff */
[----:B------:R-:W-:Y:S01]  /*f800*/  ISETP.GE.AND P0, PT, R93, UR16, PT ;  /* 0x000000105d007c0c */ /* 0x000fe2000bf06270 */
[----:B------:R-:W-:-:S02]  /*f810*/  IMAD.IADD R21, R21, 0x1, R79 ;  /* 0x0000000115157824 */ /* 0x000fc400078e024f */
[----:B------:R-:W-:Y:S02]  /*f820*/  IMAD R0, R3, UR10, RZ ;  /* 0x0000000a03007c24 */ /* 0x000fe4000f8e02ff */
[----:B------:R-:W-:Y:S02]  /*f830*/  VIADD R88, R224, UR42 ;  /* 0x0000002ae0587c36 */ /* 0x000fe40008000000 */
[----:B------:R-:W-:Y:S01]  /*f840*/  IMAD R89, R81, UR8, RZ ;  /* 0x0000000851597c24 */ /* 0x000fe2000f8e02ff */
[----:B------:R-:W-:Y:S01]  /*f850*/  UIADD3 UR4, UR46, 0x28c20, URZ ;  /* 0x00028c202e047890 */ /* 0x000fe2000fffe03f */
[C---:B------:R-:W-:Y:S01]  /*f860*/  IMAD R79, R77.reuse, UR11, R0 ;  /* 0x0000000b4d4f7c24 */ /* 0x040fe2000f8e0200 */
[----:B------:R-:W-:Y:S01]  /*f870*/  SEL R3, RZ, 0x40, P0 ;  /* 0x00000040ff037807 */ /* 0x000fe20000000000 */
[----:B------:R-:W-:Y:S01]  /*f880*/  IMAD.WIDE.U32 R20, R77, UR10, R20 ;  /* 0x0000000a4d147c25 */ /* 0x000fe2000f8e0014 */
[----:B------:R-:W-:Y:S01]  /*f890*/  ISETP.GE.AND P0, PT, R88, R89, PT ;  /* 0x000000595800720c */ /* 0x000fe20003f06270 */
[----:B------:R-:W-:Y:S01]  /*f8a0*/  ULDC.64 UR10, c[0x0][0xa80] ;  /* 0x0002a000000a7ab9 */ /* 0x000fe20000000a00 */
[----:B------:R-:W-:Y:S01]  /*f8b0*/  UPRMT UR4, URZ, 0x654, UR4 ;  /* 0x000006543f047896 */ /* 0x000fe20008000004 */
[----:B------:R-:W-:Y:S01]  /*f8c0*/  VIADD R95, R185, 0x1c0 ;  /* 0x000001c0b95f7836 */ /* 0x000fe20000000000 */
[----:B------:R-:W-:Y:S01]  /*f8d0*/  LEA R86, P2, R20, UR10, 0x1 ;  /* 0x0000000a14567c11 */ /* 0x000fe2000f8408ff */
[----:B------:R-:W-:Y:S01]  /*f8e0*/  IMAD.IADD R21, R21, 0x1, R79 ;  /* 0x0000000115157824 */ /* 0x000fe200078e024f */
[----:B------:R-:W-:-:S02]  /*f8f0*/  LOP3.LUT R76, R83, 0x20, R76, 0xe2, !PT ;  /* 0x00000020534c7812 */ /* 0x000fc400078ee24c */
[----:B------:R-:W-:Y:S02]  /*f900*/  ISETP.GE.AND P1, PT, R95, UR16, PT ;  /* 0x000000105f007c0c */ /* 0x000fe4000bf26270 */
[----:B------:R-:W-:Y:S01]  /*f910*/  LEA.HI.X R87, R20, UR11, R21, 0x1, P2 ;  /* 0x0000000b14577c11 */ /* 0x000fe200090f0c15 */
[----:B0-----:R-:W-:Y:S01]  /*f920*/  SYNCS.ARRIVE.TRANS64.RED.A1T0 RZ, [UR4], RZ ;  /* 0x000000ffffff79a7 */ /* 0x001fe20008100404 */
[----:B------:R-:W-:Y:S01]  /*f930*/  LOP3.LUT R3, R76, R3, RZ, 0xfc, !PT ;  /* 0x000000034c037212 */ /* 0x000fe200078efcff */
[----:B------:R0:W1:Y:S01]  /*f940*/  SHFL.IDX PT, R20, R86, RZ, 0x181f ;  /* 0x00181fff56147589 */ /* 0x00006200000e0000 */
[----:B------:R-:W-:Y:S01]  /*f950*/  SEL R0, RZ, 0x80, P1 ;  /* 0x00000080ff007807 */ /* 0x000fe20000800000 */
[----:B------:R-:W-:Y:S02]  /*f960*/  BSSY B1, `(.L_x_2359) ;  /* 0x000002a000017945 */ /* 0x000fe40003800000 */
[----:B------:R0:W2:Y:S01]  /*f970*/  SHFL.IDX PT, R21, R87, RZ, 0x181f ;  /* 0x00181fff57157589 */ /* 0x0000a200000e0000 */
[----:B------:R-:W-:-:S02]  /*f980*/  LOP3.LUT R0, R3, R0, RZ, 0xfc, !PT ;  /* 0x0000000003007212 */ /* 0x000fc400078efcff */
        /* <DEDUP_REMOVED lines=9> */
[CC--:B-1----:R-:W-:Y:S01]  /*fa20*/  @!P1 LEA R76, P2, R192.reuse, R20.reuse, 0x1 ;  /* 0x00000014c04c9211 */ /* 0x0c2fe200078408ff */
        /* <DEDUP_REMOVED lines=8> */
[-C--:B------:R-:W-:Y:S02]  /*fab0*/  @!P3 LEA R82, P6, R97, R20.reuse, 0x1 ;  /* 0x000000146152b211 */ /* 0x080fe400078c08ff */
        /* <DEDUP_REMOVED lines=9> */
[----:B------:R-:W-:Y:S01]  /*fb50*/  SHF.R.S32.HI R7, RZ, 0x1f, R93 ;  /* 0x0000001fff077819 */ /* 0x000fe2000001145d */
[----:B------:R3:W-:Y:S01]  /*fb60*/  @!P2 ST.E.128 desc[UR40][R84.64], R44 ;  /* 0x0000002c5400a985 */ /* 0x0007e2000c101d28 */
[-C--:B------:R-:W-:Y:S02]  /*fb70*/  @!P1 LEA.HI.X R5, R91, R21.reuse, R5, 0x1, P5 ;  /* 0x000000155b059211 */ /* 0x080fe400028f0c05 */
[C---:B------:R-:W-:Y:S02]  /*fb80*/  @P0 LEA R6, P5, R93.reuse, R20, 0x1 ;  /* 0x000000145d060211 */ /* 0x040fe400078a08ff */
[----:B--2---:R-:W-:Y:S01]  /*fb90*/  SHF.R.S32.HI R13, RZ, 0x1f, R95 ;  /* 0x0000001fff0d7819 */ /* 0x004fe2000001145f */
[----:B------:R3:W-:Y:S01]  /*fba0*/  @!P1 ST.E.128 desc[UR40][R4.64], R52 ;  /* 0x0000003404009985 */ /* 0x0007e2000c101d28 */
[----:B------:R-:W-:-:S02]  /*fbb0*/  @P0 LEA.HI.X R7, R93, R21, R7, 0x1, P5 ;  /* 0x000000155d070211 */ /* 0x000fc400028f0c07 */
[----:B------:R-:W-:-:S03]  /*fbc0*/  @P6 LEA R12, P5, R95, R20, 0x1 ;  /* 0x000000145f0c6211 */ /* 0x000fc600078a08ff */
[----:B------:R3:W-:Y:S01]  /*fbd0*/  @P0 ST.E.128 desc[UR40][R6.64], R60 ;  /* 0x0000003c06000985 */ /* 0x0007e2000c101d28 */
[----:B------:R-:W-:-:S05]  /*fbe0*/  @P6 LEA.HI.X R13, R95, R21, R13, 0x1, P5 ;  /* 0x000000155f0d6211 */ /* 0x000fca00028f0c0d */
[----:B------:R3:W-:Y:S04]  /*fbf0*/  @P6 ST.E.128 desc[UR40][R12.64], R68 ;  /* 0x000000440c006985 */ /* 0x0007e8000c101d28 */
.L_x_2360:
[----:B------:R-:W-:Y:S05]  /*fc00*/  BSYNC B1 ;  /* 0x0000000000017941 */ /* 0x000fea0003800000 */
.L_x_2359:
        /* <DEDUP_REMOVED lines=11> */
[----:B--2---:R-:W-:Y:S01]  /*fcc0*/  SHF.R.S32.HI R21, RZ, 0x1f, R97 ;  /* 0x0000001fff157819 */ /* 0x004fe20000011461 */
[----:B0---4-:R-:W-:Y:S02]  /*fcd0*/  @!P0 IMAD.WIDE R6, R185, 0x2, R4 ;  /* 0x00000002b9068825 */ /* 0x011fe400078e0204 */
[CC--:B------:R-:W-:Y:S02]  /*fce0*/  @!P4 LEA R12, P5, R192.reuse, R4.reuse, 0x1 ;  /* 0x00000004c00cc211 */ /* 0x0c0fe400078a08ff */
[-C--:B------:R-:W-:Y:S01]  /*fcf0*/  @!P3 LEA R14, P6, R99, R4.reuse, 0x1 ;  /* 0x00000004630eb211 */ /* 0x080fe200078c08ff */
[----:B------:R0:W-:Y:S01]  /*fd00*/  @!P0 ST.E.128 desc[UR40][R6.64], R8 ;  /* 0x0000000806008985 */ /* 0x0001e2000c101d28 */
[----:B------:R-:W-:Y:S02]  /*fd10*/  ISETP.GE.AND P0, PT, R91, UR16, PT ;  /* 0x000000105b007c0c */ /* 0x000fe4000bf06270 */
[----:B------:R-:W-:Y:S02]  /*fd20*/  @!P4 LEA.HI.X R13, R192, R5, R152, 0x1, P5 ;  /* 0x00000005c00dc211 */ /* 0x000fe400028f0c98 */
[----:B-1----:R-:W-:-:S02]  /*fd30*/  @!P2 LEA R20, P5, R97, R4, 0x1 ;  /* 0x000000046114a211 */ /* 0x002fc400078a08ff */
[-C--:B------:R-:W-:Y:S01]  /*fd40*/  @!P3 LEA.HI.X R15, R99, R5.reuse, R15, 0x1, P6 ;  /* 0x00000005630fb211 */ /* 0x080fe200030f0c0f */
[----:B------:R1:W-:Y:S01]  /*fd50*/  @!P4 ST.E.128 desc[UR40][R12.64], R24 ;  /* 0x000000180c00c985 */ /* 0x0003e2000c101d28 */
[----:B------:R-:W-:Y:S02]  /*fd60*/  LOP3.LUT P6, RZ, R3, 0x40, RZ, 0xc0, !PT ;  /* 0x0000004003ff7812 */ /* 0x000fe400078cc0ff */
[----:B------:R-:W-:Y:S01]  /*fd70*/  @!P2 LEA.HI.X R21, R97, R5, R21, 0x1, P5 ;  /* 0x000000056115a211 */ /* 0x000fe200028f0c15 */
[----:B------:R1:W-:Y:S01]  /*fd80*/  @!P3 ST.E.128 desc[UR40][R14.64], R32 ;  /* 0x000000200e00b985 */ /* 0x0003e2000c101d28 */
[----:B------:R-:W-:-:S03]  /*fd90*/  SHF.R.S32.HI R3, RZ, 0x1f, R101 ;  /* 0x0000001fff037819 */ /* 0x000fc60000011465 */
[----:B------:R1:W-:Y:S01]  /*fda0*/  @!P2 ST.E.128 desc[UR40][R20.64], R40 ;  /* 0x000000281400a985 */ /* 0x0003e2000c101d28 */
[----:B0-----:R-:W-:-:S04]  /*fdb0*/  @!P1 LEA R6, P5, R101, R4, 0x1 ;  /* 0x0000000465069211 */ /* 0x001fc800078a08ff */
[-C--:B------:R-:W-:Y:S02]  /*fdc0*/  @!P1 LEA.HI.X R7, R101, R5.reuse, R3, 0x1, P5 ;  /* 0x0000000565079211 */ /* 0x080fe400028f0c03 */
[----:B------:R-:W-:Y:S02]  /*fdd0*/  SHF.R.S32.HI R3, RZ, 0x1f, R91 ;  /* 0x0000001fff037819 */ /* 0x000fe4000001145b */
[C---:B------:R-:W-:Y:S01]  /*fde0*/  @!P0 LEA R8, P5, R91.reuse, R4, 0x1 ;  /* 0x000000045b088211 */ /* 0x040fe200078a08ff */
[----:B------:R1:W-:Y:S03]  /*fdf0*/  @!P1 ST.E.128 desc[UR40][R6.64], R48 ;  /* 0x0000003006009985 */ /* 0x0003e6000c101d28 */
[----:B------:R-:W-:Y:S02]  /*fe00*/  @!P0 LEA.HI.X R9, R91, R5, R3, 0x1, P5 ;  /* 0x000000055b098211 */ /* 0x000fe400028f0c03 */
[----:B------:R-:W-:-:S02]  /*fe10*/  SHF.R.S32.HI R3, RZ, 0x1f, R93 ;  /* 0x0000001fff037819 */ /* 0x000fc4000001145d */
[C---:B------:R-:W-:Y:S01]  /*fe20*/  @P6 LEA R10, P5, R93.reuse, R4, 0x1 ;  /* 0x000000045d0a6211 */ /* 0x040fe200078a08ff */
[----:B------:R1:W-:Y:S01]  /*fe30*/  @!P0 ST.E.128 desc[UR40][R8.64], R56 ;  /* 0x0000003808008985 */ /* 0x0003e2000c101d28 */
[----:B------:R-:W-:Y:S02]  /*fe40*/  LOP3.LUT P0, RZ, R0, 0x80, RZ, 0xc0, !PT ;  /* 0x0000008000ff7812 */ /* 0x000fe4000780c0ff */
[----:B------:R-:W-:-:S05]  /*fe50*/  @P6 LEA.HI.X R11, R93, R5, R3, 0x1, P5 ;  /* 0x000000055d0b6211 */ /* 0x000fca00028f0c03 */
[----:B------:R1:W-:Y:S06]  /*fe60*/  @P6 ST.E.128 desc[UR40][R10.64], R64 ;  /* 0x000000400a006985 */ /* 0x0003ec000c101d28 */
[----:B------:R-:W-:Y:S05]  /*fe70*/  @!P0 BRA `(.L_x_2361) ;  /* 0x0000002400648947 */ /* 0x000fea0003800000 */
[----:B------:R-:W-:Y:S02]  /*fe80*/  LEA R4, P0, R95, R4, 0x1 ;  /* 0x000000045f047211 */ /* 0x000fe400078008ff */
[----:B------:R-:W-:-:S04]  /*fe90*/  SHF.R.S32.HI R0, RZ, 0x1f, R95 ;  /* 0x0000001fff007819 */ /* 0x000fc8000001145f */
[----:B------:R-:W-:-:S05]  /*fea0*/  LEA.HI.X R5, R95, R5, R0, 0x1, P0 ;  /* 0x000000055f057211 */ /* 0x000fca00000f0c00 */
[----:B------:R0:W-:Y:S01]  /*feb0*/  ST.E.128 desc[UR40][R4.64], R72 ;  /* 0x0000004804007985 */ /* 0x0001e2000c101d28 */
[----:B------:R-:W-:Y:S05]  /*fec0*/  BRA `(.L_x_2361) ;  /* 0x0000002400507947 */ /* 0x000fea0003800000 */
.L_x_2358:
[----:B------:R-:W-:Y:S01]  /*fed0*/  ULDC.64 UR14, c[0x0][0xb08] ;  /* 0x0002c200000e7ab9 */ /* 0x000fe20000000a00 */
[----:B0-----:R-:W-:Y:S01]  /*fee0*/  VIADD R4, R186, UR42 ;  /* 0x0000002aba047c36 */ /* 0x001fe20008000000 */
[----:B------:R-:W-:Y:S01]  /*fef0*/  UIMAD UR12, UR24, UR14, URZ ;  /* 0x0000000e180c72a4 */ /* 0x000fe2000f8e023f */
[----:B------:R-:W-:Y:S01]  /*ff00*/  BSSY B1, `(.L_x_2362) ;  /* 0x00000ca000017945 */ /* 0x000fe20003800000 */
[----:B------:R-:W-:Y:S01]  /*ff10*/  UIMAD.WIDE.U32 UR10, UR4, UR14, URZ ;  /* 0x0000000e040a72a5 */ /* 0x000fe2000f8e003f */
[----:B------:R-:W-:Y:S01]  /*ff20*/  IMAD.MOV.U32 R3, RZ, RZ, R4 ;  /* 0x000000ffff037224 */ /* 0x000fe200078e0004 */
[----:B------:R-:W-:Y:S01]  /*ff30*/  UIMAD UR12, UR4, UR15, UR12 ;  /* 0x0000000f040c72a4 */ /* 0x000fe2000f8e020c */
[----:B------:R-:W-:Y:S01]  /*ff40*/  SHF.R.S32.HI R21, RZ, 0x1f, R205 ;  /* 0x0000001fff157819 */ /* 0x000fe200000114cd */
[----:B------:R-:W-:Y:S01]  /*ff50*/  ULDC UR14, c[0x0][0xbe8] ;  /* 0x0002fa00000e7ab9 */ /* 0x000fe20000000800 */
[----:B------:R-:W-:Y:S01]  /*ff60*/  USHF.R.S32.HI UR4, URZ, 0x1f, UR9 ;  /* 0x0000001f3f047899 */ /* 0x000fe20008011409 */
[----:B------:R-:W-:Y:S01]  /*ff70*/  SHF.R.S32.HI R152, RZ, 0x1f, R206 ;  /* 0x0000001fff987819 */ /* 0x000fe200000114ce */
[----:B------:R-:W-:Y:S01]  /*ff80*/  UIADD3 UR11, UR11, UR12, URZ ;  /* 0x0000000c0b0b7290 */ /* 0x000fe2000fffe03f */
[----:B------:R-:W-:Y:S01]  /*ff90*/  SHF.R.S32.HI R153, RZ, 0x1f, R207 ;  /* 0x0000001fff997819 */ /* 0x000fe200000114cf */
[----:B------:R-:W-:Y:S01]  /*ffa0*/  UISETP.NE.AND UP0, UPT, UR14, 0x1, UPT ;  /* 0x000000010e00788c */ /* 0x000fe2000bf05270 */
[----:B------:R-:W-:Y:S01]  /*ffb0*/  SHF.R.S32.HI R154, RZ, 0x1f, R208 ;  /* 0x0000001fff9a7819 */ /* 0x000fe200000114d0 */
[----:B------:R-:W-:Y:S01]  /*ffc0*/  ULDC.64 UR12, c[0x0][0xb38] ;  /* 0x0002ce00000c7ab9 */ /* 0x000fe20000000a00 */
[----:B------:R-:W-:Y:S01]  /*ffd0*/  UIMAD UR8, UR8, UR14, URZ ;  /* 0x0000000e080872a4 */ /* 0x000fe2000f8e023f */
[----:B------:R-:W-:Y:S01]  /*ffe0*/  SHF.R.S32.HI R155, RZ, 0x1f, R209 ;  /* 0x0000001fff9b7819 */ /* 0x000fe200000114d1 */
[----:B------:R-:W-:Y:S01]  /*fff0*/  UIMAD.WIDE.U32 UR10, UR44, UR12, UR10 ;  /* 0x0000000c2c0a72a5 */ /* 0x000fe2000f8e000a */
[----:B------:R-:W-:-:S02]  /*10000*/  PLOP3.LUT P0, PT, PT, PT, UP0, 0x80, 0x0 ;  /* 0x000000000000781c */ /* 0x000fc40003f0f008 */
[----:B------:R-:W-:Y:S01]  /*10010*/  SHF.R.S32.HI R156, RZ, 0x1f, R210 ;  /* 0x0000001fff9c7819 */ /* 0x000fe200000114d2 */
[----:B------:R-:W-:Y:S01]  /*10020*/  UIMAD UR11, UR44, UR13, UR11 ;  /* 0x0000000d2c0b72a4 */ /* 0x000fe2000f8e020b */
[----:B------:R-:W-:Y:S02]  /*10030*/  SHF.R.S32.HI R157, RZ, 0x1f, R211 ;  /* 0x0000001fff9d7819 */ /* 0x000fe400000114d3 */
[----:B------:R-:W-:Y:S01]  /*10040*/  ULDC.64 UR12, c[0x0][0xb40] ;  /* 0x0002d000000c7ab9 */ /* 0x000fe20000000a00 */
[----:B------:R-:W-:Y:S01]  /*10050*/  SHF.R.S32.HI R158, RZ, 0x1f, R212 ;  /* 0x0000001fff9e7819 */ /* 0x000fe200000114d4 */
[----:B------:R-:W-:Y:S01]  /*10060*/  UIMAD UR4, UR4, UR12, URZ ;  /* 0x0000000c040472a4 */ /* 0x000fe2000f8e023f */
[----:B------:R-:W-:Y:S01]  /*10070*/  SHF.R.S32.HI R159, RZ, 0x1f, R213 ;  /* 0x0000001fff9f7819 */ /* 0x000fe200000114d5 */
[----:B------:R-:W-:Y:S01]  /*10080*/  UIMAD.WIDE.U32 UR10, UR9, UR12, UR10 ;  /* 0x0000000c090a72a5 */ /* 0x000fe2000f8e000a */
[----:B------:R-:W-:Y:S01]  /*10090*/  SHF.R.S32.HI R160, RZ, 0x1f, R214 ;  /* 0x0000001fffa07819 */ /* 0x000fe200000114d6 */
[----:B------:R-:W-:Y:S01]  /*100a0*/  UIMAD UR4, UR9, UR13, UR4 ;  /* 0x0000000d090472a4 */ /* 0x000fe2000f8e0204 */
[----:B------:R-:W-:-:S02]  /*100b0*/  SHF.R.S32.HI R161, RZ, 0x1f, R215 ;  /* 0x0000001fffa17819 */ /* 0x000fc400000114d7 */
[----:B------:R-:W-:Y:S01]  /*100c0*/  @UP0 ULDC UR9, c[0x0][0xbec] ;  /* 0x0002fb0000090ab9 */ /* 0x000fe20000000800 */
[----:B------:R-:W-:Y:S01]  /*100d0*/  UIADD3 UR11, UR11, UR4, URZ ;  /* 0x000000040b0b7290 */ /* 0x000fe2000fffe03f */
[----:B------:R-:W-:Y:S01]  /*100e0*/  @P0 IMAD.HI.U32 R0, R4, UR9, RZ ;  /* 0x0000000904000c27 */ /* 0x000fe2000f8e00ff */
[----:B------:R-:W-:Y:S01]  /*100f0*/  ULDC.64 UR12, c[0x0][0xb48] ;  /* 0x0002d200000c7ab9 */ /* 0x000fe20000000a00 */
[----:B------:R-:W-:Y:S01]  /*10100*/  @UP0 ULDC UR4, c[0x0][0xbf0] ;  /* 0x0002fc0000040ab9 */ /* 0x000fe20000000800 */
[----:B------:R-:W-:Y:S01]  /*10110*/  UIMAD.WIDE.U32 UR10, UR45, UR12, UR10 ;  /* 0x0000000c2d0a72a5 */ /* 0x000fe2000f8e000a */
[----:B------:R-:W-:Y:S02]  /*10120*/  SHF.R.S32.HI R162, RZ, 0x1f, R216 ;  /* 0x0000001fffa27819 */ /* 0x000fe400000114d8 */
[----:B------:R-:W-:Y:S01]  /*10130*/  @P0 SHF.R.U32.HI R3, RZ, UR4, R0 ;  /* 0x00000004ff030c19 */ /* 0x000fe20008011600 */
[----:B------:R-:W-:Y:S01]  /*10140*/  UIMAD UR45, UR45, UR13, UR11 ;  /* 0x0000000d2d2d72a4 */ /* 0x000fe2000f8e020b */
[----:B------:R-:W-:Y:S01]  /*10150*/  SHF.R.S32.HI R163, RZ, 0x1f, R217 ;  /* 0x0000001fffa37819 */ /* 0x000fe200000114d9 */
[----:B------:R-:W-:Y:S01]  /*10160*/  IMAD.U32 R5, RZ, RZ, UR11 ;  /* 0x0000000bff057e24 */ /* 0x000fe2000f8e00ff */
[--C-:B------:R-:W-:Y:S01]  /*10170*/  SHF.R.S32.HI R0, RZ, 0x1f, R3.reuse ;  /* 0x0000001fff007819 */ /* 0x100fe20000011403 */
[----:B------:R-:W-:Y:S01]  /*10180*/  IMAD.MOV R7, RZ, RZ, -R3 ;  /* 0x000000ffff077224 */ /* 0x000fe200078e0a03 */
[----:B------:R-:W-:Y:S01]  /*10190*/  ULDC.64 UR12, c[0x0][0xb30] ;  /* 0x0002cc00000c7ab9 */ /* 0x000fe20000000a00 */
[----:B------:R-:W-:Y:S01]  /*101a0*/  IMAD.U32 R5, RZ, RZ, UR45 ;  /* 0x0000002dff057e24 */ /* 0x000fe2000f8e00ff */
[----:B------:R-:W-:Y:S01]  /*101b0*/  UIADD3 UR4, UR46, 0x28c20, URZ ;  /* 0x00028c202e047890 */ /* 0x000fe2000fffe03f */
[----:B------:R-:W-:Y:S01]  /*101c0*/  IMAD R7, R7, UR14, R4 ;  /* 0x0000000e07077c24 */ /* 0x000fe2000f8e0204 */
[----:B------:R-:W-:Y:S01]  /*101d0*/  SHF.R.S32.HI R164, RZ, 0x1f, R218 ;  /* 0x0000001fffa47819 */ /* 0x000fe200000114da */
[----:B------:R-:W-:Y:S01]  /*101e0*/  IMAD R0, R0, UR12, RZ ;  /* 0x0000000c00007c24 */ /* 0x000fe2000f8e02ff */
[----:B------:R-:W-:Y:S01]  /*101f0*/  UPRMT UR4, URZ, 0x654, UR4 ;  /* 0x000006543f047896 */ /* 0x000fe20008000004 */
[----:B------:R-:W-:Y:S01]  /*10200*/  IMAD.U32 R4, RZ, RZ, UR10 ;  /* 0x0000000aff047e24 */ /* 0x000fe2000f8e00ff */
[----:B------:R-:W-:Y:S01]  /*10210*/  ULDC.64 UR10, c[0x0][0xb28] ;  /* 0x0002ca00000a7ab9 */ /* 0x000fe20000000a00 */
[C---:B------:R-:W-:Y:S01]  /*10220*/  IMAD R9, R3.reuse, UR13, R0 ;  /* 0x0000000d03097c24 */ /* 0x040fe2000f8e0200 */
[----:B------:R-:W-:Y:S01]  /*10230*/  SHF.R.S32.HI R0, RZ, 0x1f, R7 ;  /* 0x0000001fff007819 */ /* 0x000fe20000011407 */
[----:B------:R-:W-:Y:S01]  /*10240*/  IMAD.WIDE.U32 R4, R3, UR12, R4 ;  /* 0x0000000c03047c25 */ /* 0x000fe2000f8e0004 */
[----:B------:R-:W-:-:S02]  /*10250*/  SHF.R.S32.HI R165, RZ, 0x1f, R219 ;  /* 0x0000001fffa57819 */ /* 0x000fc400000114db */
[----:B------:R-:W-:Y:S01]  /*10260*/  SHF.R.S32.HI R166, RZ, 0x1f, R220 ;  /* 0x0000001fffa67819 */ /* 0x000fe200000114dc */
[----:B------:R-:W-:Y:S01]  /*10270*/  IMAD R0, R0, UR10, RZ ;  /* 0x0000000a00007c24 */ /* 0x000fe2000f8e02ff */
[----:B------:R-:W-:Y:S01]  /*10280*/  SYNCS.ARRIVE.TRANS64.RED.A1T0 RZ, [UR4], RZ ;  /* 0x000000ffffff79a7 */ /* 0x000fe20008100404 */
[----:B------:R-:W-:Y:S01]  /*10290*/  IMAD.IADD R5, R5, 0x1, R9 ;  /* 0x0000000105057824 */ /* 0x000fe200078e0209 */
[----:B------:R-:W-:Y:S01]  /*102a0*/  SHF.R.S32.HI R13, RZ, 0x1f, R221 ;  /* 0x0000001fff0d7819 */ /* 0x000fe200000114dd */
[C---:B------:R-:W-:Y:S01]  /*102b0*/  IMAD R3, R7.reuse, UR11, R0 ;  /* 0x0000000b07037c24 */ /* 0x040fe2000f8e0200 */
[----:B------:R-:W-:Y:S01]  /*102c0*/  SHF.R.S32.HI R167, RZ, 0x1f, R222 ;  /* 0x0000001fffa77819 */ /* 0x000fe200000114de */
[----:B------:R-:W-:Y:S01]  /*102d0*/  VIADD R0, R16, UR42 ;  /* 0x0000002a10007c36 */ /* 0x000fe20008000000 */
[----:B------:R-:W-:Y:S01]  /*102e0*/  SHF.R.S32.HI R168, RZ, 0x1f, R223 ;  /* 0x0000001fffa87819 */ /* 0x000fe200000114df */
[----:B------:R-:W-:Y:S01]  /*102f0*/  IMAD.WIDE.U32 R4, R7, UR10, R4 ;  /* 0x0000000a07047c25 */ /* 0x000fe2000f8e0004 */
[----:B------:R-:W-:Y:S01]  /*10300*/  ULDC.64 UR10, c[0x0][0xb00] ;  /* 0x0002c000000a7ab9 */ /* 0x000fe20000000a00 */
[----:B------:R-:W-:-:S02]  /*10310*/  SHF.R.S32.HI R169, RZ, 0x1f, R17 ;  /* 0x0000001fffa97819 */ /* 0x000fc40000011411 */
[----:B------:R-:W-:Y:S01]  /*10320*/  ISETP.GE.AND P0, PT, R0, UR8, PT ;  /* 0x0000000800007c0c */ /* 0x000fe2000bf06270 */
[----:B------:R-:W-:Y:S01]  /*10330*/  IMAD.IADD R5, R5, 0x1, R3 ;  /* 0x0000000105057824 */ /* 0x000fe200078e0203 */
[----:B------:R-:W-:-:S04]  /*10340*/  LEA R3, P1, R4, UR10, 0x2 ;  /* 0x0000000a04037c11 */ /* 0x000fc8000f8210ff */
[----:B------:R-:W-:Y:S01]  /*10350*/  LEA.HI.X R10, R4, UR11, R5, 0x2, P1 ;  /* 0x0000000b040a7c11 */ /* 0x000fe200088f1405 */
[----:B------:R0:W1:Y:S04]  /*10360*/  SHFL.IDX PT, R11, R3, RZ, 0x1c1f ;  /* 0x001c1fff030b7589 */ /* 0x00006800000e0000 */
[----:B------:R0:W2:Y:S02]  /*10370*/  SHFL.IDX PT, R12, R10, RZ, 0x1c1f ;  /* 0x001c1fff0a0c7589 */ /* 0x0000a400000e0000 */
        /* <DEDUP_REMOVED lines=130> */
.L_x_2363:
[----:B------:R-:W-:Y:S05]  /*10ba0*/  BSYNC B1 ;  /* 0x0000000000017941 */ /* 0x000fea0003800000 */
.L_x_2362:
        /* <DEDUP_REMOVED lines=10> */
[-C--:B0--3--:R-:W-:Y:S02]  /*10c50*/  @!P4 LEA R4, P3, R17, R24.reuse, 0x2 ;  /* 0x000000181104c211 */ /* 0x089fe400078610ff */
[----:B------:R-:W-:Y:S02]  /*10c60*/  @!P2 LEA R6, P6, R223, R24, 0x2 ;  /* 0x00000018df06a211 */ /* 0x000fe400078c10ff */
[----:B------:R-:W-:Y:S02]  /*10c70*/  @!P4 LEA.HI.X R5, R17, R20, R169, 0x2, P3 ;  /* 0x000000141105c211 */ /* 0x000fe400018f14a9 */
        /* <DEDUP_REMOVED lines=9> */
[----:B-1----:R-:W-:Y:S01]  /*10d10*/  @!P0 LEA.HI.X R11, R221, R20, R13, 0x2, P6 ;  /* 0x00000014dd0b8211 */ /* 0x002fe200030f140d */
        /* <DEDUP_REMOVED lines=14> */
[-C--:B---3--:R-:W-:Y:S02]  /*10e00*/  @!P0 LEA R6, P6, R217, R24.reuse, 0x2 ;  /* 0x00000018d9068211 */ /* 0x088fe400078c10ff */
[----:B------:R-:W-:Y:S01]  /*10e10*/  ISETP.GE.AND P4, PT, R213, UR4, PT ;  /* 0x00000004d5007c0c */ /* 0x000fe2000bf86270 */
[----:B------:R3:W-:Y:S01]  /*10e20*/  @!P5 ST.E.64 desc[UR40][R14.64], R50 ;  /* 0x000000320e00d985 */ /* 0x0007e2000c101b28 */
[----:B-1----:R-:W-:-:S02]  /*10e30*/  @!P1 LEA R8, P5, R216, R24, 0x2 ;  /* 0x00000018d8089211 */ /* 0x002fc400078a10ff */
        /* <DEDUP_REMOVED lines=16> */
[----:B---3--:R-:W-:-:S03]  /*10f40*/  @!P5 LEA R14, P6, R212, R24, 0x2 ;  /* 0x00000018d40ed211 */ /* 0x008fc600078c10ff */
[----:B------:R3:W-:Y:S01]  /*10f50*/  @!P4 ST.E.64 desc[UR40][R12.64], R70 ;  /* 0x000000460c00c985 */ /* 0x0007e2000c101b28 */
[----:B------:R-:W-:Y:S02]  /*10f60*/  @!P5 LEA.HI.X R15, R212, R20, R158, 0x2, P6 ;  /* 0x00000014d40fd211 */ /* 0x000fe400030f149e */
[CC--:B0-----:R-:W-:Y:S02]  /*10f70*/  @!P0 LEA R6, P4, R211.reuse, R24.reuse, 0x2 ;  /* 0x00000018d3068211 */ /* 0x0c1fe400078810ff */
[----:B-1----:R-:W-:Y:S01]  /*10f80*/  @!P1 LEA R8, P3, R210, R24, 0x2 ;  /* 0x00000018d2089211 */ /* 0x002fe200078610ff */
        /* <DEDUP_REMOVED lines=23> */
[-C--:B-1----:R-:W-:Y:S02]  /*11100*/  @!P2 LEA R6, P6, R205, R24.reuse, 0x2 ;  /* 0x00000018cd06a211 */ /* 0x082fe400078c10ff */
[----:B------:R-:W-:Y:S01]  /*11110*/  ISETP.GE.AND P4, PT, R201, UR4, PT ;  /* 0x00000004c9007c0c */ /* 0x000fe2000bf86270 */
[----:B------:R1:W-:Y:S01]  /*11120*/  @!P3 ST.E.64 desc[UR40][R14.64], R98 ;  /* 0x000000620e00b985 */ /* 0x0003e2000c101b28 */
[----:B--2---:R-:W-:Y:S02]  /*11130*/  @!P1 LEA R8, P3, R204, R24, 0x2 ;  /* 0x00000018cc089211 */ /* 0x004fe400078610ff */
[----:B------:R-:W-:Y:S02]  /*11140*/  @!P2 LEA.HI.X R7, R205, R20, R21, 0x2, P6 ;  /* 0x00000014cd07a211 */ /* 0x000fe400030f1415 */
[----:B---3--:R-:W-:-:S02]  /*11150*/  @!P0 LEA R10, P6, R203, R24, 0x2 ;  /* 0x00000018cb0a8211 */ /* 0x008fc400078c10ff */
[-C--:B------:R-:W-:Y:S01]  /*11160*/  @!P1 LEA.HI.X R9, R204, R20.reuse, R237, 0x2, P3 ;  /* 0x00000014cc099211 */ /* 0x080fe200018f14ed */
[----:B------:R2:W-:Y:S01]  /*11170*/  @!P2 ST.E.64 desc[UR40][R6.64], R102 ;  /* 0x000000660600a985 */ /* 0x0005e2000c101b28 */
[----:B------:R-:W-:Y:S02]  /*11180*/  ISETP.GE.AND P3, PT, R200, UR4, PT ;  /* 0x00000004c8007c0c */ /* 0x000fe4000bf66270 */
[----:B------:R-:W-:Y:S01]  /*11190*/  @!P0 LEA.HI.X R11, R203, R20, R236, 0x2, P6 ;  /* 0x00000014cb0b8211 */ /* 0x000fe200030f14ec */
[----:B------:R3:W-:Y:S01]  /*111a0*/  @!P1 ST.E.64 desc[UR40][R8.64], R106 ;  /* 0x0000006a08009985 */ /* 0x0007e2000c101b28 */
[-C--:B0-----:R-:W-:Y:S02]  /*111b0*/  @!P5 LEA R4, P1, R202, R24.reuse, 0x2 ;  /* 0x00000018ca04d211 */ /* 0x081fe400078210ff */
[----:B----4-:R-:W-:Y:S01]  /*111c0*/  @!P4 LEA R12, P2, R201, R24, 0x2 ;  /* 0x00000018c90cc211 */ /* 0x010fe200078410ff */
[----:B------:R-:W-:Y:S01]  /*111d0*/  @!P0 ST.E.64 desc[UR40][R10.64], R110 ;  /* 0x0000006e0a008985 */ /* 0x000fe2000c101b28 */
[----:B------:R-:W-:-:S02]  /*111e0*/  ISETP.GE.AND P0, PT, R199, UR4, PT ;  /* 0x00000004c7007c0c */ /* 0x000fc4000bf06270 */
[----:B------:R-:W-:Y:S02]  /*111f0*/  @!P5 LEA.HI.X R5, R202, R20, R235, 0x2, P1 ;  /* 0x00000014ca05d211 */ /* 0x000fe400008f14eb */
[----:B------:R-:W-:Y:S02]  /*11200*/  ISETP.GE.AND P1, PT, R198, UR4, PT ;  /* 0x00000004c6007c0c */ /* 0x000fe4000bf26270 */
[C---:B-1----:R-:W-:Y:S01]  /*11210*/  @!P3 LEA R14, P6, R200.reuse, R24, 0x2 ;  /* 0x00000018c80eb211 */ /* 0x042fe200078c10ff */
[----:B------:R0:W-:Y:S01]  /*11220*/  @!P5 ST.E.64 desc[UR40][R4.64], R114 ;  /* 0x000000720400d985 */ /* 0x0001e2000c101b28 */
[-C--:B------:R-:W-:Y:S02]  /*11230*/  @!P4 LEA.HI.X R13, R201, R20.reuse, R234, 0x2, P2 ;  /* 0x00000014c90dc211 */ /* 0x080fe400010f14ea */
[----:B------:R-:W-:Y:S02]  /*11240*/  @!P3 LEA.HI.X R15, R200, R20, R233, 0x2, P6 ;  /* 0x00000014c80fb211 */ /* 0x000fe400030f14e9 */
[----:B------:R-:W-:Y:S01]  /*11250*/  ISETP.GE.AND P2, PT, R195, UR4, PT ;  /* 0x00000004c3007c0c */ /* 0x000fe2000bf46270 */
[----:B------:R1:W-:Y:S01]  /*11260*/  @!P4 ST.E.64 desc[UR40][R12.64], R118 ;  /* 0x000000760c00c985 */ /* 0x0003e2000c101b28 */
[----:B------:R-:W-:-:S02]  /*11270*/  ISETP.GE.AND P4, PT, R197, UR4, PT ;  /* 0x00000004c5007c0c */ /* 0x000fc4000bf86270 */
[C---:B--2---:R-:W-:Y:S01]  /*11280*/  @!P0 LEA R6, P5, R199.reuse, R24, 0x2 ;  /* 0x00000018c7068211 */ /* 0x044fe200078a10ff */
[----:B------:R2:W-:Y:S01]  /*11290*/  @!P3 ST.E.64 desc[UR40][R14.64], R122 ;  /* 0x0000007a0e00b985 */ /* 0x0005e2000c101b28 */
[----:B------:R-:W-:Y:S02]  /*112a0*/  ISETP.GE.AND P3, PT, R196, UR4, PT ;  /* 0x00000004c4007c0c */ /* 0x000fe4000bf66270 */
[----:B------:R-:W-:Y:S02]  /*112b0*/  @!P0 LEA.HI.X R7, R199, R20, R232, 0x2, P5 ;  /* 0x00000014c7078211 */ /* 0x000fe400028f14e8 */
[----:B------:R-:W-:Y:S02]  /*112c0*/  ISETP.GE.AND P5, PT, R194, UR4, PT ;  /* 0x00000004c2007c0c */ /* 0x000fe4000bfa6270 */
[-C--:B---3--:R-:W-:Y:S01]  /*112d0*/  @!P1 LEA R8, P6, R198, R24.reuse, 0x2 ;  /* 0x00000018c6089211 */ /* 0x088fe200078c10ff */
[----:B------:R3:W-:Y:S02]  /*112e0*/  @!P0 ST.E.64 desc[UR40][R6.64], R126 ;  /* 0x0000007e06008985 */ /* 0x0007e4000c101b28 */
[----:B0-----:R-:W-:-:S02]  /*112f0*/  @!P4 LEA R4, P0, R197, R24, 0x2 ;  /* 0x00000018c504c211 */ /* 0x001fc400078010ff */
[----:B------:R-:W-:Y:S02]  /*11300*/  @!P1 LEA.HI.X R9, R198, R20, R231, 0x2, P6 ;  /* 0x00000014c6099211 */ /* 0x000fe400030f14e7 */
[----:B------:R-:W-:Y:S02]  /*11310*/  @!P3 LEA R10, P6, R196, R24, 0x2 ;  /* 0x00000018c40ab211 */ /* 0x000fe400078c10ff */
[----:B------:R-:W-:Y:S01]  /*11320*/  @!P4 LEA.HI.X R5, R197, R20, R230, 0x2, P0 ;  /* 0x00000014c505c211 */ /* 0x000fe200000f14e6 */
[----:B------:R3:W-:Y:S01]  /*11330*/  @!P1 ST.E.64 desc[UR40][R8.64], R130 ;  /* 0x0000008208009985 */ /* 0x0007e2000c101b28 */
[-C--:B-1----:R-:W-:Y:S02]  /*11340*/  @!P2 LEA R12, P1, R195, R24.reuse, 0x2 ;  /* 0x00000018c30ca211 */ /* 0x082fe400078210ff */
[----:B--2---:R-:W-:Y:S01]  /*11350*/  @!P5 LEA R14, P0, R194, R24, 0x2 ;  /* 0x00000018c20ed211 */ /* 0x004fe200078010ff */
        /* <DEDUP_REMOVED lines=9> */
[----:B---3--:R-:W-:-:S04]  /*113f0*/  LEA R4, P0, R193, R24, 0x2 ;  /* 0x00000018c1047211 */ /* 0x008fc800078010ff */
[----:B------:R-:W-:-:S05]  /*11400*/  LEA.HI.X R5, R193, R20, R226, 0x2, P0 ;  /* 0x00000014c1057211 */ /* 0x000fca00000f14e2 */
[----:B------:R0:W-:Y:S01]  /*11410*/  ST.E.64 desc[UR40][R4.64], R150 ;  /* 0x0000009604007985 */ /* 0x0001e2000c101b28 */
[----:B------:R-:W-:Y:S05]  /*11420*/  BRA `(.L_x_2361) ;  /* 0x0000000c00f87947 */ /* 0x000fea0003800000 */
.L_x_2355:
        /* <DEDUP_REMOVED lines=9> */
[----:B------:R-:W-:Y:S01]  /*114c0*/  UISETP.NE.U32.AND UP1, UPT, UR10, URZ, UPT ;  /* 0x0000003f0a00728c */ /* 0x000fe2000bf25070 */
[----:B------:R-:W-:Y:S02]  /*114d0*/  ULDC UR4, c[0x0][0xa88] ;  /* 0x0002a20000047ab9 */ /* 0x000fe40000000800 */
[----:B------:R-:W2:Y:S01]  /*114e0*/  @P1 LDG.E R9, desc[UR40][R4.64] ;  /* 0x0000002804091981 */ /* 0x000ea2000c1e1900 */
[----:B------:R-:W-:Y:S01]  /*114f0*/  UISETP.NE.AND.EX UP1, UPT, UR11, URZ, UPT, UP1 ;  /* 0x0000003f0b00728c */ /* 0x000fe2000bf25310 */
[----:B------:R-:W-:-:S05]  /*11500*/  IMAD.U32 R0, RZ, RZ, UR4 ;  /* 0x00000004ff007e24 */ /* 0x000fca000f8e00ff */
[----:B------:R-:W-:-:S05]  /*11510*/  PLOP3.LUT P2, PT, PT, PT, UP1, 0x80, 0x0 ;  /* 0x000000000000781c */ /* 0x000fca0003f4f018 */
[----:B------:R-:W-:Y:S02]  /*11520*/  @UP1 ULDC.64 UR10, c[0x0][0xc08] ;  /* 0x00030200000a1ab9 */ /* 0x000fe40000000a00 */
[----:B------:R-:W-:-:S06]  /*11530*/  @UP1 UIMAD.WIDE UR10, UR43, 0x4, UR10 ;  /* 0x000000042b0a18a5 */ /* 0x000fcc000f8e020a */
[----:B------:R-:W-:Y:S02]  /*11540*/  IMAD.U32 R6, RZ, RZ, UR10 ;  /* 0x0000000aff067e24 */ /* 0x000fe4000f8e00ff */
[----:B------:R-:W-:-:S05]  /*11550*/  IMAD.U32 R7, RZ, RZ, UR11 ;  /* 0x0000000bff077e24 */ /* 0x000fca000f8e00ff */
[----:B------:R0:W5:Y:S01]  /*11560*/  @P2 LDG.E R0, desc[UR40][R6.64] ;  /* 0x0000002806002981 */ /* 0x000162000c1e1900 */
[----:B------:R-:W-:Y:S01]  /*11570*/  UISETP.NE.AND UP1, UPT, UR9, URZ, UPT ;  /* 0x0000003f0900728c */ /* 0x000fe2000bf25270 */
[----:B------:R-:W-:Y:S01]  /*11580*/  UMOV UR4, URZ ;  /* 0x0000003f00047c82 */ /* 0x000fe20008000000 */
[----:B------:R-:W1:Y:S09]  /*11590*/  S2R R8, SR_TID.X ;  /* 0x0000000000087919 */ /* 0x000e720000002100 */
[----:B------:R-:W-:Y:S01]  /*115a0*/  @!UP1 ULDC UR9, c[0x0][0xad4] ;  /* 0x0002b50000099ab9 */ /* 0x000fe20000000800 */
[----:B-1----:R-:W-:-:S05]  /*115b0*/  VIADD R3, R8, 0xffffff80 ;  /* 0xffffff8008037836 */ /* 0x002fca0000000000 */
[----:B------:R-:W-:Y:S02]  /*115c0*/  ISETP.GT.AND P0, PT, R3, 0x3f, PT ;  /* 0x0000003f0300780c */ /* 0x000fe40003f04270 */
[----:B--2---:R-:W-:Y:S01]  /*115d0*/  @P1 R2UR UR4, R9 ;  /* 0x00000000090412ca */ /* 0x004fe200000e0000 */
[----:B0-----:R-:W-:-:S14]  /*115e0*/  @P2 BRA `(.L_x_2364) ;  /* 0x0000000000102947 */ /* 0x001fdc0003800000 */
[----:B------:R-:W-:Y:S05]  /*115f0*/  @!P1 BRA `(.L_x_2364) ;  /* 0x00000000000c9947 */ /* 0x000fea0003800000 */
[----:B------:R-:W2:Y:S04]  /*11600*/  LDG.E R3, desc[UR40][R4.64] ;  /* 0x0000002804037981 */ /* 0x000ea8000c1e1900 */
[----:B-----5:R-:W2:Y:S02]  /*11610*/  LDG.E R0, desc[UR40][R4.64+0x4] ;  /* 0x0000042804007981 */ /* 0x020ea4000c1e1900 */
[----:B--2---:R-:W-:-:S07]  /*11620*/  IMAD.IADD R0, R0, 0x1, -R3 ;  /* 0x0000000100007824 */ /* 0x004fce00078e0a03 */
.L_x_2364:
[----:B------:R-:W-:Y:S01]  /*11630*/  USHF.R.S32.HI UR16, URZ, 0x1f, UR43 ;  /* 0x0000001f3f107899 */ /* 0x000fe2000801142b */
[----:B------:R-:W-:Y:S01]  /*11640*/  BSSY B1, `(.L_x_2365) ;  /* 0x000003a000017945 */ /* 0x000fe20003800000 */
[----:B------:R-:W-:Y:S02]  /*11650*/  USHF.R.S32.HI UR24, URZ, 0x1f, UR4 ;  /* 0x0000001f3f187899 */ /* 0x000fe40008011404 */
[----:B------:R-:W-:Y:S02]  /*11660*/  USEL UR8, UR43, URZ, !UP0 ;  /* 0x0000003f2b087287 */ /* 0x000fe4000c000000 */
[----:B------:R-:W-:Y:S01]  /*11670*/  USEL UR16, UR16, URZ, !UP0 ;  /* 0x0000003f10107287 */ /* 0x000fe2000c000000 */
[----:B------:R-:W-:Y:S11]  /*11680*/  @P0 BRA `(.L_x_2366) ;  /* 0x0000000000d40947 */ /* 0x000ff60003800000 */
[----:B------:R-:W0:Y:S01]  /*11690*/  LDC R9, c[0x0][0xbe8] ;  /* 0x0002fa00ff097b82 */ /* 0x000e220000000800 */
[----:B------:R-:W-:-:S05]  /*116a0*/  IMAD.U32 R5, RZ, RZ, UR42 ;  /* 0x0000002aff057e24 */ /* 0x000fca000f8e00ff */
[----:B------:R-:W-:Y:S01]  /*116b0*/  IADD3 R6, R5, -0x80, R8 ;  /* 0xffffff8005067810 */ /* 0x000fe20007ffe008 */
[----:B0----5:R-:W-:-:S05]  /*116c0*/  IMAD R3, R0, R9, RZ ;  /* 0x0000000900037224 */ /* 0x021fca00078e02ff */
[----:B------:R-:W-:-:S13]  /*116d0*/  ISETP.GE.AND P0, PT, R6, R3, PT ;  /* 0x000000030600720c */ /* 0x000fda0003f06270 */
[----:B------:R-:W-:Y:S05]  /*116e0*/  @P0 BRA `(.L_x_2366) ;  /* 0x0000000000bc0947 */ /* 0x000fea0003800000 */
[----:B------:R-:W-:Y:S01]  /*116f0*/  ISETP.NE.AND P0, PT, R9, 0x1, PT ;  /* 0x000000010900780c */ /* 0x000fe20003f05270 */
[----:B------:R-:W-:Y:S01]  /*11700*/  UISETP.GT.AND UP0, UPT, UR9, 0x1, UPT ;  /* 0x000000010900788c */ /* 0x000fe2000bf04270 */
[----:B------:R-:W-:Y:S01]  /*11710*/  UMOV UR20, 0x9b8 ;  /* 0x000009b800147882 */ /* 0x000fe20000000000 */
[----:B------:R-:W-:Y:S02]  /*11720*/  ULOP3.LUT UR17, UR45, 0xff, URZ, 0xc0, !UPT ;  /* 0x000000ff2d117892 */ /* 0x000fe4000f8ec03f */
[----:B------:R-:W-:Y:S02]  /*11730*/  USEL UR20, UR20, 0x978, UP0 ;  /* 0x0000097814147887 */ /* 0x000fe40008000000 */
[----:B------:R-:W-:-:S06]  /*11740*/  USEL UR17, UR17, URZ, UP0 ;  /* 0x0000003f11117287 */ /* 0x000fcc0008000000 */
[----:B------:R-:W0:Y:S04]  /*11750*/  @P0 LDC R3, c[0x0][0xbec] ;  /* 0x0002fb00ff030b82 */ /* 0x000e280000000800 */
[----:B------:R-:W-:Y:S01]  /*11760*/  ULDC.64 UR14, c[0x0][UR20+0x220] ;  /* 0x00008800140e7abb */ /* 0x000fe20008000a00 */
[----:B------:R-:W-:Y:S01]  /*11770*/  ULDC.64 UR12, c[0x0][UR20+0x218] ;  /* 0x00008600140c7abb */ /* 0x000fe20008000a00 */
[----:B------:R-:W-:Y:S02]  /*11780*/  ULDC.64 UR18, c[0x0][UR20+0x228] ;  /* 0x00008a0014127abb */ /* 0x000fe40008000a00 */
[----:B------:R-:W1:Y:S01]  /*11790*/  @P0 LDC R5, c[0x0][0xbf0] ;  /* 0x0002fc00ff050b82 */ /* 0x000e620000000800 */
[----:B------:R-:W-:Y:S02]  /*117a0*/  UIMAD UR15, UR15, UR8, URZ ;  /* 0x000000080f0f72a4 */ /* 0x000fe4000f8e023f */
[----:B------:R-:W-:-:S02]  /*117b0*/  UIMAD.WIDE.U32 UR10, UR12, UR44, URZ ;  /* 0x0000002c0c0a72a5 */ /* 0x000fc4000f8e003f */
[----:B------:R-:W-:Y:S02]  /*117c0*/  UIMAD UR21, UR13, UR44, URZ ;  /* 0x0000002c0d1572a4 */ /* 0x000fe4000f8e023f */
[----:B------:R-:W-:Y:S02]  /*117d0*/  UIMAD.WIDE.U32 UR22, UR18, UR17, URZ ;  /* 0x00000011121672a5 */ /* 0x000fe4000f8e003f */
[----:B------:R-:W-:Y:S02]  /*117e0*/  UIMAD.WIDE.U32 UR12, UR14, UR8, URZ ;  /* 0x000000080e0c72a5 */ /* 0x000fe4000f8e003f */
[----:B------:R-:W-:Y:S02]  /*117f0*/  UIMAD UR17, UR19, UR17, URZ ;  /* 0x00000011131172a4 */ /* 0x000fe4000f8e023f */
[----:B------:R-:W-:Y:S02]  /*11800*/  UIMAD UR15, UR14, UR16, UR15 ;  /* 0x000000100e0f72a4 */ /* 0x000fe4000f8e020f */
[----:B------:R-:W-:Y:S01]  /*11810*/  UIADD3 UR10, UP1, UP2, UR12, UR10, UR4 ;  /* 0x0000000a0c0a7290 */ /* 0x000fe2000fa3e004 */
[----:B0-----:R-:W-:Y:S01]  /*11820*/  @P0 IMAD.HI.U32 R4, R6, R3, RZ ;  /* 0x0000000306040227 */ /* 0x001fe200078e00ff */
[----:B------:R-:W-:-:S02]  /*11830*/  UIADD3 UR17, UR23, UR17, URZ ;  /* 0x0000001117117290 */ /* 0x000fc4000fffe03f */
[----:B------:R-:W-:Y:S01]  /*11840*/  UIADD3 UR21, UR11, UR21, URZ ;  /* 0x000000150b157290 */ /* 0x000fe2000fffe03f */
[----:B------:R-:W-:Y:S01]  /*11850*/  IMAD.MOV.U32 R3, RZ, RZ, R6 ;  /* 0x000000ffff037224 */ /* 0x000fe200078e0006 */
[----:B------:R-:W-:Y:S02]  /*11860*/  UIADD3 UR12, UR13, UR15, URZ ;  /* 0x0000000f0d0c7290 */ /* 0x000fe4000fffe03f */
[----:B------:R-:W-:Y:S01]  /*11870*/  IMAD.U32 R8, RZ, RZ, UR17 ;  /* 0x00000011ff087e24 */ /* 0x000fe2000f8e00ff */
[----:B-1----:R-:W-:Y:S01]  /*11880*/  @P0 SHF.R.U32.HI R3, RZ, R5, R4 ;  /* 0x00000005ff030219 */ /* 0x002fe20000011604 */
[----:B------:R-:W-:Y:S01]  /*11890*/  IMAD.U32 R4, RZ, RZ, UR22 ;  /* 0x00000016ff047e24 */ /* 0x000fe2000f8e00ff */
[----:B------:R-:W-:Y:S01]  /*118a0*/  UIADD3.X UR12, UR12, UR21, UR24, UP1, UP2 ;  /* 0x000000150c0c7290 */ /* 0x000fe20008fe4418 */
[----:B------:R-:W-:Y:S01]  /*118b0*/  IMAD.U32 R5, RZ, RZ, UR23 ;  /* 0x00000017ff057e24 */ /* 0x000fe2000f8e00ff */
[--C-:B------:R-:W-:Y:S01]  /*118c0*/  SHF.R.S32.HI R5, RZ, 0x1f, R3.reuse ;  /* 0x0000001fff057819 */ /* 0x100fe20000011403 */
[----:B------:R-:W-:Y:S01]  /*118d0*/  IMAD.MOV R7, RZ, RZ, -R3 ;  /* 0x000000ffff077224 */ /* 0x000fe200078e0a03 */
[----:B------:R-:W-:Y:S01]  /*118e0*/  IADD3 R4, P0, P1, R3, UR10, R4 ;  /* 0x0000000a03047c10 */ /* 0x000fe2000f91e004 */
[----:B------:R-:W-:-:S02]  /*118f0*/  ULDC.64 UR10, c[0x0][UR20+0x210] ;  /* 0x00008400140a7abb */ /* 0x000fc40008000a00 */
[----:B------:R-:W-:Y:S01]  /*11900*/  IMAD R7, R9, R7, R6 ;  /* 0x0000000709077224 */ /* 0x000fe200078e0206 */
[----:B------:R-:W-:Y:S01]  /*11910*/  IADD3.X R5, R5, UR12, R8, P0, P1 ;  /* 0x0000000c05057c10 */ /* 0x000fe200087e2408 */
[----:B------:R-:W-:Y:S01]  /*11920*/  ULDC.64 UR12, c[0x0][0xba8] ;  /* 0x0002ea00000c7ab9 */ /* 0x000fe20000000a00 */
[----:B------:R-:W-:Y:S01]  /*11930*/  @!UP0 ULDC UR12, c[0x0][0xb50] ;  /* 0x0002d400000c8ab9 */ /* 0x000fe20000000800 */
[C---:B------:R-:W-:Y:S01]  /*11940*/  IMAD R6, R7.reuse, UR11, RZ ;  /* 0x0000000b07067c24 */ /* 0x040fe2000f8e02ff */
[----:B------:R-:W-:Y:S01]  /*11950*/  SHF.R.S32.HI R3, RZ, 0x1f, R7 ;  /* 0x0000001fff037819 */ /* 0x000fe20000011407 */
        /* <DEDUP_REMOVED lines=8> */
.L_x_2366:
[----:B------:R-:W-:Y:S05]  /*119e0*/  BSYNC B1 ;  /* 0x0000000000017941 */ /* 0x000fea0003800000 */
.L_x_2365:
[----:B------:R-:W-:-:S06]  /*119f0*/  UISETP.GT.AND UP0, UPT, UR9, 0x1, UPT ;  /* 0x000000010900788c */ /* 0x000fcc000bf04270 */
[----:B------:R-:W-:-:S13]  /*11a00*/  PLOP3.LUT P0, PT, PT, PT, UP0, 0x80, 0x0 ;  /* 0x000000000000781c */ /* 0x000fda0003f0f008 */
[----:B------:R-:W-:Y:S05]  /*11a10*/  @P0 BRA `(.L_x_2361) ;  /* 0x00000008007c0947 */ /* 0x000fea0003800000 */
[----:B------:R-:W1:Y:S01]  /*11a20*/  LDC R11, c[0x0][0xbe8] ;  /* 0x0002fa00ff0b7b82 */ /* 0x000e620000000800 */
[----:B------:R-:W-:Y:S01]  /*11a30*/  ULDC UR14, c[0x0][0xac8] ;  /* 0x0002b200000e7ab9 */ /* 0x000fe20000000800 */
[----:B------:R-:W-:Y:S01]  /*11a40*/  ULDC.64 UR12, c[0x0][0xaa0] ;  /* 0x0002a800000c7ab9 */ /* 0x000fe20000000a00 */
[----:B------:R-:W-:Y:S01]  /*11a50*/  ISETP.GE.AND P1, PT, R192, UR14, PT ;  /* 0x0000000ec0007c0c */ /* 0x000fe2000bf26270 */
[----:B------:R-:W-:Y:S01]  /*11a60*/  UIMAD UR9, UR24, UR12, URZ ;  /* 0x0000000c180972a4 */ /* 0x000fe2000f8e023f */
[C---:B------:R-:W-:Y:S01]  /*11a70*/  ISETP.GE.AND P2, PT, R185.reuse, UR14, PT ;  /* 0x0000000eb9007c0c */ /* 0x040fe2000bf46270 */
[----:B------:R-:W-:Y:S01]  /*11a80*/  UIMAD.WIDE.U32 UR10, UR4, UR12, URZ ;  /* 0x0000000c040a72a5 */ /* 0x000fe2000f8e003f */
[----:B------:R-:W-:Y:S01]  /*11a90*/  SEL R4, RZ, 0xffffffff, P1 ;  /* 0xffffffffff047807 */ /* 0x000fe20000800000 */
[----:B------:R-:W-:Y:S01]  /*11aa0*/  UIMAD UR9, UR4, UR13, UR9 ;  /* 0x0000000d040972a4 */ /* 0x000fe2000f8e0209 */
[----:B0-----:R-:W-:Y:S01]  /*11ab0*/  SEL R3, RZ, 0x1, P2 ;  /* 0x00000001ff037807 */ /* 0x001fe20001000000 */
[C---:B------:R-:W-:Y:S01]  /*11ac0*/  VIADD R35, R185.reuse, 0x80 ;  /* 0x00000080b9237836 */ /* 0x040fe20000000000 */
[----:B------:R-:W-:Y:S01]  /*11ad0*/  ULDC.64 UR12, c[0x0][0xae8] ;  /* 0x0002ba00000c7ab9 */ /* 0x000fe20000000a00 */
[----:B------:R-:W-:Y:S01]  /*11ae0*/  IMAD.SHL.U32 R4, R4, 0x2, RZ ;  /* 0x0000000204047824 */ /* 0x000fe200078e00ff */
[----:B------:R-:W-:Y:S01]  /*11af0*/  UIADD3 UR11, UR11, UR9, URZ ;  /* 0x000000090b0b7290 */ /* 0x000fe2000fffe03f */
[----:B------:R-:W-:Y:S01]  /*11b00*/  VIADD R31, R185, 0xc0 ;  /* 0x000000c0b91f7836 */ /* 0x000fe20000000000 */
[----:B------:R-:W-:Y:S01]  /*11b10*/  ISETP.GE.AND P1, PT, R35, UR14, PT ;  /* 0x0000000e23007c0c */ /* 0x000fe2000bf26270 */
[----:B------:R-:W-:Y:S01]  /*11b20*/  VIADD R29, R185, 0x100 ;  /* 0x00000100b91d7836 */ /* 0x000fe20000000000 */
[----:B------:R-:W-:Y:S01]  /*11b30*/  LOP3.LUT R6, R4, 0x2, R3, 0xe2, !PT ;  /* 0x0000000204067812 */ /* 0x000fe200078ee203 */
[----:B------:R-:W-:Y:S01]  /*11b40*/  IMAD R3, R187, 0x20, R224 ;  /* 0x00000020bb037824 */ /* 0x000fe200078e02e0 */
[----:B------:R-:W-:Y:S01]  /*11b50*/  UIMAD.WIDE.U32 UR10, UR44, UR12, UR10 ;  /* 0x0000000c2c0a72a5 */ /* 0x000fe2000f8e000a */
[----:B------:R-:W-:Y:S01]  /*11b60*/  VIADD R33, R185, 0x140 ;  /* 0x00000140b9217836 */ /* 0x000fe20000000000 */
[----:B------:R-:W-:Y:S01]  /*11b70*/  BSSY B1, `(.L_x_2367) ;  /* 0x0000065000017945 */ /* 0x000fe20003800000 */
[----:B------:R-:W-:Y:S01]  /*11b80*/  VIADD R8, R3, UR42 ;  /* 0x0000002a03087c36 */ /* 0x000fe20008000000 */
[----:B------:R-:W-:Y:S01]  /*11b90*/  SEL R3, RZ, 0xffffffff, P1 ;  /* 0xffffffffff037807 */ /* 0x000fe20000800000 */
[----:B------:R-:W-:Y:S01]  /*11ba0*/  UIMAD UR11, UR44, UR13, UR11 ;  /* 0x0000000d2c0b72a4 */ /* 0x000fe2000f8e020b */
[----:B-1----:R-:W-:Y:S01]  /*11bb0*/  ISETP.NE.AND P0, PT, R11, 0x1, PT ;  /* 0x000000010b00780c */ /* 0x002fe20003f05270 */
[----:B------:R-:W-:Y:S01]  /*11bc0*/  VIADD R37, R185, 0x180 ;  /* 0x00000180b9257836 */ /* 0x000fe20000000000 */
[----:B------:R-:W-:Y:S01]  /*11bd0*/  ISETP.GE.AND P1, PT, R31, UR14, PT ;  /* 0x0000000e1f007c0c */ /* 0x000fe2000bf26270 */
[----:B------:R-:W-:Y:S01]  /*11be0*/  ULDC.64 UR12, c[0x0][0xaf0] ;  /* 0x0002bc00000c7ab9 */ /* 0x000fe20000000a00 */
[----:B------:R-:W-:Y:S01]  /*11bf0*/  IMAD.SHL.U32 R9, R3, 0x4, RZ ;  /* 0x0000000403097824 */ /* 0x000fe200078e00ff */
[----:B------:R-:W-:Y:S01]  /*11c00*/  UIMAD UR16, UR16, UR12, URZ ;  /* 0x0000000c101072a4 */ /* 0x000fe2000f8e023f */
[----:B------:R-:W-:Y:S01]  /*11c10*/  IMAD.MOV.U32 R3, RZ, RZ, R8 ;  /* 0x000000ffff037224 */ /* 0x000fe200078e0008 */
[----:B------:R-:W-:Y:S01]  /*11c20*/  SHF.R.S32.HI R30, RZ, 0x1f, R29 ;  /* 0x0000001fff1e7819 */ /* 0x000fe2000001141d */
[----:B-----5:R-:W-:Y:S01]  /*11c30*/  IMAD R25, R0, R11, RZ ;  /* 0x0000000b00197224 */ /* 0x020fe200078e02ff */
[----:B------:R-:W-:Y:S01]  /*11c40*/  UIMAD UR4, UR8, UR13, UR16 ;  /* 0x0000000d080472a4 */ /* 0x000fe2000f8e0210 */
[----:B------:R-:W-:Y:S01]  /*11c50*/  LOP3.LUT R6, R9, 0x4, R6, 0xe2, !PT ;  /* 0x0000000409067812 */ /* 0x000fe200078ee206 */
[----:B------:R-:W-:Y:S01]  /*11c60*/  UIMAD.WIDE.U32 UR8, UR8, UR12, UR10 ;  /* 0x0000000c080872a5 */ /* 0x000fe2000f8e000a */
[----:B------:R-:W-:Y:S01]  /*11c70*/  VIADD R26, R224, UR42 ;  /* 0x0000002ae01a7c36 */ /* 0x000fe20008000000 */
[----:B------:R-:W0:Y:S01]  /*11c80*/  @P0 LDC R5, c[0x0][0xbec] ;  /* 0x0002fb00ff050b82 */ /* 0x000e220000000800 */
[----:B------:R-:W-:Y:S01]  /*11c90*/  VIADD R27, R185, 0x1c0 ;  /* 0x000001c0b91b7836 */ /* 0x000fe20000000000 */
[----:B------:R-:W-:Y:S01]  /*11ca0*/  UIADD3 UR4, UR9, UR4, URZ ;  /* 0x0000000409047290 */ /* 0x000fe2000fffe03f */
[----:B------:R-:W-:-:S02]  /*11cb0*/  SHF.R.S32.HI R32, RZ, 0x1f, R31 ;  /* 0x0000001fff207819 */ /* 0x000fc4000001141f */
[----:B------:R-:W-:Y:S02]  /*11cc0*/  SHF.R.S32.HI R34, RZ, 0x1f, R37 ;  /* 0x0000001fff227819 */ /* 0x000fe40000011425 */
[----:B------:R-:W-:Y:S01]  /*11cd0*/  SHF.R.S32.HI R28, RZ, 0x1f, R27 ;  /* 0x0000001fff1c7819 */ /* 0x000fe2000001141b */
[----:B------:R-:W1:Y:S01]  /*11ce0*/  @P0 LDC R7, c[0x0][0xbf0] ;  /* 0x0002fc00ff070b82 */ /* 0x000e620000000800 */
[----:B------:R-:W-:Y:S02]  /*11cf0*/  SHF.R.S32.HI R36, RZ, 0x1f, R33 ;  /* 0x0000001fff247819 */ /* 0x000fe40000011421 */
[----:B------:R-:W-:Y:S02]  /*11d00*/  SHF.R.S32.HI R38, RZ, 0x1f, R35 ;  /* 0x0000001fff267819 */ /* 0x000fe40000011423 */
[----:B------:R-:W-:Y:S01]  /*11d10*/  SHF.R.S32.HI R39, RZ, 0x1f, R192 ;  /* 0x0000001fff277819 */ /* 0x000fe200000114c0 */
[----:B0-----:R-:W-:Y:S01]  /*11d20*/  @P0 IMAD.HI.U32 R4, R8, R5, RZ ;  /* 0x0000000508040227 */ /* 0x001fe200078e00ff */
[----:B------:R-:W-:-:S02]  /*11d30*/  SEL R5, RZ, 0xffffffff, P1 ;  /* 0xffffffffff057807 */ /* 0x000fc40000800000 */
[----:B------:R-:W-:-:S04]  /*11d40*/  ISETP.GE.AND P1, PT, R27, UR14, PT ;  /* 0x0000000e1b007c0c */ /* 0x000fc8000bf26270 */
[----:B------:R-:W-:Y:S02]  /*11d50*/  SEL R0, RZ, 0x80, P1 ;  /* 0x00000080ff007807 */ /* 0x000fe40000800000 */
[----:B-1----:R-:W-:Y:S01]  /*11d60*/  @P0 SHF.R.U32.HI R3, RZ, R7, R4 ;  /* 0x00000007ff030219 */ /* 0x002fe20000011604 */
[----:B------:R-:W-:Y:S01]  /*11d70*/  IMAD.SHL.U32 R7, R5, 0x8, RZ ;  /* 0x0000000805077824 */ /* 0x000fe200078e00ff */
[----:B------:R-:W-:Y:S01]  /*11d80*/  ISETP.GE.AND P0, PT, R29, UR14, PT ;  /* 0x0000000e1d007c0c */ /* 0x000fe2000bf06270 */
[----:B------:R-:W-:Y:S02]  /*11d90*/  IMAD.U32 R4, RZ, RZ, UR8 ;  /* 0x00000008ff047e24 */ /* 0x000fe4000f8e00ff */
[----:B------:R-:W-:Y:S01]  /*11da0*/  IMAD.U32 R5, RZ, RZ, UR9 ;  /* 0x00000009ff057e24 */ /* 0x000fe2000f8e00ff */
[----:B------:R-:W-:Y:S01]  /*11db0*/  LOP3.LUT R10, R7, 0x8, R6, 0xe2, !PT ;  /* 0x00000008070a7812 */ /* 0x000fe200078ee206 */
[--C-:B------:R-:W-:Y:S01]  /*11dc0*/  IMAD.MOV R7, RZ, RZ, -R3.reuse ;  /* 0x000000ffff077224 */ /* 0x100fe200078e0a03 */
[----:B------:R-:W-:Y:S01]  /*11dd0*/  SHF.R.S32.HI R6, RZ, 0x1f, R3 ;  /* 0x0000001fff067819 */ /* 0x000fe20000011403 */
[----:B------:R-:W-:Y:S01]  /*11de0*/  ULDC.64 UR8, c[0x0][0xae0] ;  /* 0x0002b80000087ab9 */ /* 0x000fe20000000a00 */
[----:B------:R-:W-:Y:S01]  /*11df0*/  SEL R9, RZ, 0xffffffff, P0 ;  /* 0xffffffffff097807 */ /* 0x000fe20000000000 */
[----:B------:R-:W-:Y:S01]  /*11e00*/  IMAD.U32 R5, RZ, RZ, UR4 ;  /* 0x00000004ff057e24 */ /* 0x000fe2000f8e00ff */
[----:B------:R-:W-:Y:S01]  /*11e10*/  ISETP.GE.AND P0, PT, R33, UR14, PT ;  /* 0x0000000e21007c0c */ /* 0x000fe2000bf06270 */
[----:B------:R-:W-:-:S02]  /*11e20*/  IMAD R6, R6, UR8, RZ ;  /* 0x0000000806067c24 */ /* 0x000fc4000f8e02ff */
[----:B------:R-:W-:Y:S01]  /*11e30*/  IMAD R7, R11, R7, R8 ;  /* 0x000000070b077224 */ /* 0x000fe200078e0208 */
[----:B------:R-:W-:Y:S01]  /*11e40*/  SEL R8, RZ, 0xffffffff, P0 ;  /* 0xffffffffff087807 */ /* 0x000fe20000000000 */
[----:B------:R-:W-:Y:S01]  /*11e50*/  IMAD.SHL.U32 R13, R9, 0x10, RZ ;  /* 0x00000010090d7824 */ /* 0x000fe200078e00ff */
[----:B------:R-:W-:Y:S01]  /*11e60*/  ISETP.GE.AND P0, PT, R37, UR14, PT ;  /* 0x0000000e25007c0c */ /* 0x000fe2000bf06270 */
[C---:B------:R-:W-:Y:S02]  /*11e70*/  IMAD R9, R3.reuse, UR9, R6 ;  /* 0x0000000903097c24 */ /* 0x040fe4000f8e0206 */
[----:B------:R-:W-:Y:S01]  /*11e80*/  IMAD.WIDE.U32 R4, R3, UR8, R4 ;  /* 0x0000000803047c25 */ /* 0x000fe2000f8e0004 */
[----:B------:R-:W-:Y:S01]  /*11e90*/  SHF.R.S32.HI R3, RZ, 0x1f, R7 ;  /* 0x0000001fff037819 */ /* 0x000fe20000011407 */
[----:B------:R-:W-:Y:S01]  /*11ea0*/  ULDC.64 UR8, c[0x0][0xad8] ;  /* 0x0002b60000087ab9 */ /* 0x000fe20000000a00 */
[----:B------:R-:W-:Y:S01]  /*11eb0*/  LOP3.LUT R10, R13, 0x10, R10, 0xe2, !PT ;  /* 0x000000100d0a7812 */ /* 0x000fe200078ee20a */
[----:B------:R-:W-:-:S02]  /*11ec0*/  IMAD.IADD R5, R5, 0x1, R9 ;  /* 0x0000000105057824 */ /* 0x000fc400078e0209 */
[----:B------:R-:W-:Y:S02]  /*11ed0*/  IMAD R6, R3, UR8, RZ ;  /* 0x0000000803067c24 */ /* 0x000fe4000f8e02ff */
[----:B------:R-:W-:-:S04]  /*11ee0*/  IMAD.WIDE.U32 R4, R7, UR8, R4 ;  /* 0x0000000807047c25 */ /* 0x000fc8000f8e0004 */
[----:B------:R-:W-:Y:S01]  /*11ef0*/  IMAD R3, R7, UR9, R6 ;  /* 0x0000000907037c24 */ /* 0x000fe2000f8e0206 */
[----:B------:R-:W-:Y:S01]  /*11f00*/  ULDC.64 UR8, c[0x0][0xa80] ;  /* 0x0002a00000087ab9 */ /* 0x000fe20000000a00 */
[----:B------:R-:W-:Y:S01]  /*11f10*/  SEL R7, RZ, 0x40, P0 ;  /* 0x00000040ff077807 */ /* 0x000fe20000000000 */
[----:B------:R-:W-:Y:S01]  /*11f20*/  IMAD.SHL.U32 R9, R8, 0x20, RZ ;  /* 0x0000002008097824 */ /* 0x000fe200078e00ff */
[----:B------:R-:W-:Y:S01]  /*11f30*/  LEA R20, P0, R4, UR8, 0x1 ;  /* 0x0000000804147c11 */ /* 0x000fe2000f8008ff */
[----:B------:R-:W-:-:S03]  /*11f40*/  IMAD.IADD R3, R5, 0x1, R3 ;  /* 0x0000000105037824 */ /* 0x000fc600078e0203 */
[----:B------:R-:W-:Y:S01]  /*11f50*/  LOP3.LUT R10, R9, 0x20, R10, 0xe2, !PT ;  /* 0x00000020090a7812 */ /* 0x000fe200078ee20a */
[----:B------:R0:W1:Y:S01]  /*11f60*/  SHFL.IDX PT, R6, R20, RZ, 0x181f ;  /* 0x00181fff14067589 */ /* 0x00006200000e0000 */
[----:B------:R-:W-:Y:S02]  /*11f70*/  LEA.HI.X R3, R4, UR9, R3, 0x1, P0 ;  /* 0x0000000904037c11 */ /* 0x000fe400080f0c03 */
[----:B------:R-:W-:Y:S02]  /*11f80*/  ISETP.GE.AND P0, PT, R26, R25, PT ;  /* 0x000000191a00720c */ /* 0x000fe40003f06270 */
[----:B------:R-:W-:Y:S02]  /*11f90*/  LOP3.LUT R21, R10, R7, RZ, 0xfc, !PT ;  /* 0x000000070a157212 */ /* 0x000fe400078efcff */
[----:B------:R0:W2:Y:S02]  /*11fa0*/  SHFL.IDX PT, R7, R3, RZ, 0x181f ;  /* 0x00181fff03077589 */ /* 0x0000a400000e0000 */
        /* <DEDUP_REMOVED lines=33> */
.L_x_2368:
[----:B------:R-:W-:Y:S05]  /*121c0*/  BSYNC B1 ;  /* 0x0000000000017941 */ /* 0x000fea0003800000 */
.L_x_2367:
        /* <DEDUP_REMOVED lines=9> */
[----:B------:R-:W-:-:S05]  /*12260*/  ISETP.GE.AND P2, PT, R29, UR14, PT ;  /* 0x0000000e1d007c0c */ /* 0x000fca000bf46270 */
[----:B-1-3--:R-:W-:Y:S02]  /*12270*/  @!P1 IMAD.WIDE R4, R185, 0x2, R6 ;  /* 0x00000002b9049825 */ /* 0x00afe400078e0206 */
        /* <DEDUP_REMOVED lines=25> */
.L_x_2361:
[----:B------:R-:W-:Y:S05]  /*12410*/  BSYNC B0 ;  /* 0x0000000000007941 */ /* 0x000fea0003800000 */
.L_x_2354:
[----:B------:R-:W-:Y:S02]  /*12420*/  ULDC UR4, c[0x0][0xc3c] ;  /* 0x00030f0000047ab9 */ /* 0x000fe40000000800 */
[----:B------:R-:W-:-:S06]  /*12430*/  UISETP.GE.AND UP0, UPT, UR6, UR4, UPT ;  /* 0x000000040600728c */ /* 0x000fcc000bf06270 */
[----:B------:R-:W-:-:S13]  /*12440*/  PLOP3.LUT P0, PT, PT, PT, UP0, 0x80, 0x0 ;  /* 0x000000000000781c */ /* 0x000fda0003f0f008 */
[----:B------:R-:W-:Y:S05]  /*12450*/  @!P0 BRA `(.L_x_2369) ;  /* 0xfffffeec00cc8947 */ /* 0x000fea000383ffff */
[----:B------:R-:W-:Y:S05]  /*12460*/  EXIT ;  /* 0x000000000000794d */ /* 0x000fea0003800000 */
.L_x_2255:
        /* <DEDUP_REMOVED lines=18> */
.L_x_2370:
        /* <DEDUP_REMOVED lines=43> */
.L_x_2374:
        /* <DEDUP_REMOVED lines=38> */
[----:B------:R-:W-:-:S07]  /*12aa0*/  IMAD.MOV.U32 R5, RZ, RZ, R2 ;  /* 0x000000ffff057224 */ /* 0x000fce00078e0002 */
.L_x_2372:
[----:B------:R-:W-:Y:S02]  /*12ab0*/  IMAD.IADD R10, R9, 0x1, -R4 ;  /* 0x00000001090a7824 */ /* 0x000fe400078e0a04 */
[----:B------:R-:W-:Y:S02]  /*12ac0*/  IMAD.MOV.U32 R3, RZ, RZ, RZ ;  /* 0x000000ffff037224 */ /* 0x000fe400078e00ff */
[----:B------:R-:W-:-:S05]  /*12ad0*/  IMAD R2, R5, UR5, R10 ;  /* 0x0000000505027c24 */ /* 0x000fca000f8e020a */
[----:B------:R-:W-:-:S13]  /*12ae0*/  ISETP.GT.AND P0, PT, R2, UR6, PT ;  /* 0x0000000602007c0c */ /* 0x000fda000bf04270 */
[----:B------:R-:W-:-:S04]  /*12af0*/  VOTE.ANY R2, PT, !P0 ;  /* 0x0000000000027806 */ /* 0x000fc800040e0100 */
[----:B------:R-:W0:Y:S01]  /*12b00*/  POPC R9, R2 ;  /* 0x0000000200097309 */ /* 0x000e220000000000 */
[----:B------:R-:W-:Y:S01]  /*12b10*/  ISETP.NE.AND P0, PT, R2, RZ, PT ;  /* 0x000000ff0200720c */ /* 0x000fe20003f05270 */
[----:B0-----:R0:W1:Y:S04]  /*12b20*/  SHFL.IDX PT, R8, R8, R9, 0x1f ;  /* 0x00001f0908087589 */ /* 0x00106800000e0000 */
[----:B------:R0:W2:Y:S08]  /*12b30*/  SHFL.IDX PT, R4, R7, R9, 0x1f ;  /* 0x00001f0907047589 */ /* 0x0000b000000e0000 */
[----:B------:R-:W-:Y:S05]  /*12b40*/  @!P0 BRA `(.L_x_2375) ;  /* 0x0000000000088947 */ /* 0x000fea0003800000 */
[----:B------:R-:W-:-:S05]  /*12b50*/  VIADD R2, R9, 0xffffffff ;  /* 0xffffffff09027836 */ /* 0x000fca0000000000 */
[----:B------:R3:W4:Y:S02]  /*12b60*/  SHFL.IDX PT, R3, R5, R2, 0x1f ;  /* 0x00001f0205037589 */ /* 0x00072400000e0000 */
.L_x_2375:
[----:B---34-:R-:W-:Y:S01]  /*12b70*/  IMAD R2, R3, UR5, R10 ;  /* 0x0000000503027c24 */ /* 0x018fe2000f8e020a */
[----:B-1----:R-:W-:Y:S01]  /*12b80*/  ISETP.NE.AND P0, PT, R8, 0x1, PT ;  /* 0x000000010800780c */ /* 0x002fe20003f05270 */
[----:B------:R-:W-:-:S03]  /*12b90*/  VIADD R14, R9, UR4 ;  /* 0x00000004090e7c36 */ /* 0x000fc60008000000 */
[----:B------:R1:W-:Y:S01]  /*12ba0*/  STL [R1], R2 ;  /* 0x0000000201007387 */ /* 0x0003e20000100800 */
[----:B------:R-:W-:-:S03]  /*12bb0*/  IADD3 R5, -R2, UR6, RZ ;  /* 0x0000000602057c10 */ /* 0x000fc6000fffe1ff */
[----:B------:R1:W-:Y:S05]  /*12bc0*/  STL [R1+0xc], R14 ;  /* 0x00000c0e01007387 */ /* 0x0003ea0000100800 */
[----:B------:R-:W-:Y:S05]  /*12bd0*/  @!P0 BRA `(.L_x_2376) ;  /* 0x0000000000e08947 */ /* 0x000fea0003800000 */
[----:B0-2---:R-:W-:Y:S02]  /*12be0*/  IABS R7, R4 ;  /* 0x0000000400077213 */ /* 0x005fe40000000000 */
[----:B------:R-:W-:Y:S02]  /*12bf0*/  IABS R9, R8 ;  /* 0x0000000800097213 */ /* 0x000fe40000000000 */
[----:B------:R-:W0:Y:S08]  /*12c00*/  I2F.RP R10, R7 ;  /* 0x00000007000a7306 */ /* 0x000e300000209400 */
[----:B------:R-:W2:Y:S08]  /*12c10*/  I2F.RP R11, R9 ;  /* 0x00000009000b7306 */ /* 0x000eb00000209400 */
[----:B0-----:R-:W1:Y:S08]  /*12c20*/  MUFU.RCP R10, R10 ;  /* 0x0000000a000a7308 */ /* 0x001e700000001000 */
[----:B--2---:R-:W-:Y:S01]  /*12c30*/  MUFU.RCP R11, R11 ;  /* 0x0000000b000b7308 */ /* 0x004fe20000001000 */
[----:B-1----:R-:W-:Y:S01]  /*12c40*/  VIADD R2, R10, 0xffffffe ;  /* 0x0ffffffe0a027836 */ /* 0x002fe20000000000 */
[----:B------:R-:W-:-:S06]  /*12c50*/  IABS R10, R4 ;  /* 0x00000004000a7213 */ /* 0x000fcc0000000000 */
[----:B------:R0:W1:Y:S02]  /*12c60*/  F2I.FTZ.U32.TRUNC.NTZ R3, R2 ;  /* 0x0000000200037305 */ /* 0x000064000021f000 */
[----:B0-----:R-:W-:Y:S02]  /*12c70*/  IMAD.MOV.U32 R2, RZ, RZ, RZ ;  /* 0x000000ffff027224 */ /* 0x001fe400078e00ff */
[----:B-1----:R-:W-:-:S04]  /*12c80*/  IMAD.MOV R12, RZ, RZ, -R3 ;  /* 0x000000ffff0c7224 */ /* 0x002fc800078e0a03 */
[----:B------:R-:W-:-:S04]  /*12c90*/  IMAD R13, R12, R7, RZ ;  /* 0x000000070c0d7224 */ /* 0x000fc800078e02ff */
[----:B------:R-:W-:Y:S01]  /*12ca0*/  IMAD.HI.U32 R3, R3, R13, R2 ;  /* 0x0000000d03037227 */ /* 0x000fe200078e0002 */
[----:B------:R-:W-:-:S03]  /*12cb0*/  IABS R2, R5 ;  /* 0x0000000500027213 */ /* 0x000fc60000000000 */
[----:B------:R-:W-:Y:S02]  /*12cc0*/  IMAD.MOV R13, RZ, RZ, -R10 ;  /* 0x000000ffff0d7224 */ /* 0x000fe400078e0a0a */
[----:B------:R-:W-:-:S04]  /*12cd0*/  IMAD.HI.U32 R10, R3, R2, RZ ;  /* 0x00000002030a7227 */ /* 0x000fc800078e00ff */
[----:B------:R-:W-:Y:S02]  /*12ce0*/  IMAD R2, R10, R13, R2 ;  /* 0x0000000d0a027224 */ /* 0x000fe400078e0202 */
[----:B------:R-:W-:-:S03]  /*12cf0*/  VIADD R3, R11, 0xffffffe ;  /* 0x0ffffffe0b037836 */ /* 0x000fc60000000000 */
[----:B------:R-:W-:-:S03]  /*12d00*/  ISETP.GT.U32.AND P1, PT, R7, R2, PT ;  /* 0x000000020700720c */ /* 0x000fc60003f24070 */
[----:B------:R-:W0:Y:S10]  /*12d10*/  F2I.FTZ.U32.TRUNC.NTZ R3, R3 ;  /* 0x0000000300037305 */ /* 0x000e34000021f000 */
[----:B------:R-:W-:-:S02]  /*12d20*/  @!P1 IMAD.IADD R2, R2, 0x1, -R7 ;  /* 0x0000000102029824 */ /* 0x000fc400078e0a07 */
[----:B------:R-:W-:Y:S01]  /*12d30*/  @!P1 VIADD R10, R10, 0x1 ;  /* 0x000000010a0a9836 */ /* 0x000fe20000000000 */
[----:B------:R-:W-:Y:S02]  /*12d40*/  ISETP.NE.AND P1, PT, R4, RZ, PT ;  /* 0x000000ff0400720c */ /* 0x000fe40003f25270 */
[----:B------:R-:W-:Y:S01]  /*12d50*/  ISETP.GE.U32.AND P0, PT, R2, R7, PT ;  /* 0x000000070200720c */ /* 0x000fe20003f06070 */
[----:B0-----:R-:W-:-:S04]  /*12d60*/  IMAD.MOV R2, RZ, RZ, -R3 ;  /* 0x000000ffff027224 */ /* 0x001fc800078e0a03 */
[----:B------:R-:W-:Y:S02]  /*12d70*/  IMAD R7, R2, R9, RZ ;  /* 0x0000000902077224 */ /* 0x000fe400078e02ff */
[----:B------:R-:W-:-:S04]  /*12d80*/  IMAD.MOV.U32 R2, RZ, RZ, RZ ;  /* 0x000000ffff027224 */ /* 0x000fc800078e00ff */
        /* <DEDUP_REMOVED lines=17> */
[----:B------:R-:W-:Y:S01]  /*12ea0*/  ISETP.GE.AND P2, PT, R2, RZ, PT ;  /* 0x000000ff0200720c */ /* 0x000fe20003f46270 */
[----:B------:R-:W-:-:S04]  /*12eb0*/  IMAD.MOV R2, RZ, RZ, -R10 ;  /* 0x000000ffff027224 */ /* 0x000fc800078e0a0a */
[----:B------:R-:W-:Y:S02]  /*12ec0*/  IMAD R2, R4, R2, R5 ;  /* 0x0000000204027224 */ /* 0x000fe400078e0205 */
        /* <DEDUP_REMOVED lines=8> */
[----:B------:R-:W-:Y:S05]  /*12f50*/  BRA `(.L_x_2377) ;  /* 0x0000000000f47947 */ /* 0x000fea0003800000 */
.L_x_2376:
[----:B-1----:R-:W1:Y:S02]  /*12f60*/  LDC.64 R2, c[0x0][0xc90] ;  /* 0x00032400ff027b82 */ /* 0x002e640000000a00 */
[----:B-1----:R-:W-:-:S05]  /*12f70*/  IMAD.WIDE R2, R14, 0x4, R2 ;  /* 0x000000040e027825 */ /* 0x002fca00078e0202 */
[----:B0-----:R0:W2:Y:S02]  /*12f80*/  LDG.E R7, desc[UR40][R2.64] ;  /* 0x0000002802077981 */ /* 0x0010a4000c1e1900 */
[----:B0-----:R-:W-:Y:S02]  /*12f90*/  IMAD.MOV.U32 R2, RZ, RZ, RZ ;  /* 0x000000ffff027224 */ /* 0x001fe400078e00ff */
[----:B--2---:R-:W-:-:S05]  /*12fa0*/  IMAD R8, R4, R7, RZ ;  /* 0x0000000704087224 */ /* 0x004fca00078e02ff */
[----:B------:R-:W-:-:S04]  /*12fb0*/  IABS R9, R8 ;  /* 0x0000000800097213 */ /* 0x000fc80000000000 */
[----:B------:R-:W0:Y:S08]  /*12fc0*/  I2F.RP R10, R9 ;  /* 0x00000009000a7306 */ /* 0x000e300000209400 */
[----:B0-----:R-:W0:Y:S02]  /*12fd0*/  MUFU.RCP R10, R10 ;  /* 0x0000000a000a7308 */ /* 0x001e240000001000 */
[----:B0-----:R-:W-:-:S06]  /*12fe0*/  VIADD R11, R10, 0xffffffe ;  /* 0x0ffffffe0a0b7836 */ /* 0x001fcc0000000000 */
[----:B------:R-:W0:Y:S02]  /*12ff0*/  F2I.FTZ.U32.TRUNC.NTZ R3, R11 ;  /* 0x0000000b00037305 */ /* 0x000e24000021f000 */
[----:B0-----:R-:W-:-:S04]  /*13000*/  IMAD.MOV R12, RZ, RZ, -R3 ;  /* 0x000000ffff0c7224 */ /* 0x001fc800078e0a03 */
[----:B------:R-:W-:-:S04]  /*13010*/  IMAD R13, R12, R9, RZ ;  /* 0x000000090c0d7224 */ /* 0x000fc800078e02ff */
[----:B------:R-:W-:Y:S01]  /*13020*/  IMAD.HI.U32 R2, R3, R13, R2 ;  /* 0x0000000d03027227 */ /* 0x000fe200078e0002 */
[----:B------:R-:W-:Y:S02]  /*13030*/  IABS R13, R5 ;  /* 0x00000005000d7213 */ /* 0x000fe40000000000 */
[----:B------:R-:W-:-:S03]  /*13040*/  IABS R3, R8 ;  /* 0x0000000800037213 */ /* 0x000fc60000000000 */
[----:B------:R-:W-:-:S04]  /*13050*/  IMAD.HI.U32 R2, R2, R13, RZ ;  /* 0x0000000d02027227 */ /* 0x000fc800078e00ff */
[----:B------:R-:W-:-:S04]  /*13060*/  IMAD.MOV R3, RZ, RZ, -R3 ;  /* 0x000000ffff037224 */ /* 0x000fc800078e0a03 */
        /* <DEDUP_REMOVED lines=11> */
[----:B------:R-:W-:Y:S02]  /*13120*/  IMAD R9, R7, R2, RZ ;  /* 0x0000000207097224 */ /* 0x000fe400078e02ff */
[----:B------:R-:W-:Y:S02]  /*13130*/  IMAD.MOV R2, RZ, RZ, -R2 ;  /* 0x000000ffff027224 */ /* 0x000fe400078e0a02 */
[----:B------:R-:W-:Y:S02]  /*13140*/  IMAD.MOV R10, RZ, RZ, -R9 ;  /* 0x000000ffff0a7224 */ /* 0x000fe400078e0a09 */
[----:B------:R-:W-:Y:S02]  /*13150*/  IMAD R8, R8, R2, R5 ;  /* 0x0000000208087224 */ /* 0x000fe400078e0205 */
[----:B------:R-:W-:Y:S01]  /*13160*/  IMAD.MOV.U32 R2, RZ, RZ, RZ ;  /* 0x000000ffff027224 */ /* 0x000fe200078e00ff */
[----:B------:R-:W-:Y:S02]  /*13170*/  VIADDMNMX R7, R10, UR5, R7, PT ;  /* 0x000000050a077c46 */ /* 0x000fe4000b800107 */
[----:B------:R-:W-:-:S02]  /*13180*/  IADD3 R9, R9, 0x1000000, R8 ;  /* 0x0100000009097810 */ /* 0x000fc40007ffe008 */
[----:B------:R-:W-:-:S04]  /*13190*/  IABS R10, R7 ;  /* 0x00000007000a7213 */ /* 0x000fc80000000000 */
[----:B------:R-:W0:Y:S08]  /*131a0*/  I2F.RP R11, R10 ;  /* 0x0000000a000b7306 */ /* 0x000e300000209400 */
[----:B0-----:R-:W0:Y:S02]  /*131b0*/  MUFU.RCP R11, R11 ;  /* 0x0000000b000b7308 */ /* 0x001e240000001000 */
[----:B0-----:R-:W-:Y:S01]  /*131c0*/  VIADD R3, R11, 0xffffffe ;  /* 0x0ffffffe0b037836 */ /* 0x001fe20000000000 */
[----:B------:R-:W-:-:S05]  /*131d0*/  IABS R11, R7 ;  /* 0x00000007000b7213 */ /* 0x000fca0000000000 */
[----:B------:R-:W0:Y:S02]  /*131e0*/  F2I.FTZ.U32.TRUNC.NTZ R3, R3 ;  /* 0x0000000300037305 */ /* 0x000e24000021f000 */
[----:B0-----:R-:W-:-:S04]  /*131f0*/  IMAD.MOV R5, RZ, RZ, -R3 ;  /* 0x000000ffff057224 */ /* 0x001fc800078e0a03 */
[----:B------:R-:W-:-:S04]  /*13200*/  IMAD R5, R5, R10, RZ ;  /* 0x0000000a05057224 */ /* 0x000fc800078e02ff */
[----:B------:R-:W-:Y:S01]  /*13210*/  IMAD.HI.U32 R2, R3, R5, R2 ;  /* 0x0000000503027227 */ /* 0x000fe200078e0002 */
[----:B------:R-:W-:-:S03]  /*13220*/  IABS R5, R8 ;  /* 0x0000000800057213 */ /* 0x000fc60000000000 */
[----:B------:R-:W-:Y:S02]  /*13230*/  IMAD.MOV R3, RZ, RZ, -R11 ;  /* 0x000000ffff037224 */ /* 0x000fe400078e0a0b */
        /* <DEDUP_REMOVED lines=11> */
[----:B------:R-:W-:Y:S01]  /*132f0*/  @!P1 LOP3.LUT R2, RZ, R7, RZ, 0x33, !PT ;  /* 0x00000007ff029212 */ /* 0x000fe200078e33ff */
[----:B------:R-:W-:-:S04]  /*13300*/  IMAD.MOV R7, RZ, RZ, -R7 ;  /* 0x000000ffff077224 */ /* 0x000fc800078e0a07 */
[----:B------:R-:W-:-:S05]  /*13310*/  IMAD R3, R2, R7, R9 ;  /* 0x0000000702037224 */ /* 0x000fca00078e0209 */
[----:B------:R1:W-:Y:S02]  /*13320*/  STL [R1+0x8], R3 ;  /* 0x0000080301007387 */ /* 0x0003e40000100800 */
.L_x_2377:
[----:B01----:R-:W-:-:S05]  /*13330*/  LOP3.LUT R3, RZ, R2, RZ, 0x33, !PT ;  /* 0x00000002ff037212 */ /* 0x003fca00078e33ff */
[----:B------:R-:W-:-:S05]  /*13340*/  IMAD.IADD R2, R4, 0x1, R3 ;  /* 0x0000000104027824 */ /* 0x000fca00078e0203 */
[----:B------:R1:W-:Y:S01]  /*13350*/  STL [R1+0x4], R2 ;  /* 0x0000040201007387 */ /* 0x0003e20000100800 */
[----:B------:R-:W-:Y:S05]  /*13360*/  BRA `(.L_x_2378) ;  /* 0x0000000000107947 */ /* 0x000fea0003800000 */
.L_x_2373:
[----:B------:R-:W-:Y:S01]  /*13370*/  IMAD.U32 R2, RZ, RZ, UR6 ;  /* 0x00000006ff027e24 */ /* 0x000fe2000f8e00ff */
[----:B------:R0:W-:Y:S04]  /*13380*/  STL [R1+0x4], RZ ;  /* 0x000004ff01007387 */ /* 0x0001e80000100800 */
[----:B------:R0:W-:Y:S04]  /*13390*/  STL [R1+0x8], RZ ;  /* 0x000008ff01007387 */ /* 0x0001e80000100800 */
[----:B------:R0:W-:Y:S02]  /*133a0*/  STL [R1], R2 ;  /* 0x0000000201007387 */ /* 0x0001e40000100800 */
.L_x_2378:
[----:B------:R-:W2:Y:S04]  /*133b0*/  LDL R8, [R1] ;  /* 0x0000000001087983 */ /* 0x000ea80000100800 */
[----:B------:R-:W2:Y:S04]  /*133c0*/  LDL R9, [R1+0x4] ;  /* 0x0000040001097983 */ /* 0x000ea80000100800 */
[----:B------:R-:W2:Y:S04]  /*133d0*/  LDL R10, [R1+0x8] ;  /* 0x00000800010a7983 */ /* 0x000ea80000100800 */
[----:B------:R-:W2:Y:S01]  /*133e0*/  LDL R11, [R1+0xc] ;  /* 0x00000c00010b7983 */ /* 0x000ea20000100800 */
[----:B------:R-:W-:-:S13]  /*133f0*/  ISETP.NE.AND P0, PT, R0, RZ, PT ;  /* 0x000000ff0000720c */ /* 0x000fda0003f05270 */
[----:B------:R-:W3:Y:S01]  /*13400*/  @!P0 S2R R3, SR_CgaCtaId ;  /* 0x0000000000038919 */ /* 0x000ee20000008800 */
[----:B------:R-:W-:-:S04]  /*13410*/  @!P0 MOV R0, 0x400 ;  /* 0x0000040000008802 */ /* 0x000fc80000000f00 */
[----:B---3--:R-:W-:-:S05]  /*13420*/  @!P0 LEA R0, R3, R0, 0x18 ;  /* 0x0000000003008211 */ /* 0x008fca00078ec0ff */
[----:B--2---:R2:W-:Y:S01]  /*13430*/  @!P0 STS.128 [R0+0x28cd0], R8 ;  /* 0x028cd00800008388 */ /* 0x0045e20000000c00 */
[----:B------:R-:W-:Y:S06]  /*13440*/  BAR.ARV 0x5, 0x180 ;  /* 0x0146000000007b1d */ /* 0x000fec0000002000 */
.L_x_2371:
[----:B--2---:R-:W2:Y:S01]  /*13450*/  LDL R0, [R1+0xc] ;  /* 0x00000c0001007983 */ /* 0x004ea20000100800 */
[----:B------:R-:W-:-:S03]  /*13460*/  ULDC UR4, c[0x0][0xc3c] ;  /* 0x00030f0000047ab9 */ /* 0x000fc60000000800 */
[----:B------:R3:W-:Y:S01]  /*13470*/  STL [R1+0x10], RZ ;  /* 0x000010ff01007387 */ /* 0x0007e20000100800 */
[----:B--2---:R-:W-:Y:S01]  /*13480*/  ISETP.GE.AND P0, PT, R0, UR4, PT ;  /* 0x0000000400007c0c */ /* 0x004fe2000bf06270 */
[----:B------:R-:W-:-:S05]  /*13490*/  IMAD.MOV.U32 R0, RZ, RZ, 0x1 ;  /* 0x00000001ff007424 */ /* 0x000fca00078e00ff */
[----:B------:R3:W-:Y:S04]  /*134a0*/  STL [R1+0x14], R0 ;  /* 0x0000140001007387 */ /* 0x0007e80000100800 */
[----:B------:R3:W-:Y:S03]  /*134b0*/  STL [R1+0x48], RZ ;  /* 0x000048ff01007387 */ /* 0x0007e60000100800 */
[----:B------:R-:W-:Y:S05]  /*134c0*/  @P0 BRA `(.L_x_2379) ;  /* 0x00000068009c0947 */ /* 0x000fea0003800000 */
[----:B------:R-:W2:Y:S01]  /*134d0*/  S2UR UR5, SR_CgaCtaId ;  /* 0x00000000000579c3 */ /* 0x000ea20000008800 */
[C---:B---3--:R-:W-:Y:S01]  /*134e0*/  IMAD.SHL.U32 R0, R6.reuse, 0x8, RZ ;  /* 0x0000000806007824 */ /* 0x048fe200078e00ff */
[----:B------:R-:W-:Y:S01]  /*134f0*/  LOP3.LUT R4, R6, 0x7f, RZ, 0xc0, !PT ;  /* 0x0000007f06047812 */ /* 0x000fe200078ec0ff */
[----:B------:R-:W-:Y:S01]  /*13500*/  UMOV UR4, 0x400 ;  /* 0x0000040000047882 */ /* 0x000fe20000000000 */
[----:B------:R-:W-:Y:S01]  /*13510*/  BSSY B8, `(.L_x_2379) ;  /* 0x00006a2000087945 */ /* 0x000fe20003800000 */
[----:B------:R-:W-:Y:S01]  /*13520*/  ULDC UR37, c[0x0][0xc] ;  /* 0x0000030000257ab9 */ /* 0x000fe20000000800 */
[----:B------:R-:W-:Y:S01]  /*13530*/  LOP3.LUT R3, R0, 0x1f8, RZ, 0xc0, !PT ;  /* 0x000001f800037812 */ /* 0x000fe200078ec0ff */
[----:B01----:R-:W-:Y:S01]  /*13540*/  IMAD.SHL.U32 R2, R4, 0x8, RZ ;  /* 0x0000000804027824 */ /* 0x003fe200078e00ff */
[----:B------:R-:W-:Y:S01]  /*13550*/  ULDC.64 UR38, c[0x0][0x198] ;  /* 0x0000660000267ab9 */ /* 0x000fe20000000a00 */
[----:B------:R-:W-:Y:S01]  /*13560*/  IMAD.MOV.U32 R0, RZ, RZ, 0x1 ;  /* 0x00000001ff007424 */ /* 0x000fe200078e00ff */
[----:B------:R-:W-:Y:S01]  /*13570*/  LOP3.LUT R3, R3, 0x38, R6, 0x78, !PT ;  /* 0x0000003803037812 */ /* 0x000fe200078e7806 */
[----:B------:R-:W-:-:S03]  /*13580*/  IMAD.SHL.U32 R6, R6, 0x10, RZ ;  /* 0x0000001006067824 */ /* 0x000fc600078e00ff */
[----:B------:R-:W-:Y:S02]  /*13590*/  LOP3.LUT R2, R3, 0x200, R2, 0xf8, !PT ;  /* 0x0000020003027812 */ /* 0x000fe400078ef802 */
[----:B------:R-:W-:-:S04]  /*135a0*/  SHF.R.U32.HI R3, RZ, 0x3, R4 ;  /* 0x00000003ff037819 */ /* 0x000fc80000011604 */
[----:B------:R-:W-:Y:S01]  /*135b0*/  LOP3.LUT R3, R3, 0x70, R6, 0xf8, !PT ;  /* 0x0000007003037812 */ /* 0x000fe200078ef806 */
[----:B--2---:R-:W-:-:S06]  /*135c0*/  ULEA UR4, UR5, UR4, 0x18 ;  /* 0x0000000405047291 */ /* 0x004fcc000f8ec03f */
[----:B------:R-:W-:-:S04]  /*135d0*/  IMAD.U32 R19, RZ, RZ, UR4 ;  /* 0x00000004ff137e24 */ /* 0x000fc8000f8e00ff */
[----:B------:R-:W-:-:S05]  /*135e0*/  IMAD R2, R2, 0x2, R19 ;  /* 0x0000000202027824 */ /* 0x000fca00078e0213 */
[----:B------:R0:W-:Y:S04]  /*135f0*/  STL [R1+0x54], R2 ;  /* 0x0000540201007387 */ /* 0x0001e80000100800 */
[----:B------:R0:W-:Y:S04]  /*13600*/  STL [R1+0x48], RZ ;  /* 0x000048ff01007387 */ /* 0x0001e80000100800 */
[----:B------:R0:W-:Y:S04]  /*13610*/  STL [R1+0x14], R0 ;  /* 0x0000140001007387 */ /* 0x0001e80000100800 */
[----:B------:R0:W-:Y:S02]  /*13620*/  STL [R1+0x10], RZ ;  /* 0x000010ff01007387 */ /* 0x0001e40000100800 */
.L_x_2507:
[----:B--2---:R-:W2:Y:S01]  /*13630*/  LDL R9, [R1+0xc] ;  /* 0x00000c0001097983 */ /* 0x004ea20000100800 */
[----:B------:R-:W-:Y:S05]  /*13640*/  YIELD ;  /* 0x0000000000007946 */ /* 0x000fea0003800000 */
[----:B------:R-:W-:Y:S01]  /*13650*/  ULDC.64 UR4, c[0x0][0xa28] ;  /* 0x00028a0000047ab9 */ /* 0x000fe20000000a00 */
[----:B0-----:R-:W-:Y:S01]  /*13660*/  IMAD.MOV.U32 R0, RZ, RZ, RZ ;  /* 0x000000ffff007224 */ /* 0x001fe200078e00ff */
[----:B------:R-:W-:Y:S01]  /*13670*/  ISETP.NE.U32.AND P0, PT, RZ, UR4, PT ;  /* 0x00000004ff007c0c */ /* 0x000fe2000bf05070 */
[----:B-1----:R-:W0:Y:S01]  /*13680*/  LDC.64 R4, c[0x0][0xa00] ;  /* 0x00028000ff047b82 */ /* 0x002e220000000a00 */
[----:B------:R-:W-:Y:S01]  /*13690*/  IMAD.MOV.U32 R10, RZ, RZ, RZ ;  /* 0x000000ffff0a7224 */ /* 0x000fe200078e00ff */
[----:B------:R-:W-:Y:S01]  /*136a0*/  ULDC.64 UR6, c[0x0][0xa08] ;  /* 0x0002820000067ab9 */ /* 0x000fe20000000a00 */
[----:B------:R-:W-:Y:S01]  /*136b0*/  ISETP.NE.AND.EX P0, PT, RZ, UR5, PT, P0 ;  /* 0x00000005ff007c0c */ /* 0x000fe2000bf05300 */
[----:B------:R-:W-:-:S12]  /*136c0*/  ULDC.64 UR4, c[0x0][0xa18] ;  /* 0x0002860000047ab9 */ /* 0x000fd80000000a00 */
[----:B------:R-:W2:Y:S02]  /*136d0*/  @P0 LDC.64 R2, c[0x0][0xa28] ;  /* 0x00028a00ff020b82 */ /* 0x000ea40000000a00 */
[----:B--2---:R-:W-:-:S05]  /*136e0*/  @P0 IMAD.WIDE R2, R9, 0x4, R2 ;  /* 0x0000000409020825 */ /* 0x004fca00078e0202 */
[----:B------:R1:W5:Y:S01]  /*136f0*/  @P0 LDG.E R0, desc[UR40][R2.64] ;  /* 0x0000002802000981 */ /* 0x000362000c1e1900 */
[----:B------:R-:W-:Y:S01]  /*13700*/  ISETP.NE.U32.AND P0, PT, RZ, UR4, PT ;  /* 0x00000004ff007c0c */ /* 0x000fe2000bf05070 */
[----:B0-----:R-:W-:Y:S01]  /*13710*/  IMAD.WIDE R4, R9, 0x4, R4 ;  /* 0x0000000409047825 */ /* 0x001fe200078e0204 */
[----:B------:R-:W-:Y:S02]  /*13720*/  ISETP.NE.U32.AND P1, PT, RZ, UR6, PT ;  /* 0x00000006ff007c0c */ /* 0x000fe4000bf25070 */
[----:B------:R-:W-:Y:S01]  /*13730*/  ISETP.NE.AND.EX P2, PT, RZ, UR5, PT, P0 ;  /* 0x00000005ff007c0c */ /* 0x000fe2000bf45300 */
[----:B------:R-:W-:Y:S01]  /*13740*/  ULDC.64 UR4, c[0x0][0xa00] ;  /* 0x0002800000047ab9 */ /* 0x000fe20000000a00 */
[----:B------:R-:W-:Y:S01]  /*13750*/  ISETP.NE.AND.EX P1, PT, RZ, UR7, PT, P1 ;  /* 0x00000007ff007c0c */ /* 0x000fe2000bf25310 */
[----:B------:R-:W-:Y:S01]  /*13760*/  IMAD.MOV.U32 R8, RZ, RZ, RZ ;  /* 0x000000ffff087224 */ /* 0x000fe200078e00ff */
[----:B------:R-:W-:Y:S01]  /*13770*/  ISETP.NE.U32.AND P0, PT, RZ, UR4, PT ;  /* 0x00000004ff007c0c */ /* 0x000fe2000bf05070 */
[----:B-1----:R-:W0:Y:S03]  /*13780*/  LDC.64 R2, c[0x0][0xa08] ;  /* 0x00028200ff027b82 */ /* 0x002e260000000a00 */
[----:B------:R-:W-:-:S05]  /*13790*/  ISETP.NE.AND.EX P0, PT, RZ, UR5, PT, P0 ;  /* 0x00000005ff007c0c */ /* 0x000fca000bf05300 */
[----:B------:R-:W1:Y:S08]  /*137a0*/  @P2 LDC.64 R6, c[0x0][0xa18] ;  /* 0x00028600ff062b82 */ /* 0x000e700000000a00 */
[----:B------:R-:W2:Y:S01]  /*137b0*/  @P0 LDG.E R10, desc[UR40][R4.64] ;  /* 0x00000028040a0981 */ /* 0x000ea2000c1e1900 */
[----:B------:R-:W-:Y:S01]  /*137c0*/  ULDC UR4, c[0x0][0x288] ;  /* 0x0000a20000047ab9 */ /* 0x000fe20000000800 */
[----:B0-----:R-:W-:-:S05]  /*137d0*/  IMAD.WIDE R2, R9, 0x4, R2 ;  /* 0x0000000409027825 */ /* 0x001fca00078e0202 */
[----:B------:R-:W5:Y:S01]  /*137e0*/  @P1 LDG.E R8, desc[UR40][R2.64] ;  /* 0x0000002802081981 */ /* 0x000f62000c1e1900 */
[----:B-1----:R-:W-:-:S03]  /*137f0*/  @P2 IMAD.WIDE R6, R9, 0x4, R6 ;  /* 0x0000000409062825 */ /* 0x002fc600078e0206 */
        /* <DEDUP_REMOVED lines=14> */
[----:B------:R-:W0:Y:S04]  /*138e0*/  LDG.E R6, desc[UR40][R4.64] ;  /* 0x0000002804067981 */ /* 0x000e28000c1e1900 */
[----:B------:R-:W0:Y:S02]  /*138f0*/  LDG.E R4, desc[UR40][R4.64+0x4] ;  /* 0x0000042804047981 */ /* 0x000e24000c1e1900 */
[----:B0-----:R-:W-:-:S05]  /*13900*/  IMAD.IADD R10, R4, 0x1, -R6 ;  /* 0x00000001040a7824 */ /* 0x001fca00078e0a06 */
[----:B------:R1:W-:Y:S02]  /*13910*/  STL [R1+0x28], R10 ;  /* 0x0000280a01007387 */ /* 0x0003e40000100800 */
.L_x_2380:
[----:B------:R-:W2:Y:S01]  /*13920*/  LDL.LU R5, [R1+0x8] ;  /* 0x0000080001057983 */ /* 0x000ea20000300800 */
[----:B------:R-:W-:Y:S02]  /*13930*/  ULDC.64 UR4, c[0x0][0xa20] ;  /* 0x0002880000047ab9 */ /* 0x000fe40000000a00 */
[----:B------:R-:W-:-:S04]  /*13940*/  ISETP.NE.U32.AND P0, PT, RZ, UR4, PT ;  /* 0x00000004ff007c0c */ /* 0x000fc8000bf05070 */
[----:B------:R-:W-:Y:S02]  /*13950*/  ISETP.NE.AND.EX P0, PT, RZ, UR5, PT, P0 ;  /* 0x00000005ff007c0c */ /* 0x000fe4000bf05300 */
[C---:B--2---:R-:W-:Y:S02]  /*13960*/  LOP3.LUT R6, R5.reuse, 0xff000000, RZ, 0xc0, !PT ;  /* 0xff00000005067812 */ /* 0x044fe400078ec0ff */
[C---:B------:R-:W-:Y:S02]  /*13970*/  LOP3.LUT R4, R5.reuse, 0xff0000, RZ, 0xc0, !PT ;  /* 0x00ff000005047812 */ /* 0x040fe400078ec0ff */
[----:B------:R-:W-:Y:S02]  /*13980*/  SHF.R.U32.HI R6, RZ, 0x8, R6 ;  /* 0x00000008ff067819 */ /* 0x000fe40000011606 */
[----:B------:R-:W-:Y:S02]  /*13990*/  LOP3.LUT R17, R5, 0xffff, RZ, 0xc0, !PT ;  /* 0x0000ffff05117812 */ /* 0x000fe400078ec0ff */
[----:B------:R-:W-:Y:S01]  /*139a0*/  LEA.HI R6, R4, R6, RZ, 0x10 ;  /* 0x0000000604067211 */ /* 0x000fe200078f80ff */
[----:B-----5:R-:W-:-:S05]  /*139b0*/  IMAD.IADD R4, R8, 0x1, R0 ;  /* 0x0000000108047824 */ /* 0x020fca00078e0200 */
[----:B------:R2:W-:Y:S01]  /*139c0*/  STL [R1+0x18], R4 ;  /* 0x0000180401007387 */ /* 0x0005e20000100800 */
[----:B------:R-:W-:Y:S05]  /*139d0*/  @!P0 BRA `(.L_x_2381) ;  /* 0x0000000000108947 */ /* 0x000fea0003800000 */
[----:B------:R-:W3:Y:S02]  /*139e0*/  LDC.64 R2, c[0x0][0xa20] ;  /* 0x00028800ff027b82 */ /* 0x000ee40000000a00 */
[----:B---3--:R-:W-:-:S05]  /*139f0*/  IMAD.WIDE R2, R9, 0x4, R2 ;  /* 0x0000000409027825 */ /* 0x008fca00078e0202 */
[----:B------:R3:W5:Y:S01]  /*13a00*/  LDG.E R7, desc[UR40][R2.64] ;  /* 0x0000002802077981 */ /* 0x000762000c1e1900 */
[----:B------:R-:W-:Y:S05]  /*13a10*/  BRA `(.L_x_2382) ;  /* 0x0000000000107947 */ /* 0x000fea0003800000 */
.L_x_2381:
[----:B------:R-:W-:Y:S05]  /*13a20*/  @!P1 BRA `(.L_x_2382) ;  /* 0x00000000000c9947 */ /* 0x000fea0003800000 */
[----:B------:R-:W3:Y:S04]  /*13a30*/  LDG.E R7, desc[UR40][R2.64] ;  /* 0x0000002802077981 */ /* 0x000ee8000c1e1900 */
[----:B------:R-:W3:Y:S02]  /*13a40*/  LDG.E R2, desc[UR40][R2.64+0x4] ;  /* 0x0000042802027981 */ /* 0x000ee4000c1e1900 */
[----:B---3--:R-:W-:-:S07]  /*13a50*/  IMAD.IADD R7, R2, 0x1, -R7 ;  /* 0x0000000102077824 */ /* 0x008fce00078e0a07 */
.L_x_2382:
[----:B--2---:R-:W2:Y:S01]  /*13a60*/  LDL.LU R4, [R1+0x4] ;  /* 0x0000040001047983 */ /* 0x004ea20000300800 */
[----:B---3--:R-:W3:Y:S01]  /*13a70*/  LDC R2, c[0x0][0x448] ;  /* 0x00011200ff027b82 */ /* 0x008ee20000000800 */
[----:B-----5:R-:W-:Y:S01]  /*13a80*/  IMAD.IADD R0, R7, 0x1, -R0 ;  /* 0x0000000107007824 */ /* 0x020fe200078e0a00 */
[----:B---3--:R-:W-:-:S13]  /*13a90*/  ISETP.NE.AND P1, PT, R2, 0x1, PT ;  /* 0x000000010200780c */ /* 0x008fda0003f25270 */
[----:B------:R-:W3:Y:S08]  /*13aa0*/  @P1 LDC R3, c[0x0][0x44c] ;  /* 0x00011300ff031b82 */ /* 0x000ef00000000800 */
[----:B------:R-:W4:Y:S01]  /*13ab0*/  @P1 LDC R2, c[0x0][0x450] ;  /* 0x00011400ff021b82 */ /* 0x000f220000000800 */
[----:B--2---:R-:W-:-:S04]  /*13ac0*/  IMAD.SHL.U32 R11, R4, 0x40, RZ ;  /* 0x00000040040b7824 */ /* 0x004fc800078e00ff */
[----:B------:R-:W-:Y:S01]  /*13ad0*/  VIADD R4, R11, 0x3f ;  /* 0x0000003f0b047836 */ /* 0x000fe20000000000 */
[----:B------:R2:W-:Y:S03]  /*13ae0*/  STL [R1+0x24], R11 ;  /* 0x0000240b01007387 */ /* 0x0005e60000100800 */
[----:B---3--:R-:W-:-:S04]  /*13af0*/  @P1 IMAD.HI.U32 R3, R4, R3, RZ ;  /* 0x0000000304031227 */ /* 0x008fc800078e00ff */
[----:B------:R-:W-:Y:S01]  /*13b00*/  IMAD.MOV.U32 R7, RZ, RZ, R4 ;  /* 0x000000ffff077224 */ /* 0x000fe200078e0004 */
[----:B----4-:R-:W-:Y:S01]  /*13b10*/  @P1 SHF.R.U32.HI R7, RZ, R2, R3 ;  /* 0x00000002ff071219 */ /* 0x010fe20000011603 */
[----:B------:R-:W-:-:S05]  /*13b20*/  VIADD R4, R0, 0x3f ;  /* 0x0000003f00047836 */ /* 0x000fca0000000000 */
[----:B------:R-:W-:-:S04]  /*13b30*/  SHF.R.S32.HI R2, RZ, 0x1f, R4 ;  /* 0x0000001fff027819 */ /* 0x000fc80000011404 */
[----:B------:R-:W-:Y:S02]  /*13b40*/  LEA.HI R4, R2, R4, RZ, 0x6 ;  /* 0x0000000402047211 */ /* 0x000fe400078f30ff */
[----:B------:R-:W-:Y:S02]  /*13b50*/  IADD3 R2, R0, 0x1, -R10 ;  /* 0x0000000100027810 */ /* 0x000fe40007ffe80a */
[----:B------:R-:W-:-:S03]  /*13b60*/  SHF.R.S32.HI R9, RZ, 0x6, R4 ;  /* 0x00000006ff097819 */ /* 0x000fc60000011404 */
[----:B------:R-:W-:Y:S02]  /*13b70*/  IMAD.IADD R7, R2, 0x1, R7 ;  /* 0x0000000102077824 */ /* 0x000fe400078e0207 */
[----:B------:R-:W3:Y:S01]  /*13b80*/  LDC.64 R2, c[0x0][0x9e0] ;  /* 0x00027800ff027b82 */ /* 0x000ee20000000a00 */
[----:B------:R2:W-:Y:S01]  /*13b90*/  STL [R1+0x58], R9 ;  /* 0x0000580901007387 */ /* 0x0005e20000100800 */
[----:B---3--:R-:W-:Y:S01]  /*13ba0*/  ISETP.GE.AND P2, PT, R3, 0x1, PT ;  /* 0x000000010300780c */ /* 0x008fe20003f46270 */
[----:B------:R-:W-:-:S12]  /*13bb0*/  IMAD.IADD R2, R7, 0x1, R2 ;  /* 0x0000000107027824 */ /* 0x000fd800078e0202 */
[----:B--2---:R-:W-:Y:S05]  /*13bc0*/  @!P2 BRA `(.L_x_2383) ;  /* 0x000000000048a947 */ /* 0x004fea0003800000 */
[C---:B------:R-:W-:Y:S01]  /*13bd0*/  ISETP.GT.AND P0, PT, R7.reuse, RZ, PT ;  /* 0x000000ff0700720c */ /* 0x040fe20003f04270 */
[----:B------:R-:W-:Y:S01]  /*13be0*/  BSSY B0, `(.L_x_2384) ;  /* 0x000000e000007945 */ /* 0x000fe20003800000 */
[----:B------:R-:W-:-:S11]  /*13bf0*/  VIADD R8, R7, 0xffffffff ;  /* 0xffffffff07087836 */ /* 0x000fd60000000000 */
[----:B------:R-:W-:Y:S05]  /*13c00*/  @P0 BRA `(.L_x_2385) ;  /* 0x00000000001c0947 */ /* 0x000fea0003800000 */
[----:B------:R-:W-:Y:S01]  /*13c10*/  ISETP.NE.AND P0, PT, R3, 0x1, PT ;  /* 0x000000010300780c */ /* 0x000fe20003f05270 */
[----:B------:R-:W-:-:S12]  /*13c20*/  IMAD.MOV R7, RZ, RZ, -R7 ;  /* 0x000000ffff077224 */ /* 0x000fd800078e0a07 */
[----:B------:R-:W2:Y:S02]  /*13c30*/  @P0 LDC.64 R4, c[0x0][0x9e8] ;  /* 0x00027a00ff040b82 */ /* 0x000ea40000000a00 */
[----:B--2---:R-:W-:-:S05]  /*13c40*/  @P0 IMAD.HI.U32 R4, R7, R4, RZ ;  /* 0x0000000407040227 */ /* 0x004fca00078e00ff */
[----:B------:R-:W-:-:S04]  /*13c50*/  @P0 SHF.R.U32.HI R7, RZ, R5, R4 ;  /* 0x00000005ff070219 */ /* 0x000fc80000011604 */
[----:B------:R-:W-:Y:S01]  /*13c60*/  LOP3.LUT R8, RZ, R7, RZ, 0x33, !PT ;  /* 0x00000007ff087212 */ /* 0x000fe200078e33ff */
[----:B------:R-:W-:Y:S06]  /*13c70*/  BRA `(.L_x_2386) ;  /* 0x0000000000107947 */ /* 0x000fec0003800000 */
.L_x_2385:
[----:B------:R-:W-:-:S13]  /*13c80*/  ISETP.NE.AND P0, PT, R3, 0x1, PT ;  /* 0x000000010300780c */ /* 0x000fda0003f05270 */
[----:B------:R-:W2:Y:S02]  /*13c90*/  @P0 LDC.64 R4, c[0x0][0x9e8] ;  /* 0x00027a00ff040b82 */ /* 0x000ea40000000a00 */
[----:B--2---:R-:W-:-:S05]  /*13ca0*/  @P0 IMAD.HI.U32 R4, R8, R4, RZ ;  /* 0x0000000408040227 */ /* 0x004fca00078e00ff */
[----:B------:R-:W-:-:S07]  /*13cb0*/  @P0 SHF.R.U32.HI R8, RZ, R5, R4 ;  /* 0x00000005ff080219 */ /* 0x000fce0000011604 */
.L_x_2386:
[----:B------:R-:W-:Y:S05]  /*13cc0*/  BSYNC B0 ;  /* 0x0000000000007941 */ /* 0x000fea0003800000 */
.L_x_2384:
[----:B------:R-:W-:-:S05]  /*13cd0*/  IMAD R8, R8, R3, R3 ;  /* 0x0000000308087224 */ /* 0x000fca00078e0203 */
[----:B------:R-:W-:-:S07]  /*13ce0*/  VIMNMX R2, R2, R8, PT ;  /* 0x0000000802027248 */ /* 0x000fce0003fe0100 */
.L_x_2383:
[----:B------:R-:W2:Y:S01]  /*13cf0*/  @P1 LDC R4, c[0x0][0x44c] ;  /* 0x00011300ff041b82 */ /* 0x000ea20000000800 */
[----:B------:R-:W-:Y:S01]  /*13d00*/  IMAD.MOV.U32 R5, RZ, RZ, R11 ;  /* 0x000000ffff057224 */ /* 0x000fe200078e000b */
[----:B------:R-:W-:Y:S01]  /*13d10*/  ULDC UR4, c[0x0][0x9dc] ;  /* 0x0002770000047ab9 */ /* 0x000fe20000000800 */
[----:B------:R-:W-:-:S05]  /*13d20*/  VIADD R2, R2, 0x3f ;  /* 0x0000003f02027836 */ /* 0x000fca0000000000 */
[----:B------:R-:W3:Y:S01]  /*13d30*/  @P1 LDC R7, c[0x0][0x450] ;  /* 0x00011400ff071b82 */ /* 0x000ee20000000800 */
[----:B--2---:R-:W-:-:S05]  /*13d40*/  @P1 IMAD.HI.U32 R4, R11, R4, RZ ;  /* 0x000000040b041227 */ /* 0x004fca00078e00ff */
[----:B---3--:R-:W-:-:S04]  /*13d50*/  @P1 SHF.R.U32.HI R5, RZ, R7, R4 ;  /* 0x00000007ff051219 */ /* 0x008fc80000011604 */
[----:B------:R-:W-:Y:S02]  /*13d60*/  IADD3 R7, R5, R0, -R10 ;  /* 0x0000000005077210 */ /* 0x000fe40007ffe80a */
[----:B------:R-:W-:-:S04]  /*13d70*/  SHF.R.S32.HI R0, RZ, 0x1f, R2 ;  /* 0x0000001fff007819 */ /* 0x000fc80000011402 */
[----:B------:R-:W-:Y:S01]  /*13d80*/  LEA.HI R0, R0, R2, RZ, 0x6 ;  /* 0x0000000200007211 */ /* 0x000fe200078f30ff */
[----:B------:R-:W-:-:S03]  /*13d90*/  VIADD R2, R7, -UR4 ;  /* 0x8000000407027c36 */ /* 0x000fc60008000000 */
[----:B------:R-:W-:-:S04]  /*13da0*/  SHF.R.S32.HI R4, RZ, 0x6, R0 ;  /* 0x00000006ff047819 */ /* 0x000fc80000011400 */
[----:B------:R-:W-:Y:S01]  /*13db0*/  VIMNMX R0, R9, R4, PT ;  /* 0x0000000409007248 */ /* 0x000fe20003fe0100 */
[----:B------:R2:W-:Y:S01]  /*13dc0*/  STL [R1+0x50], R4 ;  /* 0x0000500401007387 */ /* 0x0005e20000100800 */
[----:B------:R-:W-:Y:S05]  /*13dd0*/  @!P2 BRA `(.L_x_2387) ;  /* 0x000000000044a947 */ /* 0x000fea0003800000 */
[----:B------:R-:W-:Y:S01]  /*13de0*/  ISETP.GT.AND P0, PT, R7, -0x1, PT ;  /* 0xffffffff0700780c */ /* 0x000fe20003f04270 */
[----:B------:R-:W-:-:S12]  /*13df0*/  BSSY B0, `(.L_x_2388) ;  /* 0x000000d000007945 */ /* 0x000fd80003800000 */
[----:B------:R-:W-:Y:S05]  /*13e00*/  @P0 BRA `(.L_x_2389) ;  /* 0x00000000001c0947 */ /* 0x000fea0003800000 */
[----:B------:R-:W-:Y:S02]  /*13e10*/  ISETP.NE.AND P0, PT, R3, 0x1, PT ;  /* 0x000000010300780c */ /* 0x000fe40003f05270 */
[----:B------:R-:W-:-:S11]  /*13e20*/  LOP3.LUT R7, RZ, R7, RZ, 0x33, !PT ;  /* 0x00000007ff077212 */ /* 0x000fd600078e33ff */
[----:B--2---:R-:W2:Y:S02]  /*13e30*/  @P0 LDC.64 R4, c[0x0][0x9e8] ;  /* 0x00027a00ff040b82 */ /* 0x004ea40000000a00 */
[----:B--2---:R-:W-:-:S05]  /*13e40*/  @P0 IMAD.HI.U32 R4, R7, R4, RZ ;  /* 0x0000000407040227 */ /* 0x004fca00078e00ff */
[----:B------:R-:W-:-:S04]  /*13e50*/  @P0 SHF.R.U32.HI R7, RZ, R5, R4 ;  /* 0x00000005ff070219 */ /* 0x000fc80000011604 */
[----:B------:R-:W-:Y:S01]  /*13e60*/  LOP3.LUT R7, RZ, R7, RZ, 0x33, !PT ;  /* 0x00000007ff077212 */ /* 0x000fe200078e33ff */
[----:B------:R-:W-:Y:S06]  /*13e70*/  BRA `(.L_x_2390) ;  /* 0x0000000000107947 */ /* 0x000fec0003800000 */
.L_x_2389:
[----:B------:R-:W-:-:S13]  /*13e80*/  ISETP.NE.AND P0, PT, R3, 0x1, PT ;  /* 0x000000010300780c */ /* 0x000fda0003f05270 */
[----:B--2---:R-:W2:Y:S02]  /*13e90*/  @P0 LDC.64 R4, c[0x0][0x9e8] ;  /* 0x00027a00ff040b82 */ /* 0x004ea40000000a00 */
[----:B--2---:R-:W-:-:S05]  /*13ea0*/  @P0 IMAD.HI.U32 R4, R7, R4, RZ ;  /* 0x0000000407040227 */ /* 0x004fca00078e00ff */
[----:B------:R-:W-:-:S07]  /*13eb0*/  @P0 SHF.R.U32.HI R7, RZ, R5, R4 ;  /* 0x00000005ff070219 */ /* 0x000fce0000011604 */
.L_x_2390:
[----:B------:R-:W-:Y:S05]  /*13ec0*/  BSYNC B0 ;  /* 0x0000000000007941 */ /* 0x000fea0003800000 */
.L_x_2388:
[----:B------:R-:W-:-:S05]  /*13ed0*/  IMAD R3, R7, R3, RZ ;  /* 0x0000000307037224 */ /* 0x000fca00078e02ff */
[----:B------:R-:W-:-:S07]  /*13ee0*/  VIMNMX R2, R2, R3, !PT ;  /* 0x0000000302027248 */ /* 0x000fce0007fe0100 */
.L_x_2387:
[----:B------:R-:W-:Y:S01]  /*13ef0*/  SHF.R.S32.HI R3, RZ, 0x1f, R2 ;  /* 0x0000001fff037819 */ /* 0x000fe20000011402 */
[----:B------:R-:W-:Y:S01]  /*13f00*/  IMAD.MOV.U32 R5, RZ, RZ, RZ ;  /* 0x000000ffff057224 */ /* 0x000fe200078e00ff */
[----:B--2---:R-:W-:Y:S01]  /*13f10*/  SHF.R.U32.HI R4, RZ, 0x10, R6 ;  /* 0x00000010ff047819 */ /* 0x004fe20000011606 */
[----:B------:R-:W-:Y:S01]  /*13f20*/  BSSY B0, `(.L_x_2391) ;  /* 0x0000029000007945 */ /* 0x000fe20003800000 */
[----:B------:R-:W-:Y:S01]  /*13f30*/  LEA.HI R3, R3, R2, RZ, 0x6 ;  /* 0x0000000203037211 */ /* 0x000fe200078f30ff */
[----:B01----:R-:W-:Y:S01]  /*13f40*/  IMAD.MOV.U32 R10, RZ, RZ, R5 ;  /* 0x000000ffff0a7224 */ /* 0x003fe200078e0005 */
[----:B------:R-:W-:Y:S02]  /*13f50*/  ISETP.NE.AND P0, PT, R4, RZ, PT ;  /* 0x000000ff0400720c */ /* 0x000fe40003f05270 */
[----:B------:R-:W-:Y:S02]  /*13f60*/  SHF.R.S32.HI R3, RZ, 0x6, R3 ;  /* 0x00000006ff037819 */ /* 0x000fe40000011403 */
[----:B------:R-:W-:-:S02]  /*13f70*/  LOP3.LUT R8, R6, 0xff, RZ, 0xc0, !PT ;  /* 0x000000ff06087812 */ /* 0x000fc400078ec0ff */
[----:B------:R-:W-:-:S04]  /*13f80*/  VIMNMX R9, RZ, R3, !PT ;  /* 0x00000003ff097248 */ /* 0x000fc80007fe0100 */
[----:B------:R-:W-:Y:S01]  /*13f90*/  ISETP.GT.AND P1, PT, R0, R9, PT ;  /* 0x000000090000720c */ /* 0x000fe20003f24270 */
[----:B------:R0:W-:Y:S02]  /*13fa0*/  STL [R1+0x34], R9 ;  /* 0x0000340901007387 */ /* 0x0001e40000100800 */
[----:B------:R-:W1:Y:S02]  /*13fb0*/  @!P0 LDC R4, c[0x0][0x9f0] ;  /* 0x00027c00ff048b82 */ /* 0x000e640000000800 */
[----:B------:R0:W-:Y:S04]  /*13fc0*/  STL [R1+0x38], R5 ;  /* 0x0000380501007387 */ /* 0x0001e80000100800 */
[----:B------:R0:W-:Y:S04]  /*13fd0*/  STL [R1+0x4c], R8 ;  /* 0x00004c0801007387 */ /* 0x0001e80000100800 */
[----:B------:R-:W-:Y:S05]  /*13fe0*/  @!P1 BRA `(.L_x_2392) ;  /* 0x0000000000709947 */ /* 0x000fea0003800000 */
[-C--:B01----:R-:W-:Y:S02]  /*13ff0*/  IABS R5, R4.reuse ;  /* 0x0000000400057213 */ /* 0x083fe40000000000 */
[----:B------:R-:W-:Y:S02]  /*14000*/  IABS R7, R4 ;  /* 0x0000000400077213 */ /* 0x000fe40000000000 */
[----:B------:R-:W0:Y:S03]  /*14010*/  I2F.RP R2, R5 ;  /* 0x0000000500027306 */ /* 0x000e260000209400 */
[----:B------:R-:W-:-:S05]  /*14020*/  IMAD.MOV R7, RZ, RZ, -R7 ;  /* 0x000000ffff077224 */ /* 0x000fca00078e0a07 */
[----:B0-----:R-:W0:Y:S02]  /*14030*/  MUFU.RCP R2, R2 ;  /* 0x0000000200027308 */ /* 0x001e240000001000 */
[----:B0-----:R-:W-:-:S06]  /*14040*/  VIADD R2, R2, 0xffffffe ;  /* 0x0ffffffe02027836 */ /* 0x001fcc0000000000 */
[----:B------:R-:W0:Y:S02]  /*14050*/  F2I.FTZ.U32.TRUNC.NTZ R3, R2 ;  /* 0x0000000200037305 */ /* 0x000e24000021f000 */
[----:B0-----:R-:W-:-:S04]  /*14060*/  IMAD.MOV R2, RZ, RZ, -R3 ;  /* 0x000000ffff027224 */ /* 0x001fc800078e0a03 */
[----:B------:R-:W-:Y:S02]  /*14070*/  IMAD R6, R2, R5, RZ ;  /* 0x0000000502067224 */ /* 0x000fe400078e02ff */
[----:B------:R-:W-:-:S04]  /*14080*/  IMAD.MOV.U32 R2, RZ, RZ, RZ ;  /* 0x000000ffff027224 */ /* 0x000fc800078e00ff */
[----:B------:R-:W-:Y:S01]  /*14090*/  IMAD.HI.U32 R6, R3, R6, R2 ;  /* 0x0000000603067227 */ /* 0x000fe200078e0002 */
[----:B------:R-:W-:-:S05]  /*140a0*/  IADD3 R3, R4, -0x1, R0 ;  /* 0xffffffff04037810 */ /* 0x000fca0007ffe000 */
[----:B------:R-:W-:-:S05]  /*140b0*/  IMAD.IADD R3, R3, 0x1, -R9 ;  /* 0x0000000103037824 */ /* 0x000fca00078e0a09 */
[----:B------:R-:W-:Y:S02]  /*140c0*/  IABS R2, R3 ;  /* 0x0000000300027213 */ /* 0x000fe40000000000 */
[----:B------:R-:W-:-:S03]  /*140d0*/  LOP3.LUT R3, R3, R4, RZ, 0x3c, !PT ;  /* 0x0000000403037212 */ /* 0x000fc600078e3cff */
        /* <DEDUP_REMOVED lines=13> */
.L_x_2392:
[----:B------:R-:W-:Y:S05]  /*141b0*/  BSYNC B0 ;  /* 0x0000000000007941 */ /* 0x000fea0003800000 */
.L_x_2391:
[----:B------:R-:W-:Y:S01]  /*141c0*/  IMAD.MOV.U32 R3, RZ, RZ, R10 ;  /* 0x000000ffff037224 */ /* 0x000fe200078e000a */
[----:B------:R-:W-:Y:S03]  /*141d0*/  BSSY B7, `(.L_x_2393) ;  /* 0x00004b8000077945 */ /* 0x000fe60003800000 */
[----:B------:R-:W-:-:S05]  /*141e0*/  IMAD R2, R8, R3, R9 ;  /* 0x0000000308027224 */ /* 0x000fca00078e0209 */
[----:B------:R-:W-:Y:S01]  /*141f0*/  VIADDMNMX R0, R2, R3, R0, PT ;  /* 0x0000000302007246 */ /* 0x000fe20003800100 */
[----:B------:R3:W-:Y:S03]  /*14200*/  STL [R1+0x1c], R2 ;  /* 0x00001c0201007387 */ /* 0x0007e60000100800 */
[----:B------:R-:W-:Y:S01]  /*14210*/  ISETP.GT.AND P0, PT, R0, R2, PT ;  /* 0x000000020000720c */ /* 0x000fe20003f04270 */
[----:B------:R3:W-:-:S12]  /*14220*/  STL [R1+0x30], R0 ;  /* 0x0000300001007387 */ /* 0x0007d80000100800 */
[----:B---3--:R-:W-:Y:S05]  /*14230*/  @P0 BRA `(.L_x_2394) ;  /* 0x0000000000480947 */ /* 0x008fea0003800000 */
[----:B------:R-:W3:Y:S02]  /*14240*/  S2R R2, SR_TID.X ;  /* 0x0000000000027919 */ /* 0x000ee40000002100 */
[----:B---3--:R-:W-:-:S04]  /*14250*/  LOP3.LUT R2, R2, 0x7f, RZ, 0xc0, !PT ;  /* 0x0000007f02027812 */ /* 0x008fc800078ec0ff */
[----:B------:R-:W-:-:S13]  /*14260*/  ISETP.NE.AND P0, PT, R2, RZ, PT ;  /* 0x000000ff0200720c */ /* 0x000fda0003f05270 */
[----:B------:R-:W-:Y:S05]  /*14270*/  @P0 BRA `(.L_x_2395) ;  /* 0x0000004800b40947 */ /* 0x000fea0003800000 */
[----:B0-----:R-:W0:Y:S01]  /*14280*/  S2R R5, SR_LANEID ;  /* 0x0000000000057919 */ /* 0x001e220000000000 */
[----:B------:R-:W-:Y:S01]  /*14290*/  VOTEU.ANY UR4, UPT, PT ;  /* 0x0000000000047886 */ /* 0x000fe200038e0100 */
[----:B------:R-:W3:Y:S01]  /*142a0*/  LDC.64 R2, c[0x0][0xc60] ;  /* 0x00031800ff027b82 */ /* 0x000ee20000000a00 */
[----:B------:R-:W0:Y:S02]  /*142b0*/  FLO.U32 R0, UR4 ;  /* 0x0000000400007d00 */ /* 0x000e2400080e0000 */
[----:B0-----:R-:W-:-:S06]  /*142c0*/  ISETP.EQ.U32.AND P0, PT, R0, R5, PT ;  /* 0x000000050000720c */ /* 0x001fcc0003f02070 */
[----:B------:R-:W3:Y:S07]  /*142d0*/  POPC R5, UR4 ;  /* 0x0000000400057d09 */ /* 0x000eee0008000000 */
[----:B---3--:R-:W3:Y:S01]  /*142e0*/  @P0 ATOMG.E.ADD.STRONG.GPU PT, R3, desc[UR40][R2.64], R5 ;  /* 0x00000005020309a8 */ /* 0x008ee200081ee1e8 */
[----:B-1----:R-:W0:Y:S02]  /*142f0*/  S2R R4, SR_LTMASK ;  /* 0x0000000000047919 */ /* 0x002e240000003900 */
[----:B0-----:R-:W-:-:S04]  /*14300*/  LOP3.LUT R4, R4, UR4, RZ, 0xc0, !PT ;  /* 0x0000000404047c12 */ /* 0x001fc8000f8ec0ff */
[----:B------:R-:W0:Y:S01]  /*14310*/  POPC R7, R4 ;  /* 0x0000000400077309 */ /* 0x000e220000000000 */
[----:B---3--:R-:W0:Y:S02]  /*14320*/  SHFL.IDX PT, R0, R3, R0, 0x1f ;  /* 0x00001f0003007589 */ /* 0x008e2400000e0000 */
[----:B0-----:R-:W-:-:S05]  /*14330*/  IADD3 R0, R0, UR37, R7 ;  /* 0x0000002500007c10 */ /* 0x001fca000fffe007 */
[----:B------:R4:W-:Y:S01]  /*14340*/  STL [R1], R0 ;  /* 0x0000000001007387 */ /* 0x0009e20000100800 */
[----:B------:R-:W-:Y:S05]  /*14350*/  BRA `(.L_x_2395) ;  /* 0x00000048007c7947 */ /* 0x000fea0003800000 */
.L_x_2394:
        /* <DEDUP_REMOVED lines=10> */
[----:B0-----:R-:W-:Y:S02]  /*14400*/  IMAD.U32 R5, RZ, RZ, UR7 ;  /* 0x00000007ff057e24 */ /* 0x001fe4000f8e00ff */
[----:B------:R-:W-:Y:S02]  /*14410*/  IMAD.U32 R6, RZ, RZ, UR8 ;  /* 0x00000008ff067e24 */ /* 0x000fe4000f8e00ff */
[----:B------:R-:W-:-:S02]  /*14420*/  IMAD.U32 R7, RZ, RZ, UR9 ;  /* 0x00000009ff077e24 */ /* 0x000fc4000f8e00ff */
[----:B--2---:R-:W-:Y:S02]  /*14430*/  IMAD.U32 R10, RZ, RZ, UR4 ;  /* 0x00000004ff0a7e24 */ /* 0x004fe4000f8e00ff */
[----:B------:R-:W-:Y:S02]  /*14440*/  IMAD.U32 R11, RZ, RZ, UR5 ;  /* 0x00000005ff0b7e24 */ /* 0x000fe4000f8e00ff */
[----:B------:R-:W-:Y:S02]  /*14450*/  IMAD.MOV.U32 R8, RZ, RZ, 0x70 ;  /* 0x00000070ff087424 */ /* 0x000fe400078e00ff */
[----:B------:R-:W-:Y:S02]  /*14460*/  IMAD.MOV.U32 R12, RZ, RZ, 0x1 ;  /* 0x00000001ff0c7424 */ /* 0x000fe400078e00ff */
[----:B------:R-:W-:-:S07]  /*14470*/  IMAD.MOV.U32 R13, RZ, RZ, RZ ;  /* 0x000000ffff0d7224 */ /* 0x000fce00078e00ff */
[----:B------:R-:W-:-:S07]  /*14480*/  LEPC R20, `(.L_x_2397) ;  /* 0x000000001014794e */ /* 0x000fce0000000000 */
[----:B-1----:R-:W-:Y:S05]  /*14490*/  CALL.ABS.NOINC R2 ;  /* 0x0000000002007343 */ /* 0x002fea0003c00000 */
.L_x_2397:
[----:B------:R-:W-:Y:S05]  /*144a0*/  BSYNC B6 ;  /* 0x0000000000067941 */ /* 0x000fea0003800000 */
.L_x_2396:
        /* <DEDUP_REMOVED lines=10> */
[----:B0-----:R-:W-:Y:S02]  /*14550*/  IMAD.U32 R5, RZ, RZ, UR7 ;  /* 0x00000007ff057e24 */ /* 0x001fe4000f8e00ff */
[----:B------:R-:W-:Y:S02]  /*14560*/  IMAD.U32 R6, RZ, RZ, UR8 ;  /* 0x00000008ff067e24 */ /* 0x000fe4000f8e00ff */
[----:B------:R-:W-:-:S02]  /*14570*/  IMAD.U32 R7, RZ, RZ, UR9 ;  /* 0x00000009ff077e24 */ /* 0x000fc4000f8e00ff */
[----:B--2---:R-:W-:Y:S02]  /*14580*/  IMAD.U32 R10, RZ, RZ, UR4 ;  /* 0x00000004ff0a7e24 */ /* 0x004fe4000f8e00ff */
[----:B------:R-:W-:Y:S02]  /*14590*/  IMAD.U32 R11, RZ, RZ, UR5 ;  /* 0x00000005ff0b7e24 */ /* 0x000fe4000f8e00ff */
[----:B------:R-:W-:Y:S02]  /*145a0*/  IMAD.MOV.U32 R8, RZ, RZ, 0x70 ;  /* 0x00000070ff087424 */ /* 0x000fe400078e00ff */
[----:B------:R-:W-:Y:S02]  /*145b0*/  IMAD.MOV.U32 R12, RZ, RZ, 0x1 ;  /* 0x00000001ff0c7424 */ /* 0x000fe400078e00ff */
[----:B---3--:R-:W-:-:S07]  /*145c0*/  IMAD.MOV.U32 R13, RZ, RZ, RZ ;  /* 0x000000ffff0d7224 */ /* 0x008fce00078e00ff */
[----:B------:R-:W-:-:S07]  /*145d0*/  LEPC R20, `(.L_x_2400) ;  /* 0x000000001014794e */ /* 0x000fce0000000000 */
[----:B----4-:R-:W-:Y:S05]  /*145e0*/  CALL.ABS.NOINC R2 ;  /* 0x0000000002007343 */ /* 0x010fea0003c00000 */
.L_x_2400:
        /* <DEDUP_REMOVED lines=15> */
.L_x_2399:
[----:B------:R-:W-:Y:S05]  /*146e0*/  BSYNC B6 ;  /* 0x0000000000067941 */ /* 0x000fea0003800000 */
.L_x_2398:
[----:B------:R-:W3:Y:S01]  /*146f0*/  LDL R0, [R1+0xc] ;  /* 0x00000c0001007983 */ /* 0x000ee20000100800 */
[----:B------:R-:W-:Y:S02]  /*14700*/  ULDC.64 UR4, c[0x0][0x9f8] ;  /* 0x00027e0000047ab9 */ /* 0x000fe40000000a00 */
[----:B------:R-:W-:Y:S01]  /*14710*/  ISETP.NE.U32.AND P0, PT, RZ, UR4, PT ;  /* 0x00000004ff007c0c */ /* 0x000fe2000bf05070 */
[----:B------:R-:W4:Y:S03]  /*14720*/  LDL R16, [R1+0x30] ;  /* 0x0000300001107983 */ /* 0x000f260000100800 */
[----:B------:R-:W-:Y:S01]  /*14730*/  ISETP.NE.AND.EX P0, PT, RZ, UR5, PT, P0 ;  /* 0x00000005ff007c0c */ /* 0x000fe2000bf05300 */
[----:B------:R-:W-:-:S12]  /*14740*/  ULDC.64 UR4, c[0x0][0xa08] ;  /* 0x0002820000047ab9 */ /* 0x000fd80000000a00 */
[----:B------:R-:W5:Y:S01]  /*14750*/  @P0 LDC.64 R2, c[0x0][0x9f8] ;  /* 0x00027e00ff020b82 */ /* 0x000f620000000a00 */
[----:B---3--:R-:W-:Y:S02]  /*14760*/  IMAD.MOV.U32 R7, RZ, RZ, R0 ;  /* 0x000000ffff077224 */ /* 0x008fe400078e0000 */
[----:B-----5:R-:W-:-:S05]  /*14770*/  @P0 IMAD.WIDE R2, R0, 0x4, R2 ;  /* 0x0000000400020825 */ /* 0x020fca00078e0202 */
[----:B------:R3:W0:Y:S01]  /*14780*/  @P0 LDG.E R7, desc[UR40][R2.64] ;  /* 0x0000002802070981 */ /* 0x000622000c1e1900 */
[----:B----4-:R-:W-:Y:S01]  /*14790*/  VIADD R0, R16, 0xffffffff ;  /* 0xffffffff10007836 */ /* 0x010fe20000000000 */
[----:B---3--:R-:W3:Y:S02]  /*147a0*/  LDC.64 R2, c[0x0][0x418] ;  /* 0x00010600ff027b82 */ /* 0x008ee40000000a00 */
[----:B---3--:R-:W-:Y:S01]  /*147b0*/  LOP3.LUT P0, RZ, R2, UR4, RZ, 0xfc, !PT ;  /* 0x0000000402ff7c12 */ /* 0x008fe2000f80fcff */
[----:B------:R-:W-:-:S03]  /*147c0*/  UMOV UR4, 0xffffffff ;  /* 0xffffffff00047882 */ /* 0x000fc60000000000 */
[----:B------:R-:W-:Y:S02]  /*147d0*/  LOP3.LUT P0, RZ, R3, UR5, RZ, 0xfc, P0 ;  /* 0x0000000503ff7c12 */ /* 0x000fe4000800fcff */
[----:B0-----:R-:W-:Y:S01]  /*147e0*/  SHF.R.S32.HI R8, RZ, 0x1f, R7 ;  /* 0x0000001fff087819 */ /* 0x001fe20000011407 */
[----:B------:R0:W-:Y:S01]  /*147f0*/  STL [R1+0x4], R7 ;  /* 0x0000040701007387 */ /* 0x0001e20000100800 */
[----:B------:R-:W-:-:S03]  /*14800*/  SEL R16, R7, RZ, !P0 ;  /* 0x000000ff07107207 */ /* 0x000fc60004000000 */
[----:B------:R0:W-:Y:S01]  /*14810*/  STL [R1+0x8], R8 ;  /* 0x0000080801007387 */ /* 0x0001e20000100800 */
[----:B------:R-:W-:Y:S05]  /*14820*/  BRA.DIV UR4, `(.L_x_2401) ;  /* 0x0000005e04ac7947 */ /* 0x000fea000b800000 */
[----:B-1----:R-:W1:Y:S02]  /*14830*/  S2R R4, SR_TID.X ;  /* 0x0000000000047919 */ /* 0x002e640000002100 */
[----:B-1----:R-:W-:-:S04]  /*14840*/  SHF.R.U32.HI R4, RZ, 0x5, R4 ;  /* 0x00000005ff047819 */ /* 0x002fc80000011604 */
[----:B------:R-:W-:-:S05]  /*14850*/  LOP3.LUT R4, R4, 0x3, RZ, 0xc0, !PT ;  /* 0x0000000304047812 */ /* 0x000fca00078ec0ff */
[----:B------:R1:W3:Y:S02]  /*14860*/  SHFL.IDX PT, R14, R4, RZ, 0x1f ;  /* 0x00001fff040e7589 */ /* 0x0002e400000e0000 */
.L_x_2524:
        /* <DEDUP_REMOVED lines=9> */
.L_x_2527:
        /* <DEDUP_REMOVED lines=9> */
[----:B-1----:R-:W1:Y:S02]  /*14990*/  @P0 LDC.64 R4, c[0x0][0x440] ;  /* 0x00011000ff040b82 */ /* 0x002e640000000a00 */
        /* <DEDUP_REMOVED lines=14> */
.L_x_2404:
[----:B------:R-:W4:Y:S04]  /*14a80*/  LDL R0, [R1+0x10] ;  /* 0x0000100001007983 */ /* 0x000f280000100800 */
[----:B---3--:R-:W3:Y:S01]  /*14a90*/  LDL R2, [R1+0x14] ;  /* 0x0000140001027983 */ /* 0x008ee20000100800 */
[----:B----4-:R-:W-:Y:S01]  /*14aa0*/  IMAD R0, R0, 0x8, R19 ;  /* 0x0000000800007824 */ /* 0x010fe200078e0213 */
[----:B---3--:R-:W-:-:S04]  /*14ab0*/  SHF.L.U32 R2, R2, 0x1f, RZ ;  /* 0x0000001f02027819 */ /* 0x008fc800000006ff */
[----:B------:R-:W3:Y:S02]  /*14ac0*/  SYNCS.PHASECHK.TRANS64.TRYWAIT P0, [R0+URZ+0x28c40], R2 ;  /* 0x028c4002000075a7 */ /* 0x000ee4000800017f */
[----:B---3--:R-:W-:Y:S05]  /*14ad0*/  @!P0 BRA `(.L_x_2405) ;  /* 0x0000005c00548947 */ /* 0x008fea0003800000 */
.L_x_2528:
        /* <DEDUP_REMOVED lines=11> */
.L_x_2406:
[----:B------:R-:W4:Y:S04]  /*14b90*/  LDL R3, [R1+0x10] ;  /* 0x0000100001037983 */ /* 0x000f280000100800 */
[----:B-1----:R-:W2:Y:S04]  /*14ba0*/  LDL R4, [R1+0x20] ;  /* 0x0000200001047983 */ /* 0x002ea80000100800 */
        /* <DEDUP_REMOVED lines=21> */
.L_x_2402:
[----:B------:R-:W3:Y:S01]  /*14d00*/  LDL.LU R3, [R1+0x3c] ;  /* 0x00003c0001037983 */ /* 0x000ee20000300800 */
[----:B------:R-:W-:Y:S05]  /*14d10*/  WARPSYNC.ALL ;  /* 0x0000000000007948 */ /* 0x000fea0003800000 */
[----:B------:R-:W-:Y:S01]  /*14d20*/  ULDC.64 UR4, c[0x0][0x298] ;  /* 0x0000a60000047ab9 */ /* 0x000fe20000000a00 */
[----:B------:R-:W-:Y:S01]  /*14d30*/  BSSY B6, `(.L_x_2407) ;  /* 0x000001c000067945 */ /* 0x000fe20003800000 */
[----:B------:R-:W-:Y:S01]  /*14d40*/  BAR.SYNC.DEFER_BLOCKING 0x8, 0x100 ;  /* 0x0204000000007b1d */ /* 0x000fe20000010000 */
[----:B---3--:R-:W-:Y:S01]  /*14d50*/  SHF.R.S32.HI R0, RZ, 0x1f, R3 ;  /* 0x0000001fff007819 */ /* 0x008fe20000011403 */
[----:B-1----:R-:W-:-:S04]  /*14d60*/  IMAD.WIDE.U32 R4, R3, UR4, RZ ;  /* 0x0000000403047c25 */ /* 0x002fc8000f8e00ff */
[----:B------:R-:W-:Y:S01]  /*14d70*/  IMAD R2, R0, UR4, RZ ;  /* 0x0000000400027c24 */ /* 0x000fe2000f8e02ff */
[----:B------:R1:W-:Y:S01]  /*14d80*/  STL.64 [R1+0x40], R4 ;  /* 0x0000400401007387 */ /* 0x0003e20000100a00 */
[----:B------:R-:W-:Y:S02]  /*14d90*/  VIADD R0, R19, 0x20400 ;  /* 0x0002040013007836 */ /* 0x000fe40000000000 */
[----:B------:R-:W-:-:S03]  /*14da0*/  IMAD R2, R3, UR5, R2 ;  /* 0x0000000503027c24 */ /* 0x000fc6000f8e0202 */
[----:B------:R-:W-:Y:S01]  /*14db0*/  LOP3.LUT P0, RZ, R0, 0x3ff, RZ, 0xc0, !PT ;  /* 0x000003ff00ff7812 */ /* 0x000fe2000780c0ff */
[----:B------:R-:W-:-:S05]  /*14dc0*/  IMAD.IADD R0, R5, 0x1, R2 ;  /* 0x0000000105007824 */ /* 0x000fca00078e0202 */
[----:B------:R1:W-:Y:S07]  /*14dd0*/  STL [R1+0x3c], R0 ;  /* 0x00003c0001007387 */ /* 0x0003ee0000100800 */
        /* <DEDUP_REMOVED lines=9> */
[----:B0-----:R-:W-:-:S02]  /*14e70*/  IMAD.U32 R7, RZ, RZ, UR7 ;  /* 0x00000007ff077e24 */ /* 0x001fc4000f8e00ff */
[----:B--2---:R-:W-:Y:S02]  /*14e80*/  IMAD.U32 R10, RZ, RZ, UR8 ;  /* 0x00000008ff0a7e24 */ /* 0x004fe4000f8e00ff */
[----:B------:R-:W-:Y:S02]  /*14e90*/  IMAD.U32 R11, RZ, RZ, UR9 ;  /* 0x00000009ff0b7e24 */ /* 0x000fe4000f8e00ff */
[----:B------:R-:W-:Y:S02]  /*14ea0*/  IMAD.MOV.U32 R8, RZ, RZ, 0x70 ;  /* 0x00000070ff087424 */ /* 0x000fe400078e00ff */
[----:B------:R-:W-:Y:S02]  /*14eb0*/  IMAD.MOV.U32 R12, RZ, RZ, 0x1 ;  /* 0x00000001ff0c7424 */ /* 0x000fe400078e00ff */
[----:B------:R-:W-:-:S07]  /*14ec0*/  IMAD.MOV.U32 R13, RZ, RZ, RZ ;  /* 0x000000ffff0d7224 */ /* 0x000fce00078e00ff */
[----:B------:R-:W-:-:S07]  /*14ed0*/  LEPC R20, `(.L_x_2408) ;  /* 0x000000001014794e */ /* 0x000fce0000000000 */
[----:B-1----:R-:W-:Y:S05]  /*14ee0*/  CALL.ABS.NOINC R2 ;  /* 0x0000000002007343 */ /* 0x002fea0003c00000 */
.L_x_2408:
[----:B------:R-:W-:Y:S05]  /*14ef0*/  BSYNC B6 ;  /* 0x0000000000067941 */ /* 0x000fea0003800000 */
.L_x_2407:
[----:B-1----:R-:W3:Y:S01]  /*14f00*/  LDL.LU R0, [R1+0x3c] ;  /* 0x00003c0001007983 */ /* 0x002ee20000300800 */
[----:B------:R-:W-:Y:S01]  /*14f10*/  ULDC.64 UR6, c[0x0][0xa00] ;  /* 0x0002800000067ab9 */ /* 0x000fe20000000a00 */
[----:B------:R-:W-:Y:S01]  /*14f20*/  ULDC.64 UR4, c[0x0][0x2d8] ;  /* 0x0000b60000047ab9 */ /* 0x000fe20000000a00 */
[----:B0-----:R-:W0:Y:S01]  /*14f30*/  LDC R7, c[0x0][0x448] ;  /* 0x00011200ff077b82 */ /* 0x001e220000000800 */
[----:B------:R-:W3:Y:S04]  /*14f40*/  LDL.LU.64 R2, [R1+0x40] ;  /* 0x0000400001027983 */ /* 0x000ee80000300a00 */
[----:B------:R-:W4:Y:S04]  /*14f50*/  LDL R5, [R1+0xc] ;  /* 0x00000c0001057983 */ /* 0x000f280000100800 */
[----:B------:R-:W2:Y:S01]  /*14f60*/  LDL R12, [R1+0x24] ;  /* 0x00002400010c7983 */ /* 0x000ea20000100800 */
[----:B------:R-:W-:Y:S01]  /*14f70*/  ISETP.NE.U32.AND P0, PT, RZ, UR6, PT ;  /* 0x00000006ff007c0c */ /* 0x000fe2000bf05070 */
[----:B------:R-:W-:-:S03]  /*14f80*/  ULDC UR6, c[0x0][0x2b8] ;  /* 0x0000ae0000067ab9 */ /* 0x000fc60000000800 */
[----:B------:R-:W-:Y:S01]  /*14f90*/  ISETP.NE.AND.EX P0, PT, RZ, UR7, PT, P0 ;  /* 0x00000007ff007c0c */ /* 0x000fe2000bf05300 */
[----:B------:R-:W1:Y:S02]  /*14fa0*/  S2R R8, SR_TID.X ;  /* 0x0000000000087919 */ /* 0x000e640000002100 */
[----:B-1----:R-:W-:Y:S02]  /*14fb0*/  IMAD.SHL.U32 R8, R8, 0x10, RZ ;  /* 0x0000001008087824 */ /* 0x002fe400078e00ff */
[----:B---3--:R-:W-:Y:S01]  /*14fc0*/  IMAD.MOV.U32 R3, RZ, RZ, R0 ;  /* 0x000000ffff037224 */ /* 0x008fe200078e0000 */
[----:B----4-:R-:W-:-:S04]  /*14fd0*/  SHF.R.S32.HI R0, RZ, 0x1f, R5 ;  /* 0x0000001fff007819 */ /* 0x010fc80000011405 */
[----:B------:R-:W-:Y:S02]  /*14fe0*/  SEL R4, R0, RZ, !P0 ;  /* 0x000000ff00047207 */ /* 0x000fe40004000000 */
[----:B------:R-:W-:Y:S02]  /*14ff0*/  SEL R0, R5, RZ, !P0 ;  /* 0x000000ff05007207 */ /* 0x000fe40004000000 */
[----:B------:R-:W1:Y:S01]  /*15000*/  S2R R5, SR_TID.X ;  /* 0x0000000000057919 */ /* 0x000e620000002100 */
[----:B------:R-:W-:-:S04]  /*15010*/  IMAD.WIDE.U32 R2, R17, UR4, R2 ;  /* 0x0000000411027c25 */ /* 0x000fc8000f8e0002 */
[----:B------:R-:W-:Y:S01]  /*15020*/  IMAD R3, R17, UR5, R3 ;  /* 0x0000000511037c24 */ /* 0x000fe2000f8e0203 */
[----:B------:R-:W-:Y:S02]  /*15030*/  ULDC.64 UR4, c[0x0][0x2e0] ;  /* 0x0000b80000047ab9 */ /* 0x000fe40000000a00 */
[----:B------:R-:W-:Y:S02]  /*15040*/  IMAD R4, R4, UR4, RZ ;  /* 0x0000000404047c24 */ /* 0x000fe4000f8e02ff */
[----:B------:R-:W-:-:S04]  /*15050*/  IMAD.WIDE.U32 R2, R0, UR4, R2 ;  /* 0x0000000400027c25 */ /* 0x000fc8000f8e0002 */
[----:B------:R-:W-:Y:S01]  /*15060*/  IMAD R0, R0, UR5, R4 ;  /* 0x0000000500007c24 */ /* 0x000fe2000f8e0204 */
[----:B0-----:R-:W-:Y:S01]  /*15070*/  ISETP.NE.AND P0, PT, R7, 0x1, PT ;  /* 0x000000010700780c */ /* 0x001fe20003f05270 */
[----:B------:R-:W0:Y:S01]  /*15080*/  S2R R9, SR_TID.X ;  /* 0x0000000000097919 */ /* 0x000e220000002100 */
[----:B------:R-:W-:-:S11]  /*15090*/  ULDC.64 UR4, c[0x0][0x2d0] ;  /* 0x0000b40000047ab9 */ /* 0x000fd60000000a00 */
[----:B------:R-:W3:Y:S01]  /*150a0*/  @P0 LDC R6, c[0x0][0x450] ;  /* 0x00011400ff060b82 */ /* 0x000ee20000000800 */
[----:B-1----:R-:W-:-:S04]  /*150b0*/  LOP3.LUT R5, R5, 0x7f, RZ, 0xc0, !PT ;  /* 0x0000007f05057812 */ /* 0x002fc800078ec0ff */
[----:B------:R-:W-:-:S04]  /*150c0*/  SHF.R.U32.HI R5, RZ, 0x3, R5 ;  /* 0x00000003ff057819 */ /* 0x000fc80000011605 */
[----:B------:R-:W-:Y:S02]  /*150d0*/  LOP3.LUT R8, R5, 0x70, R8, 0xf8, !PT ;  /* 0x0000007005087812 */ /* 0x000fe400078ef808 */
[----:B------:R-:W1:Y:S03]  /*150e0*/  @P0 LDC R5, c[0x0][0x44c] ;  /* 0x00011300ff050b82 */ /* 0x000e660000000800 */
[----:B--2---:R-:W-:Y:S02]  /*150f0*/  IMAD.IADD R4, R8, 0x1, R12 ;  /* 0x0000000108047824 */ /* 0x004fe400078e020c */
[----:B------:R2:W5:Y:S01]  /*15100*/  LDL R8, [R1+0x54] ;  /* 0x0000540001087983 */ /* 0x0005620000100800 */
[----:B------:R-:W-:Y:S02]  /*15110*/  IMAD.IADD R3, R3, 0x1, R0 ;  /* 0x0000000103037824 */ /* 0x000fe400078e0200 */
[----:B------:R-:W-:Y:S01]  /*15120*/  IMAD.MOV.U32 R0, RZ, RZ, R4 ;  /* 0x000000ffff007224 */ /* 0x000fe200078e0004 */
[----:B------:R-:W4:Y:S01]  /*15130*/  S2R R10, SR_TID.X ;  /* 0x00000000000a7919 */ /* 0x000f220000002100 */
[----:B-1----:R-:W-:-:S05]  /*15140*/  @P0 IMAD.HI.U32 R5, R4, R5, RZ ;  /* 0x0000000504050227 */ /* 0x002fca00078e00ff */
[----:B---3--:R-:W-:-:S05]  /*15150*/  @P0 SHF.R.U32.HI R0, RZ, R6, R5 ;  /* 0x00000006ff000219 */ /* 0x008fca0000011605 */
        /* <DEDUP_REMOVED lines=8> */
[----:B------:R-:W-:Y:S01]  /*151e0*/  SHF.R.S32.HI R0, RZ, 0x1f, R4 ;  /* 0x0000001fff007819 */ /* 0x000fe20000011404 */
[----:B0-----:R-:W-:-:S04]  /*151f0*/  IMAD.SHL.U32 R9, R9, 0x8, RZ ;  /* 0x0000000809097824 */ /* 0x001fc800078e00ff */
[----:B------:R-:W-:Y:S02]  /*15200*/  IMAD R0, R0, UR4, RZ ;  /* 0x0000000400007c24 */ /* 0x000fe4000f8e02ff */
[----:B------:R-:W-:-:S04]  /*15210*/  IMAD.WIDE.U32 R2, R4, UR4, R2 ;  /* 0x0000000404027c25 */ /* 0x000fc8000f8e0002 */
[----:B------:R-:W-:Y:S01]  /*15220*/  IMAD R0, R4, UR5, R0 ;  /* 0x0000000504007c24 */ /* 0x000fe2000f8e0200 */
[----:B------:R-:W-:Y:S01]  /*15230*/  ULDC.64 UR4, c[0x0][0x280] ;  /* 0x0000a00000047ab9 */ /* 0x000fe20000000a00 */
[----:B------:R-:W-:Y:S02]  /*15240*/  LOP3.LUT R9, R9, 0x38, RZ, 0xc0, !PT ;  /* 0x0000003809097812 */ /* 0x000fe400078ec0ff */
[----:B------:R-:W-:Y:S01]  /*15250*/  IMAD.IADD R0, R3, 0x1, R0 ;  /* 0x0000000103007824 */ /* 0x000fe200078e0200 */
[----:B------:R-:W-:Y:S01]  /*15260*/  LEA R4, P1, R2, UR4, 0x1 ;  /* 0x0000000402047c11 */ /* 0x000fe2000f8208ff */
[----:B------:R-:W-:Y:S01]  /*15270*/  UMOV UR4, 0xffffffff ;  /* 0xffffffff00047882 */ /* 0x000fe20000000000 */
[----:B----4-:R-:W-:Y:S02]  /*15280*/  LOP3.LUT R10, R10, 0x7f, RZ, 0xc0, !PT ;  /* 0x0000007f0a0a7812 */ /* 0x010fe400078ec0ff */
[----:B------:R-:W-:Y:S02]  /*15290*/  ISETP.GE.AND P0, PT, R9, UR6, PT ;  /* 0x0000000609007c0c */ /* 0x000fe4000bf06270 */
[----:B------:R-:W-:-:S02]  /*152a0*/  LEA.HI.X R0, R2, UR5, R0, 0x1, P1 ;  /* 0x0000000502007c11 */ /* 0x000fc400088f0c00 */
[----:B------:R-:W-:Y:S01]  /*152b0*/  SHF.R.U32.HI R10, RZ, 0x3, R10 ;  /* 0x00000003ff0a7819 */ /* 0x000fe2000001160a */
[----:B--2---:R-:W-:Y:S08]  /*152c0*/  BRA.DIV UR4, `(.L_x_2409) ;  /* 0x00000056046c7947 */ /* 0x004ff0000b800000 */
[----:B------:R-:W2:Y:S04]  /*152d0*/  LDL.LU R6, [R1+0x28] ;  /* 0x0000280001067983 */ /* 0x000ea80000300800 */
[----:B------:R-:W3:Y:S01]  /*152e0*/  LDL.LU R5, [R1+0x24] ;  /* 0x0000240001057983 */ /* 0x000ee20000300800 */
[----:B--2---:R-:W-:-:S03]  /*152f0*/  IMAD R2, R6, R7, RZ ;  /* 0x0000000706027224 */ /* 0x004fc600078e02ff */
[----:B------:R-:W0:Y:S01]  /*15300*/  SHFL.IDX PT, R7, R4, RZ, 0x181f ;  /* 0x00181fff04077589 */ /* 0x000e2200000e0000 */
[----:B---3--:R-:W-:-:S03]  /*15310*/  IMAD.IADD R3, R10, 0x1, R5 ;  /* 0x000000010a037824 */ /* 0x008fc600078e0205 */
[----:B------:R-:W1:Y:S01]  /*15320*/  SHFL.IDX PT, R6, R0, RZ, 0x181f ;  /* 0x00181fff00067589 */ /* 0x000e6200000e0000 */
[C---:B------:R-:W-:Y:S01]  /*15330*/  VIADD R5, R3.reuse, 0x10 ;  /* 0x0000001003057836 */ /* 0x040fe20000000000 */
        /* <DEDUP_REMOVED lines=19> */
[----:B------:R-:W-:Y:S04]  /*15470*/  SHFL.IDX PT, R4, R4, 0x3, 0x181f ;  /* 0x00781f0004047f89 */ /* 0x000fe800000e0000 */
[----:B0-----:R-:W0:Y:S04]  /*15480*/  SHFL.IDX PT, R6, R0, 0x2, 0x181f ;  /* 0x00581f0000067f89 */ /* 0x001e2800000e0000 */
[----:B------:R-:W2:Y:S01]  /*15490*/  SHFL.IDX PT, R0, R0, 0x3, 0x181f ;  /* 0x00781f0000007f89 */ /* 0x000ea200000e0000 */
[----:B-1----:R-:W-:-:S05]  /*154a0*/  @!P1 LEA R5, P2, R9, R5, 0x1 ;  /* 0x0000000509059211 */ /* 0x002fca00078408ff */
[----:B0-----:R-:W-:-:S04]  /*154b0*/  @!P1 IMAD.X R6, RZ, RZ, R6, P2 ;  /* 0x000000ffff069224 */ /* 0x001fc800010e0606 */
[----:B------:R-:W-:Y:S02]  /*154c0*/  @!P1 IMAD.MOV.U32 R7, RZ, RZ, R6 ;  /* 0x000000ffff079224 */ /* 0x000fe400078e0006 */
[----:B------:R-:W-:-:S05]  /*154d0*/  @!P1 IMAD.MOV.U32 R6, RZ, RZ, R5 ;  /* 0x000000ffff069224 */ /* 0x000fca00078e0005 */
[----:B--2---:R0:W-:Y:S02]  /*154e0*/  @!P1 LDGSTS.E.BYPASS.LTC128B.128 [R8+0x21400], desc[UR40][R6.64], !P0 ;  /* 0x2140000006089fae */ /* 0x0041e4000c101d68 */
.L_x_2537:
[----:B------:R-:W-:-:S05]  /*154f0*/  VIADD R3, R3, 0x30 ;  /* 0x0000003003037836 */ /* 0x000fca0000000000 */
[----:B------:R-:W-:-:S13]  /*15500*/  ISETP.GE.AND P1, PT, R3, R2, PT ;  /* 0x000000020300720c */ /* 0x000fda0003f26270 */
[----:B------:R-:W-:-:S05]  /*15510*/  @!P1 LEA R2, P2, R9, R4, 0x1 ;  /* 0x0000000409029211 */ /* 0x000fca00078408ff */
[----:B------:R-:W-:-:S05]  /*15520*/  @!P1 IMAD.X R3, RZ, RZ, R0, P2 ;  /* 0x000000ffff039224 */ /* 0x000fca00010e0600 */
[----:B------:R-:W-:Y:S01]  /*15530*/  @!PT LDS RZ, [RZ] ;  /* 0x00000000fffff984 */ /* 0x000fe20000000800 */
[----:B------:R-:W-:Y:S01]  /*15540*/  @!PT LDS RZ, [RZ] ;  /* 0x00000000fffff984 */ /* 0x000fe20000000800 */
[----:B------:R-:W-:Y:S01]  /*15550*/  @!PT LDS RZ, [RZ] ;  /* 0x00000000fffff984 */ /* 0x000fe20000000800 */
[----:B------:R1:W-:Y:S01]  /*15560*/  @!P1 LDGSTS.E.BYPASS.LTC128B.128 [R8+0x21c00], desc[UR40][R2.64], !P0 ;  /* 0x21c0000002089fae */ /* 0x0003e2000c101d68 */
[----:B------:R-:W-:Y:S01]  /*15570*/  PLOP3.LUT P0, PT, PT, PT, PT, 0x80, 0x0 ;  /* 0x000000000000781c */ /* 0x000fe20003f0f070 */
[----:B------:R-:W-:-:S12]  /*15580*/  NOP ;  /* 0x0000000000007918 */ /* 0x000fd80000000000 */
.L_x_2410:
[----:B------:R-:W-:Y:S02]  /*15590*/  PLOP3.LUT P1, PT, P1, P0, PT, 0xa2, 0x0 ;  /* 0x000000000000781c */ /* 0x000fe40000f21472 */
[----:B------:R-:W-:-:S08]  /*155a0*/  @P0 R2UR P1, UR4, R19 ;  /* 0x00000000130402ca */ /* 0x000fd00000020000 */
[----:B------:R-:W-:-:S05]  /*155b0*/  @P0 PLOP3.LUT P0, PT, P1, PT, PT, 0x80, 0x0 ;  /* 0x000000000000081c */ /* 0x000fca0000f0f070 */
[----:B------:R-:W-:Y:S01]  /*155c0*/  @!P1 SYNCS.ARRIVE.TRANS64.RED.A0T1 RZ, [UR4+0x28c00], RZ ;  /* 0x028c00ffffff99a7 */ /* 0x000fe20008200404 */
[----:B------:R-:W-:Y:S07]  /*155d0*/  @!P1 ARRIVES.LDGSTSBAR.64.TRANSCNT [UR4+0x28c00] ;  /* 0x028c0000ff0099b0 */ /* 0x000fee0008000a84 */
[----:B------:R-:W-:Y:S05]  /*155e0*/  @P0 BRA.U.ANY `(.L_x_2410) ;  /* 0xfffffffd00e80947 */ /* 0x000fea000393ffff */
[----:B-1----:R-:W2:Y:S02]  /*155f0*/  LDL.LU R2, [R1+0x48] ;  /* 0x0000480001027983 */ /* 0x002ea40000300800 */
        /* <DEDUP_REMOVED lines=9> */
[----:B------:R-:W2:Y:S03]  /*15690*/  SYNCS.PHASECHK.TRANS64.TRYWAIT P0, [R19+URZ+0x28c20], R0 ;  /* 0x028c2000130075a7 */ /* 0x000ea6000800017f */
[----:B-12---:R-:W-:Y:S05]  /*156a0*/  @!P0 BRA `(.L_x_2412) ;  /* 0x0000005400b88947 */ /* 0x006fea0003800000 */
.L_x_2538:
[----:B------:R-:W-:Y:S05]  /*156b0*/  BSYNC B0 ;  /* 0x0000000000007941 */ /* 0x000fea0003800000 */
.L_x_2411:
[----:B------:R-:W-:Y:S01]  /*156c0*/  LOP3.LUT P0, RZ, R18, 0x1, RZ, 0xc0, !PT ;  /* 0x0000000112ff7812 */ /* 0x000fe2000780c0ff */
[----:B------:R-:W-:-:S12]  /*156d0*/  BSSY B0, `(.L_x_2413) ;  /* 0x0000097000007945 */ /* 0x000fd80003800000 */
[----:B------:R-:W-:Y:S05]  /*156e0*/  @!P0 BRA `(.L_x_2414) ;  /* 0x0000000800548947 */ /* 0x000fea0003800000 */
[----:B------:R-:W1:Y:S04]  /*156f0*/  LDL R4, [R1+0x10] ;  /* 0x0000100001047983 */ /* 0x000e680000100800 */
[----:B------:R-:W2:Y:S01]  /*15700*/  LDL R2, [R1+0x14] ;  /* 0x0000140001027983 */ /* 0x000ea20000100800 */
[----:B------:R-:W-:Y:S01]  /*15710*/  BSSY B1, `(.L_x_2415) ;  /* 0x0000008000017945 */ /* 0x000fe20003800000 */
[----:B------:R-:W3:Y:S02]  /*15720*/  S2R R3, SR_TID.X ;  /* 0x0000000000037919 */ /* 0x000ee40000002100 */
[----:B---3--:R-:W-:-:S04]  /*15730*/  LOP3.LUT R3, R3, 0x7f, RZ, 0xc0, !PT ;  /* 0x0000007f03037812 */ /* 0x008fc800078ec0ff */
[----:B------:R-:W-:Y:S01]  /*15740*/  ISETP.NE.AND P1, PT, R3, RZ, PT ;  /* 0x000000ff0300720c */ /* 0x000fe20003f25270 */
[----:B-1----:R-:W-:Y:S01]  /*15750*/  IMAD R0, R4, 0x8, R19 ;  /* 0x0000000804007824 */ /* 0x002fe200078e0213 */
[----:B--2---:R-:W-:-:S04]  /*15760*/  SHF.L.U32 R2, R2, 0x1f, RZ ;  /* 0x0000001f02027819 */ /* 0x004fc800000006ff */
[----:B------:R-:W1:Y:S02]  /*15770*/  SYNCS.PHASECHK.TRANS64.TRYWAIT P0, [R0+URZ+0x28c60], R2 ;  /* 0x028c6002000075a7 */ /* 0x000e64000800017f */
[----:B-1----:R-:W-:Y:S05]  /*15780*/  @!P0 BRA `(.L_x_2416) ;  /* 0x0000005400948947 */ /* 0x002fea0003800000 */
.L_x_2539:
[----:B------:R-:W-:Y:S05]  /*15790*/  BSYNC B1 ;  /* 0x0000000000017941 */ /* 0x000fea0003800000 */
.L_x_2415:
[----:B------:R-:W-:Y:S04]  /*157a0*/  BSSY B1, `(.L_x_2417) ;  /* 0x0000009000017945 */ /* 0x000fe80003800000 */
[----:B------:R-:W-:Y:S05]  /*157b0*/  @P1 BRA `(.L_x_2418) ;  /* 0x00000000001c1947 */ /* 0x000fea0003800000 */
[----:B------:R-:W2:Y:S01]  /*157c0*/  S2R R3, SR_TID.X ;  /* 0x0000000000037919 */ /* 0x000ea20000002100 */
[----:B-1----:R-:W-:-:S04]  /*157d0*/  IMAD.MOV.U32 R2, RZ, RZ, 0x10000 ;  /* 0x00010000ff027424 */ /* 0x002fc800078e00ff */
[----:B------:R3:W-:Y:S01]  /*157e0*/  SYNCS.ARRIVE.TRANS64 RZ, [R0+URZ+0x28c50], R2 ;  /* 0x028c500200ff79a7 */ /* 0x0007e2000800003f */
[----:B--2---:R-:W-:-:S04]  /*157f0*/  LOP3.LUT R3, R3, 0x1f, RZ, 0xc0, !PT ;  /* 0x0000001f03037812 */ /* 0x004fc800078ec0ff */
[----:B------:R-:W-:-:S13]  /*15800*/  ISETP.NE.AND P0, PT, R3, RZ, PT ;  /* 0x000000ff0300720c */ /* 0x000fda0003f05270 */
[----:B---3--:R-:W-:Y:S05]  /*15810*/  @!P0 BRA `(.L_x_2418) ;  /* 0x0000000000048947 */ /* 0x008fea0003800000 */
[----:B------:R-:W-:Y:S01]  /*15820*/  BPT.TRAP 0x1 ;  /* 0x000000040000795c */ /* 0x000fe20000300000 */
.L_x_2418:
[----:B------:R-:W-:Y:S05]  /*15830*/  BSYNC B1 ;  /* 0x0000000000017941 */ /* 0x000fea0003800000 */
.L_x_2417:
[----:B------:R-:W2:Y:S04]  /*15840*/  LDL R4, [R1+0x18] ;  /* 0x0000180001047983 */ /* 0x000ea80000100800 */
[----:B------:R-:W2:Y:S04]  /*15850*/  LDL.LU R3, [R1+0x20] ;  /* 0x0000200001037983 */ /* 0x000ea80000300800 */
[----:B-1----:R-:W3:Y:S01]  /*15860*/  LDL R2, [R1+0x10] ;  /* 0x0000100001027983 */ /* 0x002ee20000100800 */
        /* <DEDUP_REMOVED lines=10> */
.L_x_2419:
        /* <DEDUP_REMOVED lines=10> */
[----:B------:R-:W-:Y:S01]  /*159b0*/  PLOP3.LUT P0, PT, PT, PT, PT, 0x80, 0x0 ;  /* 0x000000000000781c */ /* 0x000fe20003f0f070 */
[----:B------:R-:W-:Y:S01]  /*159c0*/  VIADD R4, R2, 0x2400 ;  /* 0x0000240002047836 */ /* 0x000fe20000000000 */
[----:B------:R-:W-:Y:S01]  /*159d0*/  UMOV UR6, 0x0 ;  /* 0x0000000000067882 */ /* 0x000fe20000000000 */
[----:B------:R-:W-:Y:S01]  /*159e0*/  UMOV UR7, 0x14f00000 ;  /* 0x14f0000000077882 */ /* 0x000fe20000000000 */
[----:B------:R-:W-:-:S09]  /*159f0*/  UMOV UR10, 0x40 ;  /* 0x00000040000a7882 */ /* 0x000fd20000000000 */
.L_x_2420:
        /* <DEDUP_REMOVED lines=15> */
.L_x_2421:
        /* <DEDUP_REMOVED lines=15> */
.L_x_2422:
        /* <DEDUP_REMOVED lines=15> */
.L_x_2423:
        /* <DEDUP_REMOVED lines=15> */
.L_x_2424:
        /* <DEDUP_REMOVED lines=15> */
.L_x_2425:
        /* <DEDUP_REMOVED lines=15> */
.L_x_2426:
        /* <DEDUP_REMOVED lines=10> */
.L_x_2414:
[----:B------:R-:W-:Y:S05]  /*16040*/  BSYNC B0 ;  /* 0x0000000000007941 */ /* 0x000fea0003800000 */
.L_x_2413:
[----:B------:R-:W1:Y:S04]  /*16050*/  LDL R4, [R1+0x30] ;  /* 0x0000300001047983 */ /* 0x000e680000100800 */
[----:B------:R-:W2:Y:S01]  /*16060*/  LDL R5, [R1+0x1c] ;  /* 0x00001c0001057983 */ /* 0x000ea20000100800 */
[----:B------:R-:W-:Y:S01]  /*16070*/  BSSY B0, `(.L_x_2427) ;  /* 0x00002b1000007945 */ /* 0x000fe20003800000 */
[----:B-1----:R-:W-:-:S05]  /*16080*/  VIADD R0, R4, 0xfffffffe ;  /* 0xfffffffe04007836 */ /* 0x002fca0000000000 */
[----:B--2---:R-:W-:-:S13]  /*16090*/  ISETP.GE.AND P0, PT, R0, R5, PT ;  /* 0x000000050000720c */ /* 0x004fda0003f06270 */
[----:B------:R-:W-:Y:S05]  /*160a0*/  @!P0 BRA `(.L_x_2428) ;  /* 0x0000002800b48947 */ /* 0x000fea0003800000 */
[----:B------:R-:W2:Y:S04]  /*160b0*/  LDL.LU R9, [R1+0x4c] ;  /* 0x00004c0001097983 */ /* 0x000ea80000300800 */
[----:B0-----:R-:W3:Y:S04]  /*160c0*/  LDL.LU R8, [R1+0x38] ;  /* 0x0000380001087983 */ /* 0x001ee80000300800 */
[----:B------:R-:W4:Y:S04]  /*160d0*/  LDL.LU R7, [R1+0x50] ;  /* 0x0000500001077983 */ /* 0x000f280000300800 */
[----:B------:R-:W5:Y:S04]  /*160e0*/  LDL.LU R6, [R1+0x34] ;  /* 0x0000340001067983 */ /* 0x000f680000300800 */
[----:B------:R-:W5:Y:S01]  /*160f0*/  LDL.LU R4, [R1+0x58] ;  /* 0x0000580001047983 */ /* 0x000f620000300800 */
[----:B------:R-:W-:Y:S01]  /*16100*/  LOP3.LUT R5, RZ, R5, RZ, 0x33, !PT ;  /* 0x00000005ff057212 */ /* 0x000fe200078e33ff */
[----:B------:R-:W-:Y:S01]  /*16110*/  BSSY B2, `(.L_x_2429) ;  /* 0x00000eb000027945 */ /* 0x000fe20003800000 */
[----:B--2---:R-:W-:-:S04]  /*16120*/  VIADD R2, R9, 0x1 ;  /* 0x0000000109027836 */ /* 0x004fc80000000000 */
[----:B---3--:R-:W-:Y:S01]  /*16130*/  IMAD R2, R2, R8, RZ ;  /* 0x0000000802027224 */ /* 0x008fe200078e02ff */
[----:B----4-:R-:W-:-:S04]  /*16140*/  LOP3.LUT R3, RZ, R7, RZ, 0x33, !PT ;  /* 0x00000007ff037212 */ /* 0x010fc800078e33ff */
[----:B------:R-:W-:-:S04]  /*16150*/  LOP3.LUT R2, RZ, R2, RZ, 0x33, !PT ;  /* 0x00000002ff027212 */ /* 0x000fc800078e33ff */
[----:B-----5:R-:W-:Y:S02]  /*16160*/  VIADDMNMX R2, R2, -R6, R3, !PT ;  /* 0x8000000602027246 */ /* 0x020fe40007800103 */
[----:B------:R-:W-:-:S04]  /*16170*/  LOP3.LUT R4, RZ, R4, RZ, 0x33, !PT ;  /* 0x00000004ff047212 */ /* 0x000fc800078e33ff */
[----:B------:R-:W-:-:S04]  /*16180*/  VIMNMX R4, R2, R4, !PT ;  /* 0x0000000402047248 */ /* 0x000fc80007fe0100 */
[----:B------:R-:W-:Y:S02]  /*16190*/  VIADDMNMX R5, R4, 0x2, R5, !PT ;  /* 0x0000000204057846 */ /* 0x000fe40007800105 */
[----:B------:R-:W-:-:S05]  /*161a0*/  LOP3.LUT R2, RZ, R4, RZ, 0x33, !PT ;  /* 0x00000004ff027212 */ /* 0x000fca00078e33ff */
        /* <DEDUP_REMOVED lines=39> */
.L_x_2433:
        /* <DEDUP_REMOVED lines=8> */
.L_x_2540:
[----:B------:R-:W-:Y:S05]  /*164a0*/  BSYNC B3 ;  /* 0x0000000000037941 */ /* 0x000fea0003800000 */
.L_x_2434:
        /* <DEDUP_REMOVED lines=9> */
.L_x_2437:
[----:B------:R-:W-:Y:S05]  /*16540*/  BSYNC B3 ;  /* 0x0000000000037941 */ /* 0x000fea0003800000 */
.L_x_2436:
[----:B------:R-:W2:Y:S04]  /*16550*/  LDL R6, [R1+0x10] ;  /* 0x0000100001067983 */ /* 0x000ea80000100800 */
[----:B------:R-:W3:Y:S01]  /*16560*/  LDL R7, [R1+0x18] ;  /* 0x0000180001077983 */ /* 0x000ee20000100800 */
[----:B------:R-:W-:Y:S01]  /*16570*/  IMAD.MOV.U32 R10, RZ, RZ, RZ ;  /* 0x000000ffff0a7224 */ /* 0x000fe200078e00ff */
        /* <DEDUP_REMOVED lines=10> */
.L_x_2438:
        /* <DEDUP_REMOVED lines=13> */
.L_x_2541:
[----:B------:R-:W-:Y:S05]  /*166f0*/  BSYNC B3 ;  /* 0x0000000000037941 */ /* 0x000fea0003800000 */
.L_x_2439:
        /* <DEDUP_REMOVED lines=11> */
.L_x_2442:
[----:B------:R-:W-:Y:S05]  /*167b0*/  BSYNC B3 ;  /* 0x0000000000037941 */ /* 0x000fea0003800000 */
.L_x_2441:
[----:B-12---:R-:W2:Y:S01]  /*167c0*/  LDL R2, [R1+0x10] ;  /* 0x0000100001027983 */ /* 0x006ea20000100800 */
        /* <DEDUP_REMOVED lines=9> */
.L_x_2443:
        /* <DEDUP_REMOVED lines=15> */
.L_x_2444:
        /* <DEDUP_REMOVED lines=15> */
.L_x_2445:
        /* <DEDUP_REMOVED lines=15> */
.L_x_2446:
        /* <DEDUP_REMOVED lines=15> */
.L_x_2447:
        /* <DEDUP_REMOVED lines=15> */
.L_x_2448:
        /* <DEDUP_REMOVED lines=15> */
.L_x_2449:
        /* <DEDUP_REMOVED lines=15> */
.L_x_2450:
        /* <DEDUP_REMOVED lines=10> */
.L_x_2432:
[----:B------:R-:W-:Y:S05]  /*16f90*/  BSYNC B1 ;  /* 0x0000000000017941 */ /* 0x000fea0003800000 */
.L_x_2431:
[----:B------:R-:W2:Y:S02]  /*16fa0*/  LDL.LU R6, [R1+0x30] ;  /* 0x0000300001067983 */ /* 0x000ea40000300800 */
[----:B--2---:R-:W-:-:S07]  /*16fb0*/  VIADD R0, R6, 0xfffffffd ;  /* 0xfffffffd06007836 */ /* 0x004fce0000000000 */
.L_x_2430:
[----:B------:R-:W-:Y:S05]  /*16fc0*/  BSYNC B2 ;  /* 0x0000000000027941 */ /* 0x000fea0003800000 */
.L_x_2429:
[----:B------:R-:W-:-:S05]  /*16fd0*/  VIADD R5, R5, 0xfffffffe ;  /* 0xfffffffe05057836 */ /* 0x000fca0000000000 */
[----:B------:R-:W-:-:S13]  /*16fe0*/  ISETP.NE.AND P0, PT, R5, R4, PT ;  /* 0x000000040500720c */ /* 0x000fda0003f05270 */
[----:B------:R-:W-:Y:S05]  /*16ff0*/  @!P0 BRA `(.L_x_2428) ;  /* 0x0000001800e08947 */ /* 0x000fea0003800000 */
.L_x_2491:
        /* <DEDUP_REMOVED lines=10> */
[----:B------:R-:W-:Y:S06]  /*170a0*/  @!P1 BRA `(.L_x_2452) ;  /* 0x0000000c00349947 */ /* 0x000fec0003800000 */
        /* <DEDUP_REMOVED lines=24> */
.L_x_2453:
        /* <DEDUP_REMOVED lines=8> */
.L_x_2542:
[----:B------:R-:W-:Y:S05]  /*172b0*/  BSYNC B2 ;  /* 0x0000000000027941 */ /* 0x000fea0003800000 */
.L_x_2454:
        /* <DEDUP_REMOVED lines=9> */
.L_x_2457:
[----:B------:R-:W-:Y:S05]  /*17350*/  BSYNC B2 ;  /* 0x0000000000027941 */ /* 0x000fea0003800000 */
.L_x_2456:
        /* <DEDUP_REMOVED lines=12> */
.L_x_2458:
        /* <DEDUP_REMOVED lines=13> */
.L_x_2543:
[----:B------:R-:W-:Y:S05]  /*174f0*/  BSYNC B2 ;  /* 0x0000000000027941 */ /* 0x000fea0003800000 */
.L_x_2459:
        /* <DEDUP_REMOVED lines=11> */
.L_x_2462:
[----:B------:R-:W-:Y:S05]  /*175b0*/  BSYNC B2 ;  /* 0x0000000000027941 */ /* 0x000fea0003800000 */
.L_x_2461:
        /* <DEDUP_REMOVED lines=9> */
.L_x_2463:
        /* <DEDUP_REMOVED lines=15> */
.L_x_2464:
        /* <DEDUP_REMOVED lines=15> */
.L_x_2465:
        /* <DEDUP_REMOVED lines=15> */
.L_x_2466:
        /* <DEDUP_REMOVED lines=15> */
.L_x_2467:
        /* <DEDUP_REMOVED lines=15> */
.L_x_2468:
        /* <DEDUP_REMOVED lines=15> */
.L_x_2469:
        /* <DEDUP_REMOVED lines=15> */
.L_x_2470:
        /* <DEDUP_REMOVED lines=10> */
.L_x_2452:
[----:B------:R-:W-:Y:S05]  /*17d80*/  BSYNC B1 ;  /* 0x0000000000017941 */ /* 0x000fea0003800000 */
.L_x_2451:
        /* <DEDUP_REMOVED lines=35> */
.L_x_2473:
        /* <DEDUP_REMOVED lines=8> */
.L_x_2544:
[----:B------:R-:W-:Y:S05]  /*18040*/  BSYNC B2 ;  /* 0x0000000000027941 */ /* 0x000fea0003800000 */
.L_x_2474:
        /* <DEDUP_REMOVED lines=9> */
.L_x_2477:
[----:B------:R-:W-:Y:S05]  /*180e0*/  BSYNC B2 ;  /* 0x0000000000027941 */ /* 0x000fea0003800000 */
.L_x_2476:
        /* <DEDUP_REMOVED lines=13> */
.L_x_2478:
        /* <DEDUP_REMOVED lines=13> */
.L_x_2545:
[----:B------:R-:W-:Y:S05]  /*18290*/  BSYNC B2 ;  /* 0x0000000000027941 */ /* 0x000fea0003800000 */
.L_x_2479:
        /* <DEDUP_REMOVED lines=11> */
.L_x_2482:
[----:B------:R-:W-:Y:S05]  /*18350*/  BSYNC B2 ;  /* 0x0000000000027941 */ /* 0x000fea0003800000 */
.L_x_2481:
        /* <DEDUP_REMOVED lines=10> */
.L_x_2483:
        /* <DEDUP_REMOVED lines=15> */
.L_x_2484:
        /* <DEDUP_REMOVED lines=15> */
.L_x_2485:
        /* <DEDUP_REMOVED lines=15> */
.L_x_2486:
        /* <DEDUP_REMOVED lines=15> */
.L_x_2487:
        /* <DEDUP_REMOVED lines=15> */
.L_x_2488:
        /* <DEDUP_REMOVED lines=15> */
.L_x_2489:
        /* <DEDUP_REMOVED lines=15> */
.L_x_2490:
        /* <DEDUP_REMOVED lines=10> */
.L_x_2472:
[----:B------:R-:W-:Y:S05]  /*18b30*/  BSYNC B1 ;  /* 0x0000000000017941 */ /* 0x000fea0003800000 */
.L_x_2471:
[----:B------:R-:W2:Y:S01]  /*18b40*/  LDL R2, [R1+0x1c] ;  /* 0x00001c0001027983 */ /* 0x000ea20000100800 */
[----:B------:R-:W-:Y:S01]  /*18b50*/  VIADD R0, R0, 0xfffffffe ;  /* 0xfffffffe00007836 */ /* 0x000fe20000000000 */
[----:B--2---:R-:W-:-:S13]  /*18b60*/  ISETP.GT.AND P0, PT, R6, R2, PT ;  /* 0x000000020600720c */ /* 0x004fda0003f04270 */
[----:B------:R-:W-:Y:S05]  /*18b70*/  @P0 BRA `(.L_x_2491) ;  /* 0xffffffe400200947 */ /* 0x000fea000383ffff */
.L_x_2428:
[----:B------:R-:W-:Y:S05]  /*18b80*/  BSYNC B0 ;  /* 0x0000000000007941 */ /* 0x000fea0003800000 */
.L_x_2427:
        /* <DEDUP_REMOVED lines=19> */
[----:B0-----:R-:W0:Y:S02]  /*18cc0*/  S2R R6, SR_LTMASK ;  /* 0x0000000000067919 */ /* 0x001e240000003900 */
[----:B0-----:R-:W-:-:S04]  /*18cd0*/  LOP3.LUT R6, R6, UR4, RZ, 0xc0, !PT ;  /* 0x0000000406067c12 */ /* 0x001fc8000f8ec0ff */
[----:B------:R-:W0:Y:S01]  /*18ce0*/  POPC R7, R6 ;  /* 0x0000000600077309 */ /* 0x000e220000000000 */
[----:B--2---:R-:W0:Y:S02]  /*18cf0*/  SHFL.IDX PT, R4, R3, R4, 0x1f ;  /* 0x00001f0403047589 */ /* 0x004e2400000e0000 */
[----:B0-----:R-:W-:-:S05]  /*18d00*/  IADD3 R2, R4, UR37, R7 ;  /* 0x0000002504027c10 */ /* 0x001fca000fffe007 */
[----:B------:R2:W-:Y:S02]  /*18d10*/  STL [R1], R2 ;  /* 0x0000000201007387 */ /* 0x0005e40000100800 */
.L_x_2493:
[----:B------:R-:W-:Y:S05]  /*18d20*/  BSYNC B0 ;  /* 0x0000000000007941 */ /* 0x000fea0003800000 */
.L_x_2492:
[----:B------:R-:W-:-:S05]  /*18d30*/  SEL R0, R0, RZ, P0 ;  /* 0x000000ff00007207 */ /* 0x000fca0000000000 */
[----:B------:R3:W-:Y:S02]  /*18d40*/  STL [R1+0x10], R0 ;  /* 0x0000100001007387 */ /* 0x0007e40000100800 */
.L_x_2395:
[----:B------:R-:W-:Y:S05]  /*18d50*/  BSYNC B7 ;  /* 0x0000000000077941 */ /* 0x000fea0003800000 */
.L_x_2393:
        /* <DEDUP_REMOVED lines=8> */
[----:B01----:R-:W0:Y:S04]  /*18de0*/  LDS.128 R4, [R19+0x28cd0] ;  /* 0x028cd00013047984 */ /* 0x003e280000000c00 */
[----:B0-----:R1:W-:Y:S04]  /*18df0*/  STL.64 [R1], R4 ;  /* 0x0000000401007387 */ /* 0x0013e80000100a00 */
[----:B------:R1:W-:Y:S01]  /*18e00*/  STL.64 [R1+0x8], R6 ;  /* 0x0000080601007387 */ /* 0x0003e20000100a00 */
[----:B------:R-:W-:Y:S06]  /*18e10*/  BAR.ARV 0x4, 0x180 ;  /* 0x0106000000007b1d */ /* 0x000fec0000002000 */
[----:B------:R-:W-:Y:S05]  /*18e20*/  BRA `(.L_x_2495) ;  /* 0x0000001000307947 */ /* 0x000fea0003800000 */
.L_x_2494:
[----:B------:R-:W5:Y:S01]  /*18e30*/  S2R R16, SR_TID.X ;  /* 0x0000000000107919 */ /* 0x000f620000002100 */
[----:B------:R-:W-:Y:S01]  /*18e40*/  UMOV UR4, 0xffffffff ;  /* 0xffffffff00047882 */ /* 0x000fe20000000000 */
[----:B-----5:R-:W-:-:S04]  /*18e50*/  LOP3.LUT R16, R16, 0x1f, RZ, 0xc0, !PT ;  /* 0x0000001f10107812 */ /* 0x020fc800078ec0ff */
[----:B------:R-:W-:Y:S01]  /*18e60*/  ISETP.NE.AND P0, PT, R16, 0x1f, PT ;  /* 0x0000001f1000780c */ /* 0x000fe20003f05270 */
[----:B------:R-:W-:-:S12]  /*18e70*/  BRA.DIV UR4, `(.L_x_2496) ;  /* 0x0000002204647947 */ /* 0x000fd8000b800000 */
[----:B-1----:R-:W2:Y:S01]  /*18e80*/  LDL.LU R3, [R1] ;  /* 0x0000000001037983 */ /* 0x002ea20000300800 */
[----:B------:R-:W-:-:S03]  /*18e90*/  ULDC UR4, c[0x0][0xc3c] ;  /* 0x00030f0000047ab9 */ /* 0x000fc60000000800 */
[----:B0-----:R-:W3:Y:S01]  /*18ea0*/  LDL R8, [R1+0xc] ;  /* 0x00000c0001087983 */ /* 0x001ee20000100800 */
[----:B--2---:R-:W-:Y:S02]  /*18eb0*/  IMAD.MOV.U32 R10, RZ, RZ, R3 ;  /* 0x000000ffff0a7224 */ /* 0x004fe400078e0003 */
[----:B---34-:R-:W-:-:S05]  /*18ec0*/  IMAD.IADD R0, R8, 0x1, R16 ;  /* 0x0000000108007824 */ /* 0x018fca00078e0210 */
        /* <DEDUP_REMOVED lines=16> */
[----:B---3--:R-:W-:Y:S01]  /*18fd0*/  @!P1 IMAD.MOV.U32 R7, RZ, RZ, R6 ;  /* 0x000000ffff079224 */ /* 0x008fe200078e0006 */
        /* <DEDUP_REMOVED lines=19> */
.L_x_2555:
[----:B------:R-:W-:Y:S02]  /*19110*/  ULDC UR4, c[0x0][0xc38] ;  /* 0x00030e0000047ab9 */ /* 0x000fe40000000800 */
[----:B------:R-:W-:-:S04]  /*19120*/  IMAD.U32 R8, RZ, RZ, UR4 ;  /* 0x00000004ff087e24 */ /* 0x000fc8000f8e00ff */
[----:B-1----:R-:W-:-:S04]  /*19130*/  IMAD R9, R14, R8, RZ ;  /* 0x000000080e097224 */ /* 0x002fc800078e02ff */
[----:B------:R-:W-:-:S05]  /*19140*/  IMAD.IADD R0, R0, 0x1, R9 ;  /* 0x0000000100007824 */ /* 0x000fca00078e0209 */
[----:B------:R-:W-:-:S13]  /*19150*/  ISETP.GT.AND P6, PT, R0, R4, PT ;  /* 0x000000040000720c */ /* 0x000fda0003fc4270 */
[----:B------:R-:W-:Y:S05]  /*19160*/  @P6 BRA `(.L_x_2497) ;  /* 0x0000000000ac6947 */ /* 0x000fea0003800000 */
.L_x_2500:
        /* <DEDUP_REMOVED lines=37> */
.L_x_2563:
[----:B------:R-:W-:Y:S02]  /*193c0*/  ULDC UR4, c[0x0][0xc38] ;  /* 0x00030e0000047ab9 */ /* 0x000fe40000000800 */
[----:B------:R-:W-:-:S04]  /*193d0*/  IMAD.U32 R8, RZ, RZ, UR4 ;  /* 0x00000004ff087e24 */ /* 0x000fc8000f8e00ff */
[----:B-1----:R-:W-:-:S04]  /*193e0*/  IMAD R9, R14, R8, RZ ;  /* 0x000000080e097224 */ /* 0x002fc800078e02ff */
[----:B------:R-:W-:-:S05]  /*193f0*/  IMAD.IADD R0, R9, 0x1, R0 ;  /* 0x0000000109007824 */ /* 0x000fca00078e0200 */
[----:B------:R-:W-:-:S13]  /*19400*/  ISETP.GT.AND P6, PT, R0, R4, PT ;  /* 0x000000040000720c */ /* 0x000fda0003fc4270 */
[----:B------:R-:W-:Y:S05]  /*19410*/  @!P6 BRA `(.L_x_2500) ;  /* 0xfffffffc0054e947 */ /* 0x000fea000383ffff */
.L_x_2497:
[----:B------:R-:W-:Y:S01]  /*19420*/  IMAD.IADD R9, R0, 0x1, -R9 ;  /* 0x0000000100097824 */ /* 0x000fe200078e0a09 */
[----:B------:R-:W-:-:S03]  /*19430*/  UMOV UR4, 0xffffffff ;  /* 0xffffffff00047882 */ /* 0x000fc60000000000 */
[----:B------:R-:W-:-:S05]  /*19440*/  IMAD R3, R2, R8, R9 ;  /* 0x0000000802037224 */ /* 0x000fca00078e0209 */
[----:B------:R-:W-:Y:S01]  /*19450*/  ISETP.GT.AND P6, PT, R3, R4, PT ;  /* 0x000000040300720c */ /* 0x000fe20003fc4270 */
[----:B------:R-:W-:-:S12]  /*19460*/  BRA.DIV UR4, `(.L_x_2501) ;  /* 0x0000002204f07947 */ /* 0x000fd8000b800000 */
[----:B------:R-:W2:Y:S01]  /*19470*/  LDL.LU R11, [R1+0xc] ;  /* 0x00000c00010b7983 */ /* 0x000ea20000300800 */
[----:B------:R-:W-:-:S04]  /*19480*/  VOTE.ANY R3, PT, !P6 ;  /* 0x0000000000037806 */ /* 0x000fc800070e0100 */
[----:B------:R-:W1:Y:S02]  /*19490*/  POPC R10, R3 ;  /* 0x00000003000a7309 */ /* 0x000e640000000000 */
[----:B-1----:R2:W1:Y:S04]  /*194a0*/  SHFL.IDX PT, R0, R5, R10, 0x1f ;  /* 0x00001f0a05007589 */ /* 0x00246800000e0000 */
[----:B------:R3:W4:Y:S01]  /*194b0*/  SHFL.IDX PT, R7, R7, R10, 0x1f ;  /* 0x00001f0a07077589 */ /* 0x00072200000e0000 */
[----:B--2---:R-:W-:-:S05]  /*194c0*/  IMAD.IADD R5, R10, 0x1, R11 ;  /* 0x000000010a057824 */ /* 0x004fca00078e020b */
[----:B-1--4-:R3:W-:Y:S02]  /*194d0*/  STL [R1+0xc], R5 ;  /* 0x00000c0501007387 */ /* 0x0127e40000100800 */
.L_x_2568:
[----:B------:R-:W-:-:S13]  /*194e0*/  ISETP.NE.AND P0, PT, R3, RZ, PT ;  /* 0x000000ff0300720c */ /* 0x000fda0003f05270 */
[----:B------:R-:W-:Y:S05]  /*194f0*/  @!P0 BRA `(.L_x_2502) ;  /* 0x0000000000108947 */ /* 0x000fea0003800000 */
[----:B------:R-:W-:Y:S01]  /*19500*/  UMOV UR4, 0xffffffff ;  /* 0xffffffff00047882 */ /* 0x000fe20000000000 */
[----:B------:R-:W-:Y:S02]  /*19510*/  VIADD R12, R10, 0xffffffff ;  /* 0xffffffff0a0c7836 */ /* 0x000fe40000000000 */
[----:B------:R-:W-:Y:S05]  /*19520*/  BRA.DIV UR4, `(.L_x_2503) ;  /* 0x0000002604287947 */ /* 0x000fea000b800000 */
[----:B------:R2:W4:Y:S02]  /*19530*/  SHFL.IDX PT, R6, R2, R12, 0x1f ;  /* 0x00001f0c02067589 */ /* 0x00052400000e0000 */
.L_x_2502:
[----:B----4-:R-:W-:Y:S01]  /*19540*/  IMAD R3, R6, R8, R9 ;  /* 0x0000000806037224 */ /* 0x010fe200078e0209 */
[----:B------:R-:W-:-:S03]  /*19550*/  ISETP.NE.AND P0, PT, R7, 0x1, PT ;  /* 0x000000010700780c */ /* 0x000fc60003f05270 */
[----:B------:R-:W-:Y:S01]  /*19560*/  IMAD.IADD R4, R4, 0x1, -R3 ;  /* 0x0000000104047824 */ /* 0x000fe200078e0a03 */
[----:B------:R4:W-:Y:S09]  /*19570*/  STL [R1], R3 ;  /* 0x0000000301007387 */ /* 0x0009f20000100800 */
[----:B------:R-:W-:Y:S05]  /*19580*/  @!P0 BRA `(.L_x_2504) ;  /* 0x0000000000e48947 */ /* 0x000fea0003800000 */
[----:B-1-3--:R-:W-:-:S04]  /*19590*/  IABS R5, R0 ;  /* 0x0000000000057213 */ /* 0x00afc80000000000 */
[----:B------:R-:W1:Y:S08]  /*195a0*/  I2F.RP R6, R5 ;  /* 0x0000000500067306 */ /* 0x000e700000209400 */
[----:B-1----:R-:W1:Y:S02]  /*195b0*/  MUFU.RCP R6, R6 ;  /* 0x0000000600067308 */ /* 0x002e640000001000 */
[----:B-1----:R-:W-:-:S06]  /*195c0*/  VIADD R9, R6, 0xffffffe ;  /* 0x0ffffffe06097836 */ /* 0x002fcc0000000000 */
[----:B----4-:R-:W0:Y:S02]  /*195d0*/  F2I.FTZ.U32.TRUNC.NTZ R3, R9 ;  /* 0x0000000900037305 */ /* 0x010e24000021f000 */
[----:B0-2---:R-:W-:-:S04]  /*195e0*/  IMAD.MOV R2, RZ, RZ, -R3 ;  /* 0x000000ffff027224 */ /* 0x005fc800078e0a03 */
[----:B------:R-:W-:Y:S02]  /*195f0*/  IMAD R11, R2, R5, RZ ;  /* 0x00000005020b7224 */ /* 0x000fe400078e02ff */
[----:B------:R-:W-:-:S04]  /*19600*/  IMAD.MOV.U32 R2, RZ, RZ, RZ ;  /* 0x000000ffff027224 */ /* 0x000fc800078e00ff */
[----:B------:R-:W-:Y:S01]  /*19610*/  IMAD.HI.U32 R8, R3, R11, R2 ;  /* 0x0000000b03087227 */ /* 0x000fe200078e0002 */
[----:B------:R-:W-:Y:S02]  /*19620*/  IABS R3, R4 ;  /* 0x0000000400037213 */ /* 0x000fe40000000000 */
[----:B------:R-:W-:-:S03]  /*19630*/  IABS R2, R0 ;  /* 0x0000000000027213 */ /* 0x000fc60000000000 */
[----:B------:R-:W-:-:S04]  /*19640*/  IMAD.HI.U32 R8, R8, R3, RZ ;  /* 0x0000000308087227 */ /* 0x000fc800078e00ff */
[----:B------:R-:W-:-:S04]  /*19650*/  IMAD.MOV R2, RZ, RZ, -R2 ;  /* 0x000000ffff027224 */ /* 0x000fc800078e0a02 */
[----:B------:R-:W-:-:S05]  /*19660*/  IMAD R2, R8, R2, R3 ;  /* 0x0000000208027224 */ /* 0x000fca00078e0203 */
[----:B------:R-:W-:-:S13]  /*19670*/  ISETP.GT.U32.AND P1, PT, R5, R2, PT ;  /* 0x000000020500720c */ /* 0x000fda0003f24070 */
[----:B------:R-:W-:Y:S02]  /*19680*/  @!P1 IMAD.IADD R2, R2, 0x1, -R5 ;  /* 0x0000000102029824 */ /* 0x000fe400078e0a05 */
[----:B------:R-:W-:Y:S01]  /*19690*/  @!P1 VIADD R8, R8, 0x1 ;  /* 0x0000000108089836 */ /* 0x000fe20000000000 */
[----:B------:R-:W-:Y:S02]  /*196a0*/  ISETP.NE.AND P1, PT, R0, RZ, PT ;  /* 0x000000ff0000720c */ /* 0x000fe40003f25270 */
[----:B------:R-:W-:Y:S02]  /*196b0*/  ISETP.GE.U32.AND P0, PT, R2, R5, PT ;  /* 0x000000050200720c */ /* 0x000fe40003f06070 */
[----:B------:R-:W-:-:S04]  /*196c0*/  IABS R5, R7 ;  /* 0x0000000700057213 */ /* 0x000fc80000000000 */
        /* <DEDUP_REMOVED lines=9> */
[----:B------:R-:W-:-:S03]  /*19760*/  LOP3.LUT R2, R4, R0, RZ, 0x3c, !PT ;  /* 0x0000000004027212 */ /* 0x000fc600078e3cff */
[----:B------:R-:W-:Y:S01]  /*19770*/  IMAD.MOV.U32 R3, RZ, RZ, R8 ;  /* 0x000000ffff037224 */ /* 0x000fe200078e0008 */
[----:B------:R-:W-:Y:S02]  /*19780*/  ISETP.GE.AND P2, PT, R2, RZ, PT ;  /* 0x000000ff0200720c */ /* 0x000fe40003f46270 */
[----:B------:R-:W-:-:S05]  /*19790*/  IABS R8, R7 ;  /* 0x0000000700087213 */ /* 0x000fca0000000000 */
[----:B------:R-:W-:-:S06]  /*197a0*/  IMAD.MOV R8, RZ, RZ, -R8 ;  /* 0x000000ffff087224 */ /* 0x000fcc00078e0a08 */
        /* <DEDUP_REMOVED lines=9> */
[----:B------:R-:W-:Y:S01]  /*19840*/  ISETP.GE.U32.AND P0, PT, R2, R5, PT ;  /* 0x000000050200720c */ /* 0x000fe20003f06070 */
[----:B------:R-:W-:Y:S01]  /*19850*/  IMAD.MOV R5, RZ, RZ, -R3 ;  /* 0x000000ffff057224 */ /* 0x000fe200078e0a03 */
[----:B------:R-:W-:-:S03]  /*19860*/  LOP3.LUT R2, R3, R7, RZ, 0x3c, !PT ;  /* 0x0000000703027212 */ /* 0x000fc600078e3cff */
[----:B------:R-:W-:Y:S01]  /*19870*/  IMAD R4, R0, R5, R4 ;  /* 0x0000000500047224 */ /* 0x000fe200078e0204 */
        /* <DEDUP_REMOVED lines=10> */
.L_x_2504:
[----:B-1-3--:R-:W3:Y:S01]  /*19920*/  LDL R5, [R1+0xc] ;  /* 0x00000c0001057983 */ /* 0x00aee20000100800 */
[----:B0-2-4-:R-:W3:Y:S02]  /*19930*/  LDC.64 R2, c[0x0][0xc90] ;  /* 0x00032400ff027b82 */ /* 0x015ee40000000a00 */
[----:B---3--:R-:W-:-:S05]  /*19940*/  IMAD.WIDE R2, R5, 0x4, R2 ;  /* 0x0000000405027825 */ /* 0x008fca00078e0202 */
[----:B------:R-:W2:Y:S02]  /*19950*/  LDG.E R6, desc[UR40][R2.64] ;  /* 0x0000002802067981 */ /* 0x000ea4000c1e1900 */
[----:B--2---:R-:W-:-:S05]  /*19960*/  IMAD R5, R0, R6, RZ ;  /* 0x0000000600057224 */ /* 0x004fca00078e02ff */
[----:B------:R-:W-:-:S04]  /*19970*/  IABS R7, R5 ;  /* 0x0000000500077213 */ /* 0x000fc80000000000 */
[----:B------:R-:W0:Y:S08]  /*19980*/  I2F.RP R10, R7 ;  /* 0x00000007000a7306 */ /* 0x000e300000209400 */
[----:B0-----:R-:W0:Y:S02]  /*19990*/  MUFU.RCP R10, R10 ;  /* 0x0000000a000a7308 */ /* 0x001e240000001000 */
[----:B0-----:R-:W-:-:S06]  /*199a0*/  VIADD R11, R10, 0xffffffe ;  /* 0x0ffffffe0a0b7836 */ /* 0x001fcc0000000000 */
[----:B------:R-:W0:Y:S02]  /*199b0*/  F2I.FTZ.U32.TRUNC.NTZ R3, R11 ;  /* 0x0000000b00037305 */ /* 0x000e24000021f000 */
[----:B0-----:R-:W-:-:S04]  /*199c0*/  IMAD.MOV R2, RZ, RZ, -R3 ;  /* 0x000000ffff027224 */ /* 0x001fc800078e0a03 */
        /* <DEDUP_REMOVED lines=18> */
[----:B------:R-:W-:Y:S02]  /*19af0*/  IMAD R7, R6, R2, RZ ;  /* 0x0000000206077224 */ /* 0x000fe400078e02ff */
[----:B------:R-:W-:Y:S02]  /*19b00*/  IMAD.MOV R2, RZ, RZ, -R2 ;  /* 0x000000ffff027224 */ /* 0x000fe400078e0a02 */
[----:B------:R-:W-:Y:S02]  /*19b10*/  IMAD.MOV R3, RZ, RZ, -R7 ;  /* 0x000000ffff037224 */ /* 0x000fe400078e0a07 */
[----:B------:R-:W-:-:S03]  /*19b20*/  IMAD R4, R5, R2, R4 ;  /* 0x0000000205047224 */ /* 0x000fc600078e0204 */
[----:B------:R-:W-:Y:S02]  /*19b30*/  VIADDMNMX R6, R3, R8, R6, PT ;  /* 0x0000000803067246 */ /* 0x000fe40003800106 */
[----:B------:R-:W-:Y:S02]  /*19b40*/  IADD3 R7, R7, 0x1000000, R4 ;  /* 0x0100000007077810 */ /* 0x000fe40007ffe004 */
        /* <DEDUP_REMOVED lines=25> */
[----:B------:R-:W-:Y:S02]  /*19ce0*/  IMAD R3, R2, R6, R7 ;  /* 0x0000000602037224 */ /* 0x000fe400078e0207 */
[----:B------:R-:W-:-:S03]  /*19cf0*/  IMAD.MOV.U32 R4, RZ, RZ, R2 ;  /* 0x000000ffff047224 */ /* 0x000fc600078e0002 */
[----:B------:R1:W-:Y:S04]  /*19d00*/  STL [R1+0x8], R3 ;  /* 0x0000080301007387 */ /* 0x0003e80000100800 */
.L_x_2505:
[----:B-1----:R-:W-:-:S05]  /*19d10*/  LOP3.LUT R3, RZ, R4, RZ, 0x33, !PT ;  /* 0x00000004ff037212 */ /* 0x002fca00078e33ff */
[----:B------:R-:W-:-:S05]  /*19d20*/  IMAD.IADD R0, R0, 0x1, R3 ;  /* 0x0000000100007824 */ /* 0x000fca00078e0203 */
[----:B------:R1:W-:Y:S01]  /*19d30*/  STL [R1+0x4], R0 ;  /* 0x0000040001007387 */ /* 0x0003e20000100800 */
[----:B------:R-:W-:Y:S05]  /*19d40*/  BRA `(.L_x_2506) ;  /* 0x0000000000287947 */ /* 0x000fea0003800000 */
.L_x_2498:
        /* <DEDUP_REMOVED lines=10> */
.L_x_2506:
[----:B0-----:R-:W2:Y:S04]  /*19df0*/  LDL R3, [R1+0x8] ;  /* 0x0000080001037983 */ /* 0x001ea80000100800 */
[----:B------:R-:W3:Y:S04]  /*19e00*/  LDL R2, [R1+0xc] ;  /* 0x00000c0001027983 */ /* 0x000ee80000100800 */
[----:B------:R-:W4:Y:S04]  /*19e10*/  LDL R5, [R1+0x4] ;  /* 0x0000040001057983 */ /* 0x000f280000100800 */
[----:B------:R-:W4:Y:S01]  /*19e20*/  LDL R4, [R1] ;  /* 0x0000000001047983 */ /* 0x000f220000100800 */
[----:B-1----:R-:W0:Y:S01]  /*19e30*/  S2R R0, SR_TID.X ;  /* 0x0000000000007919 */ /* 0x002e220000002100 */
        /* <DEDUP_REMOVED lines=11> */
.L_x_2495:
[----:B---34-:R-:W3:Y:S01]  /*19ef0*/  LDL R0, [R1+0xc] ;  /* 0x00000c0001007983 */ /* 0x018ee20000100800 */
[----:B------:R-:W-:Y:S02]  /*19f00*/  ULDC UR4, c[0x0][0xc3c] ;  /* 0x00030f0000047ab9 */ /* 0x000fe40000000800 */
[----:B---3--:R-:W-:-:S13]  /*19f10*/  ISETP.GE.AND P0, PT, R0, UR4, PT ;  /* 0x0000000400007c0c */ /* 0x008fda000bf06270 */
[----:B------:R-:W-:Y:S05]  /*19f20*/  @!P0 BRA `(.L_x_2507) ;  /* 0xffffff9400c08947 */ /* 0x000fea000383ffff */
[----:B------:R-:W-:Y:S05]  /*19f30*/  BSYNC B8 ;  /* 0x0000000000087941 */ /* 0x000fea0003800000 */
.L_x_2379:
[----:B---3--:R-:W3:Y:S01]  /*19f40*/  LDL.LU R0, [R1+0x48] ;  /* 0x0000480001007983 */ /* 0x008ee20000300800 */
[----:B------:R-:W-:Y:S01]  /*19f50*/  BSSY B0, `(.L_x_2508) ;  /* 0x000000b000007945 */ /* 0x000fe20003800000 */
[----:B01----:R-:W0:Y:S01]  /*19f60*/  S2R R5, SR_CgaCtaId ;  /* 0x0000000000057919 */ /* 0x003e220000008800 */
[----:B---3--:R-:W-:-:S05]  /*19f70*/  VIADD R0, R0, 0x1 ;  /* 0x0000000100007836 */ /* 0x008fca0000000000 */
[----:B--2---:R-:W-:-:S04]  /*19f80*/  LEA.HI R2, R0, R0, RZ, 0x1 ;  /* 0x0000000000027211 */ /* 0x004fc800078f08ff */
[----:B------:R-:W-:-:S05]  /*19f90*/  LOP3.LUT R3, R2, 0xfffffffe, RZ, 0xc0, !PT ;  /* 0xfffffffe02037812 */ /* 0x000fca00078ec0ff */
[----:B------:R-:W-:Y:S01]  /*19fa0*/  IMAD.IADD R3, R0, 0x1, -R3 ;  /* 0x0000000100037824 */ /* 0x000fe200078e0a03 */
[----:B------:R-:W-:-:S04]  /*19fb0*/  MOV R0, 0x400 ;  /* 0x0000040000007802 */ /* 0x000fc80000000f00 */
[----:B0-----:R-:W-:Y:S02]  /*19fc0*/  LEA R0, R5, R0, 0x18 ;  /* 0x0000000005007211 */ /* 0x001fe400078ec0ff */
[----:B------:R-:W-:-:S04]  /*19fd0*/  SHF.L.U32 R3, R3, 0x1f, RZ ;  /* 0x0000001f03037819 */ /* 0x000fc800000006ff */
[----:B------:R-:W0:Y:S02]  /*19fe0*/  SYNCS.PHASECHK.TRANS64.TRYWAIT P0, [R0+URZ+0x28c20], R3 ;  /* 0x028c2003000075a7 */ /* 0x000e24000800017f */
[----:B0-----:R-:W-:Y:S05]  /*19ff0*/  @!P0 BRA `(.L_x_2509) ;  /* 0x00000018009c8947 */ /* 0x001fea0003800000 */
.L_x_2571:
[----:B------:R-:W-:Y:S05]  /*1a000*/  BSYNC B0 ;  /* 0x0000000000007941 */ /* 0x000fea0003800000 */
.L_x_2508:
[----:B------:R-:W-:-:S03]  /*1a010*/  UMOV UR4, 0xffffffff ;  /* 0xffffffff00047882 */ /* 0x000fc60000000000 */
[----:B------:R-:W-:Y:S05]  /*1a020*/  BRA.DIV UR4, `(.L_x_2510) ;  /* 0x0000001a04a47947 */ /* 0x000fea000b800000 */
[----:B------:R-:W1:Y:S02]  /*1a030*/  S2R R2, SR_TID.X ;  /* 0x0000000000027919 */ /* 0x000e640000002100 */
[----:B-1----:R-:W-:-:S04]  /*1a040*/  SHF.R.U32.HI R2, RZ, 0x5, R2 ;  /* 0x00000005ff027819 */ /* 0x002fc80000011602 */
[----:B------:R-:W-:-:S05]  /*1a050*/  LOP3.LUT R2, R2, 0x3, RZ, 0xc0, !PT ;  /* 0x0000000302027812 */ /* 0x000fca00078ec0ff */
[----:B------:R1:W2:Y:S02]  /*1a060*/  SHFL.IDX PT, R14, R2, RZ, 0x1f ;  /* 0x00001fff020e7589 */ /* 0x0002a400000e0000 */
.L_x_2574:
[----:B--2---:R-:W-:Y:S01]  /*1a070*/  ISETP.NE.AND P0, PT, R14, RZ, PT ;  /* 0x000000ff0e00720c */ /* 0x004fe20003f05270 */
[----:B------:R-:W-:-:S12]  /*1a080*/  BSSY B0, `(.L_x_2511) ;  /* 0x0000027000007945 */ /* 0x000fd80003800000 */
[----:B------:R-:W-:Y:S05]  /*1a090*/  @P0 BRA `(.L_x_2512) ;  /* 0x0000000000940947 */ /* 0x000fea0003800000 */
[----:B------:R-:W-:-:S03]  /*1a0a0*/  UMOV UR4, 0xffffffff ;  /* 0xffffffff00047882 */ /* 0x000fc60000000000 */
[----:B------:R-:W-:Y:S05]  /*1a0b0*/  BRA.DIV UR4, `(.L_x_2513) ;  /* 0x0000001a04b47947 */ /* 0x000fea000b800000 */
[----:B------:R-:W-:-:S13]  /*1a0c0*/  ELECT P6, URZ, PT ;  /* 0x00000000003f782f */ /* 0x000fda00038c0000 */
.L_x_2577:
[----:B------:R-:W-:Y:S05]  /*1a0d0*/  @!P6 BRA `(.L_x_2512) ;  /* 0x000000000084e947 */ /* 0x000fea0003800000 */
[----:B------:R-:W-:-:S06]  /*1a0e0*/  ULOP3.LUT UR4, UR36, 0x2, URZ, 0xfc, !UPT ;  /* 0x0000000224047892 */ /* 0x000fcc000f8efc3f */
[----:B-1----:R-:W-:-:S05]  /*1a0f0*/  IMAD.U32 R2, RZ, RZ, UR4 ;  /* 0x00000004ff027e24 */ /* 0x002fca000f8e00ff */
[----:B------:R-:W-:-:S13]  /*1a100*/  ISETP.NE.AND P2, PT, R2, 0x3, PT ;  /* 0x000000030200780c */ /* 0x000fda0003f45270 */
[----:B------:R-:W-:Y:S05]  /*1a110*/  @!P2 BRA `(.L_x_2514) ;  /* 0x000000000004a947 */ /* 0x000fea0003800000 */
[----:B------:R-:W-:Y:S01]  /*1a120*/  BPT.TRAP 0x1 ;  /* 0x000000040000795c */ /* 0x000fe20000300000 */
.L_x_2514:
[----:B0-----:R-:W2:Y:S04]  /*1a130*/  LDL R3, [R1+0x10] ;  /* 0x0000100001037983 */ /* 0x001ea80000100800 */
[----:B------:R-:W3:Y:S01]  /*1a140*/  LDL.LU R7, [R1+0x14] ;  /* 0x0000140001077983 */ /* 0x000ee20000300800 */
[----:B------:R-:W-:-:S04]  /*1a150*/  VIADD R2, R0, 0x28c40 ;  /* 0x00028c4000027836 */ /* 0x000fc80000000000 */
[C---:B--2---:R-:W-:Y:S02]  /*1a160*/  IMAD R6, R3.reuse, 0x8, R2 ;  /* 0x0000000803067824 */ /* 0x044fe400078e0202 */
[----:B------:R-:W-:Y:S01]  /*1a170*/  VIADD R3, R3, 0x1 ;  /* 0x0000000103037836 */ /* 0x000fe20000000000 */
[----:B---3--:R-:W-:-:S04]  /*1a180*/  SHF.L.U32 R5, R7, 0x1f, RZ ;  /* 0x0000001f07057819 */ /* 0x008fc800000006ff */
[C---:B------:R-:W-:Y:S01]  /*1a190*/  ISETP.NE.AND P1, PT, R3.reuse, 0x2, PT ;  /* 0x000000020300780c */ /* 0x040fe20003f25270 */
[----:B------:R-:W0:Y:S03]  /*1a1a0*/  SYNCS.PHASECHK.TRANS64.TRYWAIT P0, [R6+URZ], R5 ;  /* 0x00000005060075a7 */ /* 0x000e26000800017f */
[----:B------:R-:W-:Y:S02]  /*1a1b0*/  SEL R4, RZ, 0x1, P1 ;  /* 0x00000001ff047807 */ /* 0x000fe40000800000 */
[----:B------:R-:W-:Y:S02]  /*1a1c0*/  SEL R3, R3, RZ, P1 ;  /* 0x000000ff03037207 */ /* 0x000fe40000800000 */
[----:B------:R-:W-:-:S03]  /*1a1d0*/  LOP3.LUT R4, R7, R4, RZ, 0x3c, !PT ;  /* 0x0000000407047212 */ /* 0x000fc600078e3cff */
[----:B------:R-:W-:Y:S01]  /*1a1e0*/  IMAD R7, R3, 0x8, R2 ;  /* 0x0000000803077824 */ /* 0x000fe200078e0202 */
[----:B------:R-:W-:Y:S01]  /*1a1f0*/  SHF.L.U32 R2, R4, 0x1f, RZ ;  /* 0x0000001f04027819 */ /* 0x000fe200000006ff */
[----:B0-----:R-:W-:Y:S06]  /*1a200*/  @!P0 BRA `(.L_x_2515) ;  /* 0x0000001800808947 */ /* 0x001fec0003800000 */
.L_x_2578:
[----:B------:R-:W1:Y:S02]  /*1a210*/  SYNCS.PHASECHK.TRANS64.TRYWAIT P0, [R7+URZ], R2 ;  /* 0x00000002070075a7 */ /* 0x000e64000800017f */
[----:B-1----:R-:W-:Y:S05]  /*1a220*/  @!P0 BRA `(.L_x_2516) ;  /* 0x00000018008c8947 */ /* 0x002fea0003800000 */
.L_x_2579:
[----:B------:R-:W-:Y:S05]  /*1a230*/  @!P2 BRA `(.L_x_2517) ;  /* 0x000000000004a947 */ /* 0x000fea0003800000 */
[----:B------:R-:W-:Y:S01]  /*1a240*/  BPT.TRAP 0x1 ;  /* 0x000000040000795c */ /* 0x000fe20000300000 */
.L_x_2517:
[----:B------:R-:W2:Y:S01]  /*1a250*/  LDL.LU R4, [R1+0x10] ;  /* 0x0000100001047983 */ /* 0x000ea20000300800 */
[----:B------:R-:W-:-:S04]  /*1a260*/  VIADD R0, R0, 0x28c60 ;  /* 0x00028c6000007836 */ /* 0x000fc80000000000 */
[----:B--2---:R-:W-:-:S04]  /*1a270*/  IMAD R4, R4, 0x8, R0 ;  /* 0x0000000804047824 */ /* 0x004fc800078e0200 */
[----:B------:R-:W2:Y:S02]  /*1a280*/  SYNCS.PHASECHK.TRANS64.TRYWAIT P0, [R4+URZ], R5 ;  /* 0x00000005040075a7 */ /* 0x000ea4000800017f */
[----:B--2---:R-:W-:Y:S05]  /*1a290*/  @!P0 BRA `(.L_x_2518) ;  /* 0x0000001800848947 */ /* 0x004fea0003800000 */
.L_x_2580:
[----:B------:R-:W-:-:S07]  /*1a2a0*/  IMAD R3, R3, 0x8, R0 ;  /* 0x0000000803037824 */ /* 0x000fce00078e0200 */
.L_x_2519:
[----:B---3--:R3:W4:Y:S02]  /*1a2b0*/  SYNCS.PHASECHK.TRANS64.TRYWAIT P0, [R3+URZ], R2 ;  /* 0x00000002030075a7 */ /* 0x008724000800017f */
[----:B----4-:R-:W-:Y:S05]  /*1a2c0*/  @!P0 NANOSLEEP.SYNCS 0x989680 ;  /* 0x009896800000895d */ /* 0x010fea0003900000 */
[----:B------:R-:W4:Y:S02]  /*1a2d0*/  @!P0 SYNCS.PHASECHK.TRANS64 P0, [R3+URZ], R2 ;  /* 0x00000002030085a7 */ /* 0x000f24000800007f */
[----:B----4-:R-:W-:Y:S05]  /*1a2e0*/  @!P0 BRA `(.L_x_2519) ;  /* 0xfffffffc00f08947 */ /* 0x010fea000383ffff */
.L_x_2512:
[----:B------:R-:W-:Y:S05]  /*1a2f0*/  BSYNC B0 ;  /* 0x0000000000007941 */ /* 0x000fea0003800000 */
.L_x_2511:
[----:B------:R-:W-:Y:S05]  /*1a300*/  EXIT ;  /* 0x000000000000794d */ /* 0x000fea0003800000 */
.L_x_2270:
[----:B0-----:R-:W-:-:S04]  /*1a310*/  IMAD.U32 R3, RZ, RZ, UR23 ;  /* 0x00000017ff037e24 */ /* 0x001fc8000f8e00ff */
[----:B------:R0:W1:Y:S03]  /*1a320*/  SYNCS.PHASECHK.TRANS64.TRYWAIT P1, [R3+URZ+0x28c50], R0 ;  /* 0x028c5000030075a7 */ /* 0x000066000802017f */
[----:B-1----:R-:W-:Y:S05]  /*1a330*/  @!P1 NANOSLEEP.SYNCS 0x989680 ;  /* 0x009896800000995d */ /* 0x002fea0003900000 */
[----:B------:R-:W1:Y:S02]  /*1a340*/  @!P1 SYNCS.PHASECHK.TRANS64 P1, [R3+URZ+0x28c50], R0 ;  /* 0x028c5000030095a7 */ /* 0x000e64000802007f */
[----:B-1----:R-:W-:Y:S05]  /*1a350*/  @!P1 BRA `(.L_x_2270) ;  /* 0xfffffffc00ec9947 */ /* 0x002fea000383ffff */
[----:B------:R-:W-:Y:S05]  /*1a360*/  BRA `(.L_x_2520) ;  /* 0xfffffe80008c7947 */ /* 0x000fea000383ffff */
.L_x_2275:
[----:B-1----:R-:W-:-:S04]  /*1a370*/  IMAD.U32 R3, RZ, RZ, UR23 ;  /* 0x00000017ff037e24 */ /* 0x002fc8000f8e00ff */
[----:B------:R1:W2:Y:S03]  /*1a380*/  SYNCS.PHASECHK.TRANS64.TRYWAIT P1, [R3+URZ+0x28c50], R0 ;  /* 0x028c5000030075a7 */ /* 0x0002a6000802017f */
[----:B--2---:R-:W-:Y:S05]  /*1a390*/  @!P1 NANOSLEEP.SYNCS 0x989680 ;  /* 0x009896800000995d */ /* 0x004fea0003900000 */
[----:B------:R-:W2:Y:S02]  /*1a3a0*/  @!P1 SYNCS.PHASECHK.TRANS64 P1, [R3+URZ+0x28c50], R0 ;  /* 0x028c5000030095a7 */ /* 0x000ea4000802007f */
[----:B--2---:R-:W-:Y:S05]  /*1a3b0*/  @!P1 BRA `(.L_x_2275) ;  /* 0xfffffffc00ec9947 */ /* 0x004fea000383ffff */
[----:B------:R-:W-:Y:S05]  /*1a3c0*/  BRA `(.L_x_2274) ;  /* 0xfffffe8c00907947 */ /* 0x000fea000383ffff */
.L_x_2285:
[----:B0-----:R-:W-:-:S04]  /*1a3d0*/  IMAD.U32 R3, RZ, RZ, UR46 ;  /* 0x0000002eff037e24 */ /* 0x001fc8000f8e00ff */
[----:B------:R0:W1:Y:S03]  /*1a3e0*/  SYNCS.PHASECHK.TRANS64.TRYWAIT P1, [R3+URZ+0x28c00], R0 ;  /* 0x028c0000030075a7 */ /* 0x000066000802017f */
[----:B-1----:R-:W-:Y:S05]  /*1a3f0*/  @!P1 NANOSLEEP.SYNCS 0x989680 ;  /* 0x009896800000995d */ /* 0x002fea0003900000 */
[----:B------:R-:W1:Y:S02]  /*1a400*/  @!P1 SYNCS.PHASECHK.TRANS64 P1, [R3+URZ+0x28c00], R0 ;  /* 0x028c0000030095a7 */ /* 0x000e64000802007f */
[----:B-1----:R-:W-:Y:S05]  /*1a410*/  @!P1 BRA `(.L_x_2285) ;  /* 0xfffffffc00ec9947 */ /* 0x002fea000383ffff */
[----:B------:R-:W-:Y:S05]  /*1a420*/  BRA `(.L_x_2521) ;  /* 0xfffffea400b47947 */ /* 0x000fea000383ffff */
.L_x_2289:
[----:B--2---:R2:W3:Y:S02]  /*1a430*/  SYNCS.PHASECHK.TRANS64.TRYWAIT P1, [R7+URZ+0x28c30], R8 ;  /* 0x028c3008070075a7 */ /* 0x0044e4000802017f */
[----:B---3--:R-:W-:Y:S05]  /*1a440*/  @!P1 NANOSLEEP.SYNCS 0x989680 ;  /* 0x009896800000995d */ /* 0x008fea0003900000 */
[----:B------:R-:W3:Y:S02]  /*1a450*/  @!P1 SYNCS.PHASECHK.TRANS64 P1, [R7+URZ+0x28c30], R8 ;  /* 0x028c3008070095a7 */ /* 0x000ee4000802007f */
[----:B---3--:R-:W-:Y:S05]  /*1a460*/  @!P1 BRA `(.L_x_2289) ;  /* 0xfffffffc00f09947 */ /* 0x008fea000383ffff */
[----:B------:R-:W-:Y:S05]  /*1a470*/  BRA `(.L_x_2288) ;  /* 0xfffffea400d07947 */ /* 0x000fea000383ffff */
.L_x_2301:
[----:B---3--:R3:W0:Y:S02]  /*1a480*/  SYNCS.PHASECHK.TRANS64.TRYWAIT P2, [R7+URZ+0x28c50], R8 ;  /* 0x028c5008070075a7 */ /* 0x008624000804017f */
[----:B0-----:R-:W-:Y:S05]  /*1a490*/  @!P2 NANOSLEEP.SYNCS 0x989680 ;  /* 0x009896800000a95d */ /* 0x001fea0003900000 */
[----:B------:R-:W0:Y:S02]  /*1a4a0*/  @!P2 SYNCS.PHASECHK.TRANS64 P2, [R7+URZ+0x28c50], R8 ;  /* 0x028c50080700a5a7 */ /* 0x000e24000804007f */
[----:B0-----:R-:W-:Y:S05]  /*1a4b0*/  @!P2 BRA `(.L_x_2301) ;  /* 0xfffffffc00f0a947 */ /* 0x001fea000383ffff */
[----:B------:R-:W-:Y:S05]  /*1a4c0*/  BRA `(.L_x_2300) ;  /* 0xfffffec000707947 */ /* 0x000fea000383ffff */
.L_x_2309:
[----:B-1----:R-:W-:-:S04]  /*1a4d0*/  IMAD.U32 R8, RZ, RZ, UR27 ;  /* 0x0000001bff087e24 */ /* 0x002fc8000f8e00ff */
[----:B------:R1:W2:Y:S03]  /*1a4e0*/  SYNCS.PHASECHK.TRANS64.TRYWAIT P2, [R8+URZ+0x28c30], R7 ;  /* 0x028c3007080075a7 */ /* 0x0002a6000804017f */
[----:B--2---:R-:W-:Y:S05]  /*1a4f0*/  @!P2 NANOSLEEP.SYNCS 0x989680 ;  /* 0x009896800000a95d */ /* 0x004fea0003900000 */
[----:B------:R-:W2:Y:S02]  /*1a500*/  @!P2 SYNCS.PHASECHK.TRANS64 P2, [R8+URZ+0x28c30], R7 ;  /* 0x028c30070800a5a7 */ /* 0x000ea4000804007f */
[----:B--2---:R-:W-:Y:S05]  /*1a510*/  @!P2 BRA `(.L_x_2309) ;  /* 0xfffffffc00eca947 */ /* 0x004fea000383ffff */
[----:B------:R-:W-:Y:S05]  /*1a520*/  BRA `(.L_x_2308) ;  /* 0xfffffec400c47947 */ /* 0x000fea000383ffff */
.L_x_2321:
[----:B--2---:R2:W3:Y:S02]  /*1a530*/  SYNCS.PHASECHK.TRANS64.TRYWAIT P2, [R10+URZ+0x28c50], R7 ;  /* 0x028c50070a0075a7 */ /* 0x0044e4000804017f */
[----:B---3--:R-:W-:Y:S05]  /*1a540*/  @!P2 NANOSLEEP.SYNCS 0x989680 ;  /* 0x009896800000a95d */ /* 0x008fea0003900000 */
[----:B------:R-:W3:Y:S02]  /*1a550*/  @!P2 SYNCS.PHASECHK.TRANS64 P2, [R10+URZ+0x28c50], R7 ;  /* 0x028c50070a00a5a7 */ /* 0x000ee4000804007f */
[----:B---3--:R-:W-:Y:S05]  /*1a560*/  @!P2 BRA `(.L_x_2321) ;  /* 0xfffffffc00f0a947 */ /* 0x008fea000383ffff */
[----:B------:R-:W-:Y:S05]  /*1a570*/  BRA `(.L_x_2320) ;  /* 0xfffffee8001c7947 */ /* 0x000fea000383ffff */
.L_x_2330:
[----:B-1----:R-:W-:-:S04]  /*1a580*/  IMAD.U32 R6, RZ, RZ, UR24 ;  /* 0x00000018ff067e24 */ /* 0x002fc8000f8e00ff */
[----:B------:R1:W3:Y:S03]  /*1a590*/  SYNCS.PHASECHK.TRANS64.TRYWAIT P2, [R6+URZ+0x28c30], R7 ;  /* 0x028c3007060075a7 */ /* 0x0002e6000804017f */
[----:B---3--:R-:W-:Y:S05]  /*1a5a0*/  @!P2 NANOSLEEP.SYNCS 0x989680 ;  /* 0x009896800000a95d */ /* 0x008fea0003900000 */
[----:B------:R-:W3:Y:S02]  /*1a5b0*/  @!P2 SYNCS.PHASECHK.TRANS64 P2, [R6+URZ+0x28c30], R7 ;  /* 0x028c30070600a5a7 */ /* 0x000ee4000804007f */
[----:B---3--:R-:W-:Y:S05]  /*1a5c0*/  @!P2 BRA `(.L_x_2330) ;  /* 0xfffffffc00eca947 */ /* 0x008fea000383ffff */
[----:B------:R-:W-:Y:S05]  /*1a5d0*/  BRA `(.L_x_2329) ;  /* 0xfffffeec00b87947 */ /* 0x000fea000383ffff */
.L_x_2334:
[----:B--2---:R2:W4:Y:S02]  /*1a5e0*/  SYNCS.PHASECHK.TRANS64.TRYWAIT P2, [R10+URZ+0x28c50], R7 ;  /* 0x028c50070a0075a7 */ /* 0x004524000804017f */
[----:B----4-:R-:W-:Y:S05]  /*1a5f0*/  @!P2 NANOSLEEP.SYNCS 0x989680 ;  /* 0x009896800000a95d */ /* 0x010fea0003900000 */
[----:B------:R-:W4:Y:S02]  /*1a600*/  @!P2 SYNCS.PHASECHK.TRANS64 P2, [R10+URZ+0x28c50], R7 ;  /* 0x028c50070a00a5a7 */ /* 0x000f24000804007f */
[----:B----4-:R-:W-:Y:S05]  /*1a610*/  @!P2 BRA `(.L_x_2334) ;  /* 0xfffffffc00f0a947 */ /* 0x010fea000383ffff */
[----:B------:R-:W-:Y:S05]  /*1a620*/  BRA `(.L_x_2333) ;  /* 0xffffff0000d87947 */ /* 0x000fea000383ffff */
.L_x_2340:
[----:B---3--:R-:W-:-:S04]  /*1a630*/  IMAD.U32 R5, RZ, RZ, UR26 ;  /* 0x0000001aff057e24 */ /* 0x008fc8000f8e00ff */
[----:B------:R3:W0:Y:S03]  /*1a640*/  SYNCS.PHASECHK.TRANS64.TRYWAIT P2, [R5+URZ+0x28c30], R8 ;  /* 0x028c3008050075a7 */ /* 0x000626000804017f */
[----:B0-----:R-:W-:Y:S05]  /*1a650*/  @!P2 NANOSLEEP.SYNCS 0x989680 ;  /* 0x009896800000a95d */ /* 0x001fea0003900000 */
[----:B------:R-:W0:Y:S02]  /*1a660*/  @!P2 SYNCS.PHASECHK.TRANS64 P2, [R5+URZ+0x28c30], R8 ;  /* 0x028c30080500a5a7 */ /* 0x000e24000804007f */
[----:B0-----:R-:W-:Y:S05]  /*1a670*/  @!P2 BRA `(.L_x_2340) ;  /* 0xfffffffc00eca947 */ /* 0x001fea000383ffff */
[----:B------:R-:W-:Y:S05]  /*1a680*/  BRA `(.L_x_2339) ;  /* 0xffffff0400cc7947 */ /* 0x000fea000383ffff */
.L_x_2352:
[----:B---3--:R3:W4:Y:S02]  /*1a690*/  SYNCS.PHASECHK.TRANS64.TRYWAIT P2, [R9+URZ+0x28c50], R8 ;  /* 0x028c5008090075a7 */ /* 0x008724000804017f */
[----:B----4-:R-:W-:Y:S05]  /*1a6a0*/  @!P2 NANOSLEEP.SYNCS 0x989680 ;  /* 0x009896800000a95d */ /* 0x010fea0003900000 */
[----:B------:R-:W4:Y:S02]  /*1a6b0*/  @!P2 SYNCS.PHASECHK.TRANS64 P2, [R9+URZ+0x28c50], R8 ;  /* 0x028c50080900a5a7 */ /* 0x000f24000804007f */
[----:B----4-:R-:W-:Y:S05]  /*1a6c0*/  @!P2 BRA `(.L_x_2352) ;  /* 0xfffffffc00f0a947 */ /* 0x010fea000383ffff */
[----:B------:R-:W-:Y:S05]  /*1a6d0*/  BRA `(.L_x_2351) ;  /* 0xffffff24009c7947 */ /* 0x000fea000383ffff */
.L_x_2401:
[----:B-1----:R-:W1:Y:S01]  /*1a6e0*/  S2R R4, SR_TID.X ;  /* 0x0000000000047919 */ /* 0x002e620000002100 */
[----:B------:R-:W-:Y:S01]  /*1a6f0*/  BSSY B0, `(.L_x_2522) ;  /* 0x000000a000007945 */ /* 0x000fe20003800000 */
[----:B------:R-:W-:Y:S02]  /*1a700*/  IMAD.MOV.U32 R12, RZ, RZ, RZ ;  /* 0x000000ffff0c7224 */ /* 0x000fe400078e00ff */
[----:B------:R-:W-:Y:S02]  /*1a710*/  IMAD.MOV.U32 R11, RZ, RZ, 0x1f ;  /* 0x0000001fff0b7424 */ /* 0x000fe400078e00ff */
[----:B------:R-:W-:Y:S01]  /*1a720*/  IMAD.MOV.U32 R15, RZ, RZ, -0x1 ;  /* 0xffffffffff0f7424 */ /* 0x000fe200078e00ff */
[----:B-1----:R-:W-:-:S04]  /*1a730*/  SHF.R.U32.HI R4, RZ, 0x5, R4 ;  /* 0x00000005ff047819 */ /* 0x002fc80000011604 */
[----:B------:R-:W-:-:S05]  /*1a740*/  LOP3.LUT R4, R4, 0x3, RZ, 0xc0, !PT ;  /* 0x0000000304047812 */ /* 0x000fca00078ec0ff */
[----:B------:R-:W-:-:S07]  /*1a750*/  IMAD.MOV.U32 R13, RZ, RZ, R4 ;  /* 0x000000ffff0d7224 */ /* 0x000fce00078e0004 */
[----:B0-2---:R-:W-:Y:S05]  /*1a760*/  WARPSYNC.COLLECTIVE R15, `(.L_x_2523) ;  /* 0x000000000f087348 */ /* 0x005fea0003c00000 */
[----:B------:R1:W3:Y:S02]  /*1a770*/  SHFL.IDX P6, R14, R13, R12, R11 ;  /* 0x0000000c0d0e7389 */ /* 0x0002e400000c000b */
[----:B0123--:R-:W-:Y:S01]  /*1a780*/  ENDCOLLECTIVE ;  /* 0x000000000000791b */ /* 0x00ffe20003800000 */
.L_x_2523:
[----:B------:R-:W-:Y:S05]  /*1a790*/  BSYNC B0 ;  /* 0x0000000000007941 */ /* 0x000fea0003800000 */
.L_x_2522:
[----:B------:R-:W-:Y:S05]  /*1a7a0*/  BRA `(.L_x_2524) ;  /* 0xffffffa000307947 */ /* 0x000fea000383ffff */
.L_x_2403:
[----:B------:R-:W-:Y:S01]  /*1a7b0*/  BSSY B0, `(.L_x_2525) ;  /* 0x0000006000007945 */ /* 0x000fe20003800000 */
[----:B------:R-:W-:-:S07]  /*1a7c0*/  IMAD.MOV.U32 R15, RZ, RZ, -0x1 ;  /* 0xffffffffff0f7424 */ /* 0x000fce00078e00ff */
[----:B012---:R-:W-:Y:S05]  /*1a7d0*/  WARPSYNC.COLLECTIVE R15, `(.L_x_2526) ;  /* 0x000000000f0c7348 */ /* 0x007fea0003c00000 */
[----:B------:R-:W-:Y:S02]  /*1a7e0*/  ELECT P6, UR62, PT ;  /* 0x00000000003e782f */ /* 0x000fe400038c0000 */
[----:B------:R-:W-:Y:S01]  /*1a7f0*/  MOV R14, UR62 ;  /* 0x0000003e000e7c02 */ /* 0x000fe20008000f00 */
[----:B012---:R-:W-:Y:S10]  /*1a800*/  ENDCOLLECTIVE ;  /* 0x000000000000791b */ /* 0x007ff40003800000 */
.L_x_2526:
[----:B------:R-:W-:Y:S05]  /*1a810*/  BSYNC B0 ;  /* 0x0000000000007941 */ /* 0x000fea0003800000 */
.L_x_2525:
[----:B------:R-:W-:Y:S05]  /*1a820*/  BRA `(.L_x_2527) ;  /* 0xffffffa000347947 */ /* 0x000fea000383ffff */
.L_x_2405:
[----:B---3--:R3:W4:Y:S02]  /*1a830*/  SYNCS.PHASECHK.TRANS64.TRYWAIT P0, [R0+URZ+0x28c40], R2 ;  /* 0x028c4002000075a7 */ /* 0x008724000800017f */
[----:B----4-:R-:W-:Y:S05]  /*1a840*/  @!P0 NANOSLEEP.SYNCS 0x989680 ;  /* 0x009896800000895d */ /* 0x010fea0003900000 */
[----:B------:R-:W4:Y:S02]  /*1a850*/  @!P0 SYNCS.PHASECHK.TRANS64 P0, [R0+URZ+0x28c40], R2 ;  /* 0x028c4002000085a7 */ /* 0x000f24000800007f */
[----:B----4-:R-:W-:Y:S05]  /*1a860*/  @!P0 BRA `(.L_x_2405) ;  /* 0xfffffffc00f08947 */ /* 0x010fea000383ffff */
[----:B------:R-:W-:Y:S05]  /*1a870*/  BRA `(.L_x_2528) ;  /* 0xffffffa000987947 */ /* 0x000fea000383ffff */
.L_x_2409:
[----:B------:R-:W2:Y:S01]  /*1a880*/  LDL.LU R11, [R1+0x28] ;  /* 0x00002800010b7983 */ /* 0x000ea20000300800 */
[----:B------:R-:W-:Y:S02]  /*1a890*/  IMAD.MOV.U32 R5, RZ, RZ, R12 ;  /* 0x000000ffff057224 */ /* 0x000fe400078e000c */
[----:B------:R-:W-:Y:S02]  /*1a8a0*/  IMAD.MOV.U32 R13, RZ, RZ, R0 ;  /* 0x000000ffff0d7224 */ /* 0x000fe400078e0000 */
[----:B------:R-:W-:Y:S02]  /*1a8b0*/  IMAD.MOV.U32 R12, RZ, RZ, RZ ;  /* 0x000000ffff0c7224 */ /* 0x000fe400078e00ff */
[----:B------:R-:W-:Y:S02]  /*1a8c0*/  IMAD.MOV.U32 R15, RZ, RZ, -0x1 ;  /* 0xffffffffff0f7424 */ /* 0x000fe400078e00ff */
[----:B------:R-:W-:-:S04]  /*1a8d0*/  IMAD.IADD R3, R10, 0x1, R5 ;  /* 0x000000010a037824 */ /* 0x000fc800078e0205 */
[----:B------:R-:W-:Y:S02]  /*1a8e0*/  VIADD R5, R3, 0x10 ;  /* 0x0000001003057836 */ /* 0x000fe40000000000 */
[----:B--2---:R-:W-:Y:S02]  /*1a8f0*/  IMAD R2, R11, R7, RZ ;  /* 0x000000070b027224 */ /* 0x004fe400078e02ff */
[----:B------:R-:W-:-:S03]  /*1a900*/  IMAD.MOV.U32 R11, RZ, RZ, 0x181f ;  /* 0x0000181fff0b7424 */ /* 0x000fc600078e00ff */
[----:B------:R-:W-:-:S13]  /*1a910*/  ISETP.GE.AND P1, PT, R3, R2, PT ;  /* 0x000000020300720c */ /* 0x000fda0003f26270 */
[----:B-----5:R-:W-:Y:S05]  /*1a920*/  WARPSYNC.COLLECTIVE R15, `(.L_x_2529) ;  /* 0x000000000f087348 */ /* 0x020fea0003c00000 */
[----:B------:R0:W1:Y:S02]  /*1a930*/  SHFL.IDX P6, R14, R13, R12, R11 ;  /* 0x0000000c0d0e7389 */ /* 0x00006400000c000b */
[----:B01---5:R-:W-:Y:S01]  /*1a940*/  ENDCOLLECTIVE ;  /* 0x000000000000791b */ /* 0x023fe20003800000 */
.L_x_2529:
[----:B------:R-:W-:Y:S02]  /*1a950*/  IMAD.MOV.U32 R13, RZ, RZ, R4 ;  /* 0x000000ffff0d7224 */ /* 0x000fe400078e0004 */
[----:B------:R-:W-:-:S07]  /*1a960*/  IMAD.MOV.U32 R6, RZ, RZ, R14 ;  /* 0x000000ffff067224 */ /* 0x000fce00078e000e */
[----:B------:R-:W-:Y:S05]  /*1a970*/  WARPSYNC.COLLECTIVE R15, `(.L_x_2530) ;  /* 0x000000000f087348 */ /* 0x000fea0003c00000 */
[----:B------:R0:W1:Y:S02]  /*1a980*/  SHFL.IDX P6, R14, R13, R12, R11 ;  /* 0x0000000c0d0e7389 */ /* 0x00006400000c000b */
[----:B01----:R-:W-:Y:S01]  /*1a990*/  ENDCOLLECTIVE ;  /* 0x000000000000791b */ /* 0x003fe20003800000 */
.L_x_2530:
[----:B------:R-:W-:Y:S02]  /*1a9a0*/  IMAD.MOV.U32 R13, RZ, RZ, R0 ;  /* 0x000000ffff0d7224 */ /* 0x000fe400078e0000 */
[----:B------:R-:W-:Y:S02]  /*1a9b0*/  IMAD.MOV.U32 R12, RZ, RZ, 0x1 ;  /* 0x00000001ff0c7424 */ /* 0x000fe400078e00ff */
[----:B------:R-:W-:-:S07]  /*1a9c0*/  IMAD.MOV.U32 R7, RZ, RZ, R14 ;  /* 0x000000ffff077224 */ /* 0x000fce00078e000e */
[----:B------:R-:W-:Y:S05]  /*1a9d0*/  WARPSYNC.COLLECTIVE R15, `(.L_x_2531) ;  /* 0x000000000f087348 */ /* 0x000fea0003c00000 */
[----:B------:R0:W1:Y:S02]  /*1a9e0*/  SHFL.IDX P6, R14, R13, R12, R11 ;  /* 0x0000000c0d0e7389 */ /* 0x00006400000c000b */
[----:B01----:R-:W-:Y:S01]  /*1a9f0*/  ENDCOLLECTIVE ;  /* 0x000000000000791b */ /* 0x003fe20003800000 */
.L_x_2531:
        /* <DEDUP_REMOVED lines=15> */
.L_x_2532:
[----:B------:R-:W-:Y:S02]  /*1aaf0*/  IMAD.MOV.U32 R13, RZ, RZ, R0 ;  /* 0x000000ffff0d7224 */ /* 0x000fe400078e0000 */
[----:B------:R-:W-:Y:S02]  /*1ab00*/  IMAD.MOV.U32 R12, RZ, RZ, 0x2 ;  /* 0x00000002ff0c7424 */ /* 0x000fe400078e00ff */
[----:B------:R-:W-:-:S07]  /*1ab10*/  IMAD.MOV.U32 R5, RZ, RZ, R14 ;  /* 0x000000ffff057224 */ /* 0x000fce00078e000e */
[----:B------:R-:W-:Y:S05]  /*1ab20*/  WARPSYNC.COLLECTIVE R15, `(.L_x_2533) ;  /* 0x000000000f087348 */ /* 0x000fea0003c00000 */
[----:B------:R0:W1:Y:S02]  /*1ab30*/  SHFL.IDX P6, R14, R13, R12, R11 ;  /* 0x0000000c0d0e7389 */ /* 0x00006400000c000b */
[----:B01----:R-:W-:Y:S01]  /*1ab40*/  ENDCOLLECTIVE ;  /* 0x000000000000791b */ /* 0x003fe20003800000 */
.L_x_2533:
        /* <DEDUP_REMOVED lines=15> */
.L_x_2534:
[----:B------:R-:W-:Y:S02]  /*1ac40*/  IMAD.MOV.U32 R13, RZ, RZ, R0 ;  /* 0x000000ffff0d7224 */ /* 0x000fe400078e0000 */
[----:B------:R-:W-:Y:S02]  /*1ac50*/  IMAD.MOV.U32 R12, RZ, RZ, 0x3 ;  /* 0x00000003ff0c7424 */ /* 0x000fe400078e00ff */
[----:B------:R-:W-:-:S07]  /*1ac60*/  IMAD.MOV.U32 R5, RZ, RZ, R14 ;  /* 0x000000ffff057224 */ /* 0x000fce00078e000e */
[----:B------:R-:W-:Y:S05]  /*1ac70*/  WARPSYNC.COLLECTIVE R15, `(.L_x_2535) ;  /* 0x000000000f087348 */ /* 0x000fea0003c00000 */
[----:B------:R0:W1:Y:S02]  /*1ac80*/  SHFL.IDX P6, R14, R13, R12, R11 ;  /* 0x0000000c0d0e7389 */ /* 0x00006400000c000b */
[----:B01----:R-:W-:Y:S01]  /*1ac90*/  ENDCOLLECTIVE ;  /* 0x000000000000791b */ /* 0x003fe20003800000 */
.L_x_2535:
        /* <DEDUP_REMOVED lines=13> */
.L_x_2536:
[----:B------:R-:W-:Y:S01]  /*1ad70*/  IMAD.MOV.U32 R4, RZ, RZ, R14 ;  /* 0x000000ffff047224 */ /* 0x000fe200078e000e */
[----:B------:R-:W-:Y:S06]  /*1ad80*/  BRA `(.L_x_2537) ;  /* 0xffffffa400d87947 */ /* 0x000fec000383ffff */
.L_x_2412:
[----:B-1----:R1:W2:Y:S02]  /*1ad90*/  SYNCS.PHASECHK.TRANS64.TRYWAIT P0, [R19+URZ+0x28c20], R0 ;  /* 0x028c2000130075a7 */ /* 0x0022a4000800017f */
[----:B--2---:R-:W-:Y:S05]  /*1ada0*/  @!P0 NANOSLEEP.SYNCS 0x989680 ;  /* 0x009896800000895d */ /* 0x004fea0003900000 */
[----:B------:R-:W2:Y:S02]  /*1adb0*/  @!P0 SYNCS.PHASECHK.TRANS64 P0, [R19+URZ+0x28c20], R0 ;  /* 0x028c2000130085a7 */ /* 0x000ea4000800007f */
[----:B--2---:R-:W-:Y:S05]  /*1adc0*/  @!P0 BRA `(.L_x_2412) ;  /* 0xfffffffc00f08947 */ /* 0x004fea000383ffff */
[----:B------:R-:W-:Y:S05]  /*1add0*/  BRA `(.L_x_2538) ;  /* 0xffffffa800347947 */ /* 0x000fea000383ffff */
.L_x_2416:
[----:B-1----:R1:W2:Y:S02]  /*1ade0*/  SYNCS.PHASECHK.TRANS64.TRYWAIT P0, [R0+URZ+0x28c60], R2 ;  /* 0x028c6002000075a7 */ /* 0x0022a4000800017f */
[----:B--2---:R-:W-:Y:S05]  /*1adf0*/  @!P0 NANOSLEEP.SYNCS 0x989680 ;  /* 0x009896800000895d */ /* 0x004fea0003900000 */
[----:B------:R-:W2:Y:S02]  /*1ae00*/  @!P0 SYNCS.PHASECHK.TRANS64 P0, [R0+URZ+0x28c60], R2 ;  /* 0x028c6002000085a7 */ /* 0x000ea4000800007f */
[----:B--2---:R-:W-:Y:S05]  /*1ae10*/  @!P0 BRA `(.L_x_2416) ;  /* 0xfffffffc00f08947 */ /* 0x004fea000383ffff */
[----:B------:R-:W-:Y:S05]  /*1ae20*/  BRA `(.L_x_2539) ;  /* 0xffffffa800587947 */ /* 0x000fea000383ffff */
.L_x_2435:
[----:B-1----:R1:W2:Y:S02]  /*1ae30*/  SYNCS.PHASECHK.TRANS64.TRYWAIT P0, [R3+URZ+0x28c40], R2 ;  /* 0x028c4002030075a7 */ /* 0x0022a4000800017f */
[----:B--2---:R-:W-:Y:S05]  /*1ae40*/  @!P0 NANOSLEEP.SYNCS 0x989680 ;  /* 0x009896800000895d */ /* 0x004fea0003900000 */
[----:B------:R-:W2:Y:S02]  /*1ae50*/  @!P0 SYNCS.PHASECHK.TRANS64 P0, [R3+URZ+0x28c40], R2 ;  /* 0x028c4002030085a7 */ /* 0x000ea4000800007f */
[----:B--2---:R-:W-:Y:S05]  /*1ae60*/  @!P0 BRA `(.L_x_2435) ;  /* 0xfffffffc00f08947 */ /* 0x004fea000383ffff */
[----:B------:R-:W-:Y:S05]  /*1ae70*/  BRA `(.L_x_2540) ;  /* 0xffffffb400887947 */ /* 0x000fea000383ffff */
.L_x_2440:
[----:B--2---:R2:W3:Y:S02]  /*1ae80*/  SYNCS.PHASECHK.TRANS64.TRYWAIT P0, [R3+URZ+0x28c60], R2 ;  /* 0x028c6002030075a7 */ /* 0x0044e4000800017f */
[----:B---3--:R-:W-:Y:S05]  /*1ae90*/  @!P0 NANOSLEEP.SYNCS 0x989680 ;  /* 0x009896800000895d */ /* 0x008fea0003900000 */
[----:B------:R-:W3:Y:S02]  /*1aea0*/  @!P0 SYNCS.PHASECHK.TRANS64 P0, [R3+URZ+0x28c60], R2 ;  /* 0x028c6002030085a7 */ /* 0x000ee4000800007f */
[----:B---3--:R-:W-:Y:S05]  /*1aeb0*/  @!P0 BRA `(.L_x_2440) ;  /* 0xfffffffc00f08947 */ /* 0x008fea000383ffff */
[----:B------:R-:W-:Y:S05]  /*1aec0*/  BRA `(.L_x_2541) ;  /* 0xffffffb800087947 */ /* 0x000fea000383ffff */
.L_x_2455:
[----:B0-----:R0:W1:Y:S02]  /*1aed0*/  SYNCS.PHASECHK.TRANS64.TRYWAIT P0, [R4+URZ+0x28c40], R2 ;  /* 0x028c4002040075a7 */ /* 0x001064000800017f */
[----:B-1----:R-:W-:Y:S05]  /*1aee0*/  @!P0 NANOSLEEP.SYNCS 0x989680 ;  /* 0x009896800000895d */ /* 0x002fea0003900000 */
[----:B------:R-:W1:Y:S02]  /*1aef0*/  @!P0 SYNCS.PHASECHK.TRANS64 P0, [R4+URZ+0x28c40], R2 ;  /* 0x028c4002040085a7 */ /* 0x000e64000800007f */
[----:B-1----:R-:W-:Y:S05]  /*1af00*/  @!P0 BRA `(.L_x_2455) ;  /* 0xfffffffc00f08947 */ /* 0x002fea000383ffff */
[----:B------:R-:W-:Y:S05]  /*1af10*/  BRA `(.L_x_2542) ;  /* 0xffffffc000e47947 */ /* 0x000fea000383ffff */
.L_x_2460:
[----:B-1----:R1:W2:Y:S02]  /*1af20*/  SYNCS.PHASECHK.TRANS64.TRYWAIT P0, [R4+URZ+0x28c60], R2 ;  /* 0x028c6002040075a7 */ /* 0x0022a4000800017f */
[----:B--2---:R-:W-:Y:S05]  /*1af30*/  @!P0 NANOSLEEP.SYNCS 0x989680 ;  /* 0x009896800000895d */ /* 0x004fea0003900000 */
[----:B------:R-:W2:Y:S02]  /*1af40*/  @!P0 SYNCS.PHASECHK.TRANS64 P0, [R4+URZ+0x28c60], R2 ;  /* 0x028c6002040085a7 */ /* 0x000ea4000800007f */
[----:B--2---:R-:W-:Y:S05]  /*1af50*/  @!P0 BRA `(.L_x_2460) ;  /* 0xfffffffc00f08947 */ /* 0x004fea000383ffff */
[----:B------:R-:W-:Y:S05]  /*1af60*/  BRA `(.L_x_2543) ;  /* 0xffffffc400607947 */ /* 0x000fea000383ffff */
.L_x_2475:
[----:B-1----:R1:W2:Y:S02]  /*1af70*/  SYNCS.PHASECHK.TRANS64.TRYWAIT P0, [R4+URZ+0x28c40], R2 ;  /* 0x028c4002040075a7 */ /* 0x0022a4000800017f */
[----:B--2---:R-:W-:Y:S05]  /*1af80*/  @!P0 NANOSLEEP.SYNCS 0x989680 ;  /* 0x009896800000895d */ /* 0x004fea0003900000 */
[----:B------:R-:W2:Y:S02]  /*1af90*/  @!P0 SYNCS.PHASECHK.TRANS64 P0, [R4+URZ+0x28c40], R2 ;  /* 0x028c4002040085a7 */ /* 0x000ea4000800007f */
[----:B--2---:R-:W-:Y:S05]  /*1afa0*/  @!P0 BRA `(.L_x_2475) ;  /* 0xfffffffc00f08947 */ /* 0x004fea000383ffff */
[----:B------:R-:W-:Y:S05]  /*1afb0*/  BRA `(.L_x_2544) ;  /* 0xffffffd000207947 */ /* 0x000fea000383ffff */
.L_x_2480:
[----:B0-----:R0:W2:Y:S02]  /*1afc0*/  SYNCS.PHASECHK.TRANS64.TRYWAIT P0, [R4+URZ+0x28c60], R2 ;  /* 0x028c6002040075a7 */ /* 0x0010a4000800017f */
[----:B--2---:R-:W-:Y:S05]  /*1afd0*/  @!P0 NANOSLEEP.SYNCS 0x989680 ;  /* 0x009896800000895d */ /* 0x004fea0003900000 */
[----:B------:R-:W2:Y:S02]  /*1afe0*/  @!P0 SYNCS.PHASECHK.TRANS64 P0, [R4+URZ+0x28c60], R2 ;  /* 0x028c6002040085a7 */ /* 0x000ea4000800007f */
[----:B--2---:R-:W-:Y:S05]  /*1aff0*/  @!P0 BRA `(.L_x_2480) ;  /* 0xfffffffc00f08947 */ /* 0x004fea000383ffff */
[----:B------:R-:W-:Y:S05]  /*1b000*/  BRA `(.L_x_2545) ;  /* 0xffffffd000a07947 */ /* 0x000fea000383ffff */
.L_x_2496:
[----:B---34-:R-:W3:Y:S01]  /*1b010*/  LDL R0, [R1] ;  /* 0x0000000001007983 */ /* 0x018ee20000100800 */
[----:B------:R-:W-:Y:S01]  /*1b020*/  BSSY B0, `(.L_x_2546) ;  /* 0x0000008000007945 */ /* 0x000fe20003800000 */
[----:B------:R-:W-:Y:S02]  /*1b030*/  IMAD.MOV.U32 R12, RZ, RZ, RZ ;  /* 0x000000ffff0c7224 */ /* 0x000fe400078e00ff */
[----:B------:R-:W-:Y:S02]  /*1b040*/  IMAD.MOV.U32 R11, RZ, RZ, 0x1f ;  /* 0x0000001fff0b7424 */ /* 0x000fe400078e00ff */
[----:B------:R-:W-:Y:S02]  /*1b050*/  IMAD.MOV.U32 R15, RZ, RZ, -0x1 ;  /* 0xffffffffff0f7424 */ /* 0x000fe400078e00ff */
[----:B---3--:R-:W-:-:S07]  /*1b060*/  IMAD.MOV.U32 R13, RZ, RZ, R0 ;  /* 0x000000ffff0d7224 */ /* 0x008fce00078e0000 */
[----:B012---:R-:W-:Y:S05]  /*1b070*/  WARPSYNC.COLLECTIVE R15, `(.L_x_2547) ;  /* 0x000000000f087348 */ /* 0x007fea0003c00000 */
[----:B------:R3:W4:Y:S02]  /*1b080*/  SHFL.IDX P6, R14, R13, R12, R11 ;  /* 0x0000000c0d0e7389 */ /* 0x00072400000c000b */
[----:B01234-:R-:W-:Y:S01]  /*1b090*/  ENDCOLLECTIVE ;  /* 0x000000000000791b */ /* 0x01ffe20003800000 */
.L_x_2547:
[----:B------:R-:W-:Y:S05]  /*1b0a0*/  BSYNC B0 ;  /* 0x0000000000007941 */ /* 0x000fea0003800000 */
.L_x_2546:
        /* <DEDUP_REMOVED lines=9> */
.L_x_2548:
        /* <DEDUP_REMOVED lines=14> */
[C---:B------:R-:W-:Y:S02]  /*1b220*/  ISETP.GE.U32.AND P3, PT, R16.reuse, 0x4, PT ;  /* 0x000000041000780c */ /* 0x040fe40003f66070 */
[C---:B------:R-:W-:Y:S02]  /*1b230*/  ISETP.GE.U32.AND P4, PT, R16.reuse, 0x8, PT ;  /* 0x000000081000780c */ /* 0x040fe40003f86070 */
[C---:B------:R-:W-:Y:S01]  /*1b240*/  ISETP.GE.U32.AND P5, PT, R16.reuse, 0x10, PT ;  /* 0x000000101000780c */ /* 0x040fe20003fa6070 */
[----:B--2---:R-:W-:Y:S02]  /*1b250*/  @!P1 IMAD.MOV.U32 R5, RZ, RZ, R8 ;  /* 0x000000ffff059224 */ /* 0x004fe400078e0008 */
[----:B---3--:R-:W-:Y:S01]  /*1b260*/  @!P1 IMAD.MOV.U32 R7, RZ, RZ, R6 ;  /* 0x000000ffff079224 */ /* 0x008fe200078e0006 */
[----:B------:R-:W-:Y:S01]  /*1b270*/  ISETP.NE.AND P1, PT, R16, RZ, PT ;  /* 0x000000ff1000720c */ /* 0x000fe20003f25270 */
[----:B------:R-:W-:-:S02]  /*1b280*/  IMAD.MOV.U32 R6, RZ, RZ, RZ ;  /* 0x000000ffff067224 */ /* 0x000fc400078e00ff */
[----:B------:R-:W-:-:S04]  /*1b290*/  IMAD R2, R7, R5, RZ ;  /* 0x0000000507027224 */ /* 0x000fc800078e02ff */
[----:B------:R-:W-:-:S07]  /*1b2a0*/  IMAD.MOV.U32 R13, RZ, RZ, R2 ;  /* 0x000000ffff0d7224 */ /* 0x000fce00078e0002 */
[----:B------:R-:W-:Y:S05]  /*1b2b0*/  WARPSYNC.COLLECTIVE R15, `(.L_x_2549) ;  /* 0x000000000f087348 */ /* 0x000fea0003c00000 */
[----:B------:R0:W1:Y:S02]  /*1b2c0*/  SHFL.UP P6, R14, R13, R12, R11 ;  /* 0x0400000c0d0e7389 */ /* 0x00006400000c000b */
[----:B01----:R-:W-:Y:S01]  /*1b2d0*/  ENDCOLLECTIVE ;  /* 0x000000000000791b */ /* 0x003fe20003800000 */
.L_x_2549:
[----:B------:R-:W-:Y:S01]  /*1b2e0*/  IMAD.MOV.U32 R12, RZ, RZ, 0x2 ;  /* 0x00000002ff0c7424 */ /* 0x000fe200078e00ff */
[----:B------:R-:W-:-:S05]  /*1b2f0*/  SEL R3, R14, RZ, P1 ;  /* 0x000000ff0e037207 */ /* 0x000fca0000800000 */
[----:B------:R-:W-:-:S04]  /*1b300*/  IMAD.IADD R2, R2, 0x1, R3 ;  /* 0x0000000102027824 */ /* 0x000fc800078e0203 */
[----:B------:R-:W-:-:S07]  /*1b310*/  IMAD.MOV.U32 R13, RZ, RZ, R2 ;  /* 0x000000ffff0d7224 */ /* 0x000fce00078e0002 */
[----:B------:R-:W-:Y:S05]  /*1b320*/  WARPSYNC.COLLECTIVE R15, `(.L_x_2550) ;  /* 0x000000000f087348 */ /* 0x000fea0003c00000 */
[----:B------:R0:W1:Y:S02]  /*1b330*/  SHFL.UP P6, R14, R13, R12, R11 ;  /* 0x0400000c0d0e7389 */ /* 0x00006400000c000b */
[----:B01----:R-:W-:Y:S01]  /*1b340*/  ENDCOLLECTIVE ;  /* 0x000000000000791b */ /* 0x003fe20003800000 */
.L_x_2550:
[----:B------:R-:W-:Y:S01]  /*1b350*/  IMAD.MOV.U32 R12, RZ, RZ, 0x4 ;  /* 0x00000004ff0c7424 */ /* 0x000fe200078e00ff */
[----:B------:R-:W-:-:S05]  /*1b360*/  SEL R3, R14, RZ, P2 ;  /* 0x000000ff0e037207 */ /* 0x000fca0001000000 */
[----:B------:R-:W-:-:S04]  /*1b370*/  IMAD.IADD R2, R2, 0x1, R3 ;  /* 0x0000000102027824 */ /* 0x000fc800078e0203 */
[----:B------:R-:W-:-:S07]  /*1b380*/  IMAD.MOV.U32 R13, RZ, RZ, R2 ;  /* 0x000000ffff0d7224 */ /* 0x000fce00078e0002 */
[----:B------:R-:W-:Y:S05]  /*1b390*/  WARPSYNC.COLLECTIVE R15, `(.L_x_2551) ;  /* 0x000000000f087348 */ /* 0x000fea0003c00000 */
[----:B------:R0:W1:Y:S02]  /*1b3a0*/  SHFL.UP P6, R14, R13, R12, R11 ;  /* 0x0400000c0d0e7389 */ /* 0x00006400000c000b */
[----:B01----:R-:W-:Y:S01]  /*1b3b0*/  ENDCOLLECTIVE ;  /* 0x000000000000791b */ /* 0x003fe20003800000 */
.L_x_2551:
[----:B------:R-:W-:Y:S01]  /*1b3c0*/  IMAD.MOV.U32 R12, RZ, RZ, 0x8 ;  /* 0x00000008ff0c7424 */ /* 0x000fe200078e00ff */
[----:B------:R-:W-:-:S05]  /*1b3d0*/  SEL R3, R14, RZ, P3 ;  /* 0x000000ff0e037207 */ /* 0x000fca0001800000 */
[----:B------:R-:W-:-:S04]  /*1b3e0*/  IMAD.IADD R2, R2, 0x1, R3 ;  /* 0x0000000102027824 */ /* 0x000fc800078e0203 */
[----:B------:R-:W-:-:S07]  /*1b3f0*/  IMAD.MOV.U32 R13, RZ, RZ, R2 ;  /* 0x000000ffff0d7224 */ /* 0x000fce00078e0002 */
[----:B------:R-:W-:Y:S05]  /*1b400*/  WARPSYNC.COLLECTIVE R15, `(.L_x_2552) ;  /* 0x000000000f087348 */ /* 0x000fea0003c00000 */
[----:B------:R0:W1:Y:S02]  /*1b410*/  SHFL.UP P6, R14, R13, R12, R11 ;  /* 0x0400000c0d0e7389 */ /* 0x00006400000c000b */
[----:B01----:R-:W-:Y:S01]  /*1b420*/  ENDCOLLECTIVE ;  /* 0x000000000000791b */ /* 0x003fe20003800000 */
.L_x_2552:
[----:B------:R-:W-:Y:S01]  /*1b430*/  IMAD.MOV.U32 R12, RZ, RZ, 0x10 ;  /* 0x00000010ff0c7424 */ /* 0x000fe200078e00ff */
[----:B------:R-:W-:-:S05]  /*1b440*/  SEL R3, R14, RZ, P4 ;  /* 0x000000ff0e037207 */ /* 0x000fca0002000000 */
[----:B------:R-:W-:-:S04]  /*1b450*/  IMAD.IADD R2, R2, 0x1, R3 ;  /* 0x0000000102027824 */ /* 0x000fc800078e0203 */
[----:B------:R-:W-:-:S07]  /*1b460*/  IMAD.MOV.U32 R13, RZ, RZ, R2 ;  /* 0x000000ffff0d7224 */ /* 0x000fce00078e0002 */
[----:B------:R-:W-:Y:S05]  /*1b470*/  WARPSYNC.COLLECTIVE R15, `(.L_x_2553) ;  /* 0x000000000f087348 */ /* 0x000fea0003c00000 */
[----:B------:R0:W1:Y:S02]  /*1b480*/  SHFL.UP P6, R14, R13, R12, R11 ;  /* 0x0400000c0d0e7389 */ /* 0x00006400000c000b */
[----:B01----:R-:W-:Y:S01]  /*1b490*/  ENDCOLLECTIVE ;  /* 0x000000000000791b */ /* 0x003fe20003800000 */
.L_x_2553:
        /* <DEDUP_REMOVED lines=8> */
.L_x_2554:
[----:B------:R-:W-:Y:S05]  /*1b520*/  BRA `(.L_x_2555) ;  /* 0xffffffd800f87947 */ /* 0x000fea000383ffff */
.L_x_2499:
        /* <DEDUP_REMOVED lines=8> */
.L_x_2557:
[----:B------:R-:W-:Y:S05]  /*1b5b0*/  BSYNC B0 ;  /* 0x0000000000007941 */ /* 0x000fea0003800000 */
.L_x_2556:
        /* <DEDUP_REMOVED lines=9> */
.L_x_2558:
[----:B------:R-:W-:Y:S01]  /*1b650*/  IMAD.MOV.U32 R12, RZ, RZ, 0x4 ;  /* 0x00000004ff0c7424 */ /* 0x000fe200078e00ff */
[----:B------:R-:W-:-:S05]  /*1b660*/  SEL R3, R14, RZ, P2 ;  /* 0x000000ff0e037207 */ /* 0x000fca0001000000 */
[----:B------:R-:W-:-:S04]  /*1b670*/  IMAD.IADD R2, R2, 0x1, R3 ;  /* 0x0000000102027824 */ /* 0x000fc800078e0203 */
[----:B------:R-:W-:-:S07]  /*1b680*/  IMAD.MOV.U32 R13, RZ, RZ, R2 ;  /* 0x000000ffff0d7224 */ /* 0x000fce00078e0002 */
[----:B------:R-:W-:Y:S05]  /*1b690*/  WARPSYNC.COLLECTIVE R15, `(.L_x_2559) ;  /* 0x000000000f087348 */ /* 0x000fea0003c00000 */
[----:B------:R0:W1:Y:S02]  /*1b6a0*/  SHFL.UP P6, R14, R13, R12, R11 ;  /* 0x0400000c0d0e7389 */ /* 0x00006400000c000b */
[----:B01----:R-:W-:Y:S01]  /*1b6b0*/  ENDCOLLECTIVE ;  /* 0x000000000000791b */ /* 0x003fe20003800000 */
.L_x_2559:
[----:B------:R-:W-:Y:S01]  /*1b6c0*/  IMAD.MOV.U32 R12, RZ, RZ, 0x8 ;  /* 0x00000008ff0c7424 */ /* 0x000fe200078e00ff */
[----:B------:R-:W-:-:S05]  /*1b6d0*/  SEL R3, R14, RZ, P3 ;  /* 0x000000ff0e037207 */ /* 0x000fca0001800000 */
[----:B------:R-:W-:-:S04]  /*1b6e0*/  IMAD.IADD R2, R2, 0x1, R3 ;  /* 0x0000000102027824 */ /* 0x000fc800078e0203 */
[----:B------:R-:W-:-:S07]  /*1b6f0*/  IMAD.MOV.U32 R13, RZ, RZ, R2 ;  /* 0x000000ffff0d7224 */ /* 0x000fce00078e0002 */
[----:B------:R-:W-:Y:S05]  /*1b700*/  WARPSYNC.COLLECTIVE R15, `(.L_x_2560) ;  /* 0x000000000f087348 */ /* 0x000fea0003c00000 */
[----:B------:R0:W1:Y:S02]  /*1b710*/  SHFL.UP P6, R14, R13, R12, R11 ;  /* 0x0400000c0d0e7389 */ /* 0x00006400000c000b */
[----:B01----:R-:W-:Y:S01]  /*1b720*/  ENDCOLLECTIVE ;  /* 0x000000000000791b */ /* 0x003fe20003800000 */
.L_x_2560:
[----:B------:R-:W-:Y:S01]  /*1b730*/  IMAD.MOV.U32 R12, RZ, RZ, 0x10 ;  /* 0x00000010ff0c7424 */ /* 0x000fe200078e00ff */
[----:B------:R-:W-:-:S05]  /*1b740*/  SEL R3, R14, RZ, P4 ;  /* 0x000000ff0e037207 */ /* 0x000fca0002000000 */
[----:B------:R-:W-:-:S04]  /*1b750*/  IMAD.IADD R2, R2, 0x1, R3 ;  /* 0x0000000102027824 */ /* 0x000fc800078e0203 */
[----:B------:R-:W-:-:S07]  /*1b760*/  IMAD.MOV.U32 R13, RZ, RZ, R2 ;  /* 0x000000ffff0d7224 */ /* 0x000fce00078e0002 */
[----:B------:R-:W-:Y:S05]  /*1b770*/  WARPSYNC.COLLECTIVE R15, `(.L_x_2561) ;  /* 0x000000000f087348 */ /* 0x000fea0003c00000 */
[----:B------:R0:W1:Y:S02]  /*1b780*/  SHFL.UP P6, R14, R13, R12, R11 ;  /* 0x0400000c0d0e7389 */ /* 0x00006400000c000b */
[----:B01----:R-:W-:Y:S01]  /*1b790*/  ENDCOLLECTIVE ;  /* 0x000000000000791b */ /* 0x003fe20003800000 */
.L_x_2561:
        /* <DEDUP_REMOVED lines=8> */
.L_x_2562:
[----:B------:R-:W-:Y:S05]  /*1b820*/  BRA `(.L_x_2563) ;  /* 0xffffffd800e47947 */ /* 0x000fea000383ffff */
.L_x_2501:
[----:B------:R-:W-:Y:S01]  /*1b830*/  BSSY B0, `(.L_x_2564) ;  /* 0x0000006000007945 */ /* 0x000fe20003800000 */
[----:B------:R-:W-:Y:S01]  /*1b840*/  PLOP3.LUT P6, PT, P6, PT, PT, 0x8, 0x0 ;  /* 0x000000000000781c */ /* 0x000fe200037ce170 */
[----:B------:R-:W-:-:S12]  /*1b850*/  IMAD.MOV.U32 R15, RZ, RZ, -0x1 ;  /* 0xffffffffff0f7424 */ /* 0x000fd800078e00ff */
[----:B0-----:R-:W-:Y:S05]  /*1b860*/  WARPSYNC.COLLECTIVE R15, `(.L_x_2565) ;  /* 0x000000000f087348 */ /* 0x001fea0003c00000 */
[----:B------:R-:W-:Y:S01]  /*1b870*/  VOTE.ANY R14, PT, P6 ;  /* 0x00000000000e7806 */ /* 0x000fe200030e0100 */
[----:B0-----:R-:W-:Y:S06]  /*1b880*/  ENDCOLLECTIVE ;  /* 0x000000000000791b */ /* 0x001fec0003800000 */
.L_x_2565:
[----:B------:R-:W-:Y:S05]  /*1b890*/  BSYNC B0 ;  /* 0x0000000000007941 */ /* 0x000fea0003800000 */
.L_x_2564:
[----:B------:R0:W5:Y:S01]  /*1b8a0*/  LDL.LU R16, [R1+0xc] ;  /* 0x00000c0001107983 */ /* 0x0001620000300800 */
[----:B------:R-:W-:Y:S02]  /*1b8b0*/  IMAD.MOV.U32 R3, RZ, RZ, R14 ;  /* 0x000000ffff037224 */ /* 0x000fe400078e000e */
[----:B------:R-:W-:Y:S02]  /*1b8c0*/  IMAD.MOV.U32 R13, RZ, RZ, R5 ;  /* 0x000000ffff0d7224 */ /* 0x000fe400078e0005 */
[----:B------:R-:W1:Y:S01]  /*1b8d0*/  POPC R10, R3 ;  /* 0x00000003000a7309 */ /* 0x000e620000000000 */
[----:B------:R-:W-:Y:S02]  /*1b8e0*/  IMAD.MOV.U32 R11, RZ, RZ, 0x1f ;  /* 0x0000001fff0b7424 */ /* 0x000fe400078e00ff */
[----:B------:R-:W-:Y:S02]  /*1b8f0*/  IMAD.MOV.U32 R15, RZ, RZ, -0x1 ;  /* 0xffffffffff0f7424 */ /* 0x000fe400078e00ff */
[----:B01----:R-:W-:-:S07]  /*1b900*/  IMAD.MOV.U32 R12, RZ, RZ, R10 ;  /* 0x000000ffff0c7224 */ /* 0x003fce00078e000a */
[----:B-----5:R-:W-:Y:S05]  /*1b910*/  WARPSYNC.COLLECTIVE R15, `(.L_x_2566) ;  /* 0x000000000f087348 */ /* 0x020fea0003c00000 */
[----:B------:R0:W1:Y:S02]  /*1b920*/  SHFL.IDX P6, R14, R13, R12, R11 ;  /* 0x0000000c0d0e7389 */ /* 0x00006400000c000b */
[----:B01---5:R-:W-:Y:S01]  /*1b930*/  ENDCOLLECTIVE ;  /* 0x000000000000791b */ /* 0x023fe20003800000 */
.L_x_2566:
[----:B------:R-:W-:Y:S02]  /*1b940*/  IMAD.MOV.U32 R13, RZ, RZ, R7 ;  /* 0x000000ffff0d7224 */ /* 0x000fe400078e0007 */
[----:B------:R-:W-:-:S07]  /*1b950*/  IMAD.MOV.U32 R0, RZ, RZ, R14 ;  /* 0x000000ffff007224 */ /* 0x000fce00078e000e */
[----:B------:R-:W-:Y:S05]  /*1b960*/  WARPSYNC.COLLECTIVE R15, `(.L_x_2567) ;  /* 0x000000000f087348 */ /* 0x000fea0003c00000 */
[----:B------:R0:W1:Y:S02]  /*1b970*/  SHFL.IDX P6, R14, R13, R12, R11 ;  /* 0x0000000c0d0e7389 */ /* 0x00006400000c000b */
[----:B01----:R-:W-:Y:S01]  /*1b980*/  ENDCOLLECTIVE ;  /* 0x000000000000791b */ /* 0x003fe20003800000 */
.L_x_2567:
[----:B------:R-:W-:Y:S02]  /*1b990*/  IMAD.MOV.U32 R7, RZ, RZ, R14 ;  /* 0x000000ffff077224 */ /* 0x000fe400078e000e */
[----:B------:R-:W-:-:S05]  /*1b9a0*/  IMAD.IADD R5, R10, 0x1, R16 ;  /* 0x000000010a057824 */ /* 0x000fca00078e0210 */
[----:B------:R1:W-:Y:S01]  /*1b9b0*/  STL [R1+0xc], R5 ;  /* 0x00000c0501007387 */ /* 0x0003e20000100800 */
[----:B------:R-:W-:Y:S05]  /*1b9c0*/  BRA `(.L_x_2568) ;  /* 0xffffffd800c47947 */ /* 0x000fea000383ffff */
.L_x_2503:
[----:B------:R-:W-:Y:S01]  /*1b9d0*/  BSSY B0, `(.L_x_2569) ;  /* 0x0000007000007945 */ /* 0x000fe20003800000 */
[----:B------:R-:W-:Y:S02]  /*1b9e0*/  IMAD.MOV.U32 R13, RZ, RZ, R2 ;  /* 0x000000ffff0d7224 */ /* 0x000fe400078e0002 */
[----:B------:R-:W-:Y:S02]  /*1b9f0*/  IMAD.MOV.U32 R11, RZ, RZ, 0x1f ;  /* 0x0000001fff0b7424 */ /* 0x000fe400078e00ff */
[----:B------:R-:W-:-:S07]  /*1ba00*/  IMAD.MOV.U32 R15, RZ, RZ, -0x1 ;  /* 0xffffffffff0f7424 */ /* 0x000fce00078e00ff */
[----:B01-3--:R-:W-:Y:S05]  /*1ba10*/  WARPSYNC.COLLECTIVE R15, `(.L_x_2570) ;  /* 0x000000000f087348 */ /* 0x00bfea0003c00000 */
[----:B------:R2:W4:Y:S02]  /*1ba20*/  SHFL.IDX P6, R14, R13, R12, R11 ;  /* 0x0000000c0d0e7389 */ /* 0x00052400000c000b */
[----:B01234-:R-:W-:Y:S01]  /*1ba30*/  ENDCOLLECTIVE ;  /* 0x000000000000791b */ /* 0x01ffe20003800000 */
.L_x_2570:
[----:B------:R-:W-:Y:S05]  /*1ba40*/  BSYNC B0 ;  /* 0x0000000000007941 */ /* 0x000fea0003800000 */
.L_x_2569:
[----:B------:R-:W-:Y:S01]  /*1ba50*/  IMAD.MOV.U32 R6, RZ, RZ, R14 ;  /* 0x000000ffff067224 */ /* 0x000fe200078e000e */
[----:B------:R-:W-:Y:S06]  /*1ba60*/  BRA `(.L_x_2502) ;  /* 0xffffffd800b47947 */ /* 0x000fec000383ffff */
.L_x_2509:
[----:B0-----:R0:W1:Y:S02]  /*1ba70*/  SYNCS.PHASECHK.TRANS64.TRYWAIT P0, [R0+URZ+0x28c20], R3 ;  /* 0x028c2003000075a7 */ /* 0x001064000800017f */
[----:B-1----:R-:W-:Y:S05]  /*1ba80*/  @!P0 NANOSLEEP.SYNCS 0x989680 ;  /* 0x009896800000895d */ /* 0x002fea0003900000 */
[----:B------:R-:W1:Y:S02]  /*1ba90*/  @!P0 SYNCS.PHASECHK.TRANS64 P0, [R0+URZ+0x28c20], R3 ;  /* 0x028c2003000085a7 */ /* 0x000e64000800007f */
[----:B-1----:R-:W-:Y:S05]  /*1baa0*/  @!P0 BRA `(.L_x_2509) ;  /* 0xfffffffc00f08947 */ /* 0x002fea000383ffff */
[----:B------:R-:W-:Y:S05]  /*1bab0*/  BRA `(.L_x_2571) ;  /* 0xffffffe400507947 */ /* 0x000fea000383ffff */
.L_x_2510:
        /* <DEDUP_REMOVED lines=11> */
.L_x_2573:
[----:B------:R-:W-:Y:S05]  /*1bb70*/  BSYNC B0 ;  /* 0x0000000000007941 */ /* 0x000fea0003800000 */
.L_x_2572:
[----:B------:R-:W-:Y:S05]  /*1bb80*/  BRA `(.L_x_2574) ;  /* 0xffffffe400387947 */ /* 0x000fea000383ffff */
.L_x_2513:
[----:B------:R-:W-:Y:S01]  /*1bb90*/  BSSY B1, `(.L_x_2575) ;  /* 0x0000006000017945 */ /* 0x000fe20003800000 */
[----:B------:R-:W-:-:S07]  /*1bba0*/  IMAD.MOV.U32 R15, RZ, RZ, -0x1 ;  /* 0xffffffffff0f7424 */ /* 0x000fce00078e00ff */
[----:B01----:R-:W-:Y:S05]  /*1bbb0*/  WARPSYNC.COLLECTIVE R15, `(.L_x_2576) ;  /* 0x000000000f0c7348 */ /* 0x003fea0003c00000 */
[----:B------:R-:W-:Y:S02]  /*1bbc0*/  ELECT P6, UR62, PT ;  /* 0x00000000003e782f */ /* 0x000fe400038c0000 */
[----:B------:R-:W-:Y:S01]  /*1bbd0*/  MOV R14, UR62 ;  /* 0x0000003e000e7c02 */ /* 0x000fe20008000f00 */
[----:B01----:R-:W-:Y:S10]  /*1bbe0*/  ENDCOLLECTIVE ;  /* 0x000000000000791b */ /* 0x003ff40003800000 */
.L_x_2576:
[----:B------:R-:W-:Y:S05]  /*1bbf0*/  BSYNC B1 ;  /* 0x0000000000017941 */ /* 0x000fea0003800000 */
.L_x_2575:
[----:B------:R-:W-:Y:S05]  /*1bc00*/  BRA `(.L_x_2577) ;  /* 0xffffffe400307947 */ /* 0x000fea000383ffff */
.L_x_2515:
[----:B0-----:R0:W1:Y:S02]  /*1bc10*/  SYNCS.PHASECHK.TRANS64.TRYWAIT P0, [R6+URZ], R5 ;  /* 0x00000005060075a7 */ /* 0x001064000800017f */
[----:B-1----:R-:W-:Y:S05]  /*1bc20*/  @!P0 NANOSLEEP.SYNCS 0x989680 ;  /* 0x009896800000895d */ /* 0x002fea0003900000 */
[----:B------:R-:W1:Y:S02]  /*1bc30*/  @!P0 SYNCS.PHASECHK.TRANS64 P0, [R6+URZ], R5 ;  /* 0x00000005060085a7 */ /* 0x000e64000800007f */
[----:B-1----:R-:W-:Y:S05]  /*1bc40*/  @!P0 BRA `(.L_x_2515) ;  /* 0xfffffffc00f08947 */ /* 0x002fea000383ffff */
[----:B------:R-:W-:Y:S05]  /*1bc50*/  BRA `(.L_x_2578) ;  /* 0xffffffe4006c7947 */ /* 0x000fea000383ffff */
.L_x_2516:
[----:B-1----:R1:W2:Y:S02]  /*1bc60*/  SYNCS.PHASECHK.TRANS64.TRYWAIT P0, [R7+URZ], R2 ;  /* 0x00000002070075a7 */ /* 0x0022a4000800017f */
[----:B--2---:R-:W-:Y:S05]  /*1bc70*/  @!P0 NANOSLEEP.SYNCS 0x989680 ;  /* 0x009896800000895d */ /* 0x004fea0003900000 */
[----:B------:R-:W2:Y:S02]  /*1bc80*/  @!P0 SYNCS.PHASECHK.TRANS64 P0, [R7+URZ], R2 ;  /* 0x00000002070085a7 */ /* 0x000ea4000800007f */
[----:B--2---:R-:W-:Y:S05]  /*1bc90*/  @!P0 BRA `(.L_x_2516) ;  /* 0xfffffffc00f08947 */ /* 0x004fea000383ffff */
[----:B------:R-:W-:Y:S05]  /*1bca0*/  BRA `(.L_x_2579) ;  /* 0xffffffe400607947 */ /* 0x000fea000383ffff */
.L_x_2518:
[----:B--2---:R2:W3:Y:S02]  /*1bcb0*/  SYNCS.PHASECHK.TRANS64.TRYWAIT P0, [R4+URZ], R5 ;  /* 0x00000005040075a7 */ /* 0x0044e4000800017f */
[----:B---3--:R-:W-:Y:S05]  /*1bcc0*/  @!P0 NANOSLEEP.SYNCS 0x989680 ;  /* 0x009896800000895d */ /* 0x008fea0003900000 */
[----:B------:R-:W3:Y:S02]  /*1bcd0*/  @!P0 SYNCS.PHASECHK.TRANS64 P0, [R4+URZ], R5 ;  /* 0x00000005040085a7 */ /* 0x000ee4000800007f */
[----:B---3--:R-:W-:Y:S05]  /*1bce0*/  @!P0 BRA `(.L_x_2518) ;  /* 0xfffffffc00f08947 */ /* 0x008fea000383ffff */
[----:B------:R-:W-:Y:S05]  /*1bcf0*/  BRA `(.L_x_2580) ;  /* 0xffffffe400687947 */ /* 0x000fea000383ffff */
.L_x_2581:
        /* <DEDUP_REMOVED lines=16> */
.L_x_5874:


//--------------------- .text._ZN7cutlass13device_kernelIN5flash11enable_sm90INS1_16FlashAttnFwdSm90INS1_25CollectiveMainloopFwdSm90ILi2EN4cute5tupleIJNS5_1CILi1EEES8_S8_EEENS6_IJNS7_ILi64EEESA_SA_EEELi512ENS_10bfloat16_tEfNS_4arch4Sm90ELb0ELb1ELb0ELb1ELb0ELb1ELb0ELb0ELb0ELb1ELb1ELb0EEENS1_21CollectiveEpilogueFwdINS6_IJSA_NS7_ILi512EEESA_EEES9_SC_SE_Li256ELb1ELb1ELb1ELb0EEENS1_36VarlenDynamicPersistentTileSchedulerILi64ELi64ELi256ELi128ELb1ELb1ELb1ELb1ELb0ELb1EEEEEEEEEvNT_6ParamsE --------------------------
	.section	.text._ZN7cutlass13device_kernelIN5flash11enable_sm90INS1_16FlashAttnFwdSm90INS1_25CollectiveMainloopFwdSm90ILi2EN4cute5tupleIJNS5_1CILi1EEES8_S8_EEENS6_IJNS7_ILi64EEESA_SA_EEELi512ENS_10bfloat16_tEfNS_4arch4Sm90ELb0ELb1ELb0ELb1ELb0ELb1ELb0ELb0ELb0ELb1ELb1ELb0EEENS1_21CollectiveEpilogueFwdINS6_IJSA_NS7_ILi512EEESA_EEES9_SC_SE_Li256ELb1ELb1ELb1ELb0EEENS1_36VarlenDynamicPersistentTileSchedulerILi64ELi64ELi256ELi128ELb1ELb1ELb1ELb1ELb0ELb1EEEEEEEEEvNT_6ParamsE,"ax",@progbits
	.align	128
.text._ZN7cutlass13device_kernelIN5flash11enable_sm90INS1_16FlashAttnFwdSm90INS1_25CollectiveMainloopFwdSm90ILi2EN4cute5tupleIJNS5_1CILi1EEES8_S8_EEENS6_IJNS7_ILi64EEESA_SA_EEELi512ENS_10bfloat16_tEfNS_4arch4Sm90ELb0ELb1ELb0ELb1ELb0ELb1ELb0ELb0ELb0ELb1ELb1ELb0EEENS1_21CollectiveEpilogueFwdINS6_IJSA_NS7_ILi512EEESA_EEES9_SC_SE_Li256ELb1ELb1ELb1ELb0EEENS1_36VarlenDynamicPersistentTileSchedulerILi64ELi64ELi256ELi128ELb1ELb1ELb1ELb1ELb0ELb1EEEEEEEEEvNT_6ParamsE:
        .type           _ZN7cutlass13device_kernelIN5flash11enable_sm90INS1_16FlashAttnFwdSm90INS1_25CollectiveMainloopFwdSm90ILi2EN4cute5tupleIJNS5_1CILi1EEES8_S8_EEENS6_IJNS7_ILi64EEESA_SA_EEELi512ENS_10bfloat16_tEfNS_4arch4Sm90ELb0ELb1ELb0ELb1ELb0ELb1ELb0ELb0ELb0ELb1ELb1ELb0EEENS1_21CollectiveEpilogueFwdINS6_IJSA_NS7_ILi512EEESA_EEES9_SC_SE_Li256ELb1ELb1ELb1ELb0EEENS1_36VarlenDynamicPersistentTileSchedulerILi64ELi64ELi256ELi128ELb1ELb1ELb1ELb1ELb0ELb1EEEEEEEEEvNT_6ParamsE,@function
        .size           _ZN7cutlass13device_kernelIN5flash11enable_sm90INS1_16FlashAttnFwdSm90INS1_25CollectiveMainloopFwdSm90ILi2EN4cute5tupleIJNS5_1CILi1EEES8_S8_EEENS6_IJNS7_ILi64EEESA_SA_EEELi512ENS_10bfloat16_tEfNS_4arch4Sm90ELb0ELb1ELb0ELb1ELb0ELb1ELb0ELb0ELb0ELb1ELb1ELb0EEENS1_21CollectiveEpilogueFwdINS6_IJSA_NS7_ILi512EEESA_EEES9_SC_SE_Li256ELb1ELb1ELb1ELb0EEENS1_36VarlenDynamicPersistentTileSchedulerILi64ELi64ELi256ELi128ELb1ELb1ELb1ELb1ELb0ELb1EEEEEEEEEvNT_6ParamsE,(.L_x_5875 - _ZN7cutlass13device_kernelIN5flash11enable_sm90INS1_16FlashAttnFwdSm90INS1_25CollectiveMainloopFwdSm90ILi2EN4cute5tupleIJNS5_1CILi1EEES8_S8_EEENS6_IJNS7_ILi64EEESA_SA_EEELi512ENS_10bfloat16_tEfNS_4arch4Sm90ELb0ELb1ELb0ELb1ELb0ELb1ELb0ELb0ELb0ELb1ELb1ELb0EEENS1_21CollectiveEpilogueFwdINS6_IJSA_NS7_ILi512EEESA_EEES9_SC_SE_Li256ELb1ELb1ELb1ELb0EEENS1_36VarlenDynamicPersistentTileSchedulerILi64ELi64ELi256ELi128ELb1ELb1ELb1ELb1ELb0ELb1EEEEEEEEEvNT_6ParamsE)
        .other          _ZN7cutlass13device_kernelIN5flash11enable_sm90INS1_16FlashAttnFwdSm90INS1_25CollectiveMainloopFwdSm90ILi2EN4cute5tupleIJNS5_1CILi1EEES8_S8_EEENS6_IJNS7_ILi64EEESA_SA_EEELi512ENS_10bfloat16_tEfNS_4arch4Sm90ELb0ELb1ELb0ELb1ELb0ELb1ELb0ELb0ELb0ELb1ELb1ELb0EEENS1_21CollectiveEpilogueFwdINS6_IJSA_NS7_ILi512EEESA_EEES9_SC_SE_Li256ELb1ELb1ELb1ELb0EEENS1_36VarlenDynamicPersistentTileSchedulerILi64ELi64ELi256ELi128ELb1ELb1ELb1ELb1ELb0ELb1EEEEEEEEEvNT_6ParamsE,@"STO_CUDA_ENTRY STV_DEFAULT"
_ZN7cutlass13device_kernelIN5flash11enable_sm90INS1_16FlashAttnFwdSm90INS1_25CollectiveMainloopFwdSm90ILi2EN4cute5tupleIJNS5_1CILi1EEES8_S8_EEENS6_IJNS7_ILi64EEESA_SA_EEELi512ENS_10bfloat16_tEfNS_4arch4Sm90ELb0ELb1ELb0ELb1ELb0ELb1ELb0ELb0ELb0ELb1ELb1ELb0EEENS1_21CollectiveEpilogueFwdINS6_IJSA_NS7_ILi512EEESA_EEES9_SC_SE_Li256ELb1ELb1ELb1ELb0EEENS1_36VarlenDynamicPersistentTileSchedulerILi64ELi64ELi256ELi128ELb1ELb1ELb1ELb1ELb0ELb1EEEEEEEEEvNT_6ParamsE:
        /* <DEDUP_REMOVED lines=24> */
.L_x_2583:
[----:B------:R-:W-:Y:S05]  /*0180*/  BSYNC B0 ;  /* 0x0000000000007941 */ /* 0x000fea0003800000 */
.L_x_2582:
        /* <DEDUP_REMOVED lines=37> */
.L_x_2584:
        /* <DEDUP_REMOVED lines=22> */
.L_x_2585:
        /* <DEDUP_REMOVED lines=18> */
.L_x_2586:
        /* <DEDUP_REMOVED lines=22> */
.L_x_2587:
        /* <DEDUP_REMOVED lines=22> */
.L_x_2588:
        /* <DEDUP_REMOVED lines=8> */
.L_x_2591:
        /* <DEDUP_REMOVED lines=18> */
[----:B------:R-:W-:Y:S01]  /*0ac0*/  VIADD R6, R6, 0xffffff80 ;  /* 0xffffff8006067836 */ /* 0x000fe20000000000 */
[----:B------:R-:W-:Y:S01]  /*0ad0*/  CS2R R18, SRZ ;  /* 0x0000000000127805 */ /* 0x000fe2000001ff00 */
[----:B------:R-:W-:Y:S01]  /*0ae0*/  IMAD.MOV.U32 R198, RZ, RZ, 0x40 ;  /* 0x00000040ffc67424 */ /* 0x000fe200078e00ff */
[----:B------:R-:W-:Y:S01]  /*0af0*/  ULOP3.LUT UR37, UR36, 0x1, URZ, 0xfc, !UPT ;  /* 0x0000000124257892 */ /* 0x000fe2000f8efc3f */
[----:B------:R-:W-:Y:S01]  /*0b00*/  IMAD.MOV.U32 R219, RZ, RZ, RZ ;  /* 0x000000ffffdb7224 */ /* 0x000fe200078e00ff */
[----:B------:R-:W-:Y:S01]  /*0b10*/  SHF.R.S32.HI R3, RZ, 0x1f, R6 ;  /* 0x0000001fff037819 */ /* 0x000fe20000011406 */
[----:B------:R-:W-:Y:S02]  /*0b20*/  IMAD.MOV.U32 R185, RZ, RZ, RZ ;  /* 0x000000ffffb97224 */ /* 0x000fe400078e00ff */
[----:B------:R-:W-:Y:S01]  /*0b30*/  IMAD.MOV.U32 R187, RZ, RZ, RZ ;  /* 0x000000ffffbb7224 */ /* 0x000fe200078e00ff */
        /* <DEDUP_REMOVED lines=8> */
[----:B------:R-:W-:Y:S01]  /*0bc0*/  LOP3.LUT R9, R7, 0xffffff80, RZ, 0xc0, !PT ;  /* 0xffffff8007097812 */ /* 0x000fe200078ec0ff */
[C---:B------:R-:W-:Y:S01]  /*0bd0*/  IMAD.IADD R13, R6.reuse, 0x1, -R13 ;  /* 0x00000001060d7824 */ /* 0x040fe200078e0a0d */
[--C-:B------:R-:W-:Y:S01]  /*0be0*/  SHF.R.S32.HI R203, RZ, 0x5, R4.reuse ;  /* 0x00000005ffcb7819 */ /* 0x100fe20000011404 */
[----:B------:R-:W-:Y:S01]  /*0bf0*/  IMAD.IADD R3, R6, 0x1, -R3 ;  /* 0x0000000106037824 */ /* 0x000fe200078e0a03 */
[----:B------:R-:W-:Y:S01]  /*0c00*/  LEA.HI R0, R0, R5, RZ, 0x1 ;  /* 0x0000000500007211 */ /* 0x000fe200078f08ff */
[----:B------:R-:W-:Y:S01]  /*0c10*/  IMAD.IADD R9, R6, 0x1, -R9 ;  /* 0x0000000106097824 */ /* 0x000fe200078e0a09 */
[----:B------:R-:W-:Y:S01]  /*0c20*/  LOP3.LUT R11, R10, 0xfffffffc, RZ, 0xc0, !PT ;  /* 0xfffffffc0a0b7812 */ /* 0x000fe200078ec0ff */
[----:B------:R-:W-:Y:S01]  /*0c30*/  IMAD.SHL.U32 R193, R13, 0x8, RZ ;  /* 0x000000080dc17824 */ /* 0x000fe200078e00ff */
[----:B------:R-:W-:Y:S02]  /*0c40*/  SHF.R.S32.HI R4, RZ, 0x1f, R4 ;  /* 0x0000001fff047819 */ /* 0x000fe40000011404 */
[----:B------:R-:W-:Y:S01]  /*0c50*/  SHF.R.S32.HI R8, RZ, 0x1f, R3 ;  /* 0x0000001fff087819 */ /* 0x000fe20000011403 */
[----:B------:R-:W-:Y:S01]  /*0c60*/  IMAD.IADD R188, R6, 0x1, -R11 ;  /* 0x0000000106bc7824 */ /* 0x000fe200078e0a0b */
[----:B------:R-:W-:Y:S01]  /*0c70*/  LOP3.LUT R0, R0, 0x1ffffffe, RZ, 0xc0, !PT ;  /* 0x1ffffffe00007812 */ /* 0x000fe200078ec0ff */
[C---:B------:R-:W-:Y:S01]  /*0c80*/  VIADD R218, R193.reuse, 0x40 ;  /* 0x00000040c1da7836 */ /* 0x040fe20000000000 */
[----:B------:R-:W-:Y:S01]  /*0c90*/  LEA.HI R4, R4, R203, RZ, 0x2 ;  /* 0x000000cb04047211 */ /* 0x000fe200078f10ff */
[----:B------:R-:W-:Y:S01]  /*0ca0*/  VIADD R216, R193, 0xc0 ;  /* 0x000000c0c1d87836 */ /* 0x000fe20000000000 */
[----:B------:R-:W-:Y:S01]  /*0cb0*/  SHF.R.S32.HI R6, RZ, 0x1f, R9 ;  /* 0x0000001fff067819 */ /* 0x000fe20000011409 */
[----:B------:R-:W-:Y:S01]  /*0cc0*/  IMAD.IADD R0, R5, 0x1, -R0 ;  /* 0x0000000105007824 */ /* 0x000fe200078e0a00 */
[----:B------:R-:W-:Y:S01]  /*0cd0*/  LEA.HI R12, R8, R3, RZ, 0x3 ;  /* 0x00000003080c7211 */ /* 0x000fe200078f18ff */
[C---:B------:R-:W-:Y:S01]  /*0ce0*/  VIADD R217, R193.reuse, 0x80 ;  /* 0x00000080c1d97836 */ /* 0x040fe20000000000 */
[----:B------:R-:W-:Y:S01]  /*0cf0*/  SHF.R.S32.HI R20, RZ, 0x7, R7 ;  /* 0x00000007ff147819 */ /* 0x000fe20000011407 */
[----:B------:R-:W-:Y:S01]  /*0d00*/  IMAD.SHL.U32 R0, R0, 0x8, RZ ;  /* 0x0000000800007824 */ /* 0x000fe200078e00ff */
[----:B------:R-:W-:Y:S01]  /*0d10*/  LOP3.LUT R4, R4, 0x3ffffc, RZ, 0xc0, !PT ;  /* 0x003ffffc04047812 */ /* 0x000fe200078ec0ff */
[----:B------:R-:W-:Y:S01]  /*0d20*/  VIADD R215, R193, 0x100 ;  /* 0x00000100c1d77836 */ /* 0x000fe20000000000 */
[----:B------:R-:W-:Y:S01]  /*0d30*/  LEA.HI R5, R6, R9, RZ, 0x2 ;  /* 0x0000000906057211 */ /* 0x000fe200078f10ff */
[----:B------:R-:W-:Y:S01]  /*0d40*/  IMAD R15, R20, 0x100, R3 ;  /* 0x00000100140f7824 */ /* 0x000fe200078e0203 */
[C---:B------:R-:W-:Y:S01]  /*0d50*/  LOP3.LUT R14, R12.reuse, 0xfffffff8, RZ, 0xc0, !PT ;  /* 0xfffffff80c0e7812 */ /* 0x040fe200078ec0ff */
[----:B------:R-:W-:Y:S01]  /*0d60*/  IMAD.IADD R4, R203, 0x1, -R4 ;  /* 0x00000001cb047824 */ /* 0x000fe200078e0a04 */
[----:B------:R-:W-:Y:S01]  /*0d70*/  SHF.R.S32.HI R184, RZ, 0x2, R10 ;  /* 0x00000002ffb87819 */ /* 0x000fe2000001140a */
[----:B------:R-:W-:Y:S01]  /*0d80*/  IMAD.SHL.U32 R12, R12, 0x40, RZ ;  /* 0x000000400c0c7824 */ /* 0x000fe200078e00ff */
[--C-:B------:R-:W-:Y:S01]  /*0d90*/  SHF.R.S32.HI R8, RZ, 0x2, R5.reuse ;  /* 0x00000002ff087819 */ /* 0x100fe20000011405 */
[----:B------:R-:W-:Y:S01]  /*0da0*/  IMAD.IADD R14, R3, 0x1, -R14 ;  /* 0x00000001030e7824 */ /* 0x000fe200078e0a0e */
[----:B------:R-:W-:Y:S01]  /*0db0*/  SHF.R.S32.HI R11, RZ, 0x1f, R5 ;  /* 0x0000001fff0b7819 */ /* 0x000fe20000011405 */
[----:B------:R-:W-:Y:S01]  /*0dc0*/  IMAD R17, R4, 0x10, R15 ;  /* 0x0000001004117824 */ /* 0x000fe200078e020f */
[----:B------:R-:W-:Y:S01]  /*0dd0*/  LOP3.LUT R4, R5, 0x7ffffffc, RZ, 0xc0, !PT ;  /* 0x7ffffffc05047812 */ /* 0x000fe200078ec0ff */
[----:B------:R-:W-:Y:S01]  /*0de0*/  VIADD R15, R184, 0x20 ;  /* 0x00000020b80f7836 */ /* 0x000fe20000000000 */
[----:B------:R-:W-:Y:S01]  /*0df0*/  LEA.HI R11, R11, R8, RZ, 0x3 ;  /* 0x000000080b0b7211 */ /* 0x000fe200078f18ff */
[----:B------:R-:W-:Y:S01]  /*0e00*/  IMAD.SHL.U32 R3, R14, 0x40, RZ ;  /* 0x000000400e037824 */ /* 0x000fe200078e00ff */
[----:B------:R-:W-:Y:S01]  /*0e10*/  LOP3.LUT R12, R12, 0x7ffffe00, RZ, 0xc0, !PT ;  /* 0x7ffffe000c0c7812 */ /* 0x000fe200078ec0ff */
[----:B------:R-:W-:Y:S01]  /*0e20*/  STL [R1+0x4c], R20 ;  /* 0x00004c1401007387 */ /* 0x000fe20000100800 */
        /* <DEDUP_REMOVED lines=10> */
[----:B------:R-:W-:Y:S01]  /*0ed0*/  SHF.R.U32.HI R3, RZ, 0x3, R3 ;  /* 0x00000003ff037819 */ /* 0x000fe20000011603 */
[----:B------:R-:W-:Y:S01]  /*0ee0*/  IMAD.SHL.U32 R5, R5, 0x40, RZ ;  /* 0x0000004005057824 */ /* 0x000fe200078e00ff */
[----:B------:R-:W-:Y:S01]  /*0ef0*/  LEA.HI R7, R7, R20, RZ, 0x1 ;  /* 0x0000001407077211 */ /* 0x000fe200078f08ff */
[----:B------:R-:W-:Y:S01]  /*0f00*/  IMAD.SHL.U32 R16, R188, 0x8, RZ ;  /* 0x00000008bc107824 */ /* 0x000fe200078e00ff */
[----:B------:R-:W-:Y:S01]  /*0f10*/  LEA.HI R6, R6, R9, RZ, 0x5 ;  /* 0x0000000906067211 */ /* 0x000fe200078f28ff */
[----:B------:R0:W-:Y:S01]  /*0f20*/  STL [R1+0x6c], R8 ;  /* 0x00006c0801007387 */ /* 0x0001e20000100800 */
[----:B------:R-:W-:Y:S01]  /*0f30*/  LOP3.LUT R3, R0, R3, RZ, 0x3c, !PT ;  /* 0x0000000300037212 */ /* 0x000fe200078e3cff */
[----:B------:R-:W-:Y:S01]  /*0f40*/  IMAD.SHL.U32 R186, R4, 0x2, RZ ;  /* 0x0000000204ba7824 */ /* 0x000fe200078e00ff */
[----:B------:R-:W-:-:S02]  /*0f50*/  LOP3.LUT R7, R7, 0xfffffe, RZ, 0xc0, !PT ;  /* 0x00fffffe07077812 */ /* 0x000fc400078ec0ff */
[----:B------:R-:W-:Y:S02]  /*0f60*/  LOP3.LUT R15, R15, 0x1c0, RZ, 0xc0, !PT ;  /* 0x000001c00f0f7812 */ /* 0x000fe400078ec0ff */
[----:B------:R-:W-:Y:S01]  /*0f70*/  SHF.R.S32.HI R6, RZ, 0x5, R6 ;  /* 0x00000005ff067819 */ /* 0x000fe20000011406 */
[----:B------:R-:W-:Y:S01]  /*0f80*/  IMAD.IADD R7, R20, 0x1, -R7 ;  /* 0x0000000114077824 */ /* 0x000fe200078e0a07 */
[----:B------:R-:W-:Y:S02]  /*0f90*/  SHF.R.U32.HI R9, RZ, 0x3, R15 ;  /* 0x00000003ff097819 */ /* 0x000fe4000001160f */
[----:B0-----:R-:W-:Y:S01]  /*0fa0*/  LOP3.LUT R8, R5, 0xfffffe00, RZ, 0xc0, !PT ;  /* 0xfffffe0005087812 */ /* 0x001fe200078ec0ff */
[----:B------:R-:W-:Y:S01]  /*0fb0*/  IMAD.IADD R5, R12, 0x1, R3 ;  /* 0x000000010c057824 */ /* 0x000fe200078e0203 */
[----:B------:R-:W-:Y:S01]  /*0fc0*/  SHF.R.S32.HI R3, RZ, 0x1f, R10 ;  /* 0x0000001fff037819 */ /* 0x000fe2000001140a */
[----:B------:R-:W-:Y:S01]  /*0fd0*/  IMAD R191, R6, 0x10, R11 ;  /* 0x0000001006bf7824 */ /* 0x000fe200078e020b */
[----:B------:R-:W-:Y:S01]  /*0fe0*/  LOP3.LUT R15, R15, 0x38, R16, 0xf8, !PT ;  /* 0x000000380f0f7812 */ /* 0x000fe200078ef810 */
[----:B------:R-:W-:Y:S01]  /*0ff0*/  IMAD.SHL.U32 R6, R7, 0x100, RZ ;  /* 0x0000010007067824 */ /* 0x000fe200078e00ff */
[----:B------:R-:W-:Y:S01]  /*1000*/  LEA.HI R0, R188, R188, RZ, 0x1 ;  /* 0x000000bcbc007211 */ /* 0x000fe200078f08ff */
[----:B------:R-:W-:Y:S01]  /*1010*/  IMAD R196, R5, 0x2, R2 ;  /* 0x0000000205c47824 */ /* 0x000fe200078e0202 */
[----:B------:R-:W-:Y:S01]  /*1020*/  LEA.HI R3, R3, R184, RZ, 0x3 ;  /* 0x000000b803037211 */ /* 0x000fe200078f18ff */
[----:B------:R-:W-:Y:S01]  /*1030*/  IMAD.IADD R194, R186, 0x1, R6 ;  /* 0x00000001bac27824 */ /* 0x000fe200078e0206 */
[----:B------:R-:W-:Y:S01]  /*1040*/  LOP3.LUT R15, R8, R15, R9, 0xf6, !PT ;  /* 0x0000000f080f7212 */ /* 0x000fe200078ef609 */
[----:B------:R0:W-:Y:S01]  /*1050*/  STL [R1+0x68], R6 ;  /* 0x0000680601007387 */ /* 0x0001e20000100800 */
[----:B------:R-:W-:Y:S01]  /*1060*/  LOP3.LUT R9, R0, 0x1ffffffe, RZ, 0xc0, !PT ;  /* 0x1ffffffe00097812 */ /* 0x000fe200078ec0ff */
[C---:B------:R-:W-:Y:S01]  /*1070*/  VIADD R25, R194.reuse, 0x10 ;  /* 0x00000010c2197836 */ /* 0x040fe20000000000 */
[----:B------:R-:W-:Y:S01]  /*1080*/  LOP3.LUT R3, R3, 0xfffffff8, RZ, 0xc0, !PT ;  /* 0xfffffff803037812 */ /* 0x000fe200078ec0ff */
[----:B------:R-:W-:Y:S01]  /*1090*/  VIADD R22, R194, 0x28 ;  /* 0x00000028c2167836 */ /* 0x000fe20000000000 */
[----:B------:R-:W-:Y:S01]  /*10a0*/  R2P PR, R14, 0x6 ;  /* 0x000000060e007804 */ /* 0x000fe20000000000 */
[----:B------:R-:W-:Y:S01]  /*10b0*/  IMAD.IADD R0, R188, 0x1, -R9 ;  /* 0x00000001bc007824 */ /* 0x000fe200078e0a09 */
[----:B------:R-:W-:Y:S01]  /*10c0*/  SHF.R.S32.HI R4, RZ, 0x1f, R218 ;  /* 0x0000001fff047819 */ /* 0x000fe200000114da */
[----:B------:R-:W-:Y:S01]  /*10d0*/  IMAD.IADD R195, R184, 0x1, -R3 ;  /* 0x00000001b8c37824 */ /* 0x000fe200078e0a03 */
[----:B------:R-:W-:Y:S01]  /*10e0*/  SHF.R.S32.HI R4, RZ, 0x1f, R216 ;  /* 0x0000001fff047819 */ /* 0x000fe200000114d8 */
[----:B------:R-:W-:Y:S01]  /*10f0*/  IMAD R4, R15, 0x2, R2 ;  /* 0x000000020f047824 */ /* 0x000fe200078e0202 */
[----:B------:R-:W-:Y:S01]  /*1100*/  SHF.R.S32.HI R3, RZ, 0x1f, R217 ;  /* 0x0000001fff037819 */ /* 0x000fe200000114d9 */
[C---:B------:R-:W-:Y:S01]  /*1110*/  VIADD R15, R194.reuse, 0x40 ;  /* 0x00000040c20f7836 */ /* 0x040fe20000000000 */
[----:B------:R-:W-:Y:S01]  /*1120*/  SHF.R.S32.HI R3, RZ, 0x1f, R215 ;  /* 0x0000001fff037819 */ /* 0x000fe200000114d7 */
[C---:B------:R-:W-:Y:S01]  /*1130*/  VIADD R12, R194.reuse, 0x58 ;  /* 0x00000058c20c7836 */ /* 0x040fe20000000000 */
[----:B------:R-:W-:Y:S01]  /*1140*/  SHF.R.S32.HI R3, RZ, 0x1f, R194 ;  /* 0x0000001fff037819 */ /* 0x000fe200000114c2 */
[----:B------:R-:W-:Y:S01]  /*1150*/  VIADD R9, R194, 0x70 ;  /* 0x00000070c2097836 */ /* 0x000fe20000000000 */
[----:B------:R1:W-:Y:S01]  /*1160*/  STL [R1+0x64], R4 ;  /* 0x0000640401007387 */ /* 0x0003e20000100800 */
[----:B------:R-:W-:Y:S01]  /*1170*/  IMAD R201, R0, 0x8, R191 ;  /* 0x0000000800c97824 */ /* 0x000fe200078e02bf */
        /* <DEDUP_REMOVED lines=8> */
[----:B------:R-:W-:Y:S01]  /*1200*/  SEL R198, R198, 0xffffffc0, !P2 ;  /* 0xffffffc0c6c67807 */ /* 0x000fe20005000000 */
[C---:B-1----:R-:W-:Y:S01]  /*1210*/  VIADD R4, R194.reuse, 0x90 ;  /* 0x00000090c2047836 */ /* 0x042fe20000000000 */
        /* <DEDUP_REMOVED lines=51> */
[----:B------:R-:W-:Y:S01]  /*1550*/  IMAD.IADD R199, R199, 0x1, R198 ;  /* 0x00000001c7c77824 */ /* 0x000fe200078e02c6 */
[----:B------:R-:W-:Y:S01]  /*1560*/  SHF.R.S32.HI R0, RZ, 0x1f, R221 ;  /* 0x0000001fff007819 */ /* 0x000fe200000114dd */
[----:B------:R-:W-:-:S02]  /*1570*/  VIADD R200, R188, 0x10 ;  /* 0x00000010bcc87836 */ /* 0x000fc40000000000 */
[----:B------:R-:W-:-:S07]  /*1580*/  IMAD.IADD R198, R198, 0x1, R197 ;  /* 0x00000001c6c67824 */ /* 0x000fce00078e02c5 */
.L_x_2810:
[----:B------:R-:W-:Y:S01]  /*1590*/  ULDC.64 UR4, c[0x0][0xa28] ;  /* 0x00028a0000047ab9 */ /* 0x000fe20000000a00 */
[----:B01--4-:R-:W0:Y:S01]  /*15a0*/  LDC.64 R4, c[0x0][0xa08] ;  /* 0x00028200ff047b82 */ /* 0x013e220000000a00 */
[----:B------:R-:W-:Y:S01]  /*15b0*/  ISETP.NE.U32.AND P0, PT, RZ, UR4, PT ;  /* 0x00000004ff007c0c */ /* 0x000fe2000bf05070 */
[----:B------:R-:W-:Y:S01]  /*15c0*/  IMAD.MOV.U32 R10, RZ, RZ, RZ ;  /* 0x000000ffff0a7224 */ /* 0x000fe200078e00ff */
[----:B------:R-:W-:Y:S01]  /*15d0*/  ULDC.64 UR6, c[0x0][0xa20] ;  /* 0x0002880000067ab9 */ /* 0x000fe20000000a00 */
[----:B------:R-:W-:Y:S01]  /*15e0*/  IMAD.MOV.U32 R24, RZ, RZ, RZ ;  /* 0x000000ffff187224 */ /* 0x000fe200078e00ff */
[----:B------:R-:W-:Y:S01]  /*15f0*/  ISETP.NE.AND.EX P0, PT, RZ, UR5, PT, P0 ;  /* 0x00000005ff007c0c */ /* 0x000fe2000bf05300 */
[----:B------:R-:W-:Y:S02]  /*1600*/  ULDC.64 UR4, c[0x0][0xa18] ;  /* 0x0002860000047ab9 */ /* 0x000fe40000000a00 */
[----:B------:R-:W-:-:S04]  /*1610*/  ISETP.NE.U32.AND P1, PT, RZ, UR4, PT ;  /* 0x00000004ff007c0c */ /* 0x000fc8000bf25070 */
[----:B------:R-:W-:Y:S01]  /*1620*/  ISETP.NE.AND.EX P1, PT, RZ, UR5, PT, P1 ;  /* 0x00000005ff007c0c */ /* 0x000fe2000bf25310 */
[----:B------:R-:W-:Y:S02]  /*1630*/  ULDC.64 UR4, c[0x0][0xa08] ;  /* 0x0002820000047ab9 */ /* 0x000fe40000000a00 */
[----:B------:R-:W-:-:S03]  /*1640*/  ISETP.NE.U32.AND P3, PT, RZ, UR4, PT ;  /* 0x00000004ff007c0c */ /* 0x000fc6000bf65070 */
[----:B------:R-:W1:Y:S01]  /*1650*/  @P0 LDC.64 R6, c[0x0][0xa28] ;  /* 0x00028a00ff060b82 */ /* 0x000e620000000a00 */
[----:B------:R-:W-:Y:S01]  /*1660*/  ISETP.NE.AND.EX P3, PT, RZ, UR5, PT, P3 ;  /* 0x00000005ff007c0c */ /* 0x000fe2000bf65330 */
[----:B0-----:R-:W-:-:S06]  /*1670*/  IMAD.WIDE R4, R79, 0x4, R4 ;  /* 0x000000044f047825 */ /* 0x001fcc00078e0204 */
[----:B------:R-:W0:Y:S01]  /*1680*/  @P1 LDC.64 R8, c[0x0][0xa18] ;  /* 0x00028600ff081b82 */ /* 0x000e220000000a00 */
[----:B------:R-:W-:Y:S02]  /*1690*/  ULDC UR4, c[0x0][0x288] ;  /* 0x0000a20000047ab9 */ /* 0x000fe40000000800 */
[----:B------:R-:W-:Y:S01]  /*16a0*/  IMAD.U32 R22, RZ, RZ, UR4 ;  /* 0x00000004ff167e24 */ /* 0x000fe2000f8e00ff */
[----:B------:R-:W-:Y:S02]  /*16b0*/  ULDC.64 UR4, c[0x0][0x418] ;  /* 0x0001060000047ab9 */ /* 0x000fe40000000a00 */
[----:B--2---:R2:W5:Y:S01]  /*16c0*/  @P3 LDG.E R24, desc[UR42][R4.64] ;  /* 0x0000002a04183981 */ /* 0x004562000c1e1900 */
[----:B-1----:R-:W-:-:S05]  /*16d0*/  @P0 IMAD.WIDE R6, R79, 0x4, R6 ;  /* 0x000000044f060825 */ /* 0x002fca00078e0206 */
[----:B------:R2:W5:Y:S01]  /*16e0*/  @P0 LDG.E R10, desc[UR42][R6.64] ;  /* 0x0000002a060a0981 */ /* 0x000562000c1e1900 */
[----:B0-----:R-:W-:-:S05]  /*16f0*/  @P1 IMAD.WIDE R8, R79, 0x4, R8 ;  /* 0x000000044f081825 */ /* 0x001fca00078e0208 */
[----:B------:R2:W5:Y:S01]  /*1700*/  @P1 LDG.E R22, desc[UR42][R8.64] ;  /* 0x0000002a08161981 */ /* 0x000562000c1e1900 */
[----:B------:R-:W-:Y:S01]  /*1710*/  UISETP.NE.U32.AND UP0, UPT, UR4, URZ, UPT ;  /* 0x0000003f0400728c */ /* 0x000fe2000bf05070 */
[C---:B------:R-:W-:Y:S02]  /*1720*/  LOP3.LUT R3, R78.reuse, 0xff000000, RZ, 0xc0, !PT ;  /* 0xff0000004e037812 */ /* 0x040fe400078ec0ff */
[----:B------:R-:W-:Y:S01]  /*1730*/  ULDC UR4, c[0x0][0x424] ;  /* 0x0001090000047ab9 */ /* 0x000fe20000000800 */
[----:B------:R-:W-:Y:S01]  /*1740*/  UISETP.NE.AND.EX UP0, UPT, UR5, URZ, UPT, UP0 ;  /* 0x0000003f0500728c */ /* 0x000fe2000bf05300 */
[----:B------:R-:W-:Y:S02]  /*1750*/  ISETP.NE.U32.AND P2, PT, RZ, UR6, PT ;  /* 0x00000006ff007c0c */ /* 0x000fe4000bf45070 */
[----:B------:R-:W-:Y:S01]  /*1760*/  ULDC UR5, c[0x0][0x2f0] ;  /* 0x0000bc0000057ab9 */ /* 0x000fe20000000800 */
[----:B------:R-:W-:Y:S01]  /*1770*/  USEL UR4, UR4, 0x1, UP0 ;  /* 0x0000000104047887 */ /* 0x000fe20008000000 */
[----:B------:R-:W-:-:S02]  /*1780*/  LOP3.LUT R0, R78, 0xff0000, RZ, 0xc0, !PT ;  /* 0x00ff00004e007812 */ /* 0x000fc400078ec0ff */
[----:B------:R-:W-:Y:S01]  /*1790*/  SHF.R.U32.HI R3, RZ, 0x8, R3 ;  /* 0x00000008ff037819 */ /* 0x000fe20000011603 */
[----:B------:R-:W-:Y:S01]  /*17a0*/  UIMAD UR4, UR4, UR5, URZ ;  /* 0x00000005040472a4 */ /* 0x000fe2000f8e023f */
[----:B------:R-:W-:Y:S02]  /*17b0*/  ISETP.NE.AND.EX P2, PT, RZ, UR7, PT, P2 ;  /* 0x00000007ff007c0c */ /* 0x000fe4000bf45320 */
[----:B------:R-:W-:Y:S01]  /*17c0*/  ULDC UR5, c[0x0][0x348] ;  /* 0x0000d20000057ab9 */ /* 0x000fe20000000800 */
[----:B------:R-:W-:Y:S01]  /*17d0*/  LEA.HI R205, R0, R3, RZ, 0x10 ;  /* 0x0000000300cd7211 */ /* 0x000fe200078f80ff */
[----:B------:R-:W-:Y:S01]  /*17e0*/  IMAD.MOV.U32 R214, RZ, RZ, R79 ;  /* 0x000000ffffd67224 */ /* 0x000fe200078e004f */
[----:B------:R-:W-:Y:S01]  /*17f0*/  LOP3.LUT R204, R78, 0xffff, RZ, 0xc0, !PT ;  /* 0x0000ffff4ecc7812 */ /* 0x000fe200078ec0ff */
[----:B--2---:R-:W-:Y:S07]  /*1800*/  @P1 BRA `(.L_x_2593) ;  /* 0x0000000000241947 */ /* 0x004fee0003800000 */
        /* <DEDUP_REMOVED lines=9> */
.L_x_2593:
[----:B------:R-:W-:Y:S02]  /*18a0*/  IMAD.U32 R40, RZ, RZ, UR5 ;  /* 0x00000005ff287e24 */ /* 0x000fe4000f8e00ff */
[----:B------:R-:W-:Y:S01]  /*18b0*/  IMAD.U32 R25, RZ, RZ, UR4 ;  /* 0x00000004ff197e24 */ /* 0x000fe2000f8e00ff */
[----:B------:R-:W-:Y:S06]  /*18c0*/  @!P2 BRA `(.L_x_2594) ;  /* 0x000000000010a947 */ /* 0x000fec0003800000 */
[----:B------:R-:W0:Y:S02]  /*18d0*/  LDC.64 R4, c[0x0][0xa20] ;  /* 0x00028800ff047b82 */ /* 0x000e240000000a00 */
[----:B0-----:R-:W-:-:S05]  /*18e0*/  IMAD.WIDE R4, R79, 0x4, R4 ;  /* 0x000000044f047825 */ /* 0x001fca00078e0204 */
[----:B------:R0:W5:Y:S01]  /*18f0*/  LDG.E R25, desc[UR42][R4.64] ;  /* 0x0000002a04197981 */ /* 0x000162000c1e1900 */
[----:B------:R-:W-:Y:S05]  /*1900*/  BRA `(.L_x_2595) ;  /* 0x0000000000107947 */ /* 0x000fea0003800000 */
.L_x_2594:
[----:B------:R-:W-:Y:S05]  /*1910*/  @!P3 BRA `(.L_x_2595) ;  /* 0x00000000000cb947 */ /* 0x000fea0003800000 */
[----:B------:R-:W2:Y:S04]  /*1920*/  LDG.E R0, desc[UR42][R4.64] ;  /* 0x0000002a04007981 */ /* 0x000ea8000c1e1900 */
[----:B------:R-:W2:Y:S02]  /*1930*/  LDG.E R25, desc[UR42][R4.64+0x4] ;  /* 0x0000042a04197981 */ /* 0x000ea4000c1e1900 */
[----:B--2---:R-:W-:-:S07]  /*1940*/  IMAD.IADD R25, R25, 0x1, -R0 ;  /* 0x0000000119197824 */ /* 0x004fce00078e0a00 */
.L_x_2595:
[----:B------:R-:W-:Y:S01]  /*1950*/  ULDC.64 UR4, c[0x0][0xa10] ;  /* 0x0002840000047ab9 */ /* 0x000fe20000000a00 */
[----:B0-----:R-:W0:Y:S01]  /*1960*/  LDC R4, c[0x0][0x448] ;  /* 0x00011200ff047b82 */ /* 0x001e220000000800 */
[----:B------:R-:W-:-:S04]  /*1970*/  ISETP.NE.U32.AND P0, PT, RZ, UR4, PT ;  /* 0x00000004ff007c0c */ /* 0x000fc8000bf05070 */
[----:B------:R-:W-:Y:S01]  /*1980*/  ISETP.NE.AND.EX P0, PT, RZ, UR5, PT, P0 ;  /* 0x00000005ff007c0c */ /* 0x000fe2000bf05300 */
[----:B------:R-:W-:Y:S02]  /*1990*/  ULDC.64 UR4, c[0x0][0xa30] ;  /* 0x00028c0000047ab9 */ /* 0x000fe40000000a00 */
[----:B------:R-:W-:-:S04]  /*19a0*/  ISETP.NE.U32.AND P1, PT, RZ, UR4, PT ;  /* 0x00000004ff007c0c */ /* 0x000fc8000bf25070 */
[----:B------:R-:W-:-:S06]  /*19b0*/  ISETP.NE.AND.EX P1, PT, RZ, UR5, PT, P1 ;  /* 0x00000005ff007c0c */ /* 0x000fcc000bf25310 */
[----:B------:R-:W1:Y:S08]  /*19c0*/  @P0 LDC.64 R6, c[0x0][0xa10] ;  /* 0x00028400ff060b82 */ /* 0x000e700000000a00 */
[----:B------:R-:W2:Y:S01]  /*19d0*/  @P1 LDC.64 R8, c[0x0][0xa30] ;  /* 0x00028c00ff081b82 */ /* 0x000ea20000000a00 */
[----:B-1----:R-:W-:-:S05]  /*19e0*/  @P0 IMAD.WIDE R6, R79, 0x4, R6 ;  /* 0x000000044f060825 */ /* 0x002fca00078e0206 */
[----:B------:R-:W3:Y:S04]  /*19f0*/  @P0 LDG.E R0, desc[UR42][R6.64] ;  /* 0x0000002a06000981 */ /* 0x000ee8000c1e1900 */
[----:B------:R-:W3:Y:S01]  /*1a00*/  @P0 LDG.E R3, desc[UR42][R6.64+0x4] ;  /* 0x0000042a06030981 */ /* 0x000ee2000c1e1900 */
[----:B-----5:R-:W-:Y:S02]  /*1a10*/  IMAD.MOV.U32 R76, RZ, RZ, R25 ;  /* 0x000000ffff4c7224 */ /* 0x020fe400078e0019 */
[----:B--2---:R-:W-:-:S05]  /*1a20*/  @P1 IMAD.WIDE R8, R79, 0x4, R8 ;  /* 0x000000044f081825 */ /* 0x004fca00078e0208 */
[----:B------:R1:W5:Y:S01]  /*1a30*/  @P1 LDG.E R76, desc[UR42][R8.64] ;  /* 0x0000002a084c1981 */ /* 0x000362000c1e1900 */
[----:B0-----:R-:W-:Y:S01]  /*1a40*/  ISETP.NE.AND P1, PT, R4, 0x1, PT ;  /* 0x000000010400780c */ /* 0x001fe20003f25270 */
[----:B------:R-:W-:Y:S01]  /*1a50*/  IMAD.SHL.U32 R192, R77, 0x40, RZ ;  /* 0x000000404dc07824 */ /* 0x000fe200078e00ff */
[----:B------:R-:W0:Y:S01]  /*1a60*/  LDC.64 R4, c[0x0][0x9e0] ;  /* 0x00027800ff047b82 */ /* 0x000e220000000a00 */
[----:B------:R-:W-:-:S10]  /*1a70*/  IMAD.IADD R13, R25, 0x1, -R10 ;  /* 0x00000001190d7824 */ /* 0x000fd400078e0a0a */
[----:B------:R-:W2:Y:S08]  /*1a80*/  @P1 LDC R11, c[0x0][0x44c] ;  /* 0x00011300ff0b1b82 */ /* 0x000eb00000000800 */
[----:B------:R-:W4:Y:S01]  /*1a90*/  @P1 LDC R12, c[0x0][0x450] ;  /* 0x00011400ff0c1b82 */ /* 0x000f220000000800 */
[----:B0-----:R-:W-:Y:S01]  /*1aa0*/  ISETP.GE.AND P2, PT, R5, 0x1, PT ;  /* 0x000000010500780c */ /* 0x001fe20003f46270 */
[----:B---3--:R-:W-:-:S02]  /*1ab0*/  @P0 IMAD.IADD R40, R3, 0x1, -R0 ;  /* 0x0000000103280824 */ /* 0x008fc400078e0a00 */
[----:B------:R-:W-:Y:S02]  /*1ac0*/  VIADD R0, R192, 0x3f ;  /* 0x0000003fc0007836 */ /* 0x000fe40000000000 */
[----:B------:R-:W-:Y:S02]  /*1ad0*/  IMAD.IADD R23, R13, 0x1, R40 ;  /* 0x000000010d177824 */ /* 0x000fe400078e0228 */
[----:B--2---:R-:W-:-:S03]  /*1ae0*/  @P1 IMAD.HI.U32 R3, R0, R11, RZ ;  /* 0x0000000b00031227 */ /* 0x004fc600078e00ff */
[C---:B------:R-:W-:Y:S01]  /*1af0*/  IADD3 R7, R23.reuse, 0x1, -R22 ;  /* 0x0000000117077810 */ /* 0x040fe20007ffe816 */
[----:B------:R-:W-:Y:S01]  /*1b00*/  IMAD.MOV.U32 R6, RZ, RZ, R0 ;  /* 0x000000ffff067224 */ /* 0x000fe200078e0000 */
[----:B----4-:R-:W-:Y:S01]  /*1b10*/  @P1 SHF.R.U32.HI R6, RZ, R12, R3 ;  /* 0x0000000cff061219 */ /* 0x010fe20000011603 */
[----:B------:R-:W-:-:S04]  /*1b20*/  VIADD R0, R23, 0x3f ;  /* 0x0000003f17007836 */ /* 0x000fc80000000000 */
[----:B-1----:R-:W-:Y:S01]  /*1b30*/  IMAD.IADD R9, R7, 0x1, R6 ;  /* 0x0000000107097824 */ /* 0x002fe200078e0206 */
[----:B------:R-:W-:-:S03]  /*1b40*/  SHF.R.S32.HI R3, RZ, 0x1f, R0 ;  /* 0x0000001fff037819 */ /* 0x000fc60000011400 */
[----:B------:R-:W-:Y:S01]  /*1b50*/  IMAD.IADD R4, R9, 0x1, R4 ;  /* 0x0000000109047824 */ /* 0x000fe200078e0204 */
[----:B------:R-:W-:-:S04]  /*1b60*/  LEA.HI R3, R3, R0, RZ, 0x6 ;  /* 0x0000000003037211 */ /* 0x000fc800078f30ff */
[----:B------:R-:W-:Y:S01]  /*1b70*/  SHF.R.S32.HI R43, RZ, 0x6, R3 ;  /* 0x00000006ff2b7819 */ /* 0x000fe20000011403 */
[----:B------:R-:W-:Y:S06]  /*1b80*/  @!P2 BRA `(.L_x_2596) ;  /* 0x000000000048a947 */ /* 0x000fec0003800000 */
[C---:B------:R-:W-:Y:S01]  /*1b90*/  ISETP.GT.AND P0, PT, R9.reuse, RZ, PT ;  /* 0x000000ff0900720c */ /* 0x040fe20003f04270 */
[----:B------:R-:W-:Y:S01]  /*1ba0*/  BSSY B0, `(.L_x_2597) ;  /* 0x000000e000007945 */ /* 0x000fe20003800000 */
[----:B------:R-:W-:-:S11]  /*1bb0*/  VIADD R0, R9, 0xffffffff ;  /* 0xffffffff09007836 */ /* 0x000fd60000000000 */
[----:B------:R-:W-:Y:S05]  /*1bc0*/  @P0 BRA `(.L_x_2598) ;  /* 0x00000000001c0947 */ /* 0x000fea0003800000 */
[----:B------:R-:W-:Y:S01]  /*1bd0*/  ISETP.NE.AND P0, PT, R5, 0x1, PT ;  /* 0x000000010500780c */ /* 0x000fe20003f05270 */
[----:B------:R-:W-:-:S12]  /*1be0*/  IMAD.MOV R3, RZ, RZ, -R9 ;  /* 0x000000ffff037224 */ /* 0x000fd800078e0a09 */
[----:B------:R-:W0:Y:S02]  /*1bf0*/  @P0 LDC.64 R6, c[0x0][0x9e8] ;  /* 0x00027a00ff060b82 */ /* 0x000e240000000a00 */
[----:B0-----:R-:W-:-:S05]  /*1c00*/  @P0 IMAD.HI.U32 R0, R3, R6, RZ ;  /* 0x0000000603000227 */ /* 0x001fca00078e00ff */
[----:B------:R-:W-:-:S04]  /*1c10*/  @P0 SHF.R.U32.HI R3, RZ, R7, R0 ;  /* 0x00000007ff030219 */ /* 0x000fc80000011600 */
[----:B------:R-:W-:Y:S01]  /*1c20*/  LOP3.LUT R0, RZ, R3, RZ, 0x33, !PT ;  /* 0x00000003ff007212 */ /* 0x000fe200078e33ff */
[----:B------:R-:W-:Y:S06]  /*1c30*/  BRA `(.L_x_2599) ;  /* 0x0000000000107947 */ /* 0x000fec0003800000 */
.L_x_2598:
[----:B------:R-:W-:-:S13]  /*1c40*/  ISETP.NE.AND P0, PT, R5, 0x1, PT ;  /* 0x000000010500780c */ /* 0x000fda0003f05270 */
[----:B------:R-:W0:Y:S02]  /*1c50*/  @P0 LDC.64 R6, c[0x0][0x9e8] ;  /* 0x00027a00ff060b82 */ /* 0x000e240000000a00 */
[----:B0-----:R-:W-:-:S05]  /*1c60*/  @P0 IMAD.HI.U32 R6, R0, R6, RZ ;  /* 0x0000000600060227 */ /* 0x001fca00078e00ff */
[----:B------:R-:W-:-:S07]  /*1c70*/  @P0 SHF.R.U32.HI R0, RZ, R7, R6 ;  /* 0x00000007ff000219 */ /* 0x000fce0000011606 */
.L_x_2599:
[----:B------:R-:W-:Y:S05]  /*1c80*/  BSYNC B0 ;  /* 0x0000000000007941 */ /* 0x000fea0003800000 */
.L_x_2597:
[----:B------:R-:W-:-:S05]  /*1c90*/  IMAD R3, R0, R5, R5 ;  /* 0x0000000500037224 */ /* 0x000fca00078e0205 */
[----:B------:R-:W-:-:S07]  /*1ca0*/  VIMNMX R4, R4, R3, PT ;  /* 0x0000000304047248 */ /* 0x000fce0003fe0100 */
.L_x_2596:
[----:B------:R-:W0:Y:S01]  /*1cb0*/  @P1 LDC R7, c[0x0][0x44c] ;  /* 0x00011300ff071b82 */ /* 0x000e220000000800 */
[----:B------:R-:W-:Y:S01]  /*1cc0*/  VIADD R4, R4, 0x3f ;  /* 0x0000003f04047836 */ /* 0x000fe20000000000 */
[----:B------:R-:W-:Y:S01]  /*1cd0*/  ULDC UR4, c[0x0][0x9dc] ;  /* 0x0002770000047ab9 */ /* 0x000fe20000000800 */
[----:B------:R-:W-:-:S03]  /*1ce0*/  IMAD.MOV.U32 R6, RZ, RZ, R192 ;  /* 0x000000ffff067224 */ /* 0x000fc600078e00c0 */
[----:B------:R-:W-:Y:S02]  /*1cf0*/  SHF.R.S32.HI R3, RZ, 0x1f, R4 ;  /* 0x0000001fff037819 */ /* 0x000fe40000011404 */
[----:B------:R-:W1:Y:S02]  /*1d00*/  @P1 LDC R9, c[0x0][0x450] ;  /* 0x00011400ff091b82 */ /* 0x000e640000000800 */
[----:B------:R-:W-:Y:S01]  /*1d10*/  LEA.HI R3, R3, R4, RZ, 0x6 ;  /* 0x0000000403037211 */ /* 0x000fe200078f30ff */
[----:B0-----:R-:W-:-:S05]  /*1d20*/  @P1 IMAD.HI.U32 R0, R192, R7, RZ ;  /* 0x00000007c0001227 */ /* 0x001fca00078e00ff */
[----:B-1----:R-:W-:Y:S02]  /*1d30*/  @P1 SHF.R.U32.HI R6, RZ, R9, R0 ;  /* 0x00000009ff061219 */ /* 0x002fe40000011600 */
[----:B------:R-:W-:Y:S02]  /*1d40*/  SHF.R.S32.HI R0, RZ, 0x6, R3 ;  /* 0x00000006ff007819 */ /* 0x000fe40000011403 */
[----:B------:R-:W-:Y:S02]  /*1d50*/  IADD3 R3, R6, R23, -R22 ;  /* 0x0000001706037210 */ /* 0x000fe40007ffe816 */
[----:B------:R-:W-:-:S03]  /*1d60*/  VIMNMX R8, R43, R0, PT ;  /* 0x000000002b087248 */ /* 0x000fc60003fe0100 */
[----:B------:R-:W-:Y:S01]  /*1d70*/  VIADD R0, R3, -UR4 ;  /* 0x8000000403007c36 */ /* 0x000fe20008000000 */
[----:B------:R-:W-:Y:S06]  /*1d80*/  @!P2 BRA `(.L_x_2600) ;  /* 0x000000000044a947 */ /* 0x000fec0003800000 */
[----:B------:R-:W-:Y:S01]  /*1d90*/  ISETP.GT.AND P0, PT, R3, -0x1, PT ;  /* 0xffffffff0300780c */ /* 0x000fe20003f04270 */
[----:B------:R-:W-:-:S12]  /*1da0*/  BSSY B0, `(.L_x_2601) ;  /* 0x000000d000007945 */ /* 0x000fd80003800000 */
[----:B------:R-:W-:Y:S05]  /*1db0*/  @P0 BRA `(.L_x_2602) ;  /* 0x00000000001c0947 */ /* 0x000fea0003800000 */
[----:B------:R-:W-:Y:S02]  /*1dc0*/  ISETP.NE.AND P0, PT, R5, 0x1, PT ;  /* 0x000000010500780c */ /* 0x000fe40003f05270 */
[----:B------:R-:W-:-:S11]  /*1dd0*/  LOP3.LUT R3, RZ, R3, RZ, 0x33, !PT ;  /* 0x00000003ff037212 */ /* 0x000fd600078e33ff */
[----:B------:R-:W0:Y:S02]  /*1de0*/  @P0 LDC.64 R6, c[0x0][0x9e8] ;  /* 0x00027a00ff060b82 */ /* 0x000e240000000a00 */
[----:B0-----:R-:W-:-:S05]  /*1df0*/  @P0 IMAD.HI.U32 R4, R3, R6, RZ ;  /* 0x0000000603040227 */ /* 0x001fca00078e00ff */
[----:B------:R-:W-:-:S04]  /*1e00*/  @P0 SHF.R.U32.HI R3, RZ, R7, R4 ;  /* 0x00000007ff030219 */ /* 0x000fc80000011604 */
[----:B------:R-:W-:Y:S01]  /*1e10*/  LOP3.LUT R3, RZ, R3, RZ, 0x33, !PT ;  /* 0x00000003ff037212 */ /* 0x000fe200078e33ff */
[----:B------:R-:W-:Y:S06]  /*1e20*/  BRA `(.L_x_2603) ;  /* 0x0000000000107947 */ /* 0x000fec0003800000 */
.L_x_2602:
[----:B------:R-:W-:-:S13]  /*1e30*/  ISETP.NE.AND P0, PT, R5, 0x1, PT ;  /* 0x000000010500780c */ /* 0x000fda0003f05270 */
[----:B------:R-:W0:Y:S02]  /*1e40*/  @P0 LDC.64 R6, c[0x0][0x9e8] ;  /* 0x00027a00ff060b82 */ /* 0x000e240000000a00 */
[----:B0-----:R-:W-:-:S05]  /*1e50*/  @P0 IMAD.HI.U32 R4, R3, R6, RZ ;  /* 0x0000000603040227 */ /* 0x001fca00078e00ff */
[----:B------:R-:W-:-:S07]  /*1e60*/  @P0 SHF.R.U32.HI R3, RZ, R7, R4 ;  /* 0x00000007ff030219 */ /* 0x000fce0000011604 */
.L_x_2603:
[----:B------:R-:W-:Y:S05]  /*1e70*/  BSYNC B0 ;  /* 0x0000000000007941 */ /* 0x000fea0003800000 */
.L_x_2601:
[----:B------:R-:W-:-:S05]  /*1e80*/  IMAD R3, R3, R5, RZ ;  /* 0x0000000503037224 */ /* 0x000fca00078e02ff */
[----:B------:R-:W-:-:S07]  /*1e90*/  VIMNMX R0, R0, R3, !PT ;  /* 0x0000000300007248 */ /* 0x000fce0007fe0100 */
.L_x_2600:
[----:B------:R-:W-:Y:S01]  /*1ea0*/  SHF.R.S32.HI R3, RZ, 0x1f, R0 ;  /* 0x0000001fff037819 */ /* 0x000fe20000011400 */
[----:B------:R-:W-:Y:S01]  /*1eb0*/  BSSY B0, `(.L_x_2604) ;  /* 0x0000028000007945 */ /* 0x000fe20003800000 */
[----:B------:R-:W-:Y:S02]  /*1ec0*/  LOP3.LUT R220, R205, 0xff, RZ, 0xc0, !PT ;  /* 0x000000ffcddc7812 */ /* 0x000fe400078ec0ff */
[----:B------:R-:W-:Y:S02]  /*1ed0*/  LEA.HI R3, R3, R0, RZ, 0x6 ;  /* 0x0000000003037211 */ /* 0x000fe400078f30ff */
[----:B------:R-:W-:Y:S02]  /*1ee0*/  SHF.R.U32.HI R205, RZ, 0x10, R205 ;  /* 0x00000010ffcd7819 */ /* 0x000fe400000116cd */
[----:B------:R-:W-:-:S04]  /*1ef0*/  SHF.R.S32.HI R3, RZ, 0x6, R3 ;  /* 0x00000006ff037819 */ /* 0x000fc80000011403 */
[----:B------:R-:W-:Y:S01]  /*1f00*/  VIMNMX R9, RZ, R3, !PT ;  /* 0x00000003ff097248 */ /* 0x000fe20007fe0100 */
[----:B------:R-:W-:-:S03]  /*1f10*/  IMAD.MOV.U32 R3, RZ, RZ, RZ ;  /* 0x000000ffff037224 */ /* 0x000fc600078e00ff */
[----:B------:R-:W-:-:S13]  /*1f20*/  ISETP.GT.AND P0, PT, R8, R9, PT ;  /* 0x000000090800720c */ /* 0x000fda0003f04270 */
[----:B------:R-:W-:Y:S05]  /*1f30*/  @!P0 BRA `(.L_x_2605) ;  /* 0x00000000007c8947 */ /* 0x000fea0003800000 */
[----:B------:R-:W-:Y:S01]  /*1f40*/  ISETP.NE.AND P0, PT, R205, RZ, PT ;  /* 0x000000ffcd00720c */ /* 0x000fe20003f05270 */
[----:B------:R-:W-:-:S03]  /*1f50*/  ULDC UR4, c[0x0][0x9f0] ;  /* 0x00027c0000047ab9 */ /* 0x000fc60000000800 */
[----:B------:R-:W-:-:S04]  /*1f60*/  SEL R11, R205, UR4, P0 ;  /* 0x00000004cd0b7c07 */ /* 0x000fc80008000000 */
[-C--:B------:R-:W-:Y:S02]  /*1f70*/  IABS R6, R11.reuse ;  /* 0x0000000b00067213 */ /* 0x080fe40000000000 */
[----:B------:R-:W-:Y:S02]  /*1f80*/  IADD3 R0, R11, -0x1, R8 ;  /* 0xffffffff0b007810 */ /* 0x000fe40007ffe008 */
[----:B------:R-:W0:Y:S01]  /*1f90*/  I2F.RP R3, R6 ;  /* 0x0000000600037306 */ /* 0x000e220000209400 */
[----:B------:R-:W-:Y:S02]  /*1fa0*/  IABS R12, R11 ;  /* 0x0000000b000c7213 */ /* 0x000fe40000000000 */
[----:B------:R-:W-:-:S05]  /*1fb0*/  IMAD.IADD R0, R0, 0x1, -R9 ;  /* 0x0000000100007824 */ /* 0x000fca00078e0a09 */
        /* <DEDUP_REMOVED lines=10> */
[----:B------:R-:W-:-:S04]  /*2060*/  IMAD.HI.U32 R5, R5, R7, R4 ;  /* 0x0000000705057227 */ /* 0x000fc800078e0004 */
[----:B------:R-:W-:-:S04]  /*2070*/  IMAD.MOV.U32 R4, RZ, RZ, R10 ;  /* 0x000000ffff047224 */ /* 0x000fc800078e000a */
        /* <DEDUP_REMOVED lines=11> */
.L_x_2605:
[----:B------:R-:W-:Y:S05]  /*2130*/  BSYNC B0 ;  /* 0x0000000000007941 */ /* 0x000fea0003800000 */
.L_x_2604:
[----:B------:R-:W-:Y:S01]  /*2140*/  IMAD R0, R220, R3, R9 ;  /* 0x00000003dc007224 */ /* 0x000fe200078e0209 */
        /* <DEDUP_REMOVED lines=35> */
.L_x_2608:
[----:B------:R-:W-:Y:S05]  /*2380*/  BSYNC B6 ;  /* 0x0000000000067941 */ /* 0x000fea0003800000 */
.L_x_2607:
        /* <DEDUP_REMOVED lines=20> */
.L_x_2610:
[----:B------:R-:W-:Y:S05]  /*24d0*/  BSYNC B6 ;  /* 0x0000000000067941 */ /* 0x000fea0003800000 */
.L_x_2609:
[----:B------:R-:W-:Y:S01]  /*24e0*/  ULDC.64 UR4, c[0x0][0x9f8] ;  /* 0x00027e0000047ab9 */ /* 0x000fe20000000a00 */
[----:B------:R-:W0:Y:S01]  /*24f0*/  LDC.64 R60, c[0x0][0x300] ;  /* 0x0000c000ff3c7b82 */ /* 0x000e220000000a00 */
[----:B------:R-:W-:Y:S01]  /*2500*/  ISETP.NE.U32.AND P0, PT, RZ, UR4, PT ;  /* 0x00000004ff007c0c */ /* 0x000fe2000bf05070 */
[----:B------:R-:W-:Y:S01]  /*2510*/  IMAD.IADD R39, R24, 0x1, R25 ;  /* 0x0000000118277824 */ /* 0x000fe200078e0219 */
[----:B------:R-:W-:Y:S02]  /*2520*/  ULDC.64 UR6, c[0x0][0xa08] ;  /* 0x0002820000067ab9 */ /* 0x000fe40000000a00 */
[----:B------:R-:W-:Y:S01]  /*2530*/  ISETP.NE.AND.EX P0, PT, RZ, UR5, PT, P0 ;  /* 0x00000005ff007c0c */ /* 0x000fe2000bf05300 */
[----:B------:R-:W-:Y:S02]  /*2540*/  ULDC.64 UR4, c[0x0][0x308] ;  /* 0x0000c20000047ab9 */ /* 0x000fe40000000a00 */
[----:B------:R-:W1:Y:S01]  /*2550*/  LDC.64 R58, c[0x0][0x3f8] ;  /* 0x0000fe00ff3a7b82 */ /* 0x000e620000000a00 */
[----:B------:R-:W-:-:S07]  /*2560*/  SHF.R.S32.HI R17, RZ, 0x1f, R16 ;  /* 0x0000001fff117819 */ /* 0x000fce0000011410 */
[----:B------:R-:W2:Y:S08]  /*2570*/  LDC R51, c[0x0][0x3f4] ;  /* 0x0000fd00ff337b82 */ /* 0x000eb00000000800 */
[----:B------:R-:W3:Y:S02]  /*2580*/  @P0 LDC.64 R4, c[0x0][0x9f8] ;  /* 0x00027e00ff040b82 */ /* 0x000ee40000000a00 */
[----:B---3--:R-:W-:-:S05]  /*2590*/  @P0 IMAD.WIDE R4, R79, 0x4, R4 ;  /* 0x000000044f040825 */ /* 0x008fca00078e0204 */
        /* <DEDUP_REMOVED lines=9> */
[----:B------:R-:W-:Y:S01]  /*2630*/  SHF.R.S32.HI R189, RZ, 0x1f, R188 ;  /* 0x0000001fffbd7819 */ /* 0x000fe200000114bc */
[----:B------:R-:W-:Y:S01]  /*2640*/  IMAD R3, R39, R61, R0 ;  /* 0x0000003d27037224 */ /* 0x000fe200078e0200 */
[----:B---3--:R-:W3:Y:S01]  /*2650*/  LDC.64 R4, c[0x0][0x408] ;  /* 0x00010200ff047b82 */ /* 0x008ee20000000a00 */
[----:B------:R-:W-:Y:S01]  /*2660*/  IMAD R8, R72, R60, RZ ;  /* 0x0000003c48087224 */ /* 0x000fe200078e02ff */
[----:B--2---:R-:W-:Y:S01]  /*2670*/  ISETP.GE.AND P1, PT, R16, R51, PT ;  /* 0x000000331000720c */ /* 0x004fe20003f26270 */
[----:B------:R-:W-:Y:S01]  /*2680*/  IMAD.IADD R7, R7, 0x1, R3 ;  /* 0x0000000107077824 */ /* 0x000fe200078e0203 */
[----:B------:R-:W-:Y:S01]  /*2690*/  LOP3.LUT R57, R57, 0x1c0, RZ, 0xc0, !PT ;  /* 0x000001c039397812 */ /* 0x000fe200078ec0ff */
[----:B-1----:R-:W-:Y:S01]  /*26a0*/  IMAD R3, R72, R58, RZ ;  /* 0x0000003a48037224 */ /* 0x002fe200078e02ff */
[----:B------:R-:W-:Y:S01]  /*26b0*/  IADD3 R38, P2, R184, R39, RZ ;  /* 0x00000027b8267210 */ /* 0x000fe20007f5e0ff */
[----:B------:R-:W-:Y:S01]  /*26c0*/  IMAD.WIDE.U32 R20, R204, UR4, R6 ;  /* 0x00000004cc147c25 */ /* 0x000fe2000f8e0006 */
[----:B------:R-:W-:-:S02]  /*26d0*/  SHF.R.U32.HI R53, RZ, 0x3, R57 ;  /* 0x00000003ff357819 */ /* 0x000fc40000011639 */
[----:B------:R-:W-:Y:S01]  /*26e0*/  P2R R73, PR, RZ, 0x2 ;  /* 0x00000002ff497803 */ /* 0x000fe20000000000 */
[----:B------:R-:W-:Y:S01]  /*26f0*/  IMAD R21, R204, UR5, R21 ;  /* 0x00000005cc157c24 */ /* 0x000fe2000f8e0215 */
[----:B------:R-:W-:Y:S01]  /*2700*/  ULDC.64 UR4, c[0x0][0x330] ;  /* 0x0000cc0000047ab9 */ /* 0x000fe20000000a00 */
[----:B------:R-:W-:Y:S01]  /*2710*/  IMAD R8, R184, R61, R8 ;  /* 0x0000003db8087224 */ /* 0x000fe200078e0208 */
[----:B------:R-:W-:Y:S01]  /*2720*/  SHF.L.U64.HI R61, R60, 0x6, R61 ;  /* 0x000000063c3d7819 */ /* 0x000fe2000001023d */
[----:B------:R-:W-:-:S04]  /*2730*/  IMAD.WIDE.U32 R28, R204, UR4, R16 ;  /* 0x00000004cc1c7c25 */ /* 0x000fc8000f8e0010 */
[----:B------:R-:W-:Y:S01]  /*2740*/  IMAD R29, R204, UR5, R29 ;  /* 0x00000005cc1d7c24 */ /* 0x000fe2000f8e021d */
[----:B------:R-:W-:Y:S01]  /*2750*/  ULDC.64 UR4, c[0x0][0x310] ;  /* 0x0000c40000047ab9 */ /* 0x000fe20000000a00 */
[C---:B------:R-:W-:Y:S01]  /*2760*/  IMAD R11, R184.reuse, R59, R3 ;  /* 0x0000003bb80b7224 */ /* 0x040fe200078e0203 */
[----:B------:R-:W-:Y:S01]  /*2770*/  SEL R3, R51, RZ, P1 ;  /* 0x000000ff33037207 */ /* 0x000fe20000800000 */
[----:B------:R-:W-:Y:S01]  /*2780*/  IMAD.WIDE.U32 R30, R184, R58, R188 ;  /* 0x0000003ab81e7225 */ /* 0x000fe200078e00bc */
[----:B---3--:R-:W-:Y:S02]  /*2790*/  SHF.L.U64.HI R56, R4, 0x6, R5 ;  /* 0x0000000604387819 */ /* 0x008fe40000010205 */
[----:B0-----:R-:W-:Y:S01]  /*27a0*/  LEA.HI R52, R52, 0x8, RZ, 0x19 ;  /* 0x0000000834347811 */ /* 0x001fe200078fc8ff */
[----:B------:R-:W-:-:S04]  /*27b0*/  IMAD.WIDE.U32 R34, R184, R4, R188 ;  /* 0x00000004b8227225 */ /* 0x000fc800078e00bc */
[----:B------:R-:W-:-:S04]  /*27c0*/  IMAD.WIDE.U32 R36, R184, R4, R16 ;  /* 0x00000004b8247225 */ /* 0x000fc800078e0010 */
[----:B------:R-:W-:Y:S02]  /*27d0*/  IMAD.IADD R3, R16, 0x1, R3 ;  /* 0x0000000110037824 */ /* 0x000fe400078e0203 */
[----:B------:R-:W-:-:S03]  /*27e0*/  IMAD.WIDE.U32 R32, R184, R58, R16 ;  /* 0x0000003ab8207225 */ /* 0x000fc600078e0010 */
[----:B------:R-:W-:Y:S01]  /*27f0*/  SHF.R.S32.HI R62, RZ, 0x1f, R3 ;  /* 0x0000001fff3e7819 */ /* 0x000fe20000011403 */
[----:B------:R-:W-:Y:S02]  /*2800*/  IMAD.IADD R31, R31, 0x1, R11 ;  /* 0x000000011f1f7824 */ /* 0x000fe400078e020b */
[----:B------:R-:W-:Y:S01]  /*2810*/  IMAD.IADD R33, R11, 0x1, R33 ;  /* 0x000000010b217824 */ /* 0x000fe200078e0221 */
[----:B------:R-:W-:Y:S01]  /*2820*/  LEA.HI R62, R62, R3, RZ, 0x3 ;  /* 0x000000033e3e7211 */ /* 0x000fe200078f18ff */
[----:B-----5:R-:W-:-:S03]  /*2830*/  IMAD.WIDE.U32 R30, R76, R58, R30 ;  /* 0x0000003a4c1e7225 */ /* 0x020fc600078e001e */
[----:B------:R-:W-:Y:S01]  /*2840*/  LOP3.LUT R47, R62, 0xfffffff8, RZ, 0xc0, !PT ;  /* 0xfffffff83e2f7812 */ /* 0x000fe200078ec0ff */
[----:B------:R-:W-:-:S03]  /*2850*/  IMAD.WIDE.U32 R32, R76, R58, R32 ;  /* 0x0000003a4c207225 */ /* 0x000fc600078e0020 */
[----:B------:R-:W-:Y:S01]  /*2860*/  SHF.R.S32.HI R44, RZ, 0x1f, R47 ;  /* 0x0000001fff2c7819 */ /* 0x000fe2000001142f */
[----:B------:R-:W-:Y:S02]  /*2870*/  VIADD R54, R16, 0x20 ;  /* 0x0000002010367836 */ /* 0x000fe40000000000 */
[----:B------:R-:W-:Y:S02]  /*2880*/  IMAD.SHL.U32 R55, R4, 0x40, RZ ;  /* 0x0000004004377824 */ /* 0x000fe400078e00ff */
[----:B------:R-:W-:Y:S02]  /*2890*/  IMAD.SHL.U32 R51, R51, 0x2, RZ ;  /* 0x0000000233337824 */ /* 0x000fe400078e00ff */
[----:B------:R-:W-:Y:S01]  /*28a0*/  IMAD.X R39, R9, 0x1, R72, P2 ;  /* 0x0000000109277824 */ /* 0x000fe200010e0648 */
[----:B----4-:R-:W-:Y:S02]  /*28b0*/  SHF.R.S32.HI R0, RZ, 0x1f, R79 ;  /* 0x0000001fff007819 */ /* 0x010fe4000001144f */
[----:B------:R-:W-:-:S02]  /*28c0*/  SEL R79, R79, RZ, !P0 ;  /* 0x000000ff4f4f7207 */ /* 0x000fc40004000000 */
[----:B------:R-:W-:-:S03]  /*28d0*/  SEL R0, R0, RZ, !P0 ;  /* 0x000000ff00007207 */ /* 0x000fc60004000000 */
[----:B------:R-:W-:-:S04]  /*28e0*/  IMAD.WIDE.U32 R20, R79, UR4, R20 ;  /* 0x000000044f147c25 */ /* 0x000fc8000f8e0014 */
[----:B------:R-:W-:-:S04]  /*28f0*/  IMAD R6, R0, UR4, RZ ;  /* 0x0000000400067c24 */ /* 0x000fc8000f8e02ff */
[----:B------:R-:W-:Y:S01]  /*2900*/  IMAD R65, R79, UR5, R6 ;  /* 0x000000054f417c24 */ /* 0x000fe2000f8e0206 */
[----:B------:R-:W-:Y:S01]  /*2910*/  ULDC.64 UR4, c[0x0][0x338] ;  /* 0x0000ce0000047ab9 */ /* 0x000fe20000000a00 */
[----:B------:R-:W-:-:S04]  /*2920*/  IMAD.WIDE.U32 R6, R184, R60, R16 ;  /* 0x0000003cb8067225 */ /* 0x000fc800078e0010 */
[----:B------:R-:W-:Y:S01]  /*2930*/  IMAD R0, R0, UR4, RZ ;  /* 0x0000000400007c24 */ /* 0x000fe2000f8e02ff */
[----:B------:R-:W-:Y:S01]  /*2940*/  IADD3 R64, P0, R20, R6, RZ ;  /* 0x0000000614407210 */ /* 0x000fe20007f1e0ff */
[----:B------:R-:W-:Y:S02]  /*2950*/  IMAD.IADD R65, R21, 0x1, R65 ;  /* 0x0000000115417824 */ /* 0x000fe400078e0241 */
[----:B------:R-:W-:Y:S01]  /*2960*/  IMAD.WIDE.U32 R28, R79, UR4, R28 ;  /* 0x000000044f1c7c25 */ /* 0x000fe2000f8e001c */
[----:B------:R-:W-:Y:S02]  /*2970*/  ULDC UR4, c[0x0][0x2f4] ;  /* 0x0000bd0000047ab9 */ /* 0x000fe40000000800 */
[----:B------:R-:W-:Y:S01]  /*2980*/  IADD3.X R63, R65, R7, R8, P0, !PT ;  /* 0x00000007413f7210 */ /* 0x000fe200007fe408 */
[----:B------:R-:W-:Y:S01]  /*2990*/  IMAD R79, R79, UR5, R0 ;  /* 0x000000054f4f7c24 */ /* 0x000fe2000f8e0200 */
[----:B------:R-:W-:Y:S01]  /*29a0*/  ISETP.GE.AND P0, PT, R16, UR4, PT ;  /* 0x0000000410007c0c */ /* 0x000fe2000bf06270 */
[----:B------:R-:W-:Y:S01]  /*29b0*/  IMAD R0, R72, R4, RZ ;  /* 0x0000000448007224 */ /* 0x000fe200078e02ff */
[----:B------:R-:W-:Y:S01]  /*29c0*/  ISETP.GE.AND P1, PT, R54, UR4, PT ;  /* 0x0000000436007c0c */ /* 0x000fe2000bf26270 */
[----:B------:R-:W-:-:S02]  /*29d0*/  IMAD.SHL.U32 R60, R60, 0x40, RZ ;  /* 0x000000403c3c7824 */ /* 0x000fc400078e00ff */
[----:B------:R-:W-:-:S04]  /*29e0*/  IMAD R7, R184, R5, R0 ;  /* 0x00000005b8077224 */ /* 0x000fc800078e0200 */
[----:B------:R-:W-:Y:S02]  /*29f0*/  IMAD.IADD R35, R35, 0x1, R7 ;  /* 0x0000000123237824 */ /* 0x000fe400078e0207 */
[----:B------:R-:W-:Y:S01]  /*2a00*/  IMAD.IADD R37, R7, 0x1, R37 ;  /* 0x0000000107257824 */ /* 0x000fe200078e0225 */
[----:B------:R-:W-:Y:S01]  /*2a10*/  SHF.R.S32.HI R7, RZ, 0x1f, R76 ;  /* 0x0000001fff077819 */ /* 0x000fe2000001144c */
[----:B------:R-:W-:-:S04]  /*2a20*/  IMAD.WIDE.U32 R34, R76, R4, R34 ;  /* 0x000000044c227225 */ /* 0x000fc800078e0022 */
[C---:B------:R-:W-:Y:S02]  /*2a30*/  IMAD R0, R7.reuse, R58, RZ ;  /* 0x0000003a07007224 */ /* 0x040fe400078e02ff */
[-C--:B------:R-:W-:Y:S02]  /*2a40*/  IMAD R7, R7, R4.reuse, RZ ;  /* 0x0000000407077224 */ /* 0x080fe400078e02ff */
[C---:B------:R-:W-:Y:S01]  /*2a50*/  IMAD R3, R76.reuse, R59, R0 ;  /* 0x0000003b4c037224 */ /* 0x040fe200078e0200 */
[----:B------:R-:W-:Y:S01]  /*2a60*/  LOP3.LUT R0, R57, 0x18, R16, 0xf8, !PT ;  /* 0x0000001839007812 */ /* 0x000fe200078ef810 */
[----:B------:R-:W-:Y:S01]  /*2a70*/  IMAD R7, R76, R5, R7 ;  /* 0x000000054c077224 */ /* 0x000fe200078e0207 */
[----:B------:R-:W-:Y:S01]  /*2a80*/  SHF.L.U64.HI R59, R58, 0x6, R59 ;  /* 0x000000063a3b7819 */ /* 0x000fe2000001023b */
[----:B------:R-:W-:Y:S01]  /*2a90*/  IMAD.WIDE.U32 R36, R76, R4, R36 ;  /* 0x000000044c247225 */ /* 0x000fe200078e0024 */
[----:B------:R-:W-:-:S03]  /*2aa0*/  LOP3.LUT R0, R0, R53, RZ, 0x3c, !PT ;  /* 0x0000003500007212 */ /* 0x000fc600078e3cff */
[----:B------:R-:W-:Y:S02]  /*2ab0*/  IMAD.IADD R49, R31, 0x1, R3 ;  /* 0x000000011f317824 */ /* 0x000fe400078e0203 */
[----:B------:R-:W-:Y:S01]  /*2ac0*/  IMAD R50, R203, 0x200, R0 ;  /* 0x00000200cb327824 */ /* 0x000fe200078e0200 */
[----:B------:R-:W-:Y:S01]  /*2ad0*/  LOP3.LUT R0, R57, 0x38, R62, 0xf8, !PT ;  /* 0x0000003839007812 */ /* 0x000fe200078ef83e */
[----:B------:R-:W-:Y:S02]  /*2ae0*/  IMAD.IADD R48, R3, 0x1, R33 ;  /* 0x0000000103307824 */ /* 0x000fe400078e0221 */
[----:B------:R-:W-:Y:S01]  /*2af0*/  IMAD.SHL.U32 R58, R58, 0x40, RZ ;  /* 0x000000403a3a7824 */ /* 0x000fe200078e00ff */
[----:B------:R-:W-:Y:S01]  /*2b00*/  LOP3.LUT R0, R0, R53, RZ, 0x3c, !PT ;  /* 0x0000003500007212 */ /* 0x000fe200078e3cff */
[----:B------:R-:W-:Y:S02]  /*2b10*/  IMAD.IADD R46, R35, 0x1, R7 ;  /* 0x00000001232e7824 */ /* 0x000fe400078e0207 */
[----:B------:R-:W-:-:S02]  /*2b20*/  IMAD.IADD R45, R7, 0x1, R37 ;  /* 0x00000001072d7824 */ /* 0x000fc400078e0225 */
[----:B------:R-:W-:Y:S02]  /*2b30*/  IMAD R3, R203, 0x200, R0 ;  /* 0x00000200cb037824 */ /* 0x000fe400078e0200 */
[----:B------:R-:W-:-:S07]  /*2b40*/  IMAD.IADD R0, R29, 0x1, R79 ;  /* 0x000000011d007824 */ /* 0x000fce00078e024f */
.L_x_2640:
        /* <DEDUP_REMOVED lines=10> */
[----:B--2---:R-:W-:Y:S02]  /*2bf0*/  IMAD.SHL.U32 R27, R185, 0x1000, RZ ;  /* 0x00001000b91b7824 */ /* 0x004fe400078e00ff */
        /* <DEDUP_REMOVED lines=26> */
[----:B------:R-:W-:Y:S01]  /*2da0*/  ULDC.64 UR4, c[0x0][0x3e8] ;  /* 0x0000fa0000047ab9 */ /* 0x000fe20000000a00 */
[----:B------:R-:W-:Y:S01]  /*2db0*/  IMAD.MOV.U32 R6, RZ, RZ, R34 ;  /* 0x000000ffff067224 */ /* 0x000fe200078e0022 */
[----:B------:R-:W-:Y:S01]  /*2dc0*/  ULDC.64 UR6, c[0x0][0x400] ;  /* 0x0001000000067ab9 */ /* 0x000fe20000000a00 */
[----:B------:R-:W-:Y:S02]  /*2dd0*/  IMAD.MOV.U32 R7, RZ, RZ, R46 ;  /* 0x000000ffff077224 */ /* 0x000fe400078e002e */
[-C--:B------:R-:W-:Y:S02]  /*2de0*/  IMAD R5, R68, R55.reuse, R8 ;  /* 0x0000003744057224 */ /* 0x080fe400078e0208 */
[----:B------:R-:W-:Y:S01]  /*2df0*/  IMAD.WIDE.U32 R8, R41, R55, R6 ;  /* 0x0000003729087225 */ /* 0x000fe200078e0006 */
[----:B------:R-:W-:-:S03]  /*2e00*/  IADD3 R7, P3, R30, R4, RZ ;  /* 0x000000041e077210 */ /* 0x000fc60007f7e0ff */
[----:B------:R-:W-:Y:S01]  /*2e10*/  IMAD.IADD R5, R9, 0x1, R5 ;  /* 0x0000000109057824 */ /* 0x000fe200078e0205 */
[----:B------:R-:W-:Y:S01]  /*2e20*/  LEA R4, P5, R8, UR6, 0x1 ;  /* 0x0000000608047c11 */ /* 0x000fe2000f8a08ff */
[----:B------:R-:W-:Y:S01]  /*2e30*/  IMAD.X R10, R70, 0x1, R49, P3 ;  /* 0x00000001460a7824 */ /* 0x000fe200018e0631 */
[C---:B------:R-:W-:Y:S02]  /*2e40*/  LEA R6, P3, R7.reuse, UR4, 0x1 ;  /* 0x0000000407067c11 */ /* 0x040fe4000f8608ff */
[----:B------:R-:W-:Y:S02]  /*2e50*/  LEA.HI.X R5, R8, UR7, R5, 0x1, P5 ;  /* 0x0000000708057c11 */ /* 0x000fe4000a8f0c05 */
[----:B------:R-:W-:Y:S02]  /*2e60*/  CS2R R8, SRZ ;  /* 0x0000000000087805 */ /* 0x000fe4000001ff00 */
[----:B------:R-:W-:Y:S02]  /*2e70*/  LEA.HI.X R7, R7, UR5, R10, 0x1, P3 ;  /* 0x0000000507077c11 */ /* 0x000fe400098f0c0a */
[----:B------:R-:W-:-:S02]  /*2e80*/  CS2R R10, SRZ ;  /* 0x00000000000a7805 */ /* 0x000fc4000001ff00 */
[-C--:B------:R-:W-:Y:S02]  /*2e90*/  ISETP.GE.AND P5, PT, R188, R69.reuse, PT ;  /* 0x00000045bc00720c */ /* 0x080fe40003fa6270 */
[----:B------:R-:W-:-:S11]  /*2ea0*/  ISETP.GE.AND P3, PT, R200, R69, PT ;  /* 0x00000045c800720c */ /* 0x000fd60003f66270 */
[----:B------:R0:W5:Y:S04]  /*2eb0*/  @!P5 LDG.E.64 R14, desc[UR42][R6.64] ;  /* 0x0000002a060ed981 */ /* 0x000168000c1e1b00 */
[----:B------:R0:W5:Y:S04]  /*2ec0*/  @!P3 LDG.E.64 R8, desc[UR42][R6.64+0x20] ;  /* 0x0000202a0608b981 */ /* 0x000168000c1e1b00 */
[----:B------:R0:W5:Y:S04]  /*2ed0*/  @!P5 LDG.E.64 R24, desc[UR42][R4.64] ;  /* 0x0000002a0418d981 */ /* 0x000168000c1e1b00 */
[----:B------:R0:W5:Y:S02]  /*2ee0*/  @!P3 LDG.E.64 R10, desc[UR42][R4.64+0x20] ;  /* 0x0000202a040ab981 */ /* 0x000164000c1e1b00 */
.L_x_2615:
[----:B------:R-:W-:Y:S05]  /*2ef0*/  BSYNC B1 ;  /* 0x0000000000017941 */ /* 0x000fea0003800000 */
.L_x_2614:
[----:B------:R-:W-:Y:S01]  /*2f00*/  UISETP.NE.AND UP0, UPT, UR37, 0x3, UPT ;  /* 0x000000032500788c */ /* 0x000fe2000bf05270 */
[----:B0----5:R-:W-:Y:S02]  /*2f10*/  IMAD.MOV.U32 R4, RZ, RZ, R8 ;  /* 0x000000ffff047224 */ /* 0x021fe400078e0008 */
[----:B------:R-:W-:Y:S02]  /*2f20*/  IMAD.MOV.U32 R5, RZ, RZ, R9 ;  /* 0x000000ffff057224 */ /* 0x000fe400078e0009 */
[----:B------:R-:W-:Y:S01]  /*2f30*/  IMAD.MOV.U32 R6, RZ, RZ, R14 ;  /* 0x000000ffff067224 */ /* 0x000fe200078e000e */
[----:B------:R-:W-:Y:S01]  /*2f40*/  PLOP3.LUT P3, PT, PT, PT, UP0, 0x80, 0x0 ;  /* 0x000000000000781c */ /* 0x000fe20003f6f008 */
[----:B------:R-:W-:Y:S01]  /*2f50*/  IMAD.MOV.U32 R7, RZ, RZ, R25 ;  /* 0x000000ffff077224 */ /* 0x000fe200078e0019 */
[----:B------:R-:W-:Y:S01]  /*2f60*/  PRMT R82, R82, 0x5410, R4 ;  /* 0x0000541052527816 */ /* 0x000fe20000000004 */
[----:B------:R-:W-:Y:S01]  /*2f70*/  IMAD.MOV.U32 R4, RZ, RZ, R15 ;  /* 0x000000ffff047224 */ /* 0x000fe200078e000f */
[----:B------:R-:W-:Y:S01]  /*2f80*/  PRMT R83, R83, 0x5410, R5 ;  /* 0x0000541053537816 */ /* 0x000fe20000000005 */
[----:B------:R-:W-:Y:S01]  /*2f90*/  IMAD.MOV.U32 R5, RZ, RZ, R11 ;  /* 0x000000ffff057224 */ /* 0x000fe200078e000b */
[----:B------:R-:W-:-:S02]  /*2fa0*/  PRMT R71, R71, 0x5410, R7 ;  /* 0x0000541047477816 */ /* 0x000fc40000000007 */
[----:B------:R-:W-:Y:S01]  /*2fb0*/  PRMT R66, R4, 0x5410, R6 ;  /* 0x0000541004427816 */ /* 0x000fe20000000006 */
[----:B------:R-:W-:Y:S01]  /*2fc0*/  IMAD.MOV.U32 R4, RZ, RZ, R10 ;  /* 0x000000ffff047224 */ /* 0x000fe200078e000a */
[----:B------:R-:W-:Y:S01]  /*2fd0*/  PRMT R85, R85, 0x5410, R5 ;  /* 0x0000541055557816 */ /* 0x000fe20000000005 */
[----:B------:R-:W-:-:S03]  /*2fe0*/  IMAD.MOV.U32 R6, RZ, RZ, R24 ;  /* 0x000000ffff067224 */ /* 0x000fc600078e0018 */
[----:B------:R-:W-:Y:S02]  /*2ff0*/  PRMT R84, R84, 0x5410, R4 ;  /* 0x0000541054547816 */ /* 0x000fe40000000004 */
[----:B------:R-:W-:Y:S01]  /*3000*/  PRMT R68, R68, 0x5410, R6 ;  /* 0x0000541044447816 */ /* 0x000fe20000000006 */
[----:B------:R-:W-:Y:S06]  /*3010*/  @!P3 BRA `(.L_x_2616) ;  /* 0x000000000004b947 */ /* 0x000fec0003800000 */
[----:B------:R-:W-:Y:S01]  /*3020*/  BPT.TRAP 0x1 ;  /* 0x000000040000795c */ /* 0x000fe20000300000 */
.L_x_2616:
[----:B------:R-:W-:Y:S01]  /*3030*/  IMAD R74, R185, 0x8, R2 ;  /* 0x00000008b94a7824 */ /* 0x000fe200078e0202 */
[----:B------:R-:W-:Y:S01]  /*3040*/  SHF.L.U32 R77, R187, 0x1f, RZ ;  /* 0x0000001fbb4d7819 */ /* 0x000fe200000006ff */
[----:B------:R-:W-:Y:S03]  /*3050*/  BSSY B1, `(.L_x_2617) ;  /* 0x0000003000017945 */ /* 0x000fe60003800000 */
[----:B------:R-:W0:Y:S02]  /*3060*/  SYNCS.PHASECHK.TRANS64.TRYWAIT P5, [R74+URZ+0x28c90], R77 ;  /* 0x028c904d4a0075a7 */ /* 0x000e2400080a017f */
[----:B0-----:R-:W-:Y:S05]  /*3070*/  @!P5 BRA `(.L_x_2618) ;  /* 0x000001fc0038d947 */ /* 0x001fea0003800000 */
.L_x_3015:
[----:B------:R-:W-:Y:S05]  /*3080*/  BSYNC B1 ;  /* 0x0000000000017941 */ /* 0x000fea0003800000 */
.L_x_2617:
[----:B------:R-:W-:Y:S05]  /*3090*/  @P4 BRA `(.L_x_2619) ;  /* 0x0000001400004947 */ /* 0x000fea0003800000 */
[----:B------:R-:W-:Y:S04]  /*30a0*/  BSSY B1, `(.L_x_2620) ;  /* 0x0000036000017945 */ /* 0x000fe80003800000 */
[----:B------:R-:W-:Y:S05]  /*30b0*/  @P0 BRA `(.L_x_2621) ;  /* 0x0000000000d00947 */ /* 0x000fea0003800000 */
[----:B------:R1:W2:Y:S01]  /*30c0*/  LDS.128 R4, [R26+0x22400] ;  /* 0x022400001a047984 */ /* 0x0002a20000000c00 */
[----:B------:R-:W-:Y:S01]  /*30d0*/  ISETP.GE.AND P4, PT, R188, R69, PT ;  /* 0x00000045bc00720c */ /* 0x000fe20003f86270 */
[----:B------:R-:W-:-:S12]  /*30e0*/  BSSY B2, `(.L_x_2622) ;  /* 0x0000030000027945 */ /* 0x000fd80003800000 */
[----:B-1----:R-:W-:Y:S05]  /*30f0*/  @P4 BRA `(.L_x_2623) ;  /* 0x0000000000b84947 */ /* 0x002fea0003800000 */
[--C-:B------:R-:W-:Y:S01]  /*3100*/  SHF.R.U64 R26, R14, 0x10, R15.reuse ;  /* 0x000000100e1a7819 */ /* 0x100fe2000000120f */
[----:B--2---:R-:W-:Y:S01]  /*3110*/  IMAD.U32 R14, R6, 0x10000, RZ ;  /* 0x00010000060e7824 */ /* 0x004fe200078e00ff */
[----:B------:R-:W-:Y:S02]  /*3120*/  SHF.R.U32.HI R67, RZ, 0x10, R15 ;  /* 0x00000010ff437819 */ /* 0x000fe4000001160f */
[--C-:B------:R-:W-:Y:S02]  /*3130*/  SHF.R.U32.HI R78, RZ, 0x10, R25.reuse ;  /* 0x00000010ff4e7819 */ /* 0x100fe40000011619 */
[----:B------:R-:W-:Y:S01]  /*3140*/  SHF.R.U64 R70, R24, 0x10, R25 ;  /* 0x0000001018467819 */ /* 0x000fe20000001219 */
[C---:B------:R-:W-:Y:S01]  /*3150*/  IMAD.U32 R24, R7.reuse, 0x10000, RZ ;  /* 0x0001000007187824 */ /* 0x040fe200078e00ff */
[----:B------:R-:W-:Y:S02]  /*3160*/  PRMT R26, R66, 0x5432, R26 ;  /* 0x00005432421a7816 */ /* 0x000fe4000000001a */
[----:B------:R-:W-:-:S02]  /*3170*/  LOP3.LUT R25, R7, 0xffff0000, RZ, 0xc0, !PT ;  /* 0xffff000007197812 */ /* 0x000fc400078ec0ff */
[----:B------:R-:W-:Y:S02]  /*3180*/  PRMT R67, R66, 0x5410, R67 ;  /* 0x0000541042437816 */ /* 0x000fe40000000043 */
[----:B------:R-:W-:Y:S02]  /*3190*/  PRMT R78, R71, 0x5432, R78 ;  /* 0x00005432474e7816 */ /* 0x000fe4000000004e */
[----:B------:R-:W-:Y:S01]  /*31a0*/  PRMT R70, R68, 0x5432, R70 ;  /* 0x0000543244467816 */ /* 0x000fe20000000046 */
[----:B------:R-:W-:Y:S01]  /*31b0*/  IMAD.U32 R68, R67, 0x10000, RZ ;  /* 0x0001000043447824 */ /* 0x000fe200078e00ff */
[C---:B------:R-:W-:Y:S01]  /*31c0*/  LOP3.LUT R7, R5.reuse, 0xffff0000, RZ, 0xc0, !PT ;  /* 0xffff000005077812 */ /* 0x040fe200078ec0ff */
[----:B------:R-:W-:Y:S01]  /*31d0*/  IMAD.U32 R79, R78, 0x10000, RZ ;  /* 0x000100004e4f7824 */ /* 0x000fe200078e00ff */
[C---:B------:R-:W-:Y:S01]  /*31e0*/  LOP3.LUT R66, R26.reuse, 0xffff0000, RZ, 0xc0, !PT ;  /* 0xffff00001a427812 */ /* 0x040fe200078ec0ff */
[----:B------:R-:W-:Y:S01]  /*31f0*/  IMAD.U32 R26, R26, 0x10000, RZ ;  /* 0x000100001a1a7824 */ /* 0x000fe200078e00ff */
[----:B------:R-:W-:Y:S01]  /*3200*/  LOP3.LUT R15, R6, 0xffff0000, RZ, 0xc0, !PT ;  /* 0xffff0000060f7812 */ /* 0x000fe200078ec0ff */
[----:B------:R-:W-:Y:S01]  /*3210*/  IMAD.U32 R6, R5, 0x10000, RZ ;  /* 0x0001000005067824 */ /* 0x000fe200078e00ff */
[----:B------:R-:W-:Y:S01]  /*3220*/  LOP3.LUT R71, R70, 0xffff0000, RZ, 0xc0, !PT ;  /* 0xffff000046477812 */ /* 0x000fe200078ec0ff */
[----:B------:R-:W-:Y:S01]  /*3230*/  FMUL.FTZ R80, R7, R66 ;  /* 0x0000004207507220 */ /* 0x000fe20000410000 */
[----:B------:R-:W-:Y:S01]  /*3240*/  LOP3.LUT R78, R78, 0xffff0000, RZ, 0xc0, !PT ;  /* 0xffff00004e4e7812 */ /* 0x000fe200078ec0ff */
[----:B------:R-:W-:Y:S01]  /*3250*/  IMAD.U32 R5, R4, 0x10000, RZ ;  /* 0x0001000004057824 */ /* 0x000fe200078e00ff */
[----:B------:R-:W-:Y:S01]  /*3260*/  LOP3.LUT R67, R67, 0xffff0000, RZ, 0xc0, !PT ;  /* 0xffff000043437812 */ /* 0x000fe200078ec0ff */
[-C--:B------:R-:W-:Y:S01]  /*3270*/  FMUL.FTZ R81, R7, R71.reuse ;  /* 0x0000004707517220 */ /* 0x080fe20000410000 */
[----:B------:R-:W-:Y:S01]  /*3280*/  FFMA.FTZ R80, R6, R71, R80 ;  /* 0x0000004706507223 */ /* 0x000fe20000010050 */
[----:B------:R-:W-:Y:S01]  /*3290*/  LOP3.LUT R4, R4, 0xffff0000, RZ, 0xc0, !PT ;  /* 0xffff000004047812 */ /* 0x000fe200078ec0ff */
[----:B------:R-:W-:Y:S01]  /*32a0*/  FMUL.FTZ R7, R15, R79 ;  /* 0x0000004f0f077220 */ /* 0x000fe20000410000 */
[----:B------:R-:W-:Y:S01]  /*32b0*/  FMUL.FTZ R71, R25, R78 ;  /* 0x0000004e19477220 */ /* 0x000fe20000410000 */
[----:B------:R-:W-:Y:S01]  /*32c0*/  FMUL.FTZ R15, R15, R68 ;  /* 0x000000440f0f7220 */ /* 0x000fe20000410000 */
[----:B------:R-:W-:-:S02]  /*32d0*/  IMAD.U32 R70, R70, 0x10000, RZ ;  /* 0x0001000046467824 */ /* 0x000fc400078e00ff */
[-C--:B------:R-:W-:Y:S01]  /*32e0*/  FMUL.FTZ R25, R25, R67.reuse ;  /* 0x0000004319197220 */ /* 0x080fe20000410000 */
[----:B------:R-:W-:Y:S01]  /*32f0*/  FFMA.FTZ R81, R6, R66, -R81 ;  /* 0x0000004206517223 */ /* 0x000fe20000010851 */
[----:B------:R-:W-:Y:S01]  /*3300*/  FFMA.FTZ R68, R14, R68, -R7 ;  /* 0x000000440e447223 */ /* 0x000fe20000010807 */
[----:B------:R-:W-:Y:S01]  /*3310*/  FFMA.FTZ R71, R24, R67, -R71 ;  /* 0x0000004318477223 */ /* 0x000fe20000010847 */
[----:B------:R-:W-:Y:S01]  /*3320*/  FFMA.FTZ R15, R14, R79, R15 ;  /* 0x0000004f0e0f7223 */ /* 0x000fe2000001000f */
[C---:B------:R-:W-:Y:S01]  /*3330*/  FMUL.FTZ R6, R4.reuse, R70 ;  /* 0x0000004604067220 */ /* 0x040fe20000410000 */
[----:B------:R-:W-:Y:S01]  /*3340*/  FMUL.FTZ R7, R4, R26 ;  /* 0x0000001a04077220 */ /* 0x000fe20000410000 */
[----:B------:R-:W-:Y:S02]  /*3350*/  FFMA.FTZ R24, R24, R78, R25 ;  /* 0x0000004e18187223 */ /* 0x000fe40000010019 */
        /* <DEDUP_REMOVED lines=8> */
.L_x_2623:
[----:B------:R-:W-:Y:S05]  /*33e0*/  BSYNC B2 ;  /* 0x0000000000027941 */ /* 0x000fea0003800000 */
.L_x_2622:
[----:B--2---:R1:W-:Y:S02]  /*33f0*/  STG.E.128 desc[UR42][R12.64], R4 ;  /* 0x000000040c007986 */ /* 0x0043e4000c101d2a */
.L_x_2621:
[----:B------:R-:W-:Y:S05]  /*3400*/  BSYNC B1 ;  /* 0x0000000000017941 */ /* 0x000fea0003800000 */
.L_x_2620:
        /* <DEDUP_REMOVED lines=56> */
.L_x_2625:
[----:B------:R-:W-:Y:S05]  /*3790*/  BSYNC B1 ;  /* 0x0000000000017941 */ /* 0x000fea0003800000 */
.L_x_2624:
[----:B-1----:R1:W-:Y:S01]  /*37a0*/  STG.E.128 desc[UR42][R12.64+0x40], R4 ;  /* 0x000040040c007986 */ /* 0x0023e2000c101d2a */
[----:B------:R-:W-:Y:S05]  /*37b0*/  BRA `(.L_x_2619) ;  /* 0x0000000c00387947 */ /* 0x000fea0003800000 */
.L_x_2613:
[----:B------:R-:W-:Y:S01]  /*37c0*/  IMAD R75, R41, -0x40, R40 ;  /* 0xffffffc0294b7824 */ /* 0x000fe200078e0228 */
[----:B------:R-:W-:-:S04]  /*37d0*/  ISETP.GE.AND P4, PT, R16, R69, PT ;  /* 0x000000451000720c */ /* 0x000fc80003f86270 */
[----:B------:R-:W-:-:S04]  /*37e0*/  VIMNMX R75, R75, 0x40, PT ;  /* 0x000000404b4b7848 */ /* 0x000fc80003fe0100 */
[----:B------:R-:W-:-:S13]  /*37f0*/  ISETP.GE.OR P3, PT, R184, R75, P4 ;  /* 0x0000004bb800720c */ /* 0x000fda0002766670 */
[----:B------:R-:W0:Y:S01]  /*3800*/  @!P3 LDC.64 R10, c[0x0][0x3e8] ;  /* 0x0000fa00ff0abb82 */ /* 0x000e220000000a00 */
[----:B------:R-:W-:Y:S01]  /*3810*/  @!P3 IADD3 R6, P5, R32, R4, RZ ;  /* 0x000000042006b210 */ /* 0x000fe20007fbe0ff */
[----:B------:R-:W-:Y:S02]  /*3820*/  @!P3 IMAD R4, R56, R41, RZ ;  /* 0x000000293804b224 */ /* 0x000fe400078e02ff */
[----:B------:R-:W-:Y:S02]  /*3830*/  @!P3 IMAD.MOV.U32 R5, RZ, RZ, R45 ;  /* 0x000000ffff05b224 */ /* 0x000fe400078e002d */
[----:B------:R-:W-:Y:S02]  /*3840*/  @!P3 IMAD R25, R68, R55, R4 ;  /* 0x000000374419b224 */ /* 0x000fe400078e0204 */
[----:B------:R-:W1:Y:S01]  /*3850*/  @!P3 LDC.64 R12, c[0x0][0x400] ;  /* 0x00010000ff0cbb82 */ /* 0x000e620000000a00 */
[----:B------:R-:W-:Y:S02]  /*3860*/  @!P3 IMAD.MOV.U32 R4, RZ, RZ, R36 ;  /* 0x000000ffff04b224 */ /* 0x000fe400078e0024 */
[----:B------:R-:W-:-:S02]  /*3870*/  @!P3 IMAD.X R7, R70, 0x1, R48, P5 ;  /* 0x000000014607b824 */ /* 0x000fc400028e0630 */
[----:B------:R-:W-:Y:S01]  /*3880*/  @!P3 IMAD.WIDE.U32 R8, R41, R55, R4 ;  /* 0x000000372908b225 */ /* 0x000fe200078e0004 */
[----:B------:R-:W-:-:S03]  /*3890*/  CS2R R4, SRZ ;  /* 0x0000000000047805 */ /* 0x000fc6000001ff00 */
[----:B------:R-:W-:Y:S01]  /*38a0*/  @!P3 IMAD.IADD R9, R25, 0x1, R9 ;  /* 0x000000011909b824 */ /* 0x000fe200078e0209 */
[----:B0-----:R-:W-:-:S04]  /*38b0*/  @!P3 LEA R10, P5, R6, R10, 0x1 ;  /* 0x0000000a060ab211 */ /* 0x001fc800078a08ff */
[----:B------:R-:W-:Y:S02]  /*38c0*/  @!P3 LEA.HI.X R11, R6, R11, R7, 0x1, P5 ;  /* 0x0000000b060bb211 */ /* 0x000fe400028f0c07 */
[----:B------:R-:W-:Y:S02]  /*38d0*/  CS2R R6, SRZ ;  /* 0x0000000000067805 */ /* 0x000fe4000001ff00 */
[----:B-1----:R-:W-:-:S04]  /*38e0*/  @!P3 LEA R12, P5, R8, R12, 0x1 ;  /* 0x0000000c080cb211 */ /* 0x002fc800078a08ff */
[----:B------:R0:W2:Y:S01]  /*38f0*/  @!P3 LDG.E.128 R4, desc[UR42][R10.64] ;  /* 0x0000002a0a04b981 */ /* 0x0000a2000c1e1d00 */
[----:B------:R-:W-:Y:S02]  /*3900*/  @!P3 LEA.HI.X R13, R8, R13, R9, 0x1, P5 ;  /* 0x0000000d080db211 */ /* 0x000fe400028f0c09 */
[----:B------:R-:W-:Y:S02]  /*3910*/  CS2R R8, SRZ ;  /* 0x0000000000087805 */ /* 0x000fe4000001ff00 */
[----:B0-----:R-:W-:-:S06]  /*3920*/  CS2R R10, SRZ ;  /* 0x00000000000a7805 */ /* 0x001fcc000001ff00 */
[----:B------:R-:W3:Y:S01]  /*3930*/  @!P3 LDG.E.128 R8, desc[UR42][R12.64] ;  /* 0x0000002a0c08b981 */ /* 0x000ee2000c1e1d00 */
[----:B------:R-:W-:-:S06]  /*3940*/  UISETP.NE.AND UP0, UPT, UR37, 0x3, UPT ;  /* 0x000000032500788c */ /* 0x000fcc000bf05270 */
[----:B------:R-:W-:Y:S01]  /*3950*/  PLOP3.LUT P3, PT, PT, PT, UP0, 0x80, 0x0 ;  /* 0x000000000000781c */ /* 0x000fe20003f6f008 */
[----:B--2---:R-:W-:Y:S02]  /*3960*/  IMAD.MOV.U32 R25, RZ, RZ, R6 ;  /* 0x000000ffff197224 */ /* 0x004fe400078e0006 */
[----:B------:R-:W-:Y:S02]  /*3970*/  IMAD.MOV.U32 R26, RZ, RZ, R7 ;  /* 0x000000ffff1a7224 */ /* 0x000fe400078e0007 */
[----:B------:R-:W-:Y:S02]  /*3980*/  IMAD.MOV.U32 R69, RZ, RZ, R5 ;  /* 0x000000ffff457224 */ /* 0x000fe400078e0005 */
[----:B------:R-:W-:Y:S01]  /*3990*/  IMAD.MOV.U32 R68, RZ, RZ, R4 ;  /* 0x000000ffff447224 */ /* 0x000fe200078e0004 */
[----:B------:R-:W-:Y:S02]  /*39a0*/  PRMT R92, R26, 0x7610, R92 ;  /* 0x000076101a5c7816 */ /* 0x000fe4000000005c */
[----:B------:R-:W-:-:S02]  /*39b0*/  PRMT R88, R25, 0x5410, R69 ;  /* 0x0000541019587816 */ /* 0x000fc40000000045 */
        /* <DEDUP_REMOVED lines=9> */
.L_x_2626:
[----:B------:R-:W-:Y:S01]  /*3a50*/  IMAD R74, R185, 0x8, R2 ;  /* 0x00000008b94a7824 */ /* 0x000fe200078e0202 */
[----:B------:R-:W-:Y:S01]  /*3a60*/  SHF.L.U32 R77, R187, 0x1f, RZ ;  /* 0x0000001fbb4d7819 */ /* 0x000fe200000006ff */
[----:B------:R-:W-:Y:S03]  /*3a70*/  BSSY B1, `(.L_x_2627) ;  /* 0x0000003000017945 */ /* 0x000fe60003800000 */
[----:B------:R-:W0:Y:S02]  /*3a80*/  SYNCS.PHASECHK.TRANS64.TRYWAIT P5, [R74+URZ+0x28c90], R77 ;  /* 0x028c904d4a0075a7 */ /* 0x000e2400080a017f */
[----:B0-----:R-:W-:Y:S05]  /*3a90*/  @!P5 BRA `(.L_x_2628) ;  /* 0x000001f000c4d947 */ /* 0x001fea0003800000 */
.L_x_3016:
[----:B------:R-:W-:Y:S05]  /*3aa0*/  BSYNC B1 ;  /* 0x0000000000017941 */ /* 0x000fea0003800000 */
.L_x_2627:
[----:B------:R-:W-:Y:S01]  /*3ab0*/  ISETP.GE.OR P5, PT, R184, R75, P0 ;  /* 0x0000004bb800720c */ /* 0x000fe200007a6670 */
        /* <DEDUP_REMOVED lines=12> */
[----:B------:R-:W-:Y:S02]  /*3b80*/  ISETP.NE.AND P6, PT, R73, RZ, PT ;  /* 0x000000ff4900720c */ /* 0x000fe40003fc5270 */
[----:B------:R-:W-:-:S04]  /*3b90*/  LEA R70, P5, R71, R66, 0x1 ;  /* 0x0000004247467211 */ /* 0x000fc800078a08ff */
[----:B------:R-:W-:Y:S01]  /*3ba0*/  LEA.HI.X R71, R71, R67, R82, 0x1, P5 ;  /* 0x0000004347477211 */ /* 0x000fe200028f0c52 */
[----:B-1----:R-:W-:-:S05]  /*3bb0*/  IMAD.IADD R12, R80, 0x1, -R51 ;  /* 0x00000001500c7824 */ /* 0x002fca00078e0a33 */
[----:B------:R-:W-:-:S04]  /*3bc0*/  SEL R12, R51, R12, !P6 ;  /* 0x0000000c330c7207 */ /* 0x000fc80007000000 */
[----:B------:R-:W-:-:S04]  /*3bd0*/  SHF.R.S32.HI R13, RZ, 0x1f, R12 ;  /* 0x0000001fff0d7819 */ /* 0x000fc8000001140c */
[----:B------:R-:W-:-:S04]  /*3be0*/  LEA.HI R13, R13, R12, RZ, 0x4 ;  /* 0x0000000c0d0d7211 */ /* 0x000fc800078f20ff */
[----:B------:R-:W-:-:S04]  /*3bf0*/  SHF.R.S32.HI R13, RZ, 0x4, R13 ;  /* 0x00000004ff0d7819 */ /* 0x000fc8000001140d */
[----:B------:R-:W-:-:S05]  /*3c00*/  LEA.HI.SX32 R13, R62, R13, 0x1d ;  /* 0x0000000d3e0d7211 */ /* 0x000fca00078feaff */
[----:B------:R-:W-:Y:S02]  /*3c10*/  IMAD.SHL.U32 R79, R13, 0x8, RZ ;  /* 0x000000080d4f7824 */ /* 0x000fe400078e00ff */
[----:B------:R-:W-:-:S03]  /*3c20*/  IMAD.IADD R13, R3, 0x1, R27 ;  /* 0x00000001030d7824 */ /* 0x000fc600078e021b */
[----:B------:R-:W-:Y:S01]  /*3c30*/  LOP3.LUT R12, R57, 0x38, R79, 0xf8, !PT ;  /* 0x00000038390c7812 */ /* 0x000fe200078ef84f */
[----:B------:R-:W-:-:S03]  /*3c40*/  IMAD R13, R13, 0x2, R2 ;  /* 0x000000020d0d7824 */ /* 0x000fc600078e0202 */
[----:B------:R-:W-:-:S05]  /*3c50*/  LOP3.LUT R12, R12, R53, RZ, 0x3c, !PT ;  /* 0x000000350c0c7212 */ /* 0x000fca00078e3cff */
[----:B------:R-:W-:-:S04]  /*3c60*/  IMAD R12, R203, 0x200, R12 ;  /* 0x00000200cb0c7824 */ /* 0x000fc800078e020c */
[----:B------:R-:W-:Y:S02]  /*3c70*/  IMAD.IADD R27, R27, 0x1, R12 ;  /* 0x000000011b1b7824 */ /* 0x000fe400078e020c */
[----:B------:R-:W1:Y:S02]  /*3c80*/  LDS.128 R12, [R13+0x22400] ;  /* 0x022400000d0c7984 */ /* 0x000e640000000c00 */
[----:B------:R-:W-:-:S06]  /*3c90*/  IMAD R27, R27, 0x2, R2 ;  /* 0x000000021b1b7824 */ /* 0x000fcc00078e0202 */
[----:B------:R-:W2:Y:S01]  /*3ca0*/  LDS.128 R24, [R27+0x22400] ;  /* 0x022400001b187984 */ /* 0x000ea20000000c00 */
[----:B------:R-:W-:Y:S05]  /*3cb0*/  @P4 BRA `(.L_x_2630) ;  /* 0x0000000400684947 */ /* 0x000fea0003800000 */
[----:B------:R-:W-:Y:S02]  /*3cc0*/  SHF.R.U32.HI R87, RZ, 0x10, R9 ;  /* 0x00000010ff577819 */ /* 0x000fe40000011609 */
[----:B------:R-:W-:Y:S02]  /*3cd0*/  SHF.R.U32.HI R82, RZ, 0x10, R5 ;  /* 0x00000010ff527819 */ /* 0x000fe40000011605 */
[----:B------:R-:W-:Y:S01]  /*3ce0*/  SHF.R.U64 R83, R6, 0x10, R7 ;  /* 0x0000001006537819 */ /* 0x000fe20000001207 */
[----:B-1----:R-:W-:Y:S01]  /*3cf0*/  IMAD.U32 R6, R12, 0x10000, RZ ;  /* 0x000100000c067824 */ /* 0x002fe200078e00ff */
[----:B------:R-:W-:Y:S02]  /*3d00*/  PRMT R87, R84, 0x5410, R87 ;  /* 0x0000541054577816 */ /* 0x000fe40000000057 */
[----:B------:R-:W-:Y:S01]  /*3d10*/  SHF.R.U32.HI R85, RZ, 0x10, R7 ;  /* 0x00000010ff557819 */ /* 0x000fe20000011607 */
[----:B------:R-:W-:Y:S01]  /*3d20*/  IMAD.U32 R7, R13, 0x10000, RZ ;  /* 0x000100000d077824 */ /* 0x000fe200078e00ff */
[----:B------:R-:W-:Y:S01]  /*3d30*/  SHF.R.U64 R86, R8, 0x10, R9 ;  /* 0x0000001008567819 */ /* 0x000fe20000001209 */
[----:B------:R-:W-:Y:S01]  /*3d40*/  IMAD.U32 R9, R15, 0x10000, RZ ;  /* 0x000100000f097824 */ /* 0x000fe200078e00ff */
[----:B------:R-:W-:Y:S01]  /*3d50*/  LOP3.LUT R8, R13, 0xffff0000, RZ, 0xc0, !PT ;  /* 0xffff00000d087812 */ /* 0x000fe200078ec0ff */
[----:B--2---:R-:W-:Y:S01]  /*3d60*/  IMAD.U32 R13, R25, 0x10000, RZ ;  /* 0x00010000190d7824 */ /* 0x004fe200078e00ff */
[----:B------:R-:W-:-:S02]  /*3d70*/  PRMT R82, R88, 0x5432, R82 ;  /* 0x0000543258527816 */ /* 0x000fc40000000052 */
[----:B------:R-:W-:Y:S01]  /*3d80*/  PRMT R83, R88, 0x5410, R83 ;  /* 0x0000541058537816 */ /* 0x000fe20000000053 */
[----:B------:R-:W-:Y:S01]  /*3d90*/  IMAD.U32 R88, R87, 0x10000, RZ ;  /* 0x0001000057587824 */ /* 0x000fe200078e00ff */
[--C-:B------:R-:W-:Y:S02]  /*3da0*/  SHF.R.U32.HI R90, RZ, 0x10, R11.reuse ;  /* 0x00000010ff5a7819 */ /* 0x100fe4000001160b */
[----:B------:R-:W-:Y:S01]  /*3db0*/  SHF.R.U64 R89, R10, 0x10, R11 ;  /* 0x000000100a597819 */ /* 0x000fe2000000120b */
[----:B------:R-:W-:Y:S01]  /*3dc0*/  IMAD.U32 R11, R24, 0x10000, RZ ;  /* 0x00010000180b7824 */ /* 0x000fe200078e00ff */
[----:B------:R-:W-:Y:S01]  /*3dd0*/  PRMT R85, R92, 0x5410, R85 ;  /* 0x000054105c557816 */ /* 0x000fe20000000055 */
[----:B------:R-:W-:Y:S01]  /*3de0*/  FMUL.FTZ R92, R13, R88 ;  /* 0x000000580d5c7220 */ /* 0x000fe20000410000 */
[----:B------:R-:W-:Y:S01]  /*3df0*/  PRMT R86, R84, 0x5432, R86 ;  /* 0x0000543254567816 */ /* 0x000fe20000000056 */
[----:B------:R-:W-:Y:S01]  /*3e00*/  IMAD.U32 R84, R82, 0x10000, RZ ;  /* 0x0001000052547824 */ /* 0x000fe200078e00ff */
[----:B------:R-:W-:-:S02]  /*3e10*/  PRMT R90, R91, 0x5432, R90 ;  /* 0x000054325b5a7816 */ /* 0x000fc4000000005a */
[----:B------:R-:W-:Y:S01]  /*3e20*/  PRMT R89, R91, 0x5410, R89 ;  /* 0x000054105b597816 */ /* 0x000fe20000000059 */
[-C--:B------:R-:W-:Y:S01]  /*3e30*/  FMUL.FTZ R94, R13, R84.reuse ;  /* 0x000000540d5e7220 */ /* 0x080fe20000410000 */
[----:B------:R-:W-:Y:S01]  /*3e40*/  LOP3.LUT R10, R15, 0xffff0000, RZ, 0xc0, !PT ;  /* 0xffff00000f0a7812 */ /* 0x000fe200078ec0ff */
[----:B------:R-:W-:Y:S01]  /*3e50*/  FFMA.FTZ R91, R7, R84, -R92 ;  /* 0x00000054075b7223 */ /* 0x000fe2000001085c */
[----:B------:R-:W-:Y:S01]  /*3e60*/  IMAD.U32 R15, R27, 0x10000, RZ ;  /* 0x000100001b0f7824 */ /* 0x000fe200078e00ff */
[----:B------:R-:W-:Y:S01]  /*3e70*/  LOP3.LUT R25, R25, 0xffff0000, RZ, 0xc0, !PT ;  /* 0xffff000019197812 */ /* 0x000fe200078ec0ff */
[----:B------:R-:W-:Y:S01]  /*3e80*/  IMAD.U32 R92, R90, 0x10000, RZ ;  /* 0x000100005a5c7824 */ /* 0x000fe200078e00ff */
[----:B------:R-:W-:Y:S01]  /*3e90*/  LOP3.LUT R87, R87, 0xffff0000, RZ, 0xc0, !PT ;  /* 0xffff000057577812 */ /* 0x000fe200078ec0ff */
[----:B------:R-:W-:Y:S01]  /*3ea0*/  IMAD.U32 R84, R85, 0x10000, RZ ;  /* 0x0001000055547824 */ /* 0x000fe200078e00ff */
[----:B------:R-:W-:Y:S01]  /*3eb0*/  LOP3.LUT R82, R82, 0xffff0000, RZ, 0xc0, !PT ;  /* 0xffff000052527812 */ /* 0x000fe200078ec0ff */
[----:B------:R-:W-:Y:S01]  /*3ec0*/  FFMA.FTZ R94, R7, R88, R94 ;  /* 0x00000058075e7223 */ /* 0x000fe2000001005e */
[----:B------:R-:W-:Y:S01]  /*3ed0*/  SHF.R.U64 R81, R4, 0x10, R5 ;  /* 0x0000001004517819 */ /* 0x000fe20000001205 */
[----:B------:R-:W-:Y:S01]  /*3ee0*/  FMUL.FTZ R88, R15, R92 ;  /* 0x0000005c0f587220 */ /* 0x000fe20000410000 */
[----:B------:R-:W-:Y:S01]  /*3ef0*/  LOP3.LUT R27, R27, 0xffff0000, RZ, 0xc0, !PT ;  /* 0xffff00001b1b7812 */ /* 0x000fe200078ec0ff */
[----:B------:R-:W-:Y:S01]  /*3f00*/  FMUL.FTZ R15, R15, R84 ;  /* 0x000000540f0f7220 */ /* 0x000fe20000410000 */
[----:B------:R-:W-:Y:S01]  /*3f10*/  LOP3.LUT R90, R90, 0xffff0000, RZ, 0xc0, !PT ;  /* 0xffff00005a5a7812 */ /* 0x000fe200078ec0ff */
[CC--:B------:R-:W-:Y:S01]  /*3f20*/  FMUL.FTZ R13, R25.reuse, R87.reuse ;  /* 0x00000057190d7220 */ /* 0x0c0fe20000410000 */
[----:B------:R-:W-:Y:S01]  /*3f30*/  FMUL.FTZ R25, R25, R82 ;  /* 0x0000005219197220 */ /* 0x000fe20000410000 */
[----:B------:R-:W-:Y:S01]  /*3f40*/  PRMT R81, R93, 0x5410, R81 ;  /* 0x000054105d517816 */ /* 0x000fe20000000051 */
[----:B------:R-:W-:Y:S01]  /*3f50*/  FFMA.FTZ R88, R9, R84, -R88 ;  /* 0x0000005409587223 */ /* 0x000fe20000010858 */
[----:B------:R-:W-:Y:S01]  /*3f60*/  LOP3.LUT R85, R85, 0xffff0000, RZ, 0xc0, !PT ;  /* 0xffff000055557812 */ /* 0x000fe200078ec0ff */
[----:B------:R-:W-:Y:S01]  /*3f70*/  FFMA.FTZ R92, R9, R92, R15 ;  /* 0x0000005c095c7223 */ /* 0x000fe2000001000f */
[----:B------:R-:W-:Y:S01]  /*3f80*/  FMUL.FTZ R9, R27, R90 ;  /* 0x0000005a1b097220 */ /* 0x000fe20000410000 */
[C---:B------:R-:W-:Y:S01]  /*3f90*/  FFMA.FTZ R82, R8.reuse, R82, -R13 ;  /* 0x0000005208527223 */ /* 0x040fe2000001080d */
[----:B------:R-:W-:Y:S01]  /*3fa0*/  FFMA.FTZ R87, R8, R87, R25 ;  /* 0x0000005708577223 */ /* 0x000fe20000010019 */
[----:B------:R-:W-:-:S02]  /*3fb0*/  IMAD.U32 R8, R86, 0x10000, RZ ;  /* 0x0001000056087824 */ /* 0x000fc400078e00ff */
[-C--:B------:R-:W-:Y:S01]  /*3fc0*/  FMUL.FTZ R27, R27, R85.reuse ;  /* 0x000000551b1b7220 */ /* 0x080fe20000410000 */
[----:B------:R-:W-:Y:S02]  /*3fd0*/  IMAD.U32 R7, R81, 0x10000, RZ ;  /* 0x0001000051077824 */ /* 0x000fe400078e00ff */
[----:B------:R-:W-:Y:S01]  /*3fe0*/  FFMA.FTZ R85, R10, R85, -R9 ;  /* 0x000000550a557223 */ /* 0x000fe20000010809 */
[----:B------:R-:W-:Y:S01]  /*3ff0*/  LOP3.LUT R24, R24, 0xffff0000, RZ, 0xc0, !PT ;  /* 0xffff000018187812 */ /* 0x000fe200078ec0ff */
[C---:B------:R-:W-:Y:S01]  /*4000*/  FMUL.FTZ R13, R11.reuse, R8 ;  /* 0x000000080b0d7220 */ /* 0x040fe20000410000 */
[----:B------:R-:W-:Y:S01]  /*4010*/  LOP3.LUT R9, R86, 0xffff0000, RZ, 0xc0, !PT ;  /* 0xffff000056097812 */ /* 0x000fe200078ec0ff */
[-C--:B------:R-:W-:Y:S01]  /*4020*/  FMUL.FTZ R11, R11, R7.reuse ;  /* 0x000000070b0b7220 */ /* 0x080fe20000410000 */
[----:B------:R-:W-:Y:S01]  /*4030*/  LOP3.LUT R81, R81, 0xffff0000, RZ, 0xc0, !PT ;  /* 0xffff000051517812 */ /* 0x000fe200078ec0ff */
[----:B------:R-:W-:Y:S01]  /*4040*/  FFMA.FTZ R13, R6, R7, -R13 ;  /* 0x00000007060d7223 */ /* 0x000fe2000001080d */
[----:B------:R-:W-:Y:S01]  /*4050*/  LOP3.LUT R12, R12, 0xffff0000, RZ, 0xc0, !PT ;  /* 0xffff00000c0c7812 */ /* 0x000fe200078ec0ff */
[----:B------:R-:W-:Y:S01]  /*4060*/  FMUL.FTZ R15, R24, R9 ;  /* 0x00000009180f7220 */ /* 0x000fe20000410000 */
[----:B------:R-:W-:-:S02]  /*4070*/  IMAD.U32 R5, R26, 0x10000, RZ ;  /* 0x000100001a057824 */ /* 0x000fc400078e00ff */
[----:B------:R-:W-:Y:S01]  /*4080*/  FFMA.FTZ R11, R6, R8, R11 ;  /* 0x00000008060b7223 */ /* 0x000fe2000001000b */
[-C--:B------:R-:W-:Y:S01]  /*4090*/  FMUL.FTZ R25, R24, R81.reuse ;  /* 0x0000005118197220 */ /* 0x080fe20000410000 */
[----:B------:R-:W-:Y:S01]  /*40a0*/  IMAD.U32 R7, R89, 0x10000, RZ ;  /* 0x0001000059077824 */ /* 0x000fe200078e00ff */
[----:B------:R-:W-:Y:S01]  /*40b0*/  LOP3.LUT R26, R26, 0xffff0000, RZ, 0xc0, !PT ;  /* 0xffff00001a1a7812 */ /* 0x000fe200078ec0ff */
[----:B------:R-:W-:Y:S01]  /*40c0*/  IMAD.U32 R6, R83, 0x10000, RZ ;  /* 0x0001000053067824 */ /* 0x000fe200078e00ff */
[----:B------:R-:W-:Y:S01]  /*40d0*/  LOP3.LUT R89, R89, 0xffff0000, RZ, 0xc0, !PT ;  /* 0xffff000059597812 */ /* 0x000fe200078ec0ff */
[----:B------:R-:W-:Y:S01]  /*40e0*/  FFMA.FTZ R8, R12, R81, -R15 ;  /* 0x000000510c087223 */ /* 0x000fe2000001080f */
[----:B------:R-:W-:Y:S01]  /*40f0*/  LOP3.LUT R83, R83, 0xffff0000, RZ, 0xc0, !PT ;  /* 0xffff000053537812 */ /* 0x000fe200078ec0ff */
[----:B------:R-:W-:Y:S02]  /*4100*/  IMAD.U32 R4, R14, 0x10000, RZ ;  /* 0x000100000e047824 */ /* 0x000fe400078e00ff */
[----:B------:R-:W-:Y:S01]  /*4110*/  FFMA.FTZ R27, R10, R90, R27 ;  /* 0x0000005a0a1b7223 */ /* 0x000fe2000001001b */
[----:B------:R-:W-:Y:S01]  /*4120*/  FFMA.FTZ R12, R12, R9, R25 ;  /* 0x000000090c0c7223 */ /* 0x000fe20000010019 */
[----:B------:R-:W-:Y:S01]  /*4130*/  LOP3.LUT R14, R14, 0xffff0000, RZ, 0xc0, !PT ;  /* 0xffff00000e0e7812 */ /* 0x000fe200078ec0ff */
[C---:B------:R-:W-:Y:S01]  /*4140*/  FMUL.FTZ R9, R5.reuse, R7 ;  /* 0x0000000705097220 */ /* 0x040fe20000410000 */
[-C--:B------:R-:W-:Y:S01]  /*4150*/  FMUL.FTZ R10, R5, R6.reuse ;  /* 0x00000006050a7220 */ /* 0x080fe20000410000 */
        /* <DEDUP_REMOVED lines=11> */
[----:B------:R-:W-:Y:S01]  /*4210*/  IMAD.MOV.U32 R12, RZ, RZ, R5 ;  /* 0x000000ffff0c7224 */ /* 0x000fe200078e0005 */
[----:B------:R-:W-:Y:S02]  /*4220*/  F2FP.BF16.F32.PACK_AB R25, R87, R94 ;  /* 0x0000005e5719723e */ /* 0x000fe400000010ff */
[----:B------:R-:W-:Y:S02]  /*4230*/  F2FP.BF16.F32.PACK_AB R27, R27, R92 ;  /* 0x0000005c1b1b723e */ /* 0x000fe400000010ff */
[----:B------:R-:W-:-:S02]  /*4240*/  F2FP.BF16.F32.PACK_AB R14, R4, R9 ;  /* 0x00000009040e723e */ /* 0x000fc400000010ff */
[----:B------:R-:W-:-:S07]  /*4250*/  F2FP.BF16.F32.PACK_AB R26, R89, R10 ;  /* 0x0000000a591a723e */ /* 0x000fce00000010ff */
.L_x_2630:
[----:B------:R-:W-:Y:S05]  /*4260*/  BSYNC B1 ;  /* 0x0000000000017941 */ /* 0x000fea0003800000 */
.L_x_2629:
[----:B-1----:R3:W-:Y:S01]  /*4270*/  STG.E.128 desc[UR42][R70.64], R12 ;  /* 0x0000000c46007986 */ /* 0x0027e2000c101d2a */
[----:B------:R-:W-:-:S13]  /*4280*/  ISETP.GE.AND P4, PT, R79, R80, PT ;  /* 0x000000504f00720c */ /* 0x000fda0003f86270 */
[----:B------:R-:W-:Y:S05]  /*4290*/  @P4 BRA `(.L_x_2619) ;  /* 0x0000000000804947 */ /* 0x000fea0003800000 */
[--C-:B------:R-:W-:Y:S02]  /*42a0*/  IADD3 R68, P4, P5, R20, R68, R79.reuse ;  /* 0x0000004414447210 */ /* 0x100fe40007d9e04f */
[----:B------:R-:W-:-:S04]  /*42b0*/  SHF.R.S32.HI R79, RZ, 0x1f, R79 ;  /* 0x0000001fff4f7819 */ /* 0x000fc8000001144f */
[----:B------:R-:W-:Y:S02]  /*42c0*/  IADD3.X R79, R65, R78, R79, P4, P5 ;  /* 0x0000004e414f7210 */ /* 0x000fe400027ea44f */
[----:B------:R-:W-:-:S04]  /*42d0*/  LEA R66, P4, R68, R66, 0x1 ;  /* 0x0000004244427211 */ /* 0x000fc800078808ff */
[----:B------:R-:W-:-:S05]  /*42e0*/  LEA.HI.X R67, R68, R67, R79, 0x1, P4 ;  /* 0x0000004344437211 */ /* 0x000fca00020f0c4f */
[----:B--2---:R4:W-:Y:S01]  /*42f0*/  STG.E.128 desc[UR42][R66.64], R24 ;  /* 0x0000001842007986 */ /* 0x0049e2000c101d2a */
[----:B------:R-:W-:Y:S05]  /*4300*/  BRA `(.L_x_2619) ;  /* 0x0000000000647947 */ /* 0x000fea0003800000 */
.L_x_2612:
[----:B------:R-:W-:-:S06]  /*4310*/  UISETP.NE.AND UP0, UPT, UR37, 0x3, UPT ;  /* 0x000000032500788c */ /* 0x000fcc000bf05270 */
[----:B------:R-:W-:-:S13]  /*4320*/  PLOP3.LUT P3, PT, PT, PT, UP0, 0x80, 0x0 ;  /* 0x000000000000781c */ /* 0x000fda0003f6f008 */
[----:B------:R-:W-:Y:S05]  /*4330*/  @!P3 BRA `(.L_x_2631) ;  /* 0x000000000004b947 */ /* 0x000fea0003800000 */
[----:B------:R-:W-:Y:S01]  /*4340*/  BPT.TRAP 0x1 ;  /* 0x000000040000795c */ /* 0x000fe20000300000 */
.L_x_2631:
[----:B------:R-:W-:Y:S01]  /*4350*/  IMAD R74, R185, 0x8, R2 ;  /* 0x00000008b94a7824 */ /* 0x000fe200078e0202 */
[----:B------:R-:W-:Y:S01]  /*4360*/  SHF.L.U32 R77, R187, 0x1f, RZ ;  /* 0x0000001fbb4d7819 */ /* 0x000fe200000006ff */
[----:B------:R-:W-:Y:S01]  /*4370*/  IMAD R75, R41, -0x40, R40 ;  /* 0xffffffc0294b7824 */ /* 0x000fe200078e0228 */
[----:B------:R-:W-:Y:S02]  /*4380*/  BSSY B1, `(.L_x_2632) ;  /* 0x0000005000017945 */ /* 0x000fe40003800000 */
[----:B------:R-:W0:Y:S02]  /*4390*/  SYNCS.PHASECHK.TRANS64.TRYWAIT P5, [R74+URZ+0x28c90], R77 ;  /* 0x028c904d4a0075a7 */ /* 0x000e2400080a017f */
[----:B------:R-:W-:-:S04]  /*43a0*/  VIMNMX R75, R75, 0x40, PT ;  /* 0x000000404b4b7848 */ /* 0x000fc80003fe0100 */
[----:B------:R-:W-:Y:S01]  /*43b0*/  ISETP.GE.AND P4, PT, R184, R75, PT ;  /* 0x0000004bb800720c */ /* 0x000fe20003f86270 */
[----:B0-----:R-:W-:-:S12]  /*43c0*/  @!P5 BRA `(.L_x_2633) ;  /* 0x000001e8008cd947 */ /* 0x001fd80003800000 */
.L_x_3017:
[----:B------:R-:W-:Y:S05]  /*43d0*/  BSYNC B1 ;  /* 0x0000000000017941 */ /* 0x000fea0003800000 */
.L_x_2632:
[----:B------:R-:W-:Y:S05]  /*43e0*/  @P4 BRA `(.L_x_2619) ;  /* 0x00000000002c4947 */ /* 0x000fea0003800000 */
[----:B------:R-:W-:Y:S01]  /*43f0*/  @!P1 LOP3.LUT P4, RZ, R195, 0x4, RZ, 0xc0, !PT ;  /* 0x00000004c3ff9812 */ /* 0x000fe2000788c0ff */
[----:B------:R-:W-:Y:S01]  /*4400*/  @!P1 VIADD R4, R50, 0x20 ;  /* 0x0000002032049836 */ /* 0x000fe20000000000 */
[----:B------:R-:W-:Y:S02]  /*4410*/  PLOP3.LUT P5, PT, PT, PT, PT, 0x8, 0x0 ;  /* 0x000000000000781c */ /* 0x000fe40003fae170 */
[----:B------:R-:W-:-:S13]  /*4420*/  @!P1 PLOP3.LUT P5, PT, P4, PT, PT, 0x80, 0x0 ;  /* 0x000000000000981c */ /* 0x000fda00027af070 */
[----:B------:R-:W-:-:S04]  /*4430*/  @P5 VIADD R4, R50, 0xffffffe0 ;  /* 0xffffffe032045836 */ /* 0x000fc80000000000 */
[----:B------:R-:W-:Y:S02]  /*4440*/  @!P1 IMAD.IADD R27, R27, 0x1, R4 ;  /* 0x000000011b1b9824 */ /* 0x000fe400078e0204 */
[----:B------:R-:W1:Y:S02]  /*4450*/  @!P0 LDS.128 R4, [R26+0x22400] ;  /* 0x022400001a048984 */ /* 0x000e640000000c00 */
[----:B------:R-:W-:-:S06]  /*4460*/  @!P1 IMAD R8, R27, 0x2, R2 ;  /* 0x000000021b089824 */ /* 0x000fcc00078e0202 */
[----:B------:R-:W2:Y:S04]  /*4470*/  @!P1 LDS.128 R8, [R8+0x22400] ;  /* 0x0224000008089984 */ /* 0x000ea80000000c00 */
[----:B-1----:R1:W-:Y:S04]  /*4480*/  @!P0 STG.E.128 desc[UR42][R12.64], R4 ;  /* 0x000000040c008986 */ /* 0x0023e8000c101d2a */
[----:B--2---:R1:W-:Y:S02]  /*4490*/  @!P1 STG.E.128 desc[UR42][R12.64+0x40], R8 ;  /* 0x000040080c009986 */ /* 0x0043e4000c101d2a */
.L_x_2619:
[----:B------:R-:W-:Y:S05]  /*44a0*/  BSYNC B0 ;  /* 0x0000000000007941 */ /* 0x000fea0003800000 */
.L_x_2611:
[----:B-1----:R-:W1:Y:S01]  /*44b0*/  S2R R4, SR_TID.X ;  /* 0x0000000000047919 */ /* 0x002e620000002100 */
[----:B------:R-:W-:Y:S01]  /*44c0*/  @!PT LDS RZ, [RZ] ;  /* 0x00000000fffff984 */ /* 0x000fe20000000800 */
[----:B------:R-:W-:Y:S01]  /*44d0*/  @!PT LDS RZ, [RZ] ;  /* 0x00000000fffff984 */ /* 0x000fe20000000800 */
[----:B------:R-:W-:Y:S01]  /*44e0*/  @!PT LDS RZ, [RZ] ;  /* 0x00000000fffff984 */ /* 0x000fe20000000800 */
[----:B------:R-:W-:Y:S01]  /*44f0*/  @!PT LDS RZ, [RZ] ;  /* 0x00000000fffff984 */ /* 0x000fe20000000800 */
[----:B------:R5:W-:Y:S06]  /*4500*/  MEMBAR.ALL.CTA ;  /* 0x0000000000007992 */ /* 0x000bec0000008000 */
[----:B-----5:R-:W5:Y:S01]  /*4510*/  FENCE.VIEW.ASYNC.S ;  /* 0x00000000000073c6 */ /* 0x020f620000000000 */
[----:B------:R-:W-:Y:S05]  /*4520*/  WARPSYNC.ALL ;  /* 0x0000000000007948 */ /* 0x000fea0003800000 */
[----:B------:R-:W-:Y:S01]  /*4530*/  BSSY B0, `(.L_x_2634) ;  /* 0x0000009000007945 */ /* 0x000fe20003800000 */
[----:B-1----:R-:W-:Y:S01]  /*4540*/  LOP3.LUT R4, R4, 0x7f, RZ, 0xc0, !PT ;  /* 0x0000007f04047812 */ /* 0x002fe200078ec0ff */
[----:B-----5:R1:W-:Y:S03]  /*4550*/  BAR.SYNC.DEFER_BLOCKING R52, 0x80 ;  /* 0x000200340000751d */ /* 0x0203e60000010000 */
[----:B------:R-:W-:-:S13]  /*4560*/  ISETP.NE.AND P4, PT, R4, RZ, PT ;  /* 0x000000ff0400720c */ /* 0x000fda0003f85270 */
[----:B------:R-:W-:-:S05]  /*4570*/  @!P4 VIADD R4, R74, 0x28ca0 ;  /* 0x00028ca04a04c836 */ /* 0x000fca0000000000 */
[----:B------:R-:W-:-:S04]  /*4580*/  @!P4 PRMT R4, RZ, 0x654, R4 ;  /* 0x00000654ff04c816 */ /* 0x000fc80000000004 */
[----:B------:R1:W-:Y:S01]  /*4590*/  @!P4 SYNCS.ARRIVE.TRANS64.RED.A1T0 RZ, [R4+URZ], RZ ;  /* 0x000000ff04ffc9a7 */ /* 0x0003e2000810043f */
[----:B------:R-:W-:Y:S05]  /*45a0*/  @!P3 BRA `(.L_x_2635) ;  /* 0x000000000004b947 */ /* 0x000fea0003800000 */
[----:B------:R-:W-:Y:S01]  /*45b0*/  BPT.TRAP 0x1 ;  /* 0x000000040000795c */ /* 0x000fe20000300000 */
.L_x_2635:
[----:B------:R-:W-:Y:S05]  /*45c0*/  BSYNC B0 ;  /* 0x0000000000007941 */ /* 0x000fea0003800000 */
.L_x_2634:
[----:B------:R-:W5:Y:S01]  /*45d0*/  SYNCS.PHASECHK.TRANS64.TRYWAIT P5, [R74+URZ+0x28cb0], R77 ;  /* 0x028cb04d4a0075a7 */ /* 0x000f6200080a017f */
[----:B------:R-:W-:Y:S01]  /*45e0*/  BSSY B0, `(.L_x_2636) ;  /* 0x0000003000007945 */ /* 0x000fe20003800000 */
[----:B------:R-:W-:-:S03]  /*45f0*/  ISETP.GE.AND P3, PT, R184, R75, PT ;  /* 0x0000004bb800720c */ /* 0x000fc60003f66270 */
[----:B-----5:R-:W-:Y:S10]  /*4600*/  @!P5 BRA `(.L_x_2637) ;  /* 0x000001e80010d947 */ /* 0x020ff40003800000 */
.L_x_3018:
[----:B------:R-:W-:Y:S05]  /*4610*/  BSYNC B0 ;  /* 0x0000000000007941 */ /* 0x000fea0003800000 */
.L_x_2636:
[----:B------:R-:W-:Y:S04]  /*4620*/  BSSY B0, `(.L_x_2638) ;  /* 0x0000052000007945 */ /* 0x000fe80003800000 */
[----:B------:R-:W-:Y:S05]  /*4630*/  @P3 BRA `(.L_x_2639) ;  /* 0x0000000400403947 */ /* 0x000fea0003800000 */
[----:B------:R-:W-:Y:S01]  /*4640*/  IMAD.WIDE R6, R41, 0x40, R38 ;  /* 0x0000004029067825 */ /* 0x000fe200078e0226 */
[----:B------:R-:W-:Y:S01]  /*4650*/  ULDC.64 UR4, c[0x0][0x328] ;  /* 0x0000ca0000047ab9 */ /* 0x000fe20000000a00 */
[----:B------:R-:W-:Y:S02]  /*4660*/  LOP3.LUT P3, RZ, R195, 0x4, RZ, 0xc0, !PT ;  /* 0x00000004c3ff7812 */ /* 0x000fe4000786c0ff */
[----:B------:R-:W-:Y:S02]  /*4670*/  IMAD R7, R7, UR4, RZ ;  /* 0x0000000407077c24 */ /* 0x000fe4000f8e02ff */
[----:B-1----:R-:W-:Y:S02]  /*4680*/  IMAD.MOV.U32 R4, RZ, RZ, R28 ;  /* 0x000000ffff047224 */ /* 0x002fe400078e001c */
[----:B------:R-:W-:Y:S02]  /*4690*/  IMAD.MOV.U32 R5, RZ, RZ, R0 ;  /* 0x000000ffff057224 */ /* 0x000fe400078e0000 */
[----:B------:R-:W-:-:S02]  /*46a0*/  IMAD R7, R6, UR5, R7 ;  /* 0x0000000506077c24 */ /* 0x000fc4000f8e0207 */
[----:B------:R-:W-:Y:S01]  /*46b0*/  IMAD.WIDE.U32 R4, R6, UR4, R4 ;  /* 0x0000000406047c25 */ /* 0x000fe2000f8e0004 */
[----:B------:R-:W-:-:S03]  /*46c0*/  ULDC.64 UR4, c[0x0][0x318] ;  /* 0x0000c60000047ab9 */ /* 0x000fc60000000a00 */
[----:B------:R-:W-:Y:S01]  /*46d0*/  IMAD R9, R185, 0x8000, R50 ;  /* 0x00008000b9097824 */ /* 0x000fe200078e0232 */
[----:B---3--:R-:W-:Y:S01]  /*46e0*/  LEA R12, P5, R4, UR4, 0x1 ;  /* 0x00000004040c7c11 */ /* 0x008fe2000f8a08ff */
[----:B------:R-:W-:Y:S01]  /*46f0*/  IMAD.IADD R5, R5, 0x1, R7 ;  /* 0x0000000105057824 */ /* 0x000fe200078e0207 */
[----:B------:R-:W-:Y:S01]  /*4700*/  ULDC UR4, c[0x0][0x320] ;  /* 0x0000c80000047ab9 */ /* 0x000fe20000000800 */
[----:B------:R-:W-:Y:S02]  /*4710*/  VIADD R6, R16, 0x40 ;  /* 0x0000004010067836 */ /* 0x000fe40000000000 */
[C---:B------:R-:W-:Y:S01]  /*4720*/  VIADD R15, R9.reuse, 0x20 ;  /* 0x00000020090f7836 */ /* 0x040fe20000000000 */
[----:B------:R-:W-:Y:S01]  /*4730*/  LEA.HI.X R13, R4, UR5, R5, 0x1, P5 ;  /* 0x00000005040d7c11 */ /* 0x000fe2000a8f0c05 */
[C---:B------:R-:W-:Y:S01]  /*4740*/  @P3 VIADD R15, R9.reuse, 0xffffffe0 ;  /* 0xffffffe0090f3836 */ /* 0x040fe20000000000 */
[----:B------:R-:W-:Y:S01]  /*4750*/  ISETP.GE.AND P5, PT, R16, UR4, PT ;  /* 0x0000000410007c0c */ /* 0x000fe2000bfa6270 */
[----:B--2-4-:R-:W-:Y:S01]  /*4760*/  IMAD R25, R9, 0x2, R2 ;  /* 0x0000000209197824 */ /* 0x014fe200078e0202 */
[----:B------:R-:W-:Y:S01]  /*4770*/  ISETP.GE.AND P3, PT, R6, UR4, PT ;  /* 0x0000000406007c0c */ /* 0x000fe2000bf66270 */
[----:B------:R-:W-:-:S02]  /*4780*/  VIADD R14, R16, 0x80 ;  /* 0x00000080100e7836 */ /* 0x000fc40000000000 */
[----:B------:R-:W-:-:S08]  /*4790*/  VIADD R24, R16, 0xc0 ;  /* 0x000000c010187836 */ /* 0x000fd00000000000 */
[----:B------:R-:W1:Y:S04]  /*47a0*/  @!P5 LDS.128 R4, [R25+0x400] ;  /* 0x000400001904d984 */ /* 0x000e680000000c00 */
[----:B------:R-:W2:Y:S04]  /*47b0*/  @!P3 LDS.128 R8, [R25+0x2400] ;  /* 0x002400001908b984 */ /* 0x000ea80000000c00 */
[----:B-1----:R-:W-:Y:S01]  /*47c0*/  @!P5 STG.E.128 desc[UR42][R12.64], R4 ;  /* 0x000000040c00d986 */ /* 0x002fe2000c101d2a */
[----:B------:R-:W-:Y:S01]  /*47d0*/  ISETP.GE.AND P5, PT, R14, UR4, PT ;  /* 0x000000040e007c0c */ /* 0x000fe2000bfa6270 */
[----:B------:R-:W-:-:S02]  /*47e0*/  VIADD R14, R16, 0x100 ;  /* 0x00000100100e7836 */ /* 0x000fc40000000000 */
[----:B--2---:R-:W-:Y:S01]  /*47f0*/  @!P3 STG.E.128 desc[UR42][R12.64+0x80], R8 ;  /* 0x000080080c00b986 */ /* 0x004fe2000c101d2a */
[----:B------:R-:W-:Y:S01]  /*4800*/  ISETP.GE.AND P3, PT, R24, UR4, PT ;  /* 0x0000000418007c0c */ /* 0x000fe2000bf66270 */
        /* <DEDUP_REMOVED lines=16> */
[----:B------:R-:W-:Y:S02]  /*4910*/  IMAD R24, R15, 0x2, R2 ;  /* 0x000000020f187824 */ /* 0x000fe400078e0202 */
[----:B------:R-:W-:-:S06]  /*4920*/  VIADD R15, R16, 0xe0 ;  /* 0x000000e0100f7836 */ /* 0x000fcc0000000000 */
[----:B------:R-:W1:Y:S04]  /*4930*/  @!P5 LDS.128 R4, [R25+0xc400] ;  /* 0x00c400001904d984 */ /* 0x000e680000000c00 */
[----:B------:R-:W2:Y:S04]  /*4940*/  @!P3 LDS.128 R8, [R25+0xe400] ;  /* 0x00e400001908b984 */ /* 0x000ea80000000c00 */
[----:B-1----:R-:W-:Y:S01]  /*4950*/  @!P5 STG.E.128 desc[UR42][R12.64+0x300], R4 ;  /* 0x000300040c00d986 */ /* 0x002fe2000c101d2a */
[----:B------:R-:W-:-:S03]  /*4960*/  ISETP.GE.AND P5, PT, R54, UR4, PT ;  /* 0x0000000436007c0c */ /* 0x000fc6000bfa6270 */
        /* <DEDUP_REMOVED lines=22> */
[----:B------:R-:W-:-:S03]  /*4ad0*/  ISETP.GE.AND P5, PT, R14, UR4, PT ;  /* 0x000000040e007c0c */ /* 0x000fc6000bfa6270 */
[----:B--2---:R-:W-:Y:S01]  /*4ae0*/  @!P3 STG.E.128 desc[UR42][R12.64+0x2c0], R8 ;  /* 0x0002c0080c00b986 */ /* 0x004fe2000c101d2a */
[----:B------:R-:W-:-:S09]  /*4af0*/  ISETP.GE.AND P3, PT, R15, UR4, PT ;  /* 0x000000040f007c0c */ /* 0x000fd2000bf66270 */
[----:B------:R-:W1:Y:S04]  /*4b00*/  @!P5 LDS.128 R4, [R24+0xc400] ;  /* 0x00c400001804d984 */ /* 0x000e680000000c00 */
[----:B------:R-:W2:Y:S04]  /*4b10*/  @!P3 LDS.128 R8, [R24+0xe400] ;  /* 0x00e400001808b984 */ /* 0x000ea80000000c00 */
[----:B-1----:R1:W-:Y:S04]  /*4b20*/  @!P5 STG.E.128 desc[UR42][R12.64+0x340], R4 ;  /* 0x000340040c00d986 */ /* 0x0023e8000c101d2a */
[----:B--2---:R1:W-:Y:S02]  /*4b30*/  @!P3 STG.E.128 desc[UR42][R12.64+0x3c0], R8 ;  /* 0x0003c0080c00b986 */ /* 0x0043e4000c101d2a */
.L_x_2639:
[----:B------:R-:W-:Y:S05]  /*4b40*/  BSYNC B0 ;  /* 0x0000000000007941 */ /* 0x000fea0003800000 */
.L_x_2638:
[----:B------:R-:W-:Y:S01]  /*4b50*/  @!PT LDS RZ, [RZ] ;  /* 0x00000000fffff984 */ /* 0x000fe20000000800 */
[----:B------:R-:W-:Y:S01]  /*4b60*/  @!PT LDS RZ, [RZ] ;  /* 0x00000000fffff984 */ /* 0x000fe20000000800 */
[----:B------:R-:W-:Y:S01]  /*4b70*/  @!PT LDS RZ, [RZ] ;  /* 0x00000000fffff984 */ /* 0x000fe20000000800 */
[----:B------:R-:W-:Y:S01]  /*4b80*/  @!PT LDS RZ, [RZ] ;  /* 0x00000000fffff984 */ /* 0x000fe20000000800 */
[----:B------:R5:W-:Y:S06]  /*4b90*/  MEMBAR.ALL.CTA ;  /* 0x0000000000007992 */ /* 0x000bec0000008000 */
[----:B-----5:R-:W5:Y:S01]  /*4ba0*/  FENCE.VIEW.ASYNC.S ;  /* 0x00000000000073c6 */ /* 0x020f620000000000 */
[----:B0-----:R-:W-:Y:S01]  /*4bb0*/  @!P4 VIADD R74, R74, 0x28cc0 ;  /* 0x00028cc04a4ac836 */ /* 0x001fe20000000000 */
        /* <DEDUP_REMOVED lines=10> */
.L_x_2606:
[----:B------:R-:W-:Y:S04]  /*4c60*/  BSSY B0, `(.L_x_2641) ;  /* 0x0000004000007945 */ /* 0x000fe80003800000 */
[----:B------:R-:W-:Y:S05]  /*4c70*/  @P3 BRA `(.L_x_2642) ;  /* 0x0000000000083947 */ /* 0x000fea0003800000 */
[----:B------:R-:W0:Y:S02]  /*4c80*/  FENCE.VIEW.ASYNC.G ;  /* 0x00000000000073c6 */ /* 0x000e240000000100 */
[----:B0-----:R-:W-:Y:S06]  /*4c90*/  BAR.ARV 0xc, 0x180 ;  /* 0x0306000000007b1d */ /* 0x001fec0000002000 */
.L_x_2642:
[----:B------:R-:W-:Y:S05]  /*4ca0*/  BSYNC B0 ;  /* 0x0000000000007941 */ /* 0x000fea0003800000 */
.L_x_2641:
[----:B------:R-:W-:Y:S01]  /*4cb0*/  UISETP.NE.AND UP0, UPT, UR38, 0x1, UPT ;  /* 0x000000012600788c */ /* 0x000fe2000bf05270 */
[----:B------:R-:W-:Y:S05]  /*4cc0*/  BSSY B7, `(.L_x_2643) ;  /* 0x0000f4e000077945 */ /* 0x000fea0003800000 */
[----:B------:R-:W-:-:S13]  /*4cd0*/  PLOP3.LUT P0, PT, PT, PT, UP0, 0x80, 0x0 ;  /* 0x000000000000781c */ /* 0x000fda0003f0f008 */
[----:B------:R-:W-:Y:S05]  /*4ce0*/  @!P0 BRA `(.L_x_2644) ;  /* 0x00000024004c8947 */ /* 0x000fea0003800000 */
[----:B------:R-:W0:Y:S01]  /*4cf0*/  LDC R0, c[0x0][0x448] ;  /* 0x00011200ff007b82 */ /* 0x000e220000000800 */
[----:B------:R-:W-:-:S07]  /*4d00*/  IADD3 R7, R23, 0x1, -R22 ;  /* 0x0000000117077810 */ /* 0x000fce0007ffe816 */
[----:B------:R-:W1:Y:S01]  /*4d10*/  LDC.64 R4, c[0x0][0x9e0] ;  /* 0x00027800ff047b82 */ /* 0x000e620000000a00 */
[----:B0-----:R-:W-:Y:S01]  /*4d20*/  ISETP.NE.AND P1, PT, R0, 0x1, PT ;  /* 0x000000010000780c */ /* 0x001fe20003f25270 */
[----:B------:R-:W-:Y:S01]  /*4d30*/  VIADD R0, R192, 0x3f ;  /* 0x0000003fc0007836 */ /* 0x000fe20000000000 */
[----:B-1----:R-:W-:-:S11]  /*4d40*/  ISETP.GE.AND P2, PT, R5, 0x1, PT ;  /* 0x000000010500780c */ /* 0x002fd60003f46270 */
[----:B------:R-:W0:Y:S08]  /*4d50*/  @P1 LDC R3, c[0x0][0x44c] ;  /* 0x00011300ff031b82 */ /* 0x000e300000000800 */
[----:B------:R-:W1:Y:S01]  /*4d60*/  @P1 LDC R6, c[0x0][0x450] ;  /* 0x00011400ff061b82 */ /* 0x000e620000000800 */
[----:B0-----:R-:W-:-:S05]  /*4d70*/  @P1 IMAD.HI.U32 R3, R0, R3, RZ ;  /* 0x0000000300031227 */ /* 0x001fca00078e00ff */
[----:B-1----:R-:W-:-:S05]  /*4d80*/  @P1 SHF.R.U32.HI R0, RZ, R6, R3 ;  /* 0x00000006ff001219 */ /* 0x002fca0000011603 */
[----:B------:R-:W-:-:S04]  /*4d90*/  IMAD.IADD R3, R7, 0x1, R0 ;  /* 0x0000000107037824 */ /* 0x000fc800078e0200 */
[----:B------:R-:W-:Y:S01]  /*4da0*/  IMAD.IADD R4, R3, 0x1, R4 ;  /* 0x0000000103047824 */ /* 0x000fe200078e0204 */
        /* <DEDUP_REMOVED lines=12> */
.L_x_2647:
[----:B------:R-:W-:-:S13]  /*4e70*/  ISETP.NE.AND P0, PT, R5, 0x1, PT ;  /* 0x000000010500780c */ /* 0x000fda0003f05270 */
[----:B------:R-:W0:Y:S02]  /*4e80*/  @P0 LDC.64 R6, c[0x0][0x9e8] ;  /* 0x00027a00ff060b82 */ /* 0x000e240000000a00 */
[----:B0-----:R-:W-:-:S05]  /*4e90*/  @P0 IMAD.HI.U32 R6, R0, R6, RZ ;  /* 0x0000000600060227 */ /* 0x001fca00078e00ff */
[----:B------:R-:W-:-:S07]  /*4ea0*/  @P0 SHF.R.U32.HI R0, RZ, R7, R6 ;  /* 0x00000007ff000219 */ /* 0x000fce0000011606 */
.L_x_2648:
[----:B------:R-:W-:Y:S05]  /*4eb0*/  BSYNC B0 ;  /* 0x0000000000007941 */ /* 0x000fea0003800000 */
.L_x_2646:
[----:B------:R-:W-:-:S05]  /*4ec0*/  IMAD R3, R0, R5, R5 ;  /* 0x0000000500037224 */ /* 0x000fca00078e0205 */
[----:B------:R-:W-:-:S07]  /*4ed0*/  VIMNMX R4, R4, R3, PT ;  /* 0x0000000304047248 */ /* 0x000fce0003fe0100 */
.L_x_2645:
        /* <DEDUP_REMOVED lines=24> */
.L_x_2651:
[----:B------:R-:W-:-:S13]  /*5060*/  ISETP.NE.AND P0, PT, R5, 0x1, PT ;  /* 0x000000010500780c */ /* 0x000fda0003f05270 */
[----:B------:R-:W0:Y:S02]  /*5070*/  @P0 LDC.64 R6, c[0x0][0x9e8] ;  /* 0x00027a00ff060b82 */ /* 0x000e240000000a00 */
[----:B0-----:R-:W-:-:S05]  /*5080*/  @P0 IMAD.HI.U32 R4, R22, R6, RZ ;  /* 0x0000000616040227 */ /* 0x001fca00078e00ff */
[----:B------:R-:W-:-:S07]  /*5090*/  @P0 SHF.R.U32.HI R22, RZ, R7, R4 ;  /* 0x00000007ff160219 */ /* 0x000fce0000011604 */
.L_x_2652:
[----:B------:R-:W-:Y:S05]  /*50a0*/  BSYNC B0 ;  /* 0x0000000000007941 */ /* 0x000fea0003800000 */
.L_x_2650:
[----:B------:R-:W-:-:S05]  /*50b0*/  IMAD R5, R22, R5, RZ ;  /* 0x0000000516057224 */ /* 0x000fca00078e02ff */
[----:B------:R-:W-:-:S07]  /*50c0*/  VIMNMX R0, R0, R5, !PT ;  /* 0x0000000500007248 */ /* 0x000fce0007fe0100 */
.L_x_2649:
[----:B------:R-:W-:Y:S01]  /*50d0*/  SHF.R.S32.HI R3, RZ, 0x1f, R0 ;  /* 0x0000001fff037819 */ /* 0x000fe20000011400 */
[----:B------:R-:W-:Y:S01]  /*50e0*/  BSSY B0, `(.L_x_2653) ;  /* 0x0000025000007945 */ /* 0x000fe20003800000 */
[----:B------:R-:W-:Y:S02]  /*50f0*/  IMAD.MOV.U32 R5, RZ, RZ, RZ ;  /* 0x000000ffff057224 */ /* 0x000fe400078e00ff */
[----:B------:R-:W-:-:S04]  /*5100*/  LEA.HI R3, R3, R0, RZ, 0x6 ;  /* 0x0000000003037211 */ /* 0x000fc800078f30ff */
[----:B------:R-:W-:-:S04]  /*5110*/  SHF.R.S32.HI R3, RZ, 0x6, R3 ;  /* 0x00000006ff037819 */ /* 0x000fc80000011403 */
[----:B------:R-:W-:-:S04]  /*5120*/  VIMNMX R9, RZ, R3, !PT ;  /* 0x00000003ff097248 */ /* 0x000fc80007fe0100 */
        /* <DEDUP_REMOVED lines=8> */
[----:B---3--:R-:W-:Y:S02]  /*51b0*/  IABS R12, R11 ;  /* 0x0000000b000c7213 */ /* 0x008fe40000000000 */
        /* <DEDUP_REMOVED lines=23> */
.L_x_2654:
[----:B------:R-:W-:Y:S05]  /*5330*/  BSYNC B0 ;  /* 0x0000000000007941 */ /* 0x000fea0003800000 */
.L_x_2653:
[-C--:B------:R-:W-:Y:S01]  /*5340*/  IMAD R0, R220, R5.reuse, R9 ;  /* 0x00000005dc007224 */ /* 0x080fe200078e0209 */
        /* <DEDUP_REMOVED lines=45> */
[----:B---3--:R-:W-:Y:S02]  /*5620*/  CS2R R70, SRZ ;  /* 0x0000000000467805 */ /* 0x008fe4000001ff00 */
[----:B------:R-:W-:Y:S02]  /*5630*/  CS2R R68, SRZ ;  /* 0x0000000000447805 */ /* 0x000fe4000001ff00 */
[----:B----4-:R-:W-:Y:S02]  /*5640*/  CS2R R66, SRZ ;  /* 0x0000000000427805 */ /* 0x010fe4000001ff00 */
        /* <DEDUP_REMOVED lines=19> */
[----:B--2---:R-:W-:-:S02]  /*5780*/  CS2R R26, SRZ ;  /* 0x00000000001a7805 */ /* 0x004fc4000001ff00 */
[----:B------:R-:W-:Y:S01]  /*5790*/  CS2R R24, SRZ ;  /* 0x0000000000187805 */ /* 0x000fe2000001ff00 */
[----:B------:R-:W-:Y:S06]  /*57a0*/  @!P1 BRA `(.L_x_2655) ;  /* 0x000000e8007c9947 */ /* 0x000fec0003800000 */
[----:B------:R-:W2:Y:S04]  /*57b0*/  LDL R10, [R1+0x4c] ;  /* 0x00004c00010a7983 */ /* 0x000ea80000100800 */
[----:B--2---:R-:W0:Y:S02]  /*57c0*/  SHFL.IDX PT, R3, R10, RZ, 0x1f ;  /* 0x00001fff0a037589 */ /* 0x004e2400000e0000 */
[----:B0-----:R-:W-:-:S04]  /*57d0*/  LEA.HI R4, R3, R3, RZ, 0x1 ;  /* 0x0000000303047211 */ /* 0x001fc800078f08ff */
[----:B------:R-:W-:-:S05]  /*57e0*/  LOP3.LUT R4, R4, 0x1fffe, RZ, 0xc0, !PT ;  /* 0x0001fffe04047812 */ /* 0x000fca00078ec0ff */
[----:B------:R-:W-:Y:S02]  /*57f0*/  IMAD.IADD R3, R3, 0x1, -R4 ;  /* 0x0000000103037824 */ /* 0x000fe400078e0a04 */
[----:B------:R-:W-:Y:S02]  /*5800*/  IMAD.U32 R4, RZ, RZ, UR37 ;  /* 0x00000025ff047e24 */ /* 0x000fe4000f8e00ff */
[----:B------:R-:W-:-:S03]  /*5810*/  IMAD R3, R3, 0x8000, R2 ;  /* 0x0000800003037824 */ /* 0x000fc600078e0202 */
[----:B------:R-:W-:Y:S01]  /*5820*/  ISETP.NE.AND P0, PT, R4, 0x3, PT ;  /* 0x000000030400780c */ /* 0x000fe20003f05270 */
[----:B------:R-:W-:-:S05]  /*5830*/  VIADD R3, R3, 0x400 ;  /* 0x0000040003037836 */ /* 0x000fca0000000000 */
[----:B------:R-:W-:-:S04]  /*5840*/  SHF.R.U32.HI R3, RZ, 0x4, R3 ;  /* 0x00000004ff037819 */ /* 0x000fc80000011603 */
[----:B------:R-:W-:-:S04]  /*5850*/  LOP3.LUT R3, R3, 0x3fff, RZ, 0xc0, !PT ;  /* 0x00003fff03037812 */ /* 0x000fc800078ec0ff */
[----:B------:R-:W-:Y:S01]  /*5860*/  LOP3.LUT R3, R3, 0x2000000, RZ, 0xfc, !PT ;  /* 0x0200000003037812 */ /* 0x000fe200078efcff */
[----:B------:R-:W-:Y:S06]  /*5870*/  @!P0 BRA `(.L_x_2656) ;  /* 0x0000000000048947 */ /* 0x000fec0003800000 */
[----:B------:R-:W-:Y:S01]  /*5880*/  BPT.TRAP 0x1 ;  /* 0x000000040000795c */ /* 0x000fe20000300000 */
.L_x_2656:
[----:B------:R-:W-:Y:S01]  /*5890*/  IMAD R9, R18, 0x8, R2 ;  /* 0x0000000812097824 */ /* 0x000fe200078e0202 */
[----:B------:R-:W-:Y:S01]  /*58a0*/  SHF.L.U32 R10, R19, 0x1f, RZ ;  /* 0x0000001f130a7819 */ /* 0x000fe200000006ff */
[----:B------:R-:W-:Y:S01]  /*58b0*/  VIADD R4, R2, 0x26800 ;  /* 0x0002680002047836 */ /* 0x000fe20000000000 */
[----:B------:R-:W-:Y:S01]  /*58c0*/  BSSY B0, `(.L_x_2657) ;  /* 0x0000008000007945 */ /* 0x000fe20003800000 */
[----:B------:R-:W-:Y:S01]  /*58d0*/  IMAD R6, R18, 0x1000, R3 ;  /* 0x0000100012067824 */ /* 0x000fe200078e0203 */
[----:B------:R-:W0:Y:S01]  /*58e0*/  SYNCS.PHASECHK.TRANS64.TRYWAIT P1, [R9+URZ+0x28c50], R10 ;  /* 0x028c500a090075a7 */ /* 0x000e22000802017f */
[----:B------:R-:W-:Y:S01]  /*58f0*/  IMAD.MOV.U32 R7, RZ, RZ, 0x40000040 ;  /* 0x40000040ff077424 */ /* 0x000fe200078e00ff */
[----:B------:R-:W-:-:S04]  /*5900*/  SHF.R.U32.HI R4, RZ, 0x4, R4 ;  /* 0x00000004ff047819 */ /* 0x000fc80000011604 */
[----:B------:R-:W-:-:S04]  /*5910*/  LOP3.LUT R4, R4, 0x3fff, RZ, 0xc0, !PT ;  /* 0x00003fff04047812 */ /* 0x000fc800078ec0ff */
[----:B------:R-:W-:Y:S01]  /*5920*/  LOP3.LUT R4, R4, 0x10000, RZ, 0xfc, !PT ;  /* 0x0001000004047812 */ /* 0x000fe200078efcff */
[----:B0-----:R-:W-:Y:S06]  /*5930*/  @!P1 BRA `(.L_x_2658) ;  /* 0x000001d400589947 */ /* 0x001fec0003800000 */
.L_x_3019:
[----:B------:R-:W-:Y:S05]  /*5940*/  BSYNC B0 ;  /* 0x0000000000007941 */ /* 0x000fea0003800000 */
.L_x_2657:
        /* <DEDUP_REMOVED lines=24> */
[----:B-----5:R-:W-:Y:S01]  /*5ad0*/  WARPGROUP.ARRIVE ;  /* 0x00000000000079c5 */ /* 0x020fe20000000000 */
[----:B------:R-:W-:Y:S01]  /*5ae0*/  R2UR UR13, R11 ;  /* 0x000000000b0d72ca */ /* 0x000fe200000e0000 */
[----:B------:R-:W-:Y:S01]  /*5af0*/  VIADD R8, R8, 0xfffffffe ;  /* 0xfffffffe08087836 */ /* 0x000fe20000000000 */
[----:B------:R-:W-:Y:S03]  /*5b00*/  BSSY B0, `(.L_x_2659) ;  /* 0x00000e2000007945 */ /* 0x000fe60003800000 */
[----:B------:R-:W-:Y:S01]  /*5b10*/  HGMMA.64x256x16.F32.BF16 R24, gdesc[UR4].tnspB, RZ, !UPT, gsb0 ;  /* 0x43e00000041879f0 */ /* 0x000fe2000c0018ff */
[----:B------:R-:W-:Y:S01]  /*5b20*/  R2UR UR6, R6 ;  /* 0x00000000060672ca */ /* 0x000fe200000e0000 */
[----:B------:R-:W-:Y:S01]  /*5b30*/  VIADD R6, R4, 0x6 ;  /* 0x0000000604067836 */ /* 0x000fe20000000000 */
[----:B------:R-:W-:Y:S01]  /*5b40*/  R2UR UR7, R7 ;  /* 0x00000000070772ca */ /* 0x000fe200000e0000 */
[----:B------:R-:W-:Y:S01]  /*5b50*/  IMAD.MOV.U32 R7, RZ, RZ, 0x40000040 ;  /* 0x40000040ff077424 */ /* 0x000fe200078e00ff */
[----:B------:R-:W-:-:S02]  /*5b60*/  ISETP.GE.AND P2, PT, R8, R0, PT ;  /* 0x000000000800720c */ /* 0x000fc40003f46270 */
        /* <DEDUP_REMOVED lines=22> */
.L_x_2666:
[----:B------:R-:W-:Y:S01]  /*5cd0*/  BAR.SYNC.DEFER_BLOCKING 0xe, 0x100 ;  /* 0x0384000000007b1d */ /* 0x000fe20000010000 */
[C---:B------:R-:W-:Y:S02]  /*5ce0*/  IMAD R8, R18.reuse, 0x40, R191 ;  /* 0x0000004012087824 */ /* 0x040fe400078e02bf */
[----:B------:R-:W-:Y:S02]  /*5cf0*/  VIADD R18, R18, 0x1 ;  /* 0x0000000112127836 */ /* 0x000fe40000000000 */
[----:B------:R-:W-:-:S03]  /*5d00*/  IMAD R8, R8, 0x4, R2 ;  /* 0x0000000408087824 */ /* 0x000fc600078e0202 */
[----:B------:R-:W-:-:S04]  /*5d10*/  ISETP.NE.AND P2, PT, R18, 0x2, PT ;  /* 0x000000021200780c */ /* 0x000fc80003f45270 */
[----:B------:R-:W-:Y:S01]  /*5d20*/  SEL R18, R18, RZ, P2 ;  /* 0x000000ff12127207 */ /* 0x000fe20001000000 */
[----:B0-----:R-:W0:Y:S04]  /*5d30*/  LDS R9, [R8+0x28800] ;  /* 0x0288000008097984 */ /* 0x001e280000000800 */
[----:B-1----:R-:W1:Y:S01]  /*5d40*/  LDS R8, [R8+0x28820] ;  /* 0x0288200008087984 */ /* 0x002e620000000800 */
        /* <DEDUP_REMOVED lines=135> */
.L_x_2661:
[----:B------:R-:W-:Y:S01]  /*65c0*/  IMAD R21, R18, 0x8, R2 ;  /* 0x0000000812157824 */ /* 0x000fe200078e0202 */
[----:B------:R-:W-:-:S04]  /*65d0*/  SHF.L.U32 R8, R19, 0x1f, RZ ;  /* 0x0000001f13087819 */ /* 0x000fc800000006ff */
[----:B------:R0:W1:Y:S01]  /*65e0*/  SYNCS.PHASECHK.TRANS64.TRYWAIT P2, [R21+URZ+0x28c50], R8 ;  /* 0x028c5008150075a7 */ /* 0x000062000804017f */
[----:B------:R-:W-:Y:S05]  /*65f0*/  @!P0 BRA `(.L_x_2662) ;  /* 0x0000000000048947 */ /* 0x000fea0003800000 */
[----:B------:R-:W-:Y:S01]  /*6600*/  BPT.TRAP 0x1 ;  /* 0x000000040000795c */ /* 0x000fe20000300000 */
.L_x_2662:
[----:B------:R-:W-:Y:S04]  /*6610*/  BSSY B1, `(.L_x_2663) ;  /* 0x0000004000017945 */ /* 0x000fe80003800000 */
[----:B-1----:R-:W-:Y:S05]  /*6620*/  @P2 BRA `(.L_x_2664) ;  /* 0x0000000000082947 */ /* 0x002fea0003800000 */
[----:B------:R-:W1:Y:S02]  /*6630*/  SYNCS.PHASECHK.TRANS64.TRYWAIT P2, [R21+URZ+0x28c50], R8 ;  /* 0x028c5008150075a7 */ /* 0x000e64000804017f */
[----:B-1----:R-:W-:Y:S05]  /*6640*/  @!P2 BRA `(.L_x_2665) ;  /* 0x000001c80028a947 */ /* 0x002fea0003800000 */
.L_x_2664:
[----:B------:R-:W-:Y:S05]  /*6650*/  BSYNC B1 ;  /* 0x0000000000017941 */ /* 0x000fea0003800000 */
.L_x_2663:
[----:B01----:R-:W-:Y:S01]  /*6660*/  IMAD R8, R18, 0x1000, R3 ;  /* 0x0000100012087824 */ /* 0x003fe200078e0203 */
[----:B------:R-:W-:Y:S01]  /*6670*/  R2UR UR4, R4 ;  /* 0x00000000040472ca */ /* 0x000fe200000e0000 */
[----:B------:R-:W-:Y:S01]  /*6680*/  IMAD.MOV.U32 R9, RZ, RZ, 0x40000040 ;  /* 0x40000040ff097424 */ /* 0x000fe200078e00ff */
[----:B------:R-:W-:Y:S01]  /*6690*/  R2UR UR5, R5 ;  /* 0x00000000050572ca */ /* 0x000fe200000e0000 */
[----:B------:R-:W-:Y:S01]  /*66a0*/  WARPGROUP.ARRIVE ;  /* 0x00000000000079c5 */ /* 0x000fe20000000000 */
[C---:B------:R-:W-:Y:S01]  /*66b0*/  R2UR UR6, R8.reuse ;  /* 0x00000000080672ca */ /* 0x040fe200000e0000 */
[----:B------:R-:W-:Y:S01]  /*66c0*/  VIADD R14, R8, 0x80 ;  /* 0x00000080080e7836 */ /* 0x000fe20000000000 */
[----:B------:R-:W-:Y:S01]  /*66d0*/  R2UR UR7, R9 ;  /* 0x00000000090772ca */ /* 0x000fe200000e0000 */
[----:B------:R-:W-:Y:S02]  /*66e0*/  IMAD.MOV.U32 R15, RZ, RZ, 0x40000040 ;  /* 0x40000040ff0f7424 */ /* 0x000fe400078e00ff */
[----:B------:R-:W-:-:S02]  /*66f0*/  IMAD.MOV.U32 R9, RZ, RZ, 0x40000040 ;  /* 0x40000040ff097424 */ /* 0x000fc400078e00ff */
[----:B------:R-:W-:-:S05]  /*6700*/  @!P1 VIADD R21, R21, 0x28c60 ;  /* 0x00028c6015159836 */ /* 0x000fca0000000000 */
[----:B------:R-:W-:-:S03]  /*6710*/  @!P1 PRMT R21, RZ, 0x654, R21 ;  /* 0x00000654ff159816 */ /* 0x000fc60000000015 */
        /* <DEDUP_REMOVED lines=27> */
[----:B------:R-:W-:Y:S03]  /*68d0*/  HGMMA.64x256x16.F32.BF16 R24, gdesc[UR4].tnspB, R24, gsb0 ;  /* 0x43e00000041879f0 */ /* 0x000fe60008001818 */
[----:B------:R-:W-:Y:S02]  /*68e0*/  WARPGROUP.DEPBAR.LE gsb0, 0x0 ;  /* 0x00008000000079c5 */ /* 0x000fe40000010000 */
[----:B------:R-:W-:Y:S06]  /*68f0*/  BAR.ARV 0xf, 0x100 ;  /* 0x03c4000000007b1d */ /* 0x000fec0000002000 */
[----:B------:R1:W-:Y:S01]  /*6900*/  @!P1 SYNCS.ARRIVE.TRANS64.RED.A1T0 RZ, [R21+URZ], RZ ;  /* 0x000000ff15ff99a7 */ /* 0x0003e2000810043f */
[----:B------:R-:W-:Y:S05]  /*6910*/  @P3 BRA `(.L_x_2666) ;  /* 0xfffffff000ec3947 */ /* 0x000fea000383ffff */
.L_x_2660:
[----:B------:R-:W-:Y:S05]  /*6920*/  BSYNC B0 ;  /* 0x0000000000007941 */ /* 0x000fea0003800000 */
.L_x_2659:
[----:B------:R-:W-:Y:S01]  /*6930*/  BAR.SYNC.DEFER_BLOCKING 0xe, 0x100 ;  /* 0x0384000000007b1d */ /* 0x000fe20000010000 */
[C---:B------:R-:W-:Y:S01]  /*6940*/  IMAD R3, R18.reuse, 0x40, R191 ;  /* 0x0000004012037824 */ /* 0x040fe200078e02bf */
[----:B------:R-:W-:Y:S01]  /*6950*/  PLOP3.LUT P0, PT, PT, PT, PT, 0x8, 0x0 ;  /* 0x000000000000781c */ /* 0x000fe20003f0e170 */
[----:B------:R-:W-:Y:S02]  /*6960*/  VIADD R18, R18, 0x1 ;  /* 0x0000000112127836 */ /* 0x000fe40000000000 */
[----:B------:R-:W-:Y:S02]  /*6970*/  IMAD R3, R3, 0x4, R2 ;  /* 0x0000000403037824 */ /* 0x000fe400078e0202 */
[----:B------:R-:W-:Y:S01]  /*6980*/  IMAD.MOV.U32 R152, RZ, RZ, RZ ;  /* 0x000000ffff987224 */ /* 0x000fe200078e00ff */
[----:B------:R-:W-:-:S04]  /*6990*/  ISETP.NE.AND P1, PT, R18, 0x2, PT ;  /* 0x000000021200780c */ /* 0x000fc80003f25270 */
[----:B------:R-:W-:Y:S01]  /*69a0*/  SEL R18, R18, RZ, P1 ;  /* 0x000000ff12127207 */ /* 0x000fe20000800000 */
[----:B------:R-:W2:Y:S04]  /*69b0*/  LDS R0, [R3+0x28820] ;  /* 0x0288200003007984 */ /* 0x000ea80000000800 */
[----:B------:R3:W4:Y:S02]  /*69c0*/  LDS R2, [R3+0x28800] ;  /* 0x0288000003027984 */ /* 0x0007240000000800 */
[----:B---3--:R-:W-:Y:S02]  /*69d0*/  IMAD.MOV.U32 R3, RZ, RZ, RZ ;  /* 0x000000ffff037224 */ /* 0x008fe400078e00ff */
        /* <DEDUP_REMOVED lines=65> */
[-C--:B----4-:R-:W-:Y:S01]  /*6df0*/  FMUL.FTZ R24, R24, R2.reuse ;  /* 0x0000000218187220 */ /* 0x090fe20000410000 */
        /* <DEDUP_REMOVED lines=66> */
.L_x_2644:
        /* <DEDUP_REMOVED lines=24> */
.L_x_2669:
[----:B------:R-:W-:-:S13]  /*73a0*/  ISETP.NE.AND P0, PT, R5, 0x1, PT ;  /* 0x000000010500780c */ /* 0x000fda0003f05270 */
[----:B------:R-:W0:Y:S02]  /*73b0*/  @P0 LDC.64 R6, c[0x0][0x9e8] ;  /* 0x00027a00ff060b82 */ /* 0x000e240000000a00 */
[----:B0-----:R-:W-:-:S05]  /*73c0*/  @P0 IMAD.HI.U32 R6, R0, R6, RZ ;  /* 0x0000000600060227 */ /* 0x001fca00078e00ff */
[----:B------:R-:W-:-:S07]  /*73d0*/  @P0 SHF.R.U32.HI R0, RZ, R7, R6 ;  /* 0x00000007ff000219 */ /* 0x000fce0000011606 */
.L_x_2670:
[----:B------:R-:W-:Y:S05]  /*73e0*/  BSYNC B0 ;  /* 0x0000000000007941 */ /* 0x000fea0003800000 */
.L_x_2668:
[----:B------:R-:W-:-:S05]  /*73f0*/  IMAD R3, R0, R5, R5 ;  /* 0x0000000500037224 */ /* 0x000fca00078e0205 */
[----:B------:R-:W-:-:S07]  /*7400*/  VIMNMX R4, R4, R3, PT ;  /* 0x0000000304047248 */ /* 0x000fce0003fe0100 */
.L_x_2667:
        /* <DEDUP_REMOVED lines=24> */
.L_x_2673:
[----:B------:R-:W-:-:S13]  /*7590*/  ISETP.NE.AND P0, PT, R5, 0x1, PT ;  /* 0x000000010500780c */ /* 0x000fda0003f05270 */
[----:B------:R-:W0:Y:S02]  /*75a0*/  @P0 LDC.64 R6, c[0x0][0x9e8] ;  /* 0x00027a00ff060b82 */ /* 0x000e240000000a00 */
[----:B0-----:R-:W-:-:S05]  /*75b0*/  @P0 IMAD.HI.U32 R4, R3, R6, RZ ;  /* 0x0000000603040227 */ /* 0x001fca00078e00ff */
[----:B------:R-:W-:-:S07]  /*75c0*/  @P0 SHF.R.U32.HI R3, RZ, R7, R4 ;  /* 0x00000007ff030219 */ /* 0x000fce0000011604 */
.L_x_2674:
[----:B------:R-:W-:Y:S05]  /*75d0*/  BSYNC B0 ;  /* 0x0000000000007941 */ /* 0x000fea0003800000 */
.L_x_2672:
[----:B------:R-:W-:-:S05]  /*75e0*/  IMAD R3, R3, R5, RZ ;  /* 0x0000000503037224 */ /* 0x000fca00078e02ff */
[----:B------:R-:W-:-:S07]  /*75f0*/  VIMNMX R0, R0, R3, !PT ;  /* 0x0000000300007248 */ /* 0x000fce0007fe0100 */
.L_x_2671:
        /* <DEDUP_REMOVED lines=38> */
.L_x_2676:
[----:B------:R-:W-:Y:S05]  /*7860*/  BSYNC B0 ;  /* 0x0000000000007941 */ /* 0x000fea0003800000 */
.L_x_2675:
        /* <DEDUP_REMOVED lines=101> */
.L_x_2678:
[----:B------:R-:W-:Y:S05]  /*7ec0*/  BSYNC B6 ;  /* 0x0000000000067941 */ /* 0x000fea0003800000 */
.L_x_2677:
        /* <DEDUP_REMOVED lines=12> */
.L_x_2682:
[----:B-1----:R1:W2:Y:S02]  /*7f90*/  SYNCS.PHASECHK.TRANS64.TRYWAIT P0, [R2+URZ+0x28c00], R3 ;  /* 0x028c0003020075a7 */ /* 0x0022a4000800017f */
[----:B--2---:R-:W-:Y:S05]  /*7fa0*/  @!P0 NANOSLEEP.SYNCS 0x989680 ;  /* 0x009896800000895d */ /* 0x004fea0003900000 */
[----:B------:R-:W2:Y:S02]  /*7fb0*/  @!P0 SYNCS.PHASECHK.TRANS64 P0, [R2+URZ+0x28c00], R3 ;  /* 0x028c0003020085a7 */ /* 0x000ea4000800007f */
[----:B--2---:R-:W-:Y:S05]  /*7fc0*/  @!P0 BRA `(.L_x_2682) ;  /* 0xfffffffc00f08947 */ /* 0x004fea000383ffff */
.L_x_2681:
[----:B------:R-:W-:Y:S05]  /*7fd0*/  BSYNC B0 ;  /* 0x0000000000007941 */ /* 0x000fea0003800000 */
.L_x_2680:
[----:B------:R-:W-:Y:S05]  /*7fe0*/  BRA `(.L_x_2683) ;  /* 0x0000002c00a87947 */ /* 0x000fea0003800000 */
.L_x_2679:
[----:B------:R-:W-:Y:S01]  /*7ff0*/  VIADD R4, R2, 0x20400 ;  /* 0x0002040002047836 */ /* 0x000fe20000000000 */
[----:B-----5:R-:W-:Y:S01]  /*8000*/  SHF.R.S32.HI R0, RZ, 0x1f, R76 ;  /* 0x0000001fff007819 */ /* 0x020fe2000001144c */
[----:B------:R-:W-:Y:S01]  /*8010*/  ULDC.64 UR4, c[0x0][0x3f8] ;  /* 0x0000fe0000047ab9 */ /* 0x000fe20000000a00 */
[----:B------:R-:W-:Y:S01]  /*8020*/  ULDC.64 UR6, c[0x0][0x408] ;  /* 0x0001020000067ab9 */ /* 0x000fe20000000a00 */
[----:B------:R-:W-:Y:S01]  /*8030*/  IMAD.WIDE.U32 R24, R76, UR4, RZ ;  /* 0x000000044c187c25 */ /* 0x000fe2000f8e00ff */
[----:B------:R-:W-:Y:S01]  /*8040*/  LOP3.LUT P0, RZ, R4, 0x3ff, RZ, 0xc0, !PT ;  /* 0x000003ff04ff7812 */ /* 0x000fe2000780c0ff */
[----:B------:R-:W-:Y:S02]  /*8050*/  BSSY B6, `(.L_x_2684) ;  /* 0x0000019000067945 */ /* 0x000fe40003800000 */
[C---:B------:R-:W-:Y:S02]  /*8060*/  IMAD R3, R0.reuse, UR4, RZ ;  /* 0x0000000400037c24 */ /* 0x040fe4000f8e02ff */
[----:B------:R-:W-:-:S02]  /*8070*/  IMAD R5, R0, UR6, RZ ;  /* 0x0000000600057c24 */ /* 0x000fc4000f8e02ff */
[C---:B------:R-:W-:Y:S02]  /*8080*/  IMAD R3, R76.reuse, UR5, R3 ;  /* 0x000000054c037c24 */ /* 0x040fe4000f8e0203 */
[C---:B------:R-:W-:Y:S02]  /*8090*/  IMAD R5, R76.reuse, UR7, R5 ;  /* 0x000000074c057c24 */ /* 0x040fe4000f8e0205 */
[----:B------:R-:W-:-:S04]  /*80a0*/  IMAD.WIDE.U32 R76, R76, UR6, RZ ;  /* 0x000000064c4c7c25 */ /* 0x000fc8000f8e00ff */
[----:B------:R-:W-:Y:S02]  /*80b0*/  IMAD.IADD R27, R3, 0x1, R25 ;  /* 0x00000001031b7824 */ /* 0x000fe400078e0219 */
[----:B------:R-:W-:Y:S01]  /*80c0*/  IMAD.IADD R29, R5, 0x1, R77 ;  /* 0x00000001051d7824 */ /* 0x000fe200078e024d */
        /* <DEDUP_REMOVED lines=17> */
.L_x_2685:
[----:B------:R-:W-:Y:S05]  /*81e0*/  BSYNC B6 ;  /* 0x0000000000067941 */ /* 0x000fea0003800000 */
.L_x_2684:
[----:B------:R-:W0:Y:S01]  /*81f0*/  S2R R0, SR_TID.X ;  /* 0x0000000000007919 */ /* 0x000e220000002100 */
[----:B------:R-:W-:Y:S01]  /*8200*/  ULDC.U8 UR4, c[0x0][0x410] ;  /* 0x0001040000047ab9 */ /* 0x000fe20000000000 */
[----:B------:R-:W-:Y:S01]  /*8210*/  BSSY B0, `(.L_x_2686) ;  /* 0x00002bf000007945 */ /* 0x000fe20003800000 */
[----:B------:R-:W-:Y:S01]  /*8220*/  ISETP.NE.AND P0, PT, RZ, UR4, PT ;  /* 0x00000004ff007c0c */ /* 0x000fe2000bf05270 */
[C---:B------:R-:W-:Y:S02]  /*8230*/  VIADD R36, R184.reuse, 0x20 ;  /* 0x00000020b8247836 */ /* 0x040fe40000000000 */
[----:B------:R-:W-:Y:S02]  /*8240*/  IMAD.IADD R34, R184, 0x1, R192 ;  /* 0x00000001b8227824 */ /* 0x000fe400078e02c0 */
[----:B0-----:R-:W-:-:S05]  /*8250*/  VIADD R0, R0, 0xffffff80 ;  /* 0xffffff8000007836 */ /* 0x001fca0000000000 */
[----:B------:R-:W-:-:S04]  /*8260*/  SHF.R.S32.HI R3, RZ, 0x1f, R0 ;  /* 0x0000001fff037819 */ /* 0x000fc80000011400 */
[----:B------:R-:W-:-:S04]  /*8270*/  LEA.HI R3, R3, R0, RZ, 0x2 ;  /* 0x0000000003037211 */ /* 0x000fc800078f10ff */
[----:B------:R-:W-:-:S05]  /*8280*/  LOP3.LUT R3, R3, 0xfffffffc, RZ, 0xc0, !PT ;  /* 0xfffffffc03037812 */ /* 0x000fca00078ec0ff */
[----:B------:R-:W-:Y:S01]  /*8290*/  IMAD.IADD R3, R0, 0x1, -R3 ;  /* 0x0000000100037824 */ /* 0x000fe200078e0a03 */
[----:B------:R-:W-:Y:S06]  /*82a0*/  @!P0 BRA `(.L_x_2687) ;  /* 0x0000001400948947 */ /* 0x000fec0003800000 */
[----:B------:R-:W0:Y:S01]  /*82b0*/  LDC R37, c[0x0][0x448] ;  /* 0x00011200ff257b82 */ /* 0x000e220000000800 */
[----:B------:R-:W-:Y:S01]  /*82c0*/  IMAD R3, R3, 0x20, R34 ;  /* 0x0000002003037824 */ /* 0x000fe200078e0222 */
[----:B------:R-:W-:Y:S01]  /*82d0*/  ULDC.64 UR4, c[0x0][0x3f8] ;  /* 0x0000fe0000047ab9 */ /* 0x000fe20000000a00 */
[----:B------:R-:W-:Y:S01]  /*82e0*/  ULDC.64 UR6, c[0x0][0x408] ;  /* 0x0001020000067ab9 */ /* 0x000fe20000000a00 */
[----:B------:R-:W-:Y:S01]  /*82f0*/  IMAD.MOV.U32 R6, RZ, RZ, R24 ;  /* 0x000000ffff067224 */ /* 0x000fe200078e0018 */
[----:B------:R-:W-:Y:S01]  /*8300*/  SHF.R.S32.HI R31, RZ, 0x1f, R200 ;  /* 0x0000001fff1f7819 */ /* 0x000fe200000114c8 */
[----:B------:R-:W-:Y:S02]  /*8310*/  IMAD.MOV.U32 R7, RZ, RZ, R27 ;  /* 0x000000ffff077224 */ /* 0x000fe400078e001b */
[----:B------:R-:W-:Y:S02]  /*8320*/  IMAD.MOV.U32 R8, RZ, RZ, R76 ;  /* 0x000000ffff087224 */ /* 0x000fe400078e004c */
[----:B------:R-:W-:Y:S01]  /*8330*/  IMAD.MOV.U32 R9, RZ, RZ, R29 ;  /* 0x000000ffff097224 */ /* 0x000fe200078e001d */
[----:B0-----:R-:W-:-:S13]  /*8340*/  ISETP.NE.AND P0, PT, R37, 0x1, PT ;  /* 0x000000012500780c */ /* 0x001fda0003f05270 */
[----:B------:R-:W0:Y:S08]  /*8350*/  @P0 LDC R0, c[0x0][0x44c] ;  /* 0x00011300ff000b82 */ /* 0x000e300000000800 */
[----:B------:R-:W1:Y:S01]  /*8360*/  @P0 LDC R5, c[0x0][0x450] ;  /* 0x00011400ff050b82 */ /* 0x000e620000000800 */
[----:B0-----:R-:W-:-:S05]  /*8370*/  @P0 IMAD.HI.U32 R0, R3, R0, RZ ;  /* 0x0000000003000227 */ /* 0x001fca00078e00ff */
[----:B-1----:R-:W-:-:S04]  /*8380*/  @P0 SHF.R.U32.HI R3, RZ, R5, R0 ;  /* 0x00000005ff030219 */ /* 0x002fc80000011600 */
[----:B------:R-:W-:Y:S01]  /*8390*/  SHF.R.S32.HI R0, RZ, 0x1f, R3 ;  /* 0x0000001fff007819 */ /* 0x000fe20000011403 */
[----:B------:R-:W-:-:S04]  /*83a0*/  IMAD.WIDE.U32 R6, R3, UR4, R6 ;  /* 0x0000000403067c25 */ /* 0x000fc8000f8e0006 */
[C---:B------:R-:W-:Y:S02]  /*83b0*/  IMAD R4, R0.reuse, UR4, RZ ;  /* 0x0000000400047c24 */ /* 0x040fe4000f8e02ff */
[----:B------:R-:W-:Y:S02]  /*83c0*/  IMAD R0, R0, UR6, RZ ;  /* 0x0000000600007c24 */ /* 0x000fe4000f8e02ff */
[C---:B------:R-:W-:Y:S01]  /*83d0*/  IMAD R5, R3.reuse, UR5, R4 ;  /* 0x0000000503057c24 */ /* 0x040fe2000f8e0204 */
[----:B------:R-:W-:Y:S01]  /*83e0*/  ULDC.64 UR4, c[0x0][0x3e8] ;  /* 0x0000fa0000047ab9 */ /* 0x000fe20000000a00 */
[C---:B------:R-:W-:Y:S01]  /*83f0*/  IMAD.WIDE.U32 R8, R3.reuse, UR6, R8 ;  /* 0x0000000603087c25 */ /* 0x040fe2000f8e0008 */
[----:B------:R-:W-:Y:S01]  /*8400*/  LEA R4, P0, R6, UR4, 0x1 ;  /* 0x0000000406047c11 */ /* 0x000fe2000f8008ff */
[----:B------:R-:W-:Y:S02]  /*8410*/  UMOV UR4, 0xffffffff ;  /* 0xffffffff00047882 */ /* 0x000fe40000000000 */
[----:B------:R-:W-:Y:S01]  /*8420*/  IMAD R11, R3, UR7, R0 ;  /* 0x00000007030b7c24 */ /* 0x000fe2000f8e0200 */
[----:B------:R-:W-:Y:S01]  /*8430*/  ULDC.64 UR6, c[0x0][0x400] ;  /* 0x0001000000067ab9 */ /* 0x000fe20000000a00 */
[----:B------:R-:W-:Y:S01]  /*8440*/  IMAD.IADD R3, R7, 0x1, R5 ;  /* 0x0000000107037824 */ /* 0x000fe200078e0205 */
[----:B------:R-:W-:Y:S01]  /*8450*/  LEA R30, P1, R8, UR6, 0x1 ;  /* 0x00000006081e7c11 */ /* 0x000fe2000f8208ff */
[----:B------:R-:W-:-:S03]  /*8460*/  IMAD.IADD R7, R9, 0x1, R11 ;  /* 0x0000000109077824 */ /* 0x000fc600078e020b */
[----:B------:R-:W-:Y:S02]  /*8470*/  LEA.HI.X R6, R6, UR5, R3, 0x1, P0 ;  /* 0x0000000506067c11 */ /* 0x000fe400080f0c03 */
[----:B------:R-:W-:Y:S01]  /*8480*/  LEA.HI.X R7, R8, UR7, R7, 0x1, P1 ;  /* 0x0000000708077c11 */ /* 0x000fe200088f0c07 */
[----:B------:R-:W-:Y:S06]  /*8490*/  BRA.DIV UR4, `(.L_x_2688) ;  /* 0x000001aa04a87947 */ /* 0x000fec000b800000 */
[----:B------:R0:W1:Y:S04]  /*84a0*/  SHFL.IDX PT, R3, R6, RZ, 0x1c1f ;  /* 0x001c1fff06037589 */ /* 0x00006800000e0000 */
[----:B------:R0:W2:Y:S04]  /*84b0*/  SHFL.IDX PT, R0, R4, RZ, 0x1c1f ;  /* 0x001c1fff04007589 */ /* 0x0000a800000e0000 */
[----:B------:R0:W3:Y:S04]  /*84c0*/  SHFL.IDX PT, R5, R7, RZ, 0x1c1f ;  /* 0x001c1fff07057589 */ /* 0x0000e800000e0000 */
[----:B------:R0:W4:Y:S02]  /*84d0*/  SHFL.IDX PT, R14, R30, RZ, 0x1c1f ;  /* 0x001c1fff1e0e7589 */ /* 0x00012400000e0000 */
.L_x_3025:
[----:B------:R-:W-:Y:S01]  /*84e0*/  IMAD R37, R22, R37, RZ ;  /* 0x0000002516257224 */ /* 0x000fe200078e02ff */
[----:B------:R-:W-:Y:S01]  /*84f0*/  BSSY B1, `(.L_x_2689) ;  /* 0x000001d000017945 */ /* 0x000fe20003800000 */
[----:B------:R-:W-:Y:S02]  /*8500*/  CS2R R26, SRZ ;  /* 0x00000000001a7805 */ /* 0x000fe4000001ff00 */
[----:B------:R-:W-:Y:S02]  /*8510*/  CS2R R24, SRZ ;  /* 0x0000000000187805 */ /* 0x000fe4000001ff00 */
[----:B------:R-:W-:Y:S02]  /*8520*/  CS2R R28, SRZ ;  /* 0x00000000001c7805 */ /* 0x000fe4000001ff00 */
[----:B------:R-:W-:Y:S02]  /*8530*/  ISETP.GE.AND P0, PT, R34, R37, PT ;  /* 0x000000252200720c */ /* 0x000fe40003f06270 */
[----:B------:R-:W-:-:S11]  /*8540*/  CS2R R20, SRZ ;  /* 0x0000000000147805 */ /* 0x000fd6000001ff00 */
[----:B------:R-:W-:Y:S05]  /*8550*/  @P0 BRA `(.L_x_2690) ;  /* 0x0000000000580947 */ /* 0x000fea0003800000 */
[----:B------:R-:W-:Y:S01]  /*8560*/  ULDC UR4, c[0x0][0x3f4] ;  /* 0x0000fd0000047ab9 */ /* 0x000fe20000000800 */
[----:B--2---:R-:W-:Y:S01]  /*8570*/  IMAD.MOV.U32 R8, RZ, RZ, R0 ;  /* 0x000000ffff087224 */ /* 0x004fe200078e0000 */
[----:B------:R-:W-:Y:S01]  /*8580*/  ISETP.GE.AND P2, PT, R188, UR4, PT ;  /* 0x00000004bc007c0c */ /* 0x000fe2000bf46270 */
[----:B-1----:R-:W-:Y:S01]  /*8590*/  IMAD.MOV.U32 R9, RZ, RZ, R3 ;  /* 0x000000ffff097224 */ /* 0x002fe200078e0003 */
[----:B------:R-:W-:Y:S01]  /*85a0*/  ISETP.GE.AND P3, PT, R200, UR4, PT ;  /* 0x00000004c8007c0c */ /* 0x000fe2000bf66270 */
[----:B---3--:R-:W-:Y:S01]  /*85b0*/  IMAD.MOV.U32 R15, RZ, RZ, R5 ;  /* 0x000000ffff0f7224 */ /* 0x008fe200078e0005 */
[----:B------:R-:W-:-:S09]  /*85c0*/  CS2R R28, SRZ ;  /* 0x00000000001c7805 */ /* 0x000fd2000001ff00 */
[----:B------:R-:W-:Y:S02]  /*85d0*/  @!P2 IMAD.WIDE R32, R188, 0x2, R8 ;  /* 0x00000002bc20a825 */ /* 0x000fe400078e0208 */
[C---:B------:R-:W-:Y:S02]  /*85e0*/  @!P3 SHF.L.U64.HI R24, R200.reuse, 0x1, R31 ;  /* 0x00000001c818b819 */ /* 0x040fe4000001021f */
[----:B------:R-:W-:Y:S01]  /*85f0*/  @!P3 IMAD.SHL.U32 R9, R200, 0x2, RZ ;  /* 0x00000002c809b824 */ /* 0x000fe200078e00ff */
[----:B------:R-:W-:Y:S02]  /*8600*/  CS2R R26, SRZ ;  /* 0x00000000001a7805 */ /* 0x000fe4000001ff00 */
[----:B------:R-:W-:Y:S01]  /*8610*/  CS2R R20, SRZ ;  /* 0x0000000000147805 */ /* 0x000fe2000001ff00 */
[----:B----4-:R-:W-:Y:S01]  /*8620*/  @!P2 IMAD.WIDE R12, R188, 0x2, R14 ;  /* 0x00000002bc0ca825 */ /* 0x010fe200078e020e */
[----:B------:R1:W5:Y:S01]  /*8630*/  @!P2 LD.E.64 R28, desc[UR42][R32.64] ;  /* 0x0000002a201ca980 */ /* 0x000362000c101b00 */
[----:B------:R-:W-:-:S02]  /*8640*/  @!P3 IADD3 R10, P0, R0, R9, RZ ;  /* 0x00000009000ab210 */ /* 0x000fc40007f1e0ff */
[----:B------:R-:W-:Y:S01]  /*8650*/  @!P3 IADD3 R8, P1, R14, R9, RZ ;  /* 0x000000090e08b210 */ /* 0x000fe20007f3e0ff */
[----:B------:R1:W5:Y:S02]  /*8660*/  @!P2 LD.E.64 R26, desc[UR42][R12.64] ;  /* 0x0000002a0c1aa980 */ /* 0x000364000c101b00 */
[--C-:B------:R-:W-:Y:S02]  /*8670*/  @!P3 IMAD.X R11, R3, 0x1, R24.reuse, P0 ;  /* 0x00000001030bb824 */ /* 0x100fe400000e0618 */
[----:B------:R-:W-:Y:S01]  /*8680*/  @!P3 IMAD.X R9, R5, 0x1, R24, P1 ;  /* 0x000000010509b824 */ /* 0x000fe200008e0618 */
[----:B------:R-:W-:Y:S02]  /*8690*/  CS2R R24, SRZ ;  /* 0x0000000000187805 */ /* 0x000fe4000001ff00 */
[----:B------:R1:W5:Y:S04]  /*86a0*/  @!P3 LD.E.64 R20, desc[UR42][R10.64] ;  /* 0x0000002a0a14b980 */ /* 0x000368000c101b00 */
[----:B------:R1:W5:Y:S02]  /*86b0*/  @!P3 LD.E.64 R24, desc[UR42][R8.64] ;  /* 0x0000002a0818b980 */ /* 0x000364000c101b00 */
.L_x_2690:
[----:B------:R-:W-:Y:S05]  /*86c0*/  BSYNC B1 ;  /* 0x0000000000017941 */ /* 0x000fea0003800000 */
.L_x_2689:
[----:B-1---5:R-:W-:Y:S01]  /*86d0*/  IMAD.MOV.U32 R8, RZ, RZ, R25 ;  /* 0x000000ffff087224 */ /* 0x022fe200078e0019 */
[----:B------:R-:W-:Y:S01]  /*86e0*/  UMOV UR4, 0xffffffff ;  /* 0xffffffff00047882 */ /* 0x000fe20000000000 */
[----:B--2---:R-:W-:Y:S02]  /*86f0*/  IMAD.MOV.U32 R0, RZ, RZ, R26 ;  /* 0x000000ffff007224 */ /* 0x004fe400078e001a */
[----:B------:R-:W-:Y:S01]  /*8700*/  IMAD.MOV.U32 R3, RZ, RZ, R27 ;  /* 0x000000ffff037224 */ /* 0x000fe200078e001b */
[----:B------:R-:W-:Y:S01]  /*8710*/  PRMT R47, R8, 0x7610, R47 ;  /* 0x00007610082f7816 */ /* 0x000fe2000000002f */
[----:B---3--:R-:W-:Y:S02]  /*8720*/  IMAD.MOV.U32 R5, RZ, RZ, R24 ;  /* 0x000000ffff057224 */ /* 0x008fe400078e0018 */
        /* <DEDUP_REMOVED lines=8> */
[----:B------:R-:W-:Y:S02]  /*87b0*/  CS2R R8, SRZ ;  /* 0x0000000000087805 */ /* 0x000fe4000001ff00 */
[----:B------:R-:W-:Y:S02]  /*87c0*/  PRMT R43, R3, 0x7610, R43 ;  /* 0x00007610032b7816 */ /* 0x000fe4000000002b */
[----:B------:R-:W-:Y:S01]  /*87d0*/  PRMT R46, R46, 0x5410, R5 ;  /* 0x000054102e2e7816 */ /* 0x000fe20000000005 */
[----:B------:R-:W-:Y:S06]  /*87e0*/  BRA.DIV UR4, `(.L_x_2691) ;  /* 0x000001aa04447947 */ /* 0x000fec000b800000 */
[----:B------:R1:W2:Y:S04]  /*87f0*/  SHFL.IDX PT, R3, R6, 0x1, 0x1c1f ;  /* 0x003c1f0006037f89 */ /* 0x0002a800000e0000 */
[----:B0-----:R-:W0:Y:S04]  /*8800*/  SHFL.IDX PT, R4, R4, 0x1, 0x1c1f ;  /* 0x003c1f0004047f89 */ /* 0x001e2800000e0000 */
[----:B------:R-:W3:Y:S04]  /*8810*/  SHFL.IDX PT, R7, R7, 0x1, 0x1c1f ;  /* 0x003c1f0007077f89 */ /* 0x000ee800000e0000 */
[----:B------:R1:W0:Y:S02]  /*8820*/  SHFL.IDX PT, R0, R30, 0x1, 0x1c1f ;  /* 0x003c1f001e007f89 */ /* 0x00022400000e0000 */
.L_x_3031:
[----:B------:R-:W-:Y:S01]  /*8830*/  VIADD R34, R34, 0x20 ;  /* 0x0000002022227836 */ /* 0x000fe20000000000 */
[----:B------:R-:W-:Y:S01]  /*8840*/  LEA.HI R5, R219, R219, RZ, 0x1 ;  /* 0x000000dbdb057211 */ /* 0x000fe200078f08ff */
[----:B------:R-:W-:Y:S01]  /*8850*/  BSSY B1, `(.L_x_2692) ;  /* 0x0000020000017945 */ /* 0x000fe20003800000 */
[----:B------:R-:W-:Y:S01]  /*8860*/  IMAD.SHL.U32 R38, R195, 0x40, RZ ;  /* 0x00000040c3267824 */ /* 0x000fe200078e00ff */
[----:B------:R-:W-:Y:S02]  /*8870*/  CS2R R10, SRZ ;  /* 0x00000000000a7805 */ /* 0x000fe4000001ff00 */
[----:B------:R-:W-:Y:S02]  /*8880*/  ISETP.GE.AND P0, PT, R34, R37, PT ;  /* 0x000000252200720c */ /* 0x000fe40003f06270 */
[----:B----4-:R-:W-:Y:S02]  /*8890*/  CS2R R14, SRZ ;  /* 0x00000000000e7805 */ /* 0x010fe4000001ff00 */
[----:B-1----:R-:W-:-:S02]  /*88a0*/  LOP3.LUT R6, R5, 0xfffffffe, RZ, 0xc0, !PT ;  /* 0xfffffffe05067812 */ /* 0x002fc400078ec0ff */
[----:B------:R-:W-:-:S03]  /*88b0*/  CS2R R12, SRZ ;  /* 0x00000000000c7805 */ /* 0x000fc6000001ff00 */
[----:B------:R-:W-:-:S05]  /*88c0*/  IMAD.IADD R6, R219, 0x1, -R6 ;  /* 0x00000001db067824 */ /* 0x000fca00078e0a06 */
[----:B------:R-:W-:Y:S01]  /*88d0*/  SHF.L.U32 R35, R6, 0x1f, RZ ;  /* 0x0000001f06237819 */ /* 0x000fe200000006ff */
[----:B------:R-:W-:Y:S06]  /*88e0*/  @P0 BRA `(.L_x_2693) ;  /* 0x0000000000580947 */ /* 0x000fec0003800000 */
[----:B------:R-:W-:Y:S01]  /*88f0*/  ULDC UR4, c[0x0][0x3f4] ;  /* 0x0000fd0000047ab9 */ /* 0x000fe20000000800 */
[----:B--2---:R-:W-:Y:S01]  /*8900*/  IMAD.MOV.U32 R5, RZ, RZ, R3 ;  /* 0x000000ffff057224 */ /* 0x004fe200078e0003 */
[----:B------:R-:W-:Y:S02]  /*8910*/  ISETP.GE.AND P2, PT, R188, UR4, PT ;  /* 0x00000004bc007c0c */ /* 0x000fe4000bf46270 */
[----:B------:R-:W-:Y:S02]  /*8920*/  CS2R R14, SRZ ;  /* 0x00000000000e7805 */ /* 0x000fe4000001ff00 */
[----:B------:R-:W-:Y:S01]  /*8930*/  ISETP.GE.AND P3, PT, R200, UR4, PT ;  /* 0x00000004c8007c0c */ /* 0x000fe2000bf66270 */
[----:B0-----:R-:W-:Y:S02]  /*8940*/  IMAD.MOV.U32 R10, RZ, RZ, R0 ;  /* 0x000000ffff0a7224 */ /* 0x001fe400078e0000 */
[----:B---3--:R-:W-:-:S06]  /*8950*/  IMAD.MOV.U32 R11, RZ, RZ, R7 ;  /* 0x000000ffff0b7224 */ /* 0x008fcc00078e0007 */
[----:B------:R-:W-:-:S04]  /*8960*/  @!P2 IMAD.WIDE R32, R188, 0x2, R4 ;  /* 0x00000002bc20a825 */ /* 0x000fc800078e0204 */
[C---:B------:R-:W-:Y:S01]  /*8970*/  @!P3 SHF.L.U64.HI R34, R200.reuse, 0x1, R31 ;  /* 0x00000001c822b819 */ /* 0x040fe2000001021f */
[----:B------:R-:W-:Y:S01]  /*8980*/  @!P3 IMAD.SHL.U32 R5, R200, 0x2, RZ ;  /* 0x00000002c805b824 */ /* 0x000fe200078e00ff */
[----:B------:R-:W-:Y:S01]  /*8990*/  CS2R R8, SRZ ;  /* 0x0000000000087805 */ /* 0x000fe2000001ff00 */
[----:B------:R-:W-:Y:S01]  /*89a0*/  @!P2 IMAD.WIDE R30, R188, 0x2, R10 ;  /* 0x00000002bc1ea825 */ /* 0x000fe200078e020a */
[----:B------:R-:W-:Y:S01]  /*89b0*/  CS2R R12, SRZ ;  /* 0x00000000000c7805 */ /* 0x000fe2000001ff00 */
[----:B------:R1:W5:Y:S01]  /*89c0*/  @!P2 LD.E.64 R14, desc[UR42][R32.64] ;  /* 0x0000002a200ea980 */ /* 0x000362000c101b00 */
[-C--:B------:R-:W-:Y:S02]  /*89d0*/  @!P3 IADD3 R4, P0, R4, R5.reuse, RZ ;  /* 0x000000050404b210 */ /* 0x080fe40007f1e0ff */
[----:B------:R-:W-:Y:S02]  /*89e0*/  CS2R R10, SRZ ;  /* 0x00000000000a7805 */ /* 0x000fe4000001ff00 */
[----:B------:R-:W-:Y:S01]  /*89f0*/  @!P3 IADD3 R6, P1, R0, R5, RZ ;  /* 0x000000050006b210 */ /* 0x000fe20007f3e0ff */
[----:B------:R1:W5:Y:S01]  /*8a00*/  @!P2 LD.E.64 R8, desc[UR42][R30.64] ;  /* 0x0000002a1e08a980 */ /* 0x000362000c101b00 */
[----:B------:R-:W-:-:S03]  /*8a10*/  @!P3 IMAD.X R5, R3, 0x1, R34, P0 ;  /* 0x000000010305b824 */ /* 0x000fc600000e0622 */
[----:B------:R-:W-:Y:S02]  /*8a20*/  @!P3 IMAD.X R7, R7, 0x1, R34, P1 ;  /* 0x000000010707b824 */ /* 0x000fe400008e0622 */
[----:B------:R1:W5:Y:S04]  /*8a30*/  @!P3 LD.E.64 R12, desc[UR42][R4.64] ;  /* 0x0000002a040cb980 */ /* 0x000368000c101b00 */
[----:B------:R1:W5:Y:S02]  /*8a40*/  @!P3 LD.E.64 R10, desc[UR42][R6.64] ;  /* 0x0000002a060ab980 */ /* 0x000364000c101b00 */
.L_x_2693:
[----:B------:R-:W-:Y:S05]  /*8a50*/  BSYNC B1 ;  /* 0x0000000000017941 */ /* 0x000fea0003800000 */
.L_x_2692:
[----:B------:R-:W4:Y:S01]  /*8a60*/  SYNCS.PHASECHK.TRANS64.TRYWAIT P0, [R2+URZ+0x28c00], R35 ;  /* 0x028c0023020075a7 */ /* 0x000f22000800017f */
[----:B--2---:R-:W-:Y:S01]  /*8a70*/  LOP3.LUT R3, R38, 0x1c0, RZ, 0xc0, !PT ;  /* 0x000001c026037812 */ /* 0x004fe200078ec0ff */
[----:B01---5:R-:W-:Y:S01]  /*8a80*/  IMAD.MOV.U32 R4, RZ, RZ, R8 ;  /* 0x000000ffff047224 */ /* 0x023fe200078e0008 */
[----:B------:R-:W-:Y:S01]  /*8a90*/  VIADDMNMX R31, R37, -R192, 0x40, PT ;  /* 0x00000040251f7446 */ /* 0x000fe200038009c0 */
[----:B------:R-:W-:Y:S01]  /*8aa0*/  IMAD.MOV.U32 R5, RZ, RZ, R11 ;  /* 0x000000ffff057224 */ /* 0x000fe200078e000b */
[----:B------:R-:W-:Y:S01]  /*8ab0*/  LOP3.LUT R0, R3, 0x18, R16, 0xf8, !PT ;  /* 0x0000001803007812 */ /* 0x000fe200078ef810 */
[----:B------:R-:W-:Y:S01]  /*8ac0*/  IMAD.MOV.U32 R6, RZ, RZ, R14 ;  /* 0x000000ffff067224 */ /* 0x000fe200078e000e */
[----:B------:R-:W-:Y:S01]  /*8ad0*/  SHF.R.U32.HI R3, RZ, 0x3, R3 ;  /* 0x00000003ff037819 */ /* 0x000fe20000011603 */
[----:B------:R-:W-:Y:S01]  /*8ae0*/  BSSY B1, `(.L_x_2694) ;  /* 0x0000013000017945 */ /* 0x000fe20003800000 */
[----:B------:R-:W-:Y:S01]  /*8af0*/  PRMT R49, R4, 0x7610, R49 ;  /* 0x0000761004317816 */ /* 0x000fe20000000031 */
[----:B------:R-:W-:Y:S01]  /*8b00*/  IMAD.MOV.U32 R4, RZ, RZ, R10 ;  /* 0x000000ffff047224 */ /* 0x000fe200078e000a */
[----:B------:R-:W-:Y:S01]  /*8b10*/  LOP3.LUT R0, R0, R3, RZ, 0x3c, !PT ;  /* 0x0000000300007212 */ /* 0x000fe200078e3cff */
[----:B------:R-:W-:Y:S01]  /*8b20*/  IMAD.MOV.U32 R3, RZ, RZ, R9 ;  /* 0x000000ffff037224 */ /* 0x000fe200078e0009 */
[----:B------:R-:W-:-:S02]  /*8b30*/  LOP3.LUT P2, RZ, R195, 0x4, RZ, 0xc0, !PT ;  /* 0x00000004c3ff7812 */ /* 0x000fc4000784c0ff */
[----:B------:R-:W-:Y:S01]  /*8b40*/  PRMT R32, R4, 0x5410, R6 ;  /* 0x0000541004207816 */ /* 0x000fe20000000006 */
[----:B------:R-:W-:Y:S01]  /*8b50*/  IMAD.MOV.U32 R4, RZ, RZ, R12 ;  /* 0x000000ffff047224 */ /* 0x000fe200078e000c */
[----:B------:R-:W-:Y:S01]  /*8b60*/  PRMT R30, R5, 0x5410, R3 ;  /* 0x00005410051e7816 */ /* 0x000fe20000000003 */
[----:B------:R-:W-:Y:S01]  /*8b70*/  IMAD R3, R203, 0x200, R0 ;  /* 0x00000200cb037824 */ /* 0x000fe200078e0200 */
[----:B------:R-:W-:Y:S01]  /*8b80*/  ISETP.GE.AND P1, PT, R184, R31, PT ;  /* 0x0000001fb800720c */ /* 0x000fe20003f26270 */
[----:B------:R-:W-:Y:S01]  /*8b90*/  IMAD.MOV.U32 R0, RZ, RZ, R15 ;  /* 0x000000ffff007224 */ /* 0x000fe200078e000f */
[----:B------:R-:W-:Y:S01]  /*8ba0*/  PRMT R33, R4, 0x7610, R33 ;  /* 0x0000761004217816 */ /* 0x000fe20000000021 */
[----:B------:R-:W-:Y:S02]  /*8bb0*/  IMAD R3, R3, 0x2, R2 ;  /* 0x0000000203037824 */ /* 0x000fe400078e0202 */
[----:B------:R-:W-:Y:S01]  /*8bc0*/  IMAD.MOV.U32 R5, RZ, RZ, R13 ;  /* 0x000000ffff057224 */ /* 0x000fe200078e000d */
[----:B------:R-:W-:Y:S01]  /*8bd0*/  PRMT R50, R0, 0x7610, R50 ;  /* 0x0000761000327816 */ /* 0x000fe20000000032 */
[----:B------:R-:W-:-:S02]  /*8be0*/  VIADD R4, R3, 0x20400 ;  /* 0x0002040003047836 */ /* 0x000fc40000000000 */
[----:B------:R-:W-:Y:S01]  /*8bf0*/  VIADD R0, R3, 0x20440 ;  /* 0x0002044003007836 */ /* 0x000fe20000000000 */
[----:B----4-:R-:W-:Y:S06]  /*8c00*/  @!P0 BRA `(.L_x_2695) ;  /* 0x000001a400b08947 */ /* 0x010fec0003800000 */
.L_x_3032:
[----:B------:R-:W-:Y:S05]  /*8c10*/  BSYNC B1 ;  /* 0x0000000000017941 */ /* 0x000fea0003800000 */
.L_x_2694:
[----:B------:R-:W-:Y:S01]  /*8c20*/  BSSY B1, `(.L_x_2696) ;  /* 0x0000067000017945 */ /* 0x000fe20003800000 */
[----:B------:R-:W-:Y:S01]  /*8c30*/  PRMT R34, R5, 0x7610, R34 ;  /* 0x0000761005227816 */ /* 0x000fe20000000022 */
[----:B------:R-:W-:Y:S02]  /*8c40*/  @P2 VIADD R0, R4, 0xffffffc0 ;  /* 0xffffffc004002836 */ /* 0x000fe40000000000 */
[----:B------:R-:W-:Y:S05]  /*8c50*/  @P1 BRA `(.L_x_2697) ;  /* 0x00000004008c1947 */ /* 0x000fea0003800000 */
[----:B------:R-:W1:Y:S01]  /*8c60*/  LDC R5, c[0x0][0x3f4] ;  /* 0x0000fd00ff057b82 */ /* 0x000e620000000800 */
[----:B------:R-:W-:Y:S01]  /*8c70*/  BSSY B2, `(.L_x_2698) ;  /* 0x0000032000027945 */ /* 0x000fe20003800000 */
[-C--:B-1----:R-:W-:Y:S02]  /*8c80*/  ISETP.GE.AND P0, PT, R188, R5.reuse, PT ;  /* 0x00000005bc00720c */ /* 0x082fe40003f06270 */
[----:B------:R-:W-:-:S11]  /*8c90*/  ISETP.GE.AND P1, PT, R200, R5, PT ;  /* 0x00000005c800720c */ /* 0x000fd60003f26270 */
[----:B------:R-:W-:Y:S05]  /*8ca0*/  @P0 BRA `(.L_x_2699) ;  /* 0x0000000000b80947 */ /* 0x000fea0003800000 */
[----:B---3--:R-:W1:Y:S01]  /*8cb0*/  LDS.128 R4, [R3+0x20400] ;  /* 0x0204000003047984 */ /* 0x008e620000000c00 */
[----:B------:R-:W-:Y:S02]  /*8cc0*/  SHF.R.U32.HI R40, RZ, 0x10, R27 ;  /* 0x00000010ff287819 */ /* 0x000fe4000001161b */
[----:B------:R-:W-:Y:S02]  /*8cd0*/  SHF.R.U32.HI R37, RZ, 0x10, R29 ;  /* 0x00000010ff257819 */ /* 0x000fe4000001161d */
[----:B------:R-:W-:Y:S02]  /*8ce0*/  SHF.R.U64 R39, R26, 0x10, R27 ;  /* 0x000000101a277819 */ /* 0x000fe4000000121b */
[----:B------:R-:W-:Y:S02]  /*8cf0*/  PRMT R40, R41, 0x5432, R40 ;  /* 0x0000543229287816 */ /* 0x000fe40000000028 */
[----:B------:R-:W-:Y:S02]  /*8d00*/  PRMT R37, R43, 0x5410, R37 ;  /* 0x000054102b257816 */ /* 0x000fe40000000025 */
[----:B------:R-:W-:Y:S01]  /*8d10*/  PRMT R39, R41, 0x5410, R39 ;  /* 0x0000541029277816 */ /* 0x000fe20000000027 */
[----:B------:R-:W-:Y:S01]  /*8d20*/  IMAD.U32 R41, R40, 0x10000, RZ ;  /* 0x0001000028297824 */ /* 0x000fe200078e00ff */
[----:B0-----:R-:W-:Y:S01]  /*8d30*/  SHF.R.U64 R35, R28, 0x10, R29 ;  /* 0x000000101c237819 */ /* 0x001fe2000000121d */
[----:B------:R-:W-:Y:S01]  /*8d40*/  IMAD.U32 R38, R37, 0x10000, RZ ;  /* 0x0001000025267824 */ /* 0x000fe200078e00ff */
[----:B------:R-:W-:-:S02]  /*8d50*/  LOP3.LUT R40, R40, 0xffff0000, RZ, 0xc0, !PT ;  /* 0xffff000028287812 */ /* 0x000fc400078ec0ff */
[----:B------:R-:W-:Y:S02]  /*8d60*/  PRMT R35, R42, 0x5410, R35 ;  /* 0x000054102a237816 */ /* 0x000fe40000000023 */
[----:B------:R-:W-:Y:S02]  /*8d70*/  LOP3.LUT R37, R37, 0xffff0000, RZ, 0xc0, !PT ;  /* 0xffff000025257812 */ /* 0x000fe400078ec0ff */
[C---:B-1----:R-:W-:Y:S01]  /*8d80*/  LOP3.LUT R27, R6.reuse, 0xffff0000, RZ, 0xc0, !PT ;  /* 0xffff0000061b7812 */ /* 0x042fe200078ec0ff */
[----:B------:R-:W-:Y:S01]  /*8d90*/  IMAD.U32 R26, R6, 0x10000, RZ ;  /* 0x00010000061a7824 */ /* 0x000fe200078e00ff */
[C---:B------:R-:W-:Y:S01]  /*8da0*/  LOP3.LUT R29, R7.reuse, 0xffff0000, RZ, 0xc0, !PT ;  /* 0xffff0000071d7812 */ /* 0x040fe200078ec0ff */
[----:B------:R-:W-:Y:S02]  /*8db0*/  IMAD.U32 R28, R7, 0x10000, RZ ;  /* 0x00010000071c7824 */ /* 0x000fe400078e00ff */
[C---:B------:R-:W-:Y:S01]  /*8dc0*/  FMUL.FTZ R43, R27.reuse, R41 ;  /* 0x000000291b2b7220 */ /* 0x040fe20000410000 */
[----:B------:R-:W-:Y:S01]  /*8dd0*/  FMUL.FTZ R42, R27, R38 ;  /* 0x000000261b2a7220 */ /* 0x000fe20000410000 */
[----:B------:R-:W-:Y:S01]  /*8de0*/  FMUL.FTZ R27, R29, R40 ;  /* 0x000000281d1b7220 */ /* 0x000fe20000410000 */
[----:B------:R-:W-:-:S02]  /*8df0*/  IMAD.U32 R6, R4, 0x10000, RZ ;  /* 0x0001000004067824 */ /* 0x000fc400078e00ff */
[C---:B------:R-:W-:Y:S01]  /*8e00*/  FFMA.FTZ R43, R26.reuse, R38, -R43 ;  /* 0x000000261a2b7223 */ /* 0x040fe2000001082b */
[----:B------:R-:W-:Y:S02]  /*8e10*/  IMAD.U32 R7, R5, 0x10000, RZ ;  /* 0x0001000005077824 */ /* 0x000fe400078e00ff */
[----:B------:R-:W-:Y:S01]  /*8e20*/  FFMA.FTZ R42, R26, R41, R42 ;  /* 0x000000291a2a7223 */ /* 0x000fe2000001002a */
[----:B------:R-:W-:Y:S01]  /*8e30*/  LOP3.LUT R4, R4, 0xffff0000, RZ, 0xc0, !PT ;  /* 0xffff000004047812 */ /* 0x000fe200078ec0ff */
[-C--:B------:R-:W-:Y:S01]  /*8e40*/  FMUL.FTZ R45, R29, R37.reuse ;  /* 0x000000251d2d7220 */ /* 0x080fe20000410000 */
[----:B------:R-:W-:Y:S01]  /*8e50*/  LOP3.LUT R5, R5, 0xffff0000, RZ, 0xc0, !PT ;  /* 0xffff000005057812 */ /* 0x000fe200078ec0ff */
[----:B------:R-:W-:Y:S01]  /*8e60*/  FFMA.FTZ R41, R28, R37, -R27 ;  /* 0x000000251c297223 */ /* 0x000fe2000001081b */
[C---:B------:R-:W-:Y:S01]  /*8e70*/  LOP3.LUT R38, R39.reuse, 0xffff0000, RZ, 0xc0, !PT ;  /* 0xffff000027267812 */ /* 0x040fe200078ec0ff */
[----:B------:R-:W-:Y:S01]  /*8e80*/  IMAD.U32 R29, R39, 0x10000, RZ ;  /* 0x00010000271d7824 */ /* 0x000fe200078e00ff */
[C---:B------:R-:W-:Y:S01]  /*8e90*/  LOP3.LUT R26, R35.reuse, 0xffff0000, RZ, 0xc0, !PT ;  /* 0xffff0000231a7812 */ /* 0x040fe200078ec0ff */
[----:B------:R-:W-:-:S02]  /*8ea0*/  IMAD.U32 R27, R35, 0x10000, RZ ;  /* 0x00010000231b7824 */ /* 0x000fc400078e00ff */
[----:B------:R-:W-:Y:S01]  /*8eb0*/  FFMA.FTZ R44, R28, R40, R45 ;  /* 0x000000281c2c7223 */ /* 0x000fe2000001002d */
[C---:B------:R-:W-:Y:S01]  /*8ec0*/  FMUL.FTZ R35, R4.reuse, R29 ;  /* 0x0000001d04237220 */ /* 0x040fe20000410000 */
[C---:B------:R-:W-:Y:S01]  /*8ed0*/  FMUL.FTZ R40, R5.reuse, R38 ;  /* 0x0000002605287220 */ /* 0x040fe20000410000 */
[-C--:B------:R-:W-:Y:S01]  /*8ee0*/  FMUL.FTZ R28, R4, R27.reuse ;  /* 0x0000001b041c7220 */ /* 0x080fe20000410000 */
[-C--:B------:R-:W-:Y:S01]  /*8ef0*/  FMUL.FTZ R37, R5, R26.reuse ;  /* 0x0000001a05257220 */ /* 0x080fe20000410000 */
[C---:B------:R-:W-:Y:S01]  /*8f00*/  FFMA.FTZ R4, R6.reuse, R27, -R35 ;  /* 0x0000001b06047223 */ /* 0x040fe20000010823 */
[C---:B------:R-:W-:Y:S01]  /*8f10*/  FFMA.FTZ R5, R7.reuse, R26, -R40 ;  /* 0x0000001a07057223 */ /* 0x040fe20000010828 */
[----:B------:R-:W-:Y:S01]  /*8f20*/  FFMA.FTZ R29, R6, R29, R28 ;  /* 0x0000001d061d7223 */ /* 0x000fe2000001001c */
[----:B------:R-:W-:Y:S01]  /*8f30*/  FFMA.FTZ R38, R7, R38, R37 ;  /* 0x0000002607267223 */ /* 0x000fe20000010025 */
[----:B------:R-:W-:Y:S02]  /*8f40*/  F2FP.BF16.F32.PACK_AB R6, R42, R43 ;  /* 0x0000002b2a06723e */ /* 0x000fe400000010ff */
[----:B------:R-:W-:-:S02]  /*8f50*/  F2FP.BF16.F32.PACK_AB R7, R44, R41 ;  /* 0x000000292c07723e */ /* 0x000fc400000010ff */
[----:B------:R-:W-:Y:S02]  /*8f60*/  F2FP.BF16.F32.PACK_AB R4, R29, R4 ;  /* 0x000000041d04723e */ /* 0x000fe400000010ff */
[----:B------:R-:W-:-:S05]  /*8f70*/  F2FP.BF16.F32.PACK_AB R5, R38, R5 ;  /* 0x000000052605723e */ /* 0x000fca00000010ff */
[----:B------:R1:W-:Y:S02]  /*8f80*/  STS.128 [R3+0x20400], R4 ;  /* 0x0204000403007388 */ /* 0x0003e40000000c00 */
.L_x_2699:
[----:B------:R-:W-:Y:S05]  /*8f90*/  BSYNC B2 ;  /* 0x0000000000027941 */ /* 0x000fea0003800000 */
.L_x_2698:
[----:B------:R-:W-:Y:S05]  /*8fa0*/  @P1 BRA `(.L_x_2697) ;  /* 0x0000000000b81947 */ /* 0x000fea0003800000 */
[----:B-1-3--:R-:W1:Y:S01]  /*8fb0*/  LDS.128 R4, [R0] ;  /* 0x0000000000047984 */ /* 0x00ae620000000c00 */
[----:B0-----:R-:W-:Y:S02]  /*8fc0*/  SHF.R.U32.HI R35, RZ, 0x10, R25 ;  /* 0x00000010ff237819 */ /* 0x001fe40000011619 */
[----:B------:R-:W-:Y:S02]  /*8fd0*/  SHF.R.U32.HI R27, RZ, 0x10, R21 ;  /* 0x00000010ff1b7819 */ /* 0x000fe40000011615 */
[----:B------:R-:W-:Y:S02]  /*8fe0*/  PRMT R35, R47, 0x5410, R35 ;  /* 0x000054102f237816 */ /* 0x000fe40000000023 */
[----:B------:R-:W-:Y:S02]  /*8ff0*/  PRMT R27, R48, 0x5410, R27 ;  /* 0x00005410301b7816 */ /* 0x000fe4000000001b */
[----:B------:R-:W-:Y:S01]  /*9000*/  SHF.R.U64 R26, R20, 0x10, R21 ;  /* 0x00000010141a7819 */ /* 0x000fe20000001215 */
[----:B------:R-:W-:Y:S01]  /*9010*/  IMAD.U32 R37, R35, 0x10000, RZ ;  /* 0x0001000023257824 */ /* 0x000fe200078e00ff */
[----:B------:R-:W-:Y:S01]  /*9020*/  SHF.R.U64 R29, R24, 0x10, R25 ;  /* 0x00000010181d7819 */ /* 0x000fe20000001219 */
[----:B------:R-:W-:Y:S01]  /*9030*/  IMAD.U32 R28, R27, 0x10000, RZ ;  /* 0x000100001b1c7824 */ /* 0x000fe200078e00ff */
[----:B------:R-:W-:-:S02]  /*9040*/  LOP3.LUT R35, R35, 0xffff0000, RZ, 0xc0, !PT ;  /* 0xffff000023237812 */ /* 0x000fc400078ec0ff */
[----:B------:R-:W-:Y:S02]  /*9050*/  LOP3.LUT R27, R27, 0xffff0000, RZ, 0xc0, !PT ;  /* 0xffff00001b1b7812 */ /* 0x000fe400078ec0ff */
[C---:B------:R-:W-:Y:S02]  /*9060*/  PRMT R26, R46.reuse, 0x5432, R26 ;  /* 0x000054322e1a7816 */ /* 0x040fe4000000001a */
[----:B------:R-:W-:Y:S02]  /*9070*/  PRMT R29, R46, 0x5410, R29 ;  /* 0x000054102e1d7816 */ /* 0x000fe4000000001d */
        /* <DEDUP_REMOVED lines=9> */
[----:B------:R-:W-:Y:S01]  /*9110*/  FFMA.FTZ R38, R20, R37, R38 ;  /* 0x0000002514267223 */ /* 0x000fe20000010026 */
[-C--:B------:R-:W-:Y:S01]  /*9120*/  FFMA.FTZ R37, R24, R27.reuse, -R21 ;  /* 0x0000001b18257223 */ /* 0x080fe20000010815 */
[C---:B------:R-:W-:Y:S01]  /*9130*/  IMAD.U32 R7, R5.reuse, 0x10000, RZ ;  /* 0x0001000005077824 */ /* 0x040fe200078e00ff */
[----:B------:R-:W-:Y:S01]  /*9140*/  LOP3.LUT R4, R4, 0xffff0000, RZ, 0xc0, !PT ;  /* 0xffff000004047812 */ /* 0x000fe200078ec0ff */
[C---:B------:R-:W-:Y:S01]  /*9150*/  IMAD.U32 R21, R26.reuse, 0x10000, RZ ;  /* 0x000100001a157824 */ /* 0x040fe200078e00ff */
[----:B------:R-:W-:Y:S01]  /*9160*/  LOP3.LUT R5, R5, 0xffff0000, RZ, 0xc0, !PT ;  /* 0xffff000005057812 */ /* 0x000fe200078ec0ff */
[----:B------:R-:W-:Y:S01]  /*9170*/  FMUL.FTZ R41, R25, R27 ;  /* 0x0000001b19297220 */ /* 0x000fe20000410000 */
[C---:B------:R-:W-:Y:S01]  /*9180*/  LOP3.LUT R20, R29.reuse, 0xffff0000, RZ, 0xc0, !PT ;  /* 0xffff00001d147812 */ /* 0x040fe200078ec0ff */
[----:B------:R-:W-:Y:S01]  /*9190*/  IMAD.U32 R25, R29, 0x10000, RZ ;  /* 0x000100001d197824 */ /* 0x000fe200078e00ff */
[----:B------:R-:W-:Y:S01]  /*91a0*/  LOP3.LUT R26, R26, 0xffff0000, RZ, 0xc0, !PT ;  /* 0xffff00001a1a7812 */ /* 0x000fe200078ec0ff */
[----:B------:R-:W-:Y:S01]  /*91b0*/  FFMA.FTZ R40, R24, R35, R41 ;  /* 0x0000002318287223 */ /* 0x000fe20000010029 */
[C---:B------:R-:W-:Y:S01]  /*91c0*/  FMUL.FTZ R24, R4.reuse, R21 ;  /* 0x0000001504187220 */ /* 0x040fe20000410000 */
[-C--:B------:R-:W-:Y:S01]  /*91d0*/  FMUL.FTZ R27, R4, R25.reuse ;  /* 0x00000019041b7220 */ /* 0x080fe20000410000 */
[C---:B------:R-:W-:Y:S01]  /*91e0*/  FMUL.FTZ R28, R5.reuse, R20 ;  /* 0x00000014051c7220 */ /* 0x040fe20000410000 */
[-C--:B------:R-:W-:Y:S01]  /*91f0*/  FMUL.FTZ R29, R5, R26.reuse ;  /* 0x0000001a051d7220 */ /* 0x080fe20000410000 */
[C---:B------:R-:W-:Y:S01]  /*9200*/  FFMA.FTZ R25, R6.reuse, R25, R24 ;  /* 0x0000001906197223 */ /* 0x040fe20000010018 */
[----:B------:R-:W-:Y:S01]  /*9210*/  FFMA.FTZ R4, R6, R21, -R27 ;  /* 0x0000001506047223 */ /* 0x000fe2000001081b */
[C---:B------:R-:W-:Y:S01]  /*9220*/  FFMA.FTZ R5, R7.reuse, R26, -R28 ;  /* 0x0000001a07057223 */ /* 0x040fe2000001081c */
[----:B------:R-:W-:Y:S01]  /*9230*/  FFMA.FTZ R20, R7, R20, R29 ;  /* 0x0000001407147223 */ /* 0x000fe2000001001d */
[----:B------:R-:W-:-:S02]  /*9240*/  F2FP.BF16.F32.PACK_AB R6, R38, R39 ;  /* 0x000000272606723e */ /* 0x000fc400000010ff */
[----:B------:R-:W-:Y:S02]  /*9250*/  F2FP.BF16.F32.PACK_AB R7, R40, R37 ;  /* 0x000000252807723e */ /* 0x000fe400000010ff */
[----:B------:R-:W-:Y:S02]  /*9260*/  F2FP.BF16.F32.PACK_AB R4, R25, R4 ;  /* 0x000000041904723e */ /* 0x000fe400000010ff */
[----:B------:R-:W-:-:S05]  /*9270*/  F2FP.BF16.F32.PACK_AB R5, R20, R5 ;  /* 0x000000051405723e */ /* 0x000fca00000010ff */
[----:B------:R2:W-:Y:S02]  /*9280*/  STS.128 [R0], R4 ;  /* 0x0000000400007388 */ /* 0x0005e40000000c00 */
.L_x_2697:
[----:B------:R-:W-:Y:S05]  /*9290*/  BSYNC B1 ;  /* 0x0000000000017941 */ /* 0x000fea0003800000 */
.L_x_2696:
[----:B------:R-:W-:-:S13]  /*92a0*/  ISETP.GE.AND P0, PT, R36, R31, PT ;  /* 0x0000001f2400720c */ /* 0x000fda0003f06270 */
[----:B------:R-:W-:Y:S05]  /*92b0*/  @P0 BRA `(.L_x_2700) ;  /* 0x0000001800d00947 */ /* 0x000fea0003800000 */
[----:B-12---:R-:W1:Y:S01]  /*92c0*/  LDC R5, c[0x0][0x3f4] ;  /* 0x0000fd00ff057b82 */ /* 0x006e620000000800 */
[----:B------:R-:W-:Y:S01]  /*92d0*/  BSSY B1, `(.L_x_2701) ;  /* 0x0000032000017945 */ /* 0x000fe20003800000 */
[-C--:B-1----:R-:W-:Y:S02]  /*92e0*/  ISETP.GE.AND P0, PT, R188, R5.reuse, PT ;  /* 0x00000005bc00720c */ /* 0x082fe40003f06270 */
[----:B------:R-:W-:-:S11]  /*92f0*/  ISETP.GE.AND P1, PT, R200, R5, PT ;  /* 0x00000005c800720c */ /* 0x000fd60003f26270 */
[----:B------:R-:W-:Y:S05]  /*9300*/  @P0 BRA `(.L_x_2702) ;  /* 0x0000000000b80947 */ /* 0x000fea0003800000 */
[----:B---3--:R-:W1:Y:S01]  /*9310*/  LDS.128 R4, [R3+0x21400] ;  /* 0x0214000003047984 */ /* 0x008e620000000c00 */
[----:B------:R-:W-:Y:S02]  /*9320*/  SHF.R.U32.HI R26, RZ, 0x10, R9 ;  /* 0x00000010ff1a7819 */ /* 0x000fe40000011609 */
        /* <DEDUP_REMOVED lines=9> */
[----:B------:R-:W-:Y:S02]  /*93c0*/  PRMT R20, R32, 0x5432, R20 ;  /* 0x0000543220147816 */ /* 0x000fe40000000014 */
        /* <DEDUP_REMOVED lines=33> */
[----:B------:R1:W-:Y:S02]  /*95e0*/  STS.128 [R3+0x21400], R4 ;  /* 0x0214000403007388 */ /* 0x0003e40000000c00 */
.L_x_2702:
[----:B------:R-:W-:Y:S05]  /*95f0*/  BSYNC B1 ;  /* 0x0000000000017941 */ /* 0x000fea0003800000 */
.L_x_2701:
[----:B------:R-:W-:Y:S05]  /*9600*/  @P1 BRA `(.L_x_2700) ;  /* 0x0000001400fc1947 */ /* 0x000fea0003800000 */
[----:B-1-3--:R-:W1:Y:S01]  /*9610*/  LDS.128 R4, [R0+0x1000] ;  /* 0x0010000000047984 */ /* 0x00ae620000000c00 */
[----:B------:R-:W-:Y:S02]  /*9620*/  SHF.R.U64 R3, R10, 0x10, R11 ;  /* 0x000000100a037819 */ /* 0x000fe4000000120b */
[----:B------:R-:W-:Y:S02]  /*9630*/  SHF.R.U64 R8, R12, 0x10, R13 ;  /* 0x000000100c087819 */ /* 0x000fe4000000120d */
[----:B------:R-:W-:Y:S02]  /*9640*/  SHF.R.U32.HI R11, RZ, 0x10, R11 ;  /* 0x00000010ff0b7819 */ /* 0x000fe4000001160b */
[----:B------:R-:W-:Y:S02]  /*9650*/  SHF.R.U32.HI R13, RZ, 0x10, R13 ;  /* 0x00000010ff0d7819 */ /* 0x000fe4000001160d */
[----:B------:R-:W-:Y:S02]  /*9660*/  PRMT R30, R30, 0x5410, R11 ;  /* 0x000054101e1e7816 */ /* 0x000fe4000000000b */
[----:B------:R-:W-:-:S02]  /*9670*/  PRMT R34, R34, 0x5410, R13 ;  /* 0x0000541022227816 */ /* 0x000fc4000000000d */
[----:B------:R-:W-:Y:S01]  /*9680*/  PRMT R33, R33, 0x5410, R8 ;  /* 0x0000541021217816 */ /* 0x000fe20000000008 */
[C---:B------:R-:W-:Y:S01]  /*9690*/  IMAD.U32 R12, R30.reuse, 0x10000, RZ ;  /* 0x000100001e0c7824 */ /* 0x040fe200078e00ff */
[----:B------:R-:W-:Y:S01]  /*96a0*/  LOP3.LUT R30, R30, 0xffff0000, RZ, 0xc0, !PT ;  /* 0xffff00001e1e7812 */ /* 0x000fe200078ec0ff */
[C---:B------:R-:W-:Y:S01]  /*96b0*/  IMAD.U32 R11, R34.reuse, 0x10000, RZ ;  /* 0x00010000220b7824 */ /* 0x040fe200078e00ff */
[----:B------:R-:W-:Y:S02]  /*96c0*/  LOP3.LUT R34, R34, 0xffff0000, RZ, 0xc0, !PT ;  /* 0xffff000022227812 */ /* 0x000fe400078ec0ff */
[----:B------:R-:W-:Y:S02]  /*96d0*/  PRMT R32, R32, 0x5410, R3 ;  /* 0x0000541020207816 */ /* 0x000fe40000000003 */
[C---:B-1----:R-:W-:Y:S01]  /*96e0*/  LOP3.LUT R9, R6.reuse, 0xffff0000, RZ, 0xc0, !PT ;  /* 0xffff000006097812 */ /* 0x042fe200078ec0ff */
[C---:B------:R-:W-:Y:S01]  /*96f0*/  IMAD.U32 R10, R7.reuse, 0x10000, RZ ;  /* 0x00010000070a7824 */ /* 0x040fe200078e00ff */
[----:B------:R-:W-:Y:S01]  /*9700*/  LOP3.LUT R7, R7, 0xffff0000, RZ, 0xc0, !PT ;  /* 0xffff000007077812 */ /* 0x000fe200078ec0ff */
[----:B------:R-:W-:-:S02]  /*9710*/  IMAD.U32 R8, R6, 0x10000, RZ ;  /* 0x0001000006087824 */ /* 0x000fc400078e00ff */
[C---:B------:R-:W-:Y:S01]  /*9720*/  FMUL.FTZ R13, R9.reuse, R12 ;  /* 0x0000000c090d7220 */ /* 0x040fe20000410000 */
[-C--:B------:R-:W-:Y:S01]  /*9730*/  FMUL.FTZ R9, R9, R11.reuse ;  /* 0x0000000b09097220 */ /* 0x080fe20000410000 */
[C---:B------:R-:W-:Y:S01]  /*9740*/  FMUL.FTZ R21, R7.reuse, R30 ;  /* 0x0000001e07157220 */ /* 0x040fe20000410000 */
[----:B------:R-:W-:Y:S02]  /*9750*/  IMAD.U32 R3, R4, 0x10000, RZ ;  /* 0x0001000004037824 */ /* 0x000fe400078e00ff */
[C---:B------:R-:W-:Y:S01]  /*9760*/  FFMA.FTZ R14, R8.reuse, R11, -R13 ;  /* 0x0000000b080e7223 */ /* 0x040fe2000001080d */
[----:B------:R-:W-:Y:S01]  /*9770*/  FFMA.FTZ R15, R8, R12, R9 ;  /* 0x0000000c080f7223 */ /* 0x000fe20000010009 */
[-C--:B------:R-:W-:Y:S01]  /*9780*/  FMUL.FTZ R9, R7, R34.reuse ;  /* 0x0000002207097220 */ /* 0x080fe20000410000 */
[C---:B------:R-:W-:Y:S01]  /*9790*/  IMAD.U32 R6, R5.reuse, 0x10000, RZ ;  /* 0x0001000005067824 */ /* 0x040fe200078e00ff */
[----:B------:R-:W-:Y:S01]  /*97a0*/  LOP3.LUT R4, R4, 0xffff0000, RZ, 0xc0, !PT ;  /* 0xffff000004047812 */ /* 0x000fe200078ec0ff */
[C---:B------:R-:W-:Y:S01]  /*97b0*/  IMAD.U32 R8, R32.reuse, 0x10000, RZ ;  /* 0x0001000020087824 */ /* 0x040fe200078e00ff */
[----:B------:R-:W-:Y:S01]  /*97c0*/  LOP3.LUT R5, R5, 0xffff0000, RZ, 0xc0, !PT ;  /* 0xffff000005057812 */ /* 0x000fe200078ec0ff */
[C---:B------:R-:W-:Y:S01]  /*97d0*/  IMAD.U32 R7, R33.reuse, 0x10000, RZ ;  /* 0x0001000021077824 */ /* 0x040fe200078e00ff */
[----:B------:R-:W-:Y:S01]  /*97e0*/  LOP3.LUT R32, R32, 0xffff0000, RZ, 0xc0, !PT ;  /* 0xffff000020207812 */ /* 0x000fe200078ec0ff */
[C---:B------:R-:W-:Y:S01]  /*97f0*/  FFMA.FTZ R21, R10.reuse, R34, -R21 ;  /* 0x000000220a157223 */ /* 0x040fe20000010815 */
[----:B------:R-:W-:Y:S01]  /*9800*/  LOP3.LUT R33, R33, 0xffff0000, RZ, 0xc0, !PT ;  /* 0xffff000021217812 */ /* 0x000fe200078ec0ff */
[----:B------:R-:W-:Y:S01]  /*9810*/  FFMA.FTZ R30, R10, R30, R9 ;  /* 0x0000001e0a1e7223 */ /* 0x000fe20000010009 */
[C---:B------:R-:W-:Y:S01]  /*9820*/  FMUL.FTZ R10, R4.reuse, R8 ;  /* 0x00000008040a7220 */ /* 0x040fe20000410000 */
        /* <DEDUP_REMOVED lines=11> */
[----:B------:R4:W-:Y:S01]  /*98e0*/  STS.128 [R0+0x1000], R4 ;  /* 0x0010000400007388 */ /* 0x0009e20000000c00 */
[----:B------:R-:W-:Y:S05]  /*98f0*/  BRA `(.L_x_2700) ;  /* 0x0000001400407947 */ /* 0x000fea0003800000 */
.L_x_2687:
[----:B------:R-:W0:Y:S01]  /*9900*/  LDC R21, c[0x0][0x448] ;  /* 0x00011200ff157b82 */ /* 0x000e220000000800 */
[----:B------:R-:W-:Y:S01]  /*9910*/  IMAD R3, R3, 0x20, R34 ;  /* 0x0000002003037824 */ /* 0x000fe200078e0222 */
[----:B------:R-:W-:Y:S01]  /*9920*/  ULDC.64 UR4, c[0x0][0x3f8] ;  /* 0x0000fe0000047ab9 */ /* 0x000fe20000000a00 */
[----:B------:R-:W-:Y:S01]  /*9930*/  ULDC.64 UR6, c[0x0][0x408] ;  /* 0x0001020000067ab9 */ /* 0x000fe20000000a00 */
[----:B------:R-:W-:Y:S02]  /*9940*/  IMAD.MOV.U32 R8, RZ, RZ, R24 ;  /* 0x000000ffff087224 */ /* 0x000fe400078e0018 */
[----:B------:R-:W-:Y:S02]  /*9950*/  IMAD.MOV.U32 R9, RZ, RZ, R27 ;  /* 0x000000ffff097224 */ /* 0x000fe400078e001b */
[----:B------:R-:W-:Y:S01]  /*9960*/  IMAD.MOV.U32 R4, RZ, RZ, R76 ;  /* 0x000000ffff047224 */ /* 0x000fe200078e004c */
[----:B0-----:R-:W-:-:S13]  /*9970*/  ISETP.NE.AND P0, PT, R21, 0x1, PT ;  /* 0x000000011500780c */ /* 0x001fda0003f05270 */
[----:B------:R-:W0:Y:S08]  /*9980*/  @P0 LDC R0, c[0x0][0x44c] ;  /* 0x00011300ff000b82 */ /* 0x000e300000000800 */
[----:B------:R-:W1:Y:S01]  /*9990*/  @P0 LDC R5, c[0x0][0x450] ;  /* 0x00011400ff050b82 */ /* 0x000e620000000800 */
[----:B0-----:R-:W-:-:S05]  /*99a0*/  @P0 IMAD.HI.U32 R0, R3, R0, RZ ;  /* 0x0000000003000227 */ /* 0x001fca00078e00ff */
[----:B-1----:R-:W-:Y:S01]  /*99b0*/  @P0 SHF.R.U32.HI R3, RZ, R5, R0 ;  /* 0x00000005ff030219 */ /* 0x002fe20000011600 */
[----:B------:R-:W-:-:S03]  /*99c0*/  IMAD.MOV.U32 R5, RZ, RZ, R29 ;  /* 0x000000ffff057224 */ /* 0x000fc600078e001d */
        /* <DEDUP_REMOVED lines=17> */
[----:B------:R-:W0:Y:S04]  /*9ae0*/  SHFL.IDX PT, R3, R8, RZ, 0x1c1f ;  /* 0x001c1fff08037589 */ /* 0x000e2800000e0000 */
[----:B------:R-:W1:Y:S04]  /*9af0*/  SHFL.IDX PT, R0, R6, RZ, 0x1c1f ;  /* 0x001c1fff06007589 */ /* 0x000e6800000e0000 */
[----:B------:R2:W3:Y:S04]  /*9b00*/  SHFL.IDX PT, R5, R7, RZ, 0x1c1f ;  /* 0x001c1fff07057589 */ /* 0x0004e800000e0000 */
[----:B------:R2:W4:Y:S01]  /*9b10*/  SHFL.IDX PT, R14, R9, RZ, 0x1c1f ;  /* 0x001c1fff090e7589 */ /* 0x00052200000e0000 */
[----:B0-----:R-:W-:-:S02]  /*9b20*/  IMAD.MOV.U32 R11, RZ, RZ, R3 ;  /* 0x000000ffff0b7224 */ /* 0x001fc400078e0003 */
[----:B-12---:R-:W-:-:S07]  /*9b30*/  IMAD.MOV.U32 R10, RZ, RZ, R0 ;  /* 0x000000ffff0a7224 */ /* 0x006fce00078e0000 */
.L_x_3038:
[----:B------:R-:W-:Y:S01]  /*9b40*/  IMAD R33, R22, R21, RZ ;  /* 0x0000001516217224 */ /* 0x000fe200078e02ff */
[----:B------:R-:W-:Y:S01]  /*9b50*/  BSSY B1, `(.L_x_2704) ;  /* 0x000000f000017945 */ /* 0x000fe20003800000 */
[----:B---3--:R-:W-:Y:S01]  /*9b60*/  IMAD.MOV.U32 R15, RZ, RZ, R5 ;  /* 0x000000ffff0f7224 */ /* 0x008fe200078e0005 */
[----:B------:R-:W-:Y:S02]  /*9b70*/  CS2R R28, SRZ ;  /* 0x00000000001c7805 */ /* 0x000fe4000001ff00 */
[----:B------:R-:W-:Y:S02]  /*9b80*/  CS2R R30, SRZ ;  /* 0x00000000001e7805 */ /* 0x000fe4000001ff00 */
[----:B------:R-:W-:Y:S02]  /*9b90*/  ISETP.GE.AND P0, PT, R34, R33, PT ;  /* 0x000000212200720c */ /* 0x000fe40003f06270 */
[----:B------:R-:W-:Y:S02]  /*9ba0*/  CS2R R24, SRZ ;  /* 0x0000000000187805 */ /* 0x000fe4000001ff00 */
[----:B------:R-:W-:-:S09]  /*9bb0*/  CS2R R26, SRZ ;  /* 0x00000000001a7805 */ /* 0x000fd2000001ff00 */
[----:B------:R-:W-:Y:S05]  /*9bc0*/  @P0 BRA `(.L_x_2705) ;  /* 0x00000000001c0947 */ /* 0x000fea0003800000 */
[----:B------:R-:W-:Y:S02]  /*9bd0*/  ULDC UR4, c[0x0][0x3f4] ;  /* 0x0000fd0000047ab9 */ /* 0x000fe40000000800 */
[----:B------:R-:W-:-:S13]  /*9be0*/  ISETP.GE.AND P0, PT, R16, UR4, PT ;  /* 0x0000000410007c0c */ /* 0x000fda000bf06270 */
[----:B------:R-:W-:Y:S05]  /*9bf0*/  @P0 BRA `(.L_x_2705) ;  /* 0x0000000000100947 */ /* 0x000fea0003800000 */
[----:B------:R-:W-:-:S04]  /*9c00*/  IMAD.WIDE R10, R16, 0x2, R10 ;  /* 0x00000002100a7825 */ /* 0x000fc800078e020a */
[----:B----4-:R-:W-:Y:S01]  /*9c10*/  IMAD.WIDE R14, R16, 0x2, R14 ;  /* 0x00000002100e7825 */ /* 0x010fe200078e020e */
[----:B------:R0:W5:Y:S04]  /*9c20*/  LD.E.128 R24, desc[UR42][R10.64] ;  /* 0x0000002a0a187980 */ /* 0x000168000c101d00 */
[----:B------:R0:W5:Y:S02]  /*9c30*/  LD.E.128 R28, desc[UR42][R14.64] ;  /* 0x0000002a0e1c7980 */ /* 0x000164000c101d00 */
.L_x_2705:
[----:B------:R-:W-:Y:S05]  /*9c40*/  BSYNC B1 ;  /* 0x0000000000017941 */ /* 0x000fea0003800000 */
.L_x_2704:
[----:B-----5:R-:W-:Y:S01]  /*9c50*/  IMAD.MOV.U32 R0, RZ, RZ, R28 ;  /* 0x000000ffff007224 */ /* 0x020fe200078e001c */
[----:B------:R-:W-:Y:S01]  /*9c60*/  UMOV UR4, 0xffffffff ;  /* 0xffffffff00047882 */ /* 0x000fe20000000000 */
[----:B------:R-:W-:Y:S02]  /*9c70*/  IMAD.MOV.U32 R4, RZ, RZ, R30 ;  /* 0x000000ffff047224 */ /* 0x000fe400078e001e */
        /* <DEDUP_REMOVED lines=15> */
[----:B------:R-:W1:Y:S04]  /*9d70*/  SHFL.IDX PT, R3, R8, 0x1, 0x1c1f ;  /* 0x003c1f0008037f89 */ /* 0x000e6800000e0000 */
[----:B------:R-:W2:Y:S04]  /*9d80*/  SHFL.IDX PT, R0, R6, 0x1, 0x1c1f ;  /* 0x003c1f0006007f89 */ /* 0x000ea800000e0000 */
[----:B------:R-:W3:Y:S04]  /*9d90*/  SHFL.IDX PT, R7, R7, 0x1, 0x1c1f ;  /* 0x003c1f0007077f89 */ /* 0x000ee800000e0000 */
[----:B0---4-:R0:W4:Y:S01]  /*9da0*/  SHFL.IDX PT, R14, R9, 0x1, 0x1c1f ;  /* 0x003c1f00090e7f89 */ /* 0x01112200000e0000 */
[----:B-1----:R-:W-:-:S02]  /*9db0*/  IMAD.MOV.U32 R13, RZ, RZ, R3 ;  /* 0x000000ffff0d7224 */ /* 0x002fc400078e0003 */
[----:B0-2---:R-:W-:-:S07]  /*9dc0*/  IMAD.MOV.U32 R12, RZ, RZ, R0 ;  /* 0x000000ffff0c7224 */ /* 0x005fce00078e0000 */
.L_x_3044:
[----:B------:R-:W0:Y:S01]  /*9dd0*/  LDC R3, c[0x0][0x3f4] ;  /* 0x0000fd00ff037b82 */ /* 0x000e220000000800 */
[----:B------:R-:W-:Y:S01]  /*9de0*/  VIADD R34, R34, 0x20 ;  /* 0x0000002022227836 */ /* 0x000fe20000000000 */
[----:B------:R-:W-:Y:S01]  /*9df0*/  LEA.HI R0, R219, R219, RZ, 0x1 ;  /* 0x000000dbdb007211 */ /* 0x000fe200078f08ff */
[----:B------:R-:W-:Y:S01]  /*9e00*/  BSSY B1, `(.L_x_2707) ;  /* 0x0000014000017945 */ /* 0x000fe20003800000 */
[----:B---3--:R-:W-:Y:S01]  /*9e10*/  IMAD.MOV.U32 R15, RZ, RZ, R7 ;  /* 0x000000ffff0f7224 */ /* 0x008fe200078e0007 */
[----:B------:R-:W-:Y:S02]  /*9e20*/  CS2R R6, SRZ ;  /* 0x0000000000067805 */ /* 0x000fe4000001ff00 */
[----:B------:R-:W-:Y:S02]  /*9e30*/  ISETP.GE.AND P0, PT, R34, R33, PT ;  /* 0x000000212200720c */ /* 0x000fe40003f06270 */
[----:B------:R-:W-:Y:S02]  /*9e40*/  CS2R R8, SRZ ;  /* 0x0000000000087805 */ /* 0x000fe4000001ff00 */
[----:B------:R-:W-:-:S02]  /*9e50*/  LOP3.LUT R0, R0, 0xfffffffe, RZ, 0xc0, !PT ;  /* 0xfffffffe00007812 */ /* 0x000fc400078ec0ff */
[----:B------:R-:W-:-:S03]  /*9e60*/  CS2R R10, SRZ ;  /* 0x00000000000a7805 */ /* 0x000fc6000001ff00 */
[----:B------:R-:W-:-:S05]  /*9e70*/  IMAD.IADD R0, R219, 0x1, -R0 ;  /* 0x00000001db007824 */ /* 0x000fca00078e0a00 */
[----:B------:R-:W-:Y:S01]  /*9e80*/  SHF.L.U32 R21, R0, 0x1f, RZ ;  /* 0x0000001f00157819 */ /* 0x000fe200000006ff */
[----:B------:R-:W-:Y:S06]  /*9e90*/  @P0 BRA `(.L_x_2708) ;  /* 0x0000000000280947 */ /* 0x000fec0003800000 */
[----:B------:R-:W-:Y:S01]  /*9ea0*/  ULDC UR4, c[0x0][0x3f4] ;  /* 0x0000fd0000047ab9 */ /* 0x000fe20000000800 */
[----:B------:R-:W-:Y:S02]  /*9eb0*/  CS2R R6, SRZ ;  /* 0x0000000000067805 */ /* 0x000fe4000001ff00 */
[----:B------:R-:W-:Y:S02]  /*9ec0*/  ISETP.GE.AND P0, PT, R16, UR4, PT ;  /* 0x0000000410007c0c */ /* 0x000fe4000bf06270 */
[----:B------:R-:W-:Y:S02]  /*9ed0*/  CS2R R8, SRZ ;  /* 0x0000000000087805 */ /* 0x000fe4000001ff00 */
[----:B------:R-:W-:-:S09]  /*9ee0*/  CS2R R10, SRZ ;  /* 0x00000000000a7805 */ /* 0x000fd2000001ff00 */
[----:B------:R-:W-:Y:S05]  /*9ef0*/  @P0 BRA `(.L_x_2708) ;  /* 0x0000000000100947 */ /* 0x000fea0003800000 */
[----:B------:R-:W-:-:S04]  /*9f00*/  IMAD.WIDE R12, R16, 0x2, R12 ;  /* 0x00000002100c7825 */ /* 0x000fc800078e020c */
[----:B----4-:R-:W-:Y:S01]  /*9f10*/  IMAD.WIDE R14, R16, 0x2, R14 ;  /* 0x00000002100e7825 */ /* 0x010fe200078e020e */
[----:B------:R1:W5:Y:S04]  /*9f20*/  LD.E.128 R8, desc[UR42][R12.64] ;  /* 0x0000002a0c087980 */ /* 0x000368000c101d00 */
[----:B------:R1:W5:Y:S02]  /*9f30*/  LD.E.128 R4, desc[UR42][R14.64] ;  /* 0x0000002a0e047980 */ /* 0x000364000c101d00 */
.L_x_2708:
[----:B------:R-:W-:Y:S05]  /*9f40*/  BSYNC B1 ;  /* 0x0000000000017941 */ /* 0x000fea0003800000 */
.L_x_2707:
[----:B------:R-:W2:Y:S01]  /*9f50*/  SYNCS.PHASECHK.TRANS64.TRYWAIT P1, [R2+URZ+0x28c00], R21 ;  /* 0x028c0015020075a7 */ /* 0x000ea2000802017f */
[----:B-----5:R-:W-:Y:S01]  /*9f60*/  IMAD.MOV.U32 R0, RZ, RZ, R4 ;  /* 0x000000ffff007224 */ /* 0x020fe200078e0004 */
[----:B-1----:R-:W-:Y:S01]  /*9f70*/  VIADDMNMX R13, R33, -R192, 0x40, PT ;  /* 0x00000040210d7446 */ /* 0x002fe200038009c0 */
[----:B------:R-:W-:Y:S01]  /*9f80*/  IMAD.MOV.U32 R12, RZ, RZ, R5 ;  /* 0x000000ffff0c7224 */ /* 0x000fe200078e0005 */
[----:B0-----:R-:W-:Y:S01]  /*9f90*/  ISETP.GE.AND P0, PT, R16, R3, PT ;  /* 0x000000031000720c */ /* 0x001fe20003f06270 */
[----:B----4-:R-:W-:Y:S01]  /*9fa0*/  IMAD.MOV.U32 R14, RZ, RZ, R9 ;  /* 0x000000ffff0e7224 */ /* 0x010fe200078e0009 */
[----:B------:R-:W-:Y:S01]  /*9fb0*/  PRMT R51, R51, 0x5410, R0 ;  /* 0x0000541033337816 */ /* 0x000fe20000000000 */
[----:B------:R-:W-:Y:S01]  /*9fc0*/  IMAD.MOV.U32 R0, RZ, RZ, R6 ;  /* 0x000000ffff007224 */ /* 0x000fe200078e0006 */
[-C--:B------:R-:W-:Y:S01]  /*9fd0*/  ISETP.GE.OR P2, PT, R184, R13.reuse, P0 ;  /* 0x0000000db800720c */ /* 0x080fe20000746670 */
[----:B------:R-:W-:Y:S01]  /*9fe0*/  BSSY B1, `(.L_x_2709) ;  /* 0x000000b000017945 */ /* 0x000fe20003800000 */
[----:B------:R-:W-:Y:S01]  /*9ff0*/  PRMT R53, R53, 0x5410, R12 ;  /* 0x0000541035357816 */ /* 0x000fe2000000000c */
[----:B------:R-:W-:Y:S01]  /*a000*/  IMAD.MOV.U32 R12, RZ, RZ, R7 ;  /* 0x000000ffff0c7224 */ /* 0x000fe200078e0007 */
[----:B------:R-:W-:Y:S01]  /*a010*/  ISETP.GE.OR P0, PT, R36, R13, P0 ;  /* 0x0000000d2400720c */ /* 0x000fe20000706670 */
[----:B------:R-:W-:Y:S01]  /*a020*/  IMAD.MOV.U32 R13, RZ, RZ, R8 ;  /* 0x000000ffff0d7224 */ /* 0x000fe200078e0008 */
[----:B------:R-:W-:Y:S01]  /*a030*/  PRMT R51, R0, 0x7610, R51 ;  /* 0x0000761000337816 */ /* 0x000fe20000000033 */
[----:B------:R-:W-:Y:S01]  /*a040*/  IMAD.MOV.U32 R0, RZ, RZ, R10 ;  /* 0x000000ffff007224 */ /* 0x000fe200078e000a */
[----:B------:R-:W-:Y:S01]  /*a050*/  PRMT R53, R12, 0x7610, R53 ;  /* 0x000076100c357816 */ /* 0x000fe20000000035 */
[----:B------:R-:W-:Y:S01]  /*a060*/  IMAD.MOV.U32 R20, RZ, RZ, R11 ;  /* 0x000000ffff147224 */ /* 0x000fe200078e000b */
[----:B------:R-:W-:Y:S01]  /*a070*/  PRMT R54, R13, 0x5410, R14 ;  /* 0x000054100d367816 */ /* 0x000fe2000000000e */
[----:B--2---:R-:W-:Y:S06]  /*a080*/  @!P1 BRA `(.L_x_2710) ;  /* 0x0000019400949947 */ /* 0x004fec0003800000 */
.L_x_3045:
[----:B------:R-:W-:Y:S05]  /*a090*/  BSYNC B1 ;  /* 0x0000000000017941 */ /* 0x000fea0003800000 */
.L_x_2709:
[----:B------:R-:W-:Y:S04]  /*a0a0*/  BSSY B1, `(.L_x_2711) ;  /* 0x000006a000017945 */ /* 0x000fe80003800000 */
[----:B------:R-:W-:Y:S05]  /*a0b0*/  @P2 BRA `(.L_x_2712) ;  /* 0x0000000400a02947 */ /* 0x000fea0003800000 */
[----:B------:R-:W-:Y:S01]  /*a0c0*/  IMAD.SHL.U32 R12, R195, 0x40, RZ ;  /* 0x00000040c30c7824 */ /* 0x000fe200078e00ff */
[----:B------:R-:W-:Y:S01]  /*a0d0*/  SHF.R.U64 R44, R28, 0x10, R29 ;  /* 0x000000101c2c7819 */ /* 0x000fe2000000121d */
[----:B------:R-:W-:Y:S01]  /*a0e0*/  IMAD.IADD R13, R16, 0x1, R3 ;  /* 0x00000001100d7824 */ /* 0x000fe200078e0203 */
[----:B------:R-:W-:Y:S02]  /*a0f0*/  SHF.R.U64 R39, R24, 0x10, R25 ;  /* 0x0000001018277819 */ /* 0x000fe40000001219 */
[----:B------:R-:W-:Y:S02]  /*a100*/  LOP3.LUT R14, R12, 0x1c0, RZ, 0xc0, !PT ;  /* 0x000001c00c0e7812 */ /* 0x000fe400078ec0ff */
[----:B------:R-:W-:Y:S02]  /*a110*/  SHF.R.U32.HI R43, RZ, 0x10, R27 ;  /* 0x00000010ff2b7819 */ /* 0x000fe4000001161b */
[----:B------:R-:W-:Y:S02]  /*a120*/  LOP3.LUT R12, R14, 0x38, R16, 0xf8, !PT ;  /* 0x000000380e0c7812 */ /* 0x000fe400078ef810 */
[----:B------:R-:W-:-:S02]  /*a130*/  SHF.R.U32.HI R15, RZ, 0x3, R14 ;  /* 0x00000003ff0f7819 */ /* 0x000fc4000001160e */
[----:B------:R-:W-:Y:S02]  /*a140*/  LOP3.LUT R13, R14, 0x38, R13, 0xf8, !PT ;  /* 0x000000380e0d7812 */ /* 0x000fe400078ef80d */
[-C--:B------:R-:W-:Y:S02]  /*a150*/  LOP3.LUT R12, R12, R15.reuse, RZ, 0x3c, !PT ;  /* 0x0000000f0c0c7212 */ /* 0x080fe400078e3cff */
[----:B------:R-:W-:Y:S02]  /*a160*/  SHF.R.U32.HI R48, RZ, 0x10, R31 ;  /* 0x00000010ff307819 */ /* 0x000fe4000001161f */
[----:B------:R-:W-:Y:S01]  /*a170*/  PRMT R44, R38, 0x5432, R44 ;  /* 0x00005432262c7816 */ /* 0x000fe2000000002c */
[----:B0-----:R-:W-:Y:S01]  /*a180*/  IMAD R21, R203, 0x200, R12 ;  /* 0x00000200cb157824 */ /* 0x001fe200078e020c */
[----:B------:R-:W-:Y:S02]  /*a190*/  LOP3.LUT R12, R13, R15, RZ, 0x3c, !PT ;  /* 0x0000000f0d0c7212 */ /* 0x000fe400078e3cff */
[----:B------:R-:W-:Y:S01]  /*a1a0*/  SHF.R.U32.HI R46, RZ, 0x10, R29 ;  /* 0x00000010ff2e7819 */ /* 0x000fe2000001161d */
[----:B------:R-:W-:Y:S01]  /*a1b0*/  IMAD R21, R21, 0x2, R2 ;  /* 0x0000000215157824 */ /* 0x000fe200078e0202 */
[----:B------:R-:W-:Y:S01]  /*a1c0*/  PRMT R39, R41, 0x5410, R39 ;  /* 0x0000541029277816 */ /* 0x000fe20000000027 */
[----:B------:R-:W-:Y:S01]  /*a1d0*/  IMAD R37, R203, 0x200, R12 ;  /* 0x00000200cb257824 */ /* 0x000fe200078e020c */
[----:B------:R-:W-:-:S02]  /*a1e0*/  SHF.R.U32.HI R40, RZ, 0x10, R25 ;  /* 0x00000010ff287819 */ /* 0x000fc40000011619 */
[----:B------:R-:W0:Y:S01]  /*a1f0*/  LDS.128 R12, [R21+0x20400] ;  /* 0x02040000150c7984 */ /* 0x000e220000000c00 */
[----:B------:R-:W-:Y:S01]  /*a200*/  IMAD R37, R37, 0x2, R2 ;  /* 0x0000000225257824 */ /* 0x000fe200078e0202 */
[----:B------:R-:W-:Y:S02]  /*a210*/  SHF.R.U64 R47, R30, 0x10, R31 ;  /* 0x000000101e2f7819 */ /* 0x000fe4000000121f */
[C---:B------:R-:W-:Y:S02]  /*a220*/  PRMT R43, R45.reuse, 0x5410, R43 ;  /* 0x000054102d2b7816 */ /* 0x040fe4000000002b */
[----:B------:R-:W1:Y:S01]  /*a230*/  LDS.128 R32, [R37+0x20400] ;  /* 0x0204000025207984 */ /* 0x000e620000000c00 */
[----:B------:R-:W-:Y:S01]  /*a240*/  PRMT R48, R45, 0x5432, R48 ;  /* 0x000054322d307816 */ /* 0x000fe20000000030 */
[----:B------:R-:W-:Y:S01]  /*a250*/  IMAD.U32 R45, R44, 0x10000, RZ ;  /* 0x000100002c2d7824 */ /* 0x000fe200078e00ff */
[----:B------:R-:W-:Y:S01]  /*a260*/  PRMT R46, R41, 0x5432, R46 ;  /* 0x00005432292e7816 */ /* 0x000fe2000000002e */
[----:B------:R-:W-:Y:S01]  /*a270*/  IMAD.U32 R41, R39, 0x10000, RZ ;  /* 0x0001000027297824 */ /* 0x000fe200078e00ff */
[----:B------:R-:W-:-:S02]  /*a280*/  PRMT R40, R49, 0x5432, R40 ;  /* 0x0000543231287816 */ /* 0x000fc40000000028 */
[----:B------:R-:W-:Y:S02]  /*a290*/  PRMT R47, R38, 0x5410, R47 ;  /* 0x00005410262f7816 */ /* 0x000fe4000000002f */
[----:B------:R-:W-:Y:S02]  /*a2a0*/  LOP3.LUT R44, R44, 0xffff0000, RZ, 0xc0, !PT ;  /* 0xffff00002c2c7812 */ /* 0x000fe400078ec0ff */
[----:B------:R-:W-:Y:S02]  /*a2b0*/  SHF.R.U64 R42, R26, 0x10, R27 ;  /* 0x000000101a2a7819 */ /* 0x000fe4000000121b */
[----:B------:R-:W-:Y:S02]  /*a2c0*/  LOP3.LUT R39, R39, 0xffff0000, RZ, 0xc0, !PT ;  /* 0xffff000027277812 */ /* 0x000fe400078ec0ff */
[----:B------:R-:W-:Y:S01]  /*a2d0*/  PRMT R42, R50, 0x5432, R42 ;  /* 0x00005432322a7816 */ /* 0x000fe2000000002a */
[C---:B0-----:R-:W-:Y:S01]  /*a2e0*/  IMAD.U32 R24, R12.reuse, 0x10000, RZ ;  /* 0x000100000c187824 */ /* 0x041fe200078e00ff */
[----:B------:R-:W-:Y:S01]  /*a2f0*/  LOP3.LUT R12, R12, 0xffff0000, RZ, 0xc0, !PT ;  /* 0xffff00000c0c7812 */ /* 0x000fe200078ec0ff */
        /* <DEDUP_REMOVED lines=10> */
[----:B------:R-:W-:-:S02]  /*a3a0*/  IMAD.U32 R38, R35, 0x10000, RZ ;  /* 0x0001000023267824 */ /* 0x000fc400078e00ff */
[C---:B------:R-:W-:Y:S01]  /*a3b0*/  FMUL.FTZ R49, R28.reuse, R45 ;  /* 0x0000002d1c317220 */ /* 0x040fe20000410000 */
[----:B------:R-:W-:Y:S01]  /*a3c0*/  LOP3.LUT R34, R35, 0xffff0000, RZ, 0xc0, !PT ;  /* 0xffff000023227812 */ /* 0x000fe200078ec0ff */
[-C--:B------:R-:W-:Y:S01]  /*a3d0*/  FMUL.FTZ R35, R28, R41.reuse ;  /* 0x000000291c237220 */ /* 0x080fe20000410000 */
[----:B------:R-:W-:Y:S02]  /*a3e0*/  IMAD.U32 R28, R46, 0x10000, RZ ;  /* 0x000100002e1c7824 */ /* 0x000fe400078e00ff */
[C---:B------:R-:W-:Y:S01]  /*a3f0*/  FFMA.FTZ R49, R24.reuse, R41, -R49 ;  /* 0x0000002918317223 */ /* 0x040fe20000010831 */
[C---:B------:R-:W-:Y:S01]  /*a400*/  FMUL.FTZ R41, R29.reuse, R44 ;  /* 0x0000002c1d297220 */ /* 0x040fe20000410000 */
[----:B------:R-:W-:Y:S01]  /*a410*/  FFMA.FTZ R35, R24, R45, R35 ;  /* 0x0000002d18237223 */ /* 0x000fe20000010023 */
[----:B------:R-:W-:Y:S02]  /*a420*/  IMAD.U32 R24, R40, 0x10000, RZ ;  /* 0x0001000028187824 */ /* 0x000fe400078e00ff */
[-C--:B------:R-:W-:Y:S01]  /*a430*/  FMUL.FTZ R29, R29, R39.reuse ;  /* 0x000000271d1d7220 */ /* 0x080fe20000410000 */
[----:B------:R-:W-:Y:S01]  /*a440*/  FFMA.FTZ R50, R12, R39, -R41 ;  /* 0x000000270c327223 */ /* 0x000fe20000010829 */
[----:B------:R-:W-:Y:S01]  /*a450*/  FMUL.FTZ R52, R30, R28 ;  /* 0x0000001c1e347220 */ /* 0x000fe20000410000 */
[----:B------:R-:W-:Y:S01]  /*a460*/  LOP3.LUT R46, R46, 0xffff0000, RZ, 0xc0, !PT ;  /* 0xffff00002e2e7812 */ /* 0x000fe200078ec0ff */
[-C--:B------:R-:W-:Y:S01]  /*a470*/  FMUL.FTZ R39, R30, R24.reuse ;  /* 0x000000181e277220 */ /* 0x080fe20000410000 */
[----:B------:R-:W-:Y:S01]  /*a480*/  LOP3.LUT R40, R40, 0xffff0000, RZ, 0xc0, !PT ;  /* 0xffff000028287812 */ /* 0x000fe200078ec0ff */
[C---:B------:R-:W-:Y:S01]  /*a490*/  FFMA.FTZ R52, R25.reuse, R24, -R52 ;  /* 0x0000001819347223 */ /* 0x040fe20000010834 */
[----:B------:R-:W-:Y:S01]  /*a4a0*/  FFMA.FTZ R44, R12, R44, R29 ;  /* 0x0000002c0c2c7223 */ /* 0x000fe2000001001d */
[----:B------:R-:W-:Y:S01]  /*a4b0*/  FFMA.FTZ R39, R25, R28, R39 ;  /* 0x0000001c19277223 */ /* 0x000fe20000010027 */
[----:B------:R-:W-:Y:S01]  /*a4c0*/  FMUL.FTZ R24, R32, R46 ;  /* 0x0000002e20187220 */ /* 0x000fe20000410000 */
[----:B------:R-:W-:-:S02]  /*a4d0*/  IMAD.U32 R25, R47, 0x10000, RZ ;  /* 0x000100002f197824 */ /* 0x000fc400078e00ff */
[-C--:B------:R-:W-:Y:S01]  /*a4e0*/  FMUL.FTZ R32, R32, R40.reuse ;  /* 0x0000002820207220 */ /* 0x080fe20000410000 */
[----:B------:R-:W-:Y:S02]  /*a4f0*/  IMAD.U32 R28, R48, 0x10000, RZ ;  /* 0x00010000301c7824 */ /* 0x000fe400078e00ff */
[----:B------:R-:W-:Y:S01]  /*a500*/  FFMA.FTZ R29, R13, R40, -R24 ;  /* 0x000000280d1d7223 */ /* 0x000fe20000010818 */
[----:B------:R-:W-:Y:S02]  /*a510*/  IMAD.U32 R12, R42, 0x10000, RZ ;  /* 0x000100002a0c7824 */ /* 0x000fe400078e00ff */
[-C--:B------:R-:W-:Y:S01]  /*a520*/  FMUL.FTZ R41, R31, R25.reuse ;  /* 0x000000191f297220 */ /* 0x080fe20000410000 */
[----:B------:R-:W-:Y:S02]  /*a530*/  IMAD.U32 R27, R15, 0x10000, RZ ;  /* 0x000100000f1b7824 */ /* 0x000fe400078e00ff */
[----:B------:R-:W-:Y:S01]  /*a540*/  FMUL.FTZ R40, R38, R28 ;  /* 0x0000001c26287220 */ /* 0x000fe20000410000 */
[----:B------:R-:W-:Y:S01]  /*a550*/  IMAD.U32 R24, R43, 0x10000, RZ ;  /* 0x000100002b187824 */ /* 0x000fe200078e00ff */
[----:B------:R-:W-:Y:S01]  /*a560*/  LOP3.LUT R47, R47, 0xffff0000, RZ, 0xc0, !PT ;  /* 0xffff00002f2f7812 */ /* 0x000fe200078ec0ff */
[----:B------:R-:W-:Y:S01]  /*a570*/  FMUL.FTZ R30, R31, R12 ;  /* 0x0000000c1f1e7220 */ /* 0x000fe20000410000 */
[----:B------:R-:W-:Y:S01]  /*a580*/  LOP3.LUT R48, R48, 0xffff0000, RZ, 0xc0, !PT ;  /* 0xffff000030307812 */ /* 0x000fe200078ec0ff */
[----:B------:R-:W-:Y:S01]  /*a590*/  FFMA.FTZ R32, R13, R46, R32 ;  /* 0x0000002e0d207223 */ /* 0x000fe20000010020 */
[----:B------:R-:W-:Y:S01]  /*a5a0*/  LOP3.LUT R42, R42, 0xffff0000, RZ, 0xc0, !PT ;  /* 0xffff00002a2a7812 */ /* 0x000fe200078ec0ff */
[----:B------:R-:W-:Y:S01]  /*a5b0*/  FFMA.FTZ R41, R26, R12, -R41 ;  /* 0x0000000c1a297223 */ /* 0x000fe20000010829 */
[----:B------:R-:W-:Y:S01]  /*a5c0*/  LOP3.LUT R43, R43, 0xffff0000, RZ, 0xc0, !PT ;  /* 0xffff00002b2b7812 */ /* 0x000fe200078ec0ff */
[-C--:B------:R-:W-:Y:S01]  /*a5d0*/  FMUL.FTZ R38, R38, R24.reuse ;  /* 0x0000001826267220 */ /* 0x080fe20000410000 */
[----:B------:R-:W-:Y:S01]  /*a5e0*/  LOP3.LUT R15, R15, 0xffff0000, RZ, 0xc0, !PT ;  /* 0xffff00000f0f7812 */ /* 0x000fe200078ec0ff */
[----:B------:R-:W-:Y:S01]  /*a5f0*/  FFMA.FTZ R40, R27, R24, -R40 ;  /* 0x000000181b287223 */ /* 0x000fe20000010828 */
[----:B------:R-:W-:Y:S01]  /*a600*/  FFMA.FTZ R26, R26, R25, R30 ;  /* 0x000000191a1a7223 */ /* 0x000fe2000001001e */
[C---:B------:R-:W-:Y:S01]  /*a610*/  FMUL.FTZ R13, R33.reuse, R47 ;  /* 0x0000002f210d7220 */ /* 0x040fe20000410000 */
[C---:B------:R-:W-:Y:S01]  /*a620*/  FMUL.FTZ R24, R34.reuse, R48 ;  /* 0x0000003022187220 */ /* 0x040fe20000410000 */
[-C--:B------:R-:W-:Y:S01]  /*a630*/  FMUL.FTZ R12, R33, R42.reuse ;  /* 0x0000002a210c7220 */ /* 0x080fe20000410000 */
[-C--:B------:R-:W-:Y:S01]  /*a640*/  FMUL.FTZ R25, R34, R43.reuse ;  /* 0x0000002b22197220 */ /* 0x080fe20000410000 */
[C---:B------:R-:W-:Y:S01]  /*a650*/  FFMA.FTZ R42, R14.reuse, R42, -R13 ;  /* 0x0000002a0e2a7223 */ /* 0x040fe2000001080d */
        /* <DEDUP_REMOVED lines=9> */
[----:B------:R-:W-:Y:S01]  /*a6f0*/  F2FP.BF16.F32.PACK_AB R25, R32, R39 ;  /* 0x000000272019723e */ /* 0x000fe200000010ff */
[----:B------:R1:W-:Y:S01]  /*a700*/  STS.128 [R21+0x20400], R12 ;  /* 0x0204000c15007388 */ /* 0x0003e20000000c00 */
[----:B------:R-:W-:-:S02]  /*a710*/  F2FP.BF16.F32.PACK_AB R26, R47, R26 ;  /* 0x0000001a2f1a723e */ /* 0x000fc400000010ff */
[----:B------:R-:W-:-:S05]  /*a720*/  F2FP.BF16.F32.PACK_AB R27, R48, R27 ;  /* 0x0000001b301b723e */ /* 0x000fca00000010ff */
[----:B------:R1:W-:Y:S02]  /*a730*/  STS.128 [R37+0x20400], R24 ;  /* 0x0204001825007388 */ /* 0x0003e40000000c00 */
.L_x_2712:
[----:B------:R-:W-:Y:S05]  /*a740*/  BSYNC B1 ;  /* 0x0000000000017941 */ /* 0x000fea0003800000 */
.L_x_2711:
[----:B------:R-:W-:Y:S01]  /*a750*/  PRMT R30, R0, 0x7610, R30 ;  /* 0x00007610001e7816 */ /* 0x000fe2000000001e */
[----:B------:R-:W-:Y:S06]  /*a760*/  @P0 BRA `(.L_x_2700) ;  /* 0x0000000400a40947 */ /* 0x000fec0003800000 */
[----:B------:R-:W2:Y:S01]  /*a770*/  LDL R40, [R1+0x64] ;  /* 0x0000640001287983 */ /* 0x000ea20000100800 */
[----:B-1----:R-:W-:Y:S01]  /*a780*/  IMAD.SHL.U32 R12, R36, 0x40, RZ ;  /* 0x00000040240c7824 */ /* 0x002fe200078e00ff */
[----:B------:R-:W-:Y:S01]  /*a790*/  SHF.R.S32.HI R13, RZ, 0x1f, R36 ;  /* 0x0000001fff0d7819 */ /* 0x000fe20000011424 */
[----:B------:R-:W-:Y:S01]  /*a7a0*/  IMAD.IADD R0, R16, 0x1, R3 ;  /* 0x0000000110007824 */ /* 0x000fe200078e0203 */
[----:B------:R-:W-:Y:S02]  /*a7b0*/  SHF.R.U64 R32, R4, 0x10, R5 ;  /* 0x0000001004207819 */ /* 0x000fe40000001205 */
[----:B------:R-:W-:Y:S02]  /*a7c0*/  LOP3.LUT R3, R12, 0x1c0, RZ, 0xc0, !PT ;  /* 0x000001c00c037812 */ /* 0x000fe400078ec0ff */
[----:B------:R-:W-:Y:S02]  /*a7d0*/  LEA.HI R13, R13, R36, RZ, 0x3 ;  /* 0x000000240d0d7211 */ /* 0x000fe400078f18ff */
[----:B------:R-:W-:-:S02]  /*a7e0*/  LOP3.LUT R0, R3, 0x38, R0, 0xf8, !PT ;  /* 0x0000003803007812 */ /* 0x000fc400078ef800 */
[----:B------:R-:W-:Y:S01]  /*a7f0*/  SHF.R.U32.HI R3, RZ, 0x3, R3 ;  /* 0x00000003ff037819 */ /* 0x000fe20000011603 */
[----:B------:R-:W-:Y:S01]  /*a800*/  IMAD.SHL.U32 R13, R13, 0x40, RZ ;  /* 0x000000400d0d7824 */ /* 0x000fe200078e00ff */
[----:B0-----:R-:W-:Y:S02]  /*a810*/  SHF.R.U64 R21, R8, 0x10, R9 ;  /* 0x0000001008157819 */ /* 0x001fe40000001209 */
[----:B------:R-:W-:Y:S02]  /*a820*/  LOP3.LUT R0, R0, R3, RZ, 0x3c, !PT ;  /* 0x0000000300007212 */ /* 0x000fe400078e3cff */
[----:B------:R-:W-:Y:S02]  /*a830*/  LOP3.LUT R3, R13, 0xfffffe00, RZ, 0xc0, !PT ;  /* 0xfffffe000d037812 */ /* 0x000fe400078ec0ff */
[----:B------:R-:W-:Y:S02]  /*a840*/  PRMT R32, R51, 0x5432, R32 ;  /* 0x0000543233207816 */ /* 0x000fe40000000020 */
[----:B------:R-:W-:Y:S01]  /*a850*/  PRMT R21, R54, 0x5410, R21 ;  /* 0x0000541036157816 */ /* 0x000fe20000000015 */
[----:B------:R-:W-:Y:S01]  /*a860*/  IMAD.IADD R3, R3, 0x1, R0 ;  /* 0x0000000103037824 */ /* 0x000fe200078e0200 */
[----:B------:R-:W-:Y:S01]  /*a870*/  SHF.R.U32.HI R28, RZ, 0x10, R9 ;  /* 0x00000010ff1c7819 */ /* 0x000fe20000011609 */
[----:B------:R-:W-:Y:S01]  /*a880*/  IMAD.U32 R33, R32, 0x10000, RZ ;  /* 0x0001000020217824 */ /* 0x000fe200078e00ff */
[--C-:B------:R-:W-:Y:S01]  /*a890*/  SHF.R.U64 R29, R10, 0x10, R11.reuse ;  /* 0x000000100a1d7819 */ /* 0x100fe2000000120b */
[----:B------:R-:W-:Y:S01]  /*a8a0*/  IMAD R3, R3, 0x2, R2 ;  /* 0x0000000203037824 */ /* 0x000fe200078e0202 */
[----:B------:R-:W-:-:S02]  /*a8b0*/  SHF.R.U32.HI R31, RZ, 0x10, R11 ;  /* 0x00000010ff1f7819 */ /* 0x000fc4000001160b */
[----:B------:R-:W-:Y:S02]  /*a8c0*/  SHF.R.U32.HI R34, RZ, 0x10, R5 ;  /* 0x00000010ff227819 */ /* 0x000fe40000011605 */
[----:B------:R-:W0:Y:S01]  /*a8d0*/  LDS.128 R24, [R3+0x20400] ;  /* 0x0204000003187984 */ /* 0x000e220000000c00 */
[----:B------:R-:W-:Y:S02]  /*a8e0*/  SHF.R.U32.HI R37, RZ, 0x10, R7 ;  /* 0x00000010ff257819 */ /* 0x000fe40000011607 */
[C---:B------:R-:W-:Y:S02]  /*a8f0*/  PRMT R34, R53.reuse, 0x5432, R34 ;  /* 0x0000543235227816 */ /* 0x040fe40000000022 */
[----:B------:R-:W-:Y:S02]  /*a900*/  PRMT R37, R53, 0x5410, R37 ;  /* 0x0000541035257816 */ /* 0x000fe40000000025 */
[----:B------:R-:W-:Y:S01]  /*a910*/  PRMT R31, R20, 0x5410, R31 ;  /* 0x00005410141f7816 */ /* 0x000fe2000000001f */
[----:B------:R-:W-:Y:S01]  /*a920*/  IMAD.U32 R36, R34, 0x10000, RZ ;  /* 0x0001000022247824 */ /* 0x000fe200078e00ff */
[----:B------:R-:W-:-:S02]  /*a930*/  PRMT R28, R54, 0x5432, R28 ;  /* 0x00005432361c7816 */ /* 0x000fc4000000001c */
[----:B------:R-:W-:Y:S02]  /*a940*/  SHF.R.U64 R35, R6, 0x10, R7 ;  /* 0x0000001006237819 */ /* 0x000fe40000001207 */
[----:B------:R-:W-:Y:S01]  /*a950*/  PRMT R29, R30, 0x5410, R29 ;  /* 0x000054101e1d7816 */ /* 0x000fe2000000001d */
[----:B------:R-:W-:Y:S01]  /*a960*/  IMAD.U32 R30, R28, 0x10000, RZ ;  /* 0x000100001c1e7824 */ /* 0x000fe200078e00ff */
[----:B------:R-:W-:Y:S01]  /*a970*/  PRMT R35, R51, 0x5410, R35 ;  /* 0x0000541033237816 */ /* 0x000fe20000000023 */
[C---:B0-----:R-:W-:Y:S01]  /*a980*/  IMAD.U32 R9, R24.reuse, 0x10000, RZ ;  /* 0x0001000018097824 */ /* 0x041fe200078e00ff */
[----:B------:R-:W-:Y:S01]  /*a990*/  LOP3.LUT R10, R24, 0xffff0000, RZ, 0xc0, !PT ;  /* 0xffff0000180a7812 */ /* 0x000fe200078ec0ff */
[C---:B------:R-:W-:Y:S01]  /*a9a0*/  IMAD.U32 R11, R25.reuse, 0x10000, RZ ;  /* 0x00010000190b7824 */ /* 0x040fe200078e00ff */
[----:B------:R-:W-:Y:S01]  /*a9b0*/  LOP3.LUT R24, R25, 0xffff0000, RZ, 0xc0, !PT ;  /* 0xffff000019187812 */ /* 0x000fe200078ec0ff */
[----:B------:R-:W-:Y:S02]  /*a9c0*/  IMAD.U32 R25, R21, 0x10000, RZ ;  /* 0x0001000015197824 */ /* 0x000fe400078e00ff */
[----:B------:R-:W-:Y:S01]  /*a9d0*/  FMUL.FTZ R39, R9, R33 ;  /* 0x0000002109277220 */ /* 0x000fe20000410000 */
[----:B------:R-:W-:-:S02]  /*a9e0*/  IMAD.U32 R20, R27, 0x10000, RZ ;  /* 0x000100001b147824 */ /* 0x000fc400078e00ff */
[----:B------:R-:W-:Y:S01]  /*a9f0*/  FMUL.FTZ R38, R11, R36 ;  /* 0x000000240b267220 */ /* 0x000fe20000410000 */
[-C--:B------:R-:W-:Y:S01]  /*aa00*/  FMUL.FTZ R9, R9, R25.reuse ;  /* 0x0000001909097220 */ /* 0x080fe20000410000 */
[----:B------:R-:W-:Y:S01]  /*aa10*/  LOP3.LUT R21, R21, 0xffff0000, RZ, 0xc0, !PT ;  /* 0xffff000015157812 */ /* 0x000fe200078ec0ff */
[----:B--2---:R-:W0:Y:S02]  /*aa20*/  LDS.128 R12, [R40+0x20400] ;  /* 0x02040000280c7984 */ /* 0x004e240000000c00 */
[C---:B0-----:R-:W-:Y:S01]  /*aa30*/  IMAD.U32 R0, R12.reuse, 0x10000, RZ ;  /* 0x000100000c007824 */ /* 0x041fe200078e00ff */
[----:B------:R-:W-:Y:S01]  /*aa40*/  LOP3.LUT R4, R12, 0xffff0000, RZ, 0xc0, !PT ;  /* 0xffff00000c047812 */ /* 0x000fe200078ec0ff */
[C---:B------:R-:W-:Y:S01]  /*aa50*/  IMAD.U32 R6, R14.reuse, 0x10000, RZ ;  /* 0x000100000e067824 */ /* 0x040fe200078e00ff */
[----:B------:R-:W-:Y:S01]  /*aa60*/  LOP3.LUT R7, R14, 0xffff0000, RZ, 0xc0, !PT ;  /* 0xffff00000e077812 */ /* 0x000fe200078ec0ff */
[----:B------:R-:W-:Y:S01]  /*aa70*/  FFMA.FTZ R39, R0, R25, -R39 ;  /* 0x0000001900277223 */ /* 0x000fe20000010827 */
[----:B------:R-:W-:-:S02]  /*aa80*/  IMAD.U32 R25, R37, 0x10000, RZ ;  /* 0x0001000025197824 */ /* 0x000fc400078e00ff */
[----:B------:R-:W-:Y:S01]  /*aa90*/  FFMA.FTZ R33, R0, R33, R9 ;  /* 0x0000002100217223 */ /* 0x000fe20000010009 */
[C---:B------:R-:W-:Y:S01]  /*aaa0*/  IMAD.U32 R5, R13.reuse, 0x10000, RZ ;  /* 0x000100000d057824 */ /* 0x040fe200078e00ff */
[----:B------:R-:W-:Y:S01]  /*aab0*/  LOP3.LUT R12, R13, 0xffff0000, RZ, 0xc0, !PT ;  /* 0xffff00000d0c7812 */ /* 0x000fe200078ec0ff */
[C---:B------:R-:W-:Y:S01]  /*aac0*/  IMAD.U32 R8, R15.reuse, 0x10000, RZ ;  /* 0x000100000f087824 */ /* 0x040fe200078e00ff */
[----:B------:R-:W-:Y:S01]  /*aad0*/  LOP3.LUT R14, R15, 0xffff0000, RZ, 0xc0, !PT ;  /* 0xffff00000f0e7812 */ /* 0x000fe200078ec0ff */
[----:B------:R-:W-:Y:S01]  /*aae0*/  IMAD.U32 R9, R31, 0x10000, RZ ;  /* 0x000100001f097824 */ /* 0x000fe200078e00ff */
[C---:B------:R-:W-:Y:S01]  /*aaf0*/  LOP3.LUT R15, R26.reuse, 0xffff0000, RZ, 0xc0, !PT ;  /* 0xffff00001a0f7812 */ /* 0x040fe200078ec0ff */
[----:B------:R-:W-:Y:S01]  /*ab00*/  IMAD.U32 R13, R26, 0x10000, RZ ;  /* 0x000100001a0d7824 */ /* 0x000fe200078e00ff */
[----:B------:R-:W-:Y:S01]  /*ab10*/  LOP3.LUT R26, R27, 0xffff0000, RZ, 0xc0, !PT ;  /* 0xffff00001b1a7812 */ /* 0x000fe200078ec0ff */
[C---:B------:R-:W-:Y:S01]  /*ab20*/  FMUL.FTZ R27, R20.reuse, R25 ;  /* 0x00000019141b7220 */ /* 0x040fe20000410000 */
[-C--:B------:R-:W-:Y:S01]  /*ab30*/  FMUL.FTZ R20, R20, R9.reuse ;  /* 0x0000000914147220 */ /* 0x080fe20000410000 */
[-C--:B------:R-:W-:Y:S01]  /*ab40*/  FMUL.FTZ R0, R11, R30.reuse ;  /* 0x0000001e0b007220 */ /* 0x080fe20000410000 */
[----:B------:R-:W-:Y:S01]  /*ab50*/  FFMA.FTZ R38, R5, R30, -R38 ;  /* 0x0000001e05267223 */ /* 0x000fe20000010826 */
[----:B------:R-:W-:Y:S01]  /*ab60*/  LOP3.LUT R11, R32, 0xffff0000, RZ, 0xc0, !PT ;  /* 0xffff0000200b7812 */ /* 0x000fe200078ec0ff */
[C---:B------:R-:W-:Y:S01]  /*ab70*/  FFMA.FTZ R30, R8.reuse, R9, -R27 ;  /* 0x00000009081e7223 */ /* 0x040fe2000001081b */
[----:B------:R-:W-:Y:S01]  /*ab80*/  FFMA.FTZ R32, R8, R25, R20 ;  /* 0x0000001908207223 */ /* 0x000fe20000010014 */
[----:B------:R-:W-:Y:S01]  /*ab90*/  FMUL.FTZ R27, R10, R21 ;  /* 0x000000150a1b7220 */ /* 0x000fe20000410000 */
[----:B------:R-:W-:-:S02]  /*aba0*/  IMAD.U32 R8, R35, 0x10000, RZ ;  /* 0x0001000023087824 */ /* 0x000fc400078e00ff */
[----:B------:R-:W-:Y:S01]  /*abb0*/  FFMA.FTZ R36, R5, R36, R0 ;  /* 0x0000002405247223 */ /* 0x000fe20000010000 */
[-C--:B------:R-:W-:Y:S01]  /*abc0*/  FMUL.FTZ R25, R10, R11.reuse ;  /* 0x0000000b0a197220 */ /* 0x080fe20000410000 */
[----:B------:R-:W-:Y:S01]  /*abd0*/  FFMA.FTZ R20, R4, R11, R27 ;  /* 0x0000000b04147223 */ /* 0x000fe2000001001b */
[----:B------:R-:W-:Y:S02]  /*abe0*/  IMAD.U32 R0, R29, 0x10000, RZ ;  /* 0x000100001d007824 */ /* 0x000fe400078e00ff */
[C---:B------:R-:W-:Y:S01]  /*abf0*/  FMUL.FTZ R11, R13.reuse, R8 ;  /* 0x000000080d0b7220 */ /* 0x040fe20000410000 */
[----:B------:R-:W-:Y:S01]  /*ac00*/  LOP3.LUT R9, R34, 0xffff0000, RZ, 0xc0, !PT ;  /* 0xffff000022097812 */ /* 0x000fe200078ec0ff */
[----:B------:R-:W-:Y:S01]  /*ac10*/  FFMA.FTZ R10, R4, R21, -R25 ;  /* 0x00000015040a7223 */ /* 0x000fe20000010819 */
[----:B------:R-:W-:Y:S01]  /*ac20*/  LOP3.LUT R5, R28, 0xffff0000, RZ, 0xc0, !PT ;  /* 0xffff00001c057812 */ /* 0x000fe200078ec0ff */
[-C--:B------:R-:W-:Y:S01]  /*ac30*/  FMUL.FTZ R13, R13, R0.reuse ;  /* 0x000000000d0d7220 */ /* 0x080fe20000410000 */
[----:B------:R-:W-:Y:S01]  /*ac40*/  FFMA.FTZ R11, R6, R0, -R11 ;  /* 0x00000000060b7223 */ /* 0x000fe2000001080b */
[----:B------:R-:W-:Y:S01]  /*ac50*/  LOP3.LUT R4, R35, 0xffff0000, RZ, 0xc0, !PT ;  /* 0xffff000023047812 */ /* 0x000fe200078ec0ff */
[----:B------:R-:W-:Y:S01]  /*ac60*/  FMUL.FTZ R21, R24, R9 ;  /* 0x0000000918157220 */ /* 0x000fe20000410000 */
[----:B------:R-:W-:Y:S01]  /*ac70*/  LOP3.LUT R0, R29, 0xffff0000, RZ, 0xc0, !PT ;  /* 0xffff00001d007812 */ /* 0x000fe200078ec0ff */
[----:B------:R-:W-:Y:S01]  /*ac80*/  FFMA.FTZ R13, R6, R8, R13 ;  /* 0x00000008060d7223 */ /* 0x000fe2000001000d */
[----:B------:R-:W-:Y:S01]  /*ac90*/  LOP3.LUT R37, R37, 0xffff0000, RZ, 0xc0, !PT ;  /* 0xffff000025257812 */ /* 0x000fe200078ec0ff */
[-C--:B------:R-:W-:Y:S01]  /*aca0*/  FMUL.FTZ R24, R24, R5.reuse ;  /* 0x0000000518187220 */ /* 0x080fe20000410000 */
[----:B------:R-:W-:Y:S01]  /*acb0*/  LOP3.LUT R31, R31, 0xffff0000, RZ, 0xc0, !PT ;  /* 0xffff00001f1f7812 */ /* 0x000fe200078ec0ff */
[C---:B------:R-:W-:Y:S01]  /*acc0*/  FMUL.FTZ R6, R15.reuse, R4 ;  /* 0x000000040f067220 */ /* 0x040fe20000410000 */
[----:B------:R-:W-:Y:S01]  /*acd0*/  FFMA.FTZ R5, R12, R5, -R21 ;  /* 0x000000050c057223 */ /* 0x000fe20000010815 */
[-C--:B------:R-:W-:Y:S01]  /*ace0*/  FMUL.FTZ R15, R15, R0.reuse ;  /* 0x000000000f0f7220 */ /* 0x080fe20000410000 */
[C---:B------:R-:W-:Y:S01]  /*acf0*/  FMUL.FTZ R21, R26.reuse, R37 ;  /* 0x000000251a157220 */ /* 0x040fe20000410000 */
[-C--:B------:R-:W-:Y:S01]  /*ad00*/  FMUL.FTZ R26, R26, R31.reuse ;  /* 0x0000001f1a1a7220 */ /* 0x080fe20000410000 */
[C---:B------:R-:W-:Y:S01]  /*ad10*/  FFMA.FTZ R6, R7.reuse, R0, -R6 ;  /* 0x0000000007067223 */ /* 0x040fe20000010806 */
[----:B------:R-:W-:Y:S01]  /*ad20*/  FFMA.FTZ R0, R7, R4, R15 ;  /* 0x0000000407007223 */ /* 0x000fe2000001000f */
[----:B------:R-:W-:Y:S01]  /*ad30*/  FFMA.FTZ R7, R14, R31, -R21 ;  /* 0x0000001f0e077223 */ /* 0x000fe20000010815 */
        /* <DEDUP_REMOVED lines=12> */
.L_x_2700:
[----:B------:R-:W-:Y:S05]  /*ae00*/  BSYNC B0 ;  /* 0x0000000000007941 */ /* 0x000fea0003800000 */
.L_x_2686:
[----:B------:R-:W-:Y:S01]  /*ae10*/  @!PT LDS RZ, [RZ] ;  /* 0x00000000fffff984 */ /* 0x000fe20000000800 */
[----:B------:R-:W-:Y:S01]  /*ae20*/  @!PT LDS RZ, [RZ] ;  /* 0x00000000fffff984 */ /* 0x000fe20000000800 */
[----:B------:R-:W-:Y:S01]  /*ae30*/  @!PT LDS RZ, [RZ] ;  /* 0x00000000fffff984 */ /* 0x000fe20000000800 */
[----:B------:R-:W-:Y:S01]  /*ae40*/  @!PT LDS RZ, [RZ] ;  /* 0x00000000fffff984 */ /* 0x000fe20000000800 */
[----:B------:R5:W-:Y:S06]  /*ae50*/  MEMBAR.ALL.CTA ;  /* 0x0000000000007992 */ /* 0x000bec0000008000 */
[----:B-----5:R-:W5:Y:S01]  /*ae60*/  FENCE.VIEW.ASYNC.S ;  /* 0x00000000000073c6 */ /* 0x020f620000000000 */
[----:B------:R-:W-:Y:S05]  /*ae70*/  WARPSYNC.ALL ;  /* 0x0000000000007948 */ /* 0x000fea0003800000 */
[----:B-----5:R-:W-:Y:S06]  /*ae80*/  BAR.SYNC.DEFER_BLOCKING 0xd, 0x80 ;  /* 0x0342000000007b1d */ /* 0x020fec0000010000 */
.L_x_2683:
[----:B--2-4-:R-:W-:-:S05]  /*ae90*/  IMAD.U32 R0, RZ, RZ, UR37 ;  /* 0x00000025ff007e24 */ /* 0x014fca000f8e00ff */
[----:B------:R-:W-:-:S13]  /*aea0*/  ISETP.NE.AND P0, PT, R0, 0x3, PT ;  /* 0x000000030000780c */ /* 0x000fda0003f05270 */
[----:B------:R-:W-:Y:S05]  /*aeb0*/  @!P0 BRA `(.L_x_2713) ;  /* 0x0000000000048947 */ /* 0x000fea0003800000 */
[----:B------:R-:W-:Y:S01]  /*aec0*/  BPT.TRAP 0x1 ;  /* 0x000000040000795c */ /* 0x000fe20000300000 */
.L_x_2713:
[----:B-1----:R-:W-:Y:S01]  /*aed0*/  IMAD R14, R18, 0x8, R2 ;  /* 0x00000008120e7824 */ /* 0x002fe200078e0202 */
[----:B------:R-:W-:-:S04]  /*aee0*/  SHF.L.U32 R57, R19, 0x1f, RZ ;  /* 0x0000001f13397819 */ /* 0x000fc800000006ff */
[----:B------:R1:W2:Y:S01]  /*aef0*/  SYNCS.PHASECHK.TRANS64.TRYWAIT P2, [R14+URZ+0x28c30], R57 ;  /* 0x028c30390e0075a7 */ /* 0x0002a2000804017f */
[----:B------:R-:W-:Y:S05]  /*af00*/  @!P0 BRA `(.L_x_2714) ;  /* 0x0000000000048947 */ /* 0x000fea0003800000 */
[----:B------:R-:W-:Y:S01]  /*af10*/  BPT.TRAP 0x1 ;  /* 0x000000040000795c */ /* 0x000fe20000300000 */
.L_x_2714:
[----:B------:R-:W4:Y:S02]  /*af20*/  S2R R0, SR_TID.X ;  /* 0x0000000000007919 */ /* 0x000f240000002100 */
[----:B----4-:R-:W-:-:S04]  /*af30*/  LOP3.LUT R0, R0, 0x7f, RZ, 0xc0, !PT ;  /* 0x0000007f00007812 */ /* 0x010fc800078ec0ff */
[----:B------:R-:W-:Y:S01]  /*af40*/  ISETP.NE.AND P1, PT, R0, RZ, PT ;  /* 0x000000ff0000720c */ /* 0x000fe20003f25270 */
[----:B------:R-:W-:-:S05]  /*af50*/  VIADD R0, R2, 0x22400 ;  /* 0x0002240002007836 */ /* 0x000fca0000000000 */
[----:B------:R-:W-:Y:S01]  /*af60*/  SHF.R.U32.HI R0, RZ, 0x4, R0 ;  /* 0x00000004ff007819 */ /* 0x000fe20000011600 */
[----:B--2---:R-:W-:Y:S06]  /*af70*/  @P2 BRA `(.L_x_2715) ;  /* 0x0000000000082947 */ /* 0x004fec0003800000 */
[----:B------:R-:W2:Y:S02]  /*af80*/  SYNCS.PHASECHK.TRANS64.TRYWAIT P2, [R14+URZ+0x28c30], R57 ;  /* 0x028c30390e0075a7 */ /* 0x000ea4000804017f */
[----:B--2---:R-:W-:Y:S05]  /*af90*/  @!P2 BRA `(.L_x_2716) ;  /* 0x0000018400e4a947 */ /* 0x004fea0003800000 */
.L_x_2715:
[----:B------:R-:W-:Y:S01]  /*afa0*/  LOP3.LUT R0, R0, 0x3fff, RZ, 0xc0, !PT ;  /* 0x00003fff00007812 */ /* 0x000fe200078ec0ff */
[----:B------:R-:W-:Y:S05]  /*afb0*/  WARPSYNC.ALL ;  /* 0x0000000000007948 */ /* 0x000fea0003800000 */
[----:B------:R-:W-:Y:S01]  /*afc0*/  LOP3.LUT R15, R0, 0x10000, RZ, 0xfc, !PT ;  /* 0x00010000000f7812 */ /* 0x000fe200078efcff */
[----:B------:R-:W-:Y:S01]  /*afd0*/  VIADD R0, R2, 0x20400 ;  /* 0x0002040002007836 */ /* 0x000fe20000000000 */
[----:B0-----:R-:W-:-:S03]  /*afe0*/  WARPGROUP.ARRIVE ;  /* 0x00000000000079c5 */ /* 0x001fc60000000000 */
[----:B------:R-:W-:Y:S01]  /*aff0*/  IMAD R6, R18, 0x200, R15 ;  /* 0x0000020012067824 */ /* 0x000fe200078e020f */
[----:B------:R-:W-:Y:S01]  /*b000*/  ULDC.64 UR40, c[0x0][0x9e0] ;  /* 0x0002780000287ab9 */ /* 0x000fe20000000a00 */
[----:B---3--:R-:W-:Y:S01]  /*b010*/  IMAD.MOV.U32 R7, RZ, RZ, 0x40000040 ;  /* 0x40000040ff077424 */ /* 0x008fe200078e00ff */
[----:B------:R-:W-:Y:S01]  /*b020*/  SHF.R.U32.HI R0, RZ, 0x4, R0 ;  /* 0x00000004ff007819 */ /* 0x000fe20000011600 */
[----:B------:R-:W-:Y:S01]  /*b030*/  IMAD.MOV.U32 R5, RZ, RZ, 0x40000040 ;  /* 0x40000040ff057424 */ /* 0x000fe200078e00ff */
[C---:B------:R-:W-:Y:S01]  /*b040*/  R2UR UR6, R6.reuse ;  /* 0x00000000060672ca */ /* 0x040fe200000e0000 */
[----:B------:R-:W-:Y:S01]  /*b050*/  VIADD R8, R6, 0x2 ;  /* 0x0000000206087836 */ /* 0x000fe20000000000 */
[----:B------:R-:W-:Y:S01]  /*b060*/  LOP3.LUT R0, R0, 0x3fff, RZ, 0xc0, !PT ;  /* 0x00003fff00007812 */ /* 0x000fe200078ec0ff */
[----:B------:R-:W-:Y:S01]  /*b070*/  IMAD.MOV.U32 R9, RZ, RZ, 0x40000040 ;  /* 0x40000040ff097424 */ /* 0x000fe200078e00ff */
[----:B------:R-:W-:Y:S01]  /*b080*/  R2UR UR7, R7 ;  /* 0x00000000070772ca */ /* 0x000fe200000e0000 */
[----:B------:R-:W-:Y:S01]  /*b090*/  IMAD.MOV.U32 R11, RZ, RZ, 0x40000040 ;  /* 0x40000040ff0b7424 */ /* 0x000fe200078e00ff */
[----:B------:R-:W-:Y:S01]  /*b0a0*/  LOP3.LUT R4, R0, 0x10000, RZ, 0xfc, !PT ;  /* 0x0001000000047812 */ /* 0x000fe200078efcff */
[----:B------:R-:W-:Y:S01]  /*b0b0*/  VIADD R12, R6, 0x4 ;  /* 0x00000004060c7836 */ /* 0x000fe20000000000 */
[----:B------:R-:W-:Y:S01]  /*b0c0*/  R2UR UR5, R5 ;  /* 0x00000000050572ca */ /* 0x000fe200000e0000 */
[----:B------:R-:W-:Y:S01]  /*b0d0*/  IMAD.MOV.U32 R13, RZ, RZ, 0x40000040 ;  /* 0x40000040ff0d7424 */ /* 0x000fe200078e00ff */
[C---:B------:R-:W-:Y:S01]  /*b0e0*/  R2UR UR4, R4.reuse ;  /* 0x00000000040472ca */ /* 0x040fe200000e0000 */
[----:B------:R-:W-:Y:S01]  /*b0f0*/  VIADD R10, R4, 0x2 ;  /* 0x00000002040a7836 */ /* 0x000fe20000000000 */
[----:B------:R-:W0:Y:S01]  /*b100*/  LDC R0, c[0x0][0x448] ;  /* 0x00011200ff007b82 */ /* 0x000e220000000800 */
[----:B------:R-:W-:Y:S01]  /*b110*/  IMAD.MOV.U32 R7, RZ, RZ, 0x40000040 ;  /* 0x40000040ff077424 */ /* 0x000fe200078e00ff */
[----:B------:R-:W-:Y:S01]  /*b120*/  UISETP.GE.AND UP0, UPT, UR41, 0x1, UPT ;  /* 0x000000012900788c */ /* 0x000fe2000bf06270 */
[----:B------:R-:W-:-:S03]  /*b130*/  LEA R56, R168, 0xffffffc0, 0x6 ;  /* 0xffffffc0a8387811 */ /* 0x000fc600078e30ff */
[----:B------:R-:W-:Y:S01]  /*b140*/  UP2UR UR47, UPR, URZ, 0x1 ;  /* 0x000000013f2f7883 */ /* 0x000fe20008000000 */
[----:B------:R-:W-:Y:S02]  /*b150*/  IADD3 R58, -R186, R23, -R56 ;  /* 0x00000017ba3a7210 */ /* 0x000fe40007ffe938 */
[----:B------:R-:W-:Y:S02]  /*b160*/  PLOP3.LUT P3, PT, PT, PT, UP0, 0x40, 0x0 ;  /* 0x000000000000781c */ /* 0x000fe40003f6e808 */
[----:B------:R-:W-:Y:S01]  /*b170*/  HGMMA.64x64x16.F32.BF16 R24, gdesc[UR4], RZ, !UPT, gsb0 ;  /* 0x00e00000041879f0 */ /* 0x000fe2000c0018ff */
[----:B------:R-:W-:Y:S01]  /*b180*/  R2UR UR6, R8 ;  /* 0x00000000080672ca */ /* 0x000fe200000e0000 */
[----:B------:R-:W-:Y:S01]  /*b190*/  VIADD R8, R4, 0x4 ;  /* 0x0000000404087836 */ /* 0x000fe20000000000 */
[----:B------:R-:W-:Y:S01]  /*b1a0*/  R2UR UR7, R9 ;  /* 0x00000000090772ca */ /* 0x000fe200000e0000 */
[----:B------:R-:W-:Y:S01]  /*b1b0*/  IMAD.MOV.U32 R9, RZ, RZ, 0x40000040 ;  /* 0x40000040ff097424 */ /* 0x000fe200078e00ff */
[----:B------:R-:W-:-:S02]  /*b1c0*/  R2UR UR4, R10 ;  /* 0x000000000a0472ca */ /* 0x000fc400000e0000 */
[----:B------:R-:W-:Y:S02]  /*b1d0*/  R2UR UR5, R11 ;  /* 0x000000000b0572ca */ /* 0x000fe400000e0000 */
[----:B0-----:R-:W-:Y:S01]  /*b1e0*/  ISETP.NE.AND P2, PT, R0, 0x1, PT ;  /* 0x000000010000780c */ /* 0x001fe20003f45270 */
[----:B------:R-:W-:-:S12]  /*b1f0*/  IMAD.IADD R0, R201, 0x1, R192 ;  /* 0x00000001c9007824 */ /* 0x000fd800078e02c0 */
[----:B------:R-:W0:Y:S01]  /*b200*/  @P2 LDC R3, c[0x0][0x44c] ;  /* 0x00011300ff032b82 */ /* 0x000e220000000800 */
[----:B------:R-:W-:Y:S02]  /*b210*/  WARPGROUP.DEPBAR.LE gsb0, 0x0 ;  /* 0x00008000000079c5 */ /* 0x000fe40000010000 */
[----:B------:R-:W-:-:S06]  /*b220*/  WARPGROUP.ARRIVE ;  /* 0x00000000000079c5 */ /* 0x000fcc0000000000 */
[----:B------:R-:W-:Y:S01]  /*b230*/  HGMMA.64x64x16.F32.BF16 R24, gdesc[UR4], R24, gsb0 ;  /* 0x00e00000041879f0 */ /* 0x000fe20008001818 */
[----:B------:R-:W-:Y:S01]  /*b240*/  R2UR UR6, R12 ;  /* 0x000000000c0672ca */ /* 0x000fe200000e0000 */
[----:B------:R-:W-:Y:S01]  /*b250*/  VIADD R12, R6, 0x6 ;  /* 0x00000006060c7836 */ /* 0x000fe20000000000 */
[----:B------:R-:W-:Y:S01]  /*b260*/  R2UR UR7, R13 ;  /* 0x000000000d0772ca */ /* 0x000fe200000e0000 */
[----:B------:R-:W-:Y:S01]  /*b270*/  VIADD R6, R4, 0x6 ;  /* 0x0000000604067836 */ /* 0x000fe20000000000 */
[----:B------:R-:W-:Y:S01]  /*b280*/  R2UR UR4, R8 ;  /* 0x00000000080472ca */ /* 0x000fe200000e0000 */
[----:B------:R-:W-:Y:S01]  /*b290*/  IMAD.MOV.U32 R13, RZ, RZ, 0x40000040 ;  /* 0x40000040ff0d7424 */ /* 0x000fe200078e00ff */
[----:B------:R-:W-:Y:S01]  /*b2a0*/  R2UR UR5, R9 ;  /* 0x00000000090572ca */ /* 0x000fe200000e0000 */
[----:B------:R-:W-:Y:S02]  /*b2b0*/  WARPGROUP.DEPBAR.LE gsb0, 0x0 ;  /* 0x00008000000079c5 */ /* 0x000fe40000010000 */
[----:B------:R-:W-:-:S10]  /*b2c0*/  WARPGROUP.ARRIVE ;  /* 0x00000000000079c5 */ /* 0x000fd40000000000 */
[----:B------:R-:W-:Y:S01]  /*b2d0*/  HGMMA.64x64x16.F32.BF16 R24, gdesc[UR4], R24, gsb0 ;  /* 0x00e00000041879f0 */ /* 0x000fe20008001818 */
[----:B------:R-:W-:Y:S01]  /*b2e0*/  R2UR UR6, R12 ;  /* 0x000000000c0672ca */ /* 0x000fe200000e0000 */
[----:B0-----:R-:W-:Y:S01]  /*b2f0*/  @P2 IMAD.HI.U32 R12, R0, R3, RZ ;  /* 0x00000003000c2227 */ /* 0x001fe200078e00ff */
[----:B------:R-:W-:Y:S02]  /*b300*/  R2UR UR7, R13 ;  /* 0x000000000d0772ca */ /* 0x000fe400000e0000 */
[----:B------:R-:W-:Y:S01]  /*b310*/  R2UR UR4, R6 ;  /* 0x00000000060472ca */ /* 0x000fe200000e0000 */
[----:B------:R-:W0:Y:S01]  /*b320*/  @P2 LDC R13, c[0x0][0x450] ;  /* 0x00011400ff0d2b82 */ /* 0x000e220000000800 */
[----:B------:R-:W-:Y:S01]  /*b330*/  R2UR UR5, R7 ;  /* 0x00000000070572ca */ /* 0x000fe200000e0000 */
[----:B------:R-:W-:Y:S02]  /*b340*/  IMAD.MOV.U32 R3, RZ, RZ, R0 ;  /* 0x000000ffff037224 */ /* 0x000fe400078e0000 */
[----:B------:R-:W-:-:S05]  /*b350*/  @!P1 VIADD R0, R14, 0x28c40 ;  /* 0x00028c400e009836 */ /* 0x000fca0000000000 */
[----:B------:R-:W-:Y:S02]  /*b360*/  @!P1 PRMT R0, RZ, 0x654, R0 ;  /* 0x00000654ff009816 */ /* 0x000fe40000000000 */
[----:B0-----:R-:W-:Y:S01]  /*b370*/  @P2 SHF.R.U32.HI R3, RZ, R13, R12 ;  /* 0x0000000dff032219 */ /* 0x001fe2000001160c */
[----:B------:R-:W-:-:S04]  /*b380*/  IMAD.MOV.U32 R13, RZ, RZ, -0x40 ;  /* 0xffffffc0ff0d7424 */ /* 0x000fc800078e00ff */
[----:B------:R-:W0:Y:S01]  /*b390*/  SHFL.IDX PT, R59, R3, RZ, 0x1c1f ;  /* 0x001c1fff033b7589 */ /* 0x000e2200000e0000 */
[----:B------:R-:W-:-:S04]  /*b3a0*/  IMAD R12, R168, R13, 0x41 ;  /* 0x00000041a80c7424 */ /* 0x000fc800078e020d */
[----:B------:R-:W-:Y:S01]  /*b3b0*/  VIADD R62, R12, 0xffffffff ;  /* 0xffffffff0c3e7836 */ /* 0x000fe20000000000 */
[----:B------:R-:W-:-:S05]  /*b3c0*/  IADD3 R13, -R186, R12, R23 ;  /* 0x0000000cba0d7210 */ /* 0x000fca0007ffe117 */
[----:B------:R-:W-:-:S04]  /*b3d0*/  IMAD.IADD R13, R13, 0x1, -R22 ;  /* 0x000000010d0d7824 */ /* 0x000fc800078e0a16 */
[----:B------:R-:W-:-:S05]  /*b3e0*/  VIADD R61, R13, UR40 ;  /* 0x000000280d3d7c36 */ /* 0x000fca0008000000 */
[----:B0-----:R-:W-:Y:S01]  /*b3f0*/  VIADDMNMX R12, R59, R61, R58, PT ;  /* 0x0000003d3b0c7246 */ /* 0x001fe2000380013a */
[----:B------:R-:W-:Y:S02]  /*b400*/  WARPGROUP.DEPBAR.LE gsb0, 0x0 ;  /* 0x00008000000079c5 */ /* 0x000fe40000010000 */
[----:B------:R-:W-:-:S06]  /*b410*/  WARPGROUP.ARRIVE ;  /* 0x00000000000079c5 */ /* 0x000fcc0000000000 */
[----:B------:R-:W-:Y:S01]  /*b420*/  HGMMA.64x64x16.F32.BF16 R24, gdesc[UR4], R24, gsb0 ;  /* 0x00e00000041879f0 */ /* 0x000fe20008001818 */
[----:B------:R-:W-:Y:S02]  /*b430*/  ULDC UR4, c[0x0][0x9dc] ;  /* 0x0002770000047ab9 */ /* 0x000fe40000000800 */
[----:B------:R-:W-:Y:S01]  /*b440*/  IMAD.U32 R21, RZ, RZ, UR4 ;  /* 0x00000004ff157e24 */ /* 0x000fe2000f8e00ff */
[----:B------:R-:W-:Y:S02]  /*b450*/  WARPGROUP.DEPBAR.LE gsb0, 0x0 ;  /* 0x00008000000079c5 */ /* 0x000fe40000010000 */
[----:B------:R0:W-:Y:S02]  /*b460*/  @!P1 SYNCS.ARRIVE.TRANS64.RED.A1T0 RZ, [R0+URZ], RZ ;  /* 0x000000ff00ff99a7 */ /* 0x0001e4000810043f */
[----:B0-----:R-:W-:-:S05]  /*b470*/  LOP3.LUT R0, RZ, R21, RZ, 0x33, !PT ;  /* 0x00000015ff007212 */ /* 0x001fca00078e33ff */
[----:B------:R-:W-:-:S04]  /*b480*/  IMAD.IADD R60, R13, 0x1, R0 ;  /* 0x000000010d3c7824 */ /* 0x000fc800078e0200 */
[----:B------:R-:W-:Y:S01]  /*b490*/  IMAD.IADD R13, R60, 0x1, R59 ;  /* 0x000000013c0d7824 */ /* 0x000fe200078e023b */
[----:B------:R-:W-:Y:S06]  /*b4a0*/  @P3 BRA `(.L_x_2717) ;  /* 0x0000000000583947 */ /* 0x000fec0003800000 */
[----:B------:R-:W-:Y:S01]  /*b4b0*/  IADD3 R0, -R22, R23, R59 ;  /* 0x0000001716007210 */ /* 0x000fe20007ffe13b */
[----:B------:R-:W-:Y:S03]  /*b4c0*/  BSSY B0, `(.L_x_2718) ;  /* 0x0000010000007945 */ /* 0x000fe60003800000 */
        /* <DEDUP_REMOVED lines=10> */
.L_x_2719:
[----:B------:R-:W-:-:S06]  /*b570*/  UISETP.NE.AND UP0, UPT, UR41, 0x1, UPT ;  /* 0x000000012900788c */ /* 0x000fcc000bf05270 */
[----:B------:R-:W-:-:S05]  /*b580*/  PLOP3.LUT P3, PT, PT, PT, UP0, 0x80, 0x0 ;  /* 0x000000000000781c */ /* 0x000fca0003f6f008 */
[----:B------:R-:W-:-:S08]  /*b590*/  @UP0 ULDC.64 UR4, c[0x0][0x9e8] ;  /* 0x00027a0000040ab9 */ /* 0x000fd00000000a00 */
[----:B------:R-:W-:-:S05]  /*b5a0*/  @P3 IMAD.HI.U32 R20, R0, UR4, RZ ;  /* 0x0000000400143c27 */ /* 0x000fca000f8e00ff */
[----:B------:R-:W-:-:S07]  /*b5b0*/  @P3 SHF.R.U32.HI R0, RZ, UR5, R20 ;  /* 0x00000005ff003c19 */ /* 0x000fce0008011614 */
.L_x_2720:
[----:B------:R-:W-:Y:S05]  /*b5c0*/  BSYNC B0 ;  /* 0x0000000000007941 */ /* 0x000fea0003800000 */
.L_x_2718:
[----:B------:R-:W-:-:S04]  /*b5d0*/  IMAD R59, R0, UR41, -R56 ;  /* 0x00000029003b7c24 */ /* 0x000fc8000f8e0a38 */
[----:B------:R-:W-:-:S05]  /*b5e0*/  IMAD.IADD R59, R59, 0x1, -R186 ;  /* 0x000000013b3b7824 */ /* 0x000fca00078e0aba */
[----:B------:R-:W-:Y:S02]  /*b5f0*/  VIMNMX R13, R13, R59, !PT ;  /* 0x0000003b0d0d7248 */ /* 0x000fe40007fe0100 */
[----:B------:R-:W-:-:S07]  /*b600*/  VIADDMNMX R12, R59, UR41, R12, PT ;  /* 0x000000293b0c7c46 */ /* 0x000fce000b80010c */
.L_x_2717:
[C---:B------:R-:W-:Y:S01]  /*b610*/  ISETP.GE.AND P3, PT, R62.reuse, 0x2, PT ;  /* 0x000000023e00780c */ /* 0x040fe20003f66270 */
[----:B------:R-:W0:Y:S01]  /*b620*/  SHFL.IDX PT, R3, R3, 0x1, 0x1c1f ;  /* 0x003c1f0003037f89 */ /* 0x000e2200000e0000 */
[----:B------:R-:W-:Y:S01]  /*b630*/  ISETP.GE.AND P4, PT, R62, 0x9, PT ;  /* 0x000000093e00780c */ /* 0x000fe20003f86270 */
[----:B------:R-:W-:Y:S01]  /*b640*/  UISETP.NE.AND UP0, UPT, UR47, URZ, UPT ;  /* 0x0000003f2f00728c */ /* 0x000fe2000bf05270 */
[C---:B------:R-:W-:Y:S02]  /*b650*/  ISETP.GT.AND P6, PT, R13.reuse, 0x1, !P3 ;  /* 0x000000010d00780c */ /* 0x040fe40005fc4270 */
[----:B------:R-:W-:Y:S02]  /*b660*/  ISETP.GT.AND P5, PT, R13, 0x8, !P4 ;  /* 0x000000080d00780c */ /* 0x000fe400067a4270 */
[C---:B------:R-:W-:Y:S02]  /*b670*/  ISETP.LT.OR P6, PT, R12.reuse, 0x2, P6 ;  /* 0x000000020c00780c */ /* 0x040fe400037c1670 */
[----:B------:R-:W-:-:S02]  /*b680*/  ISETP.LT.OR P5, PT, R12, 0x9, P5 ;  /* 0x000000090c00780c */ /* 0x000fc40002fa1670 */
[----:B-----5:R-:W-:Y:S02]  /*b690*/  FSEL R76, R25, -INF , !P6 ;  /* 0xff800000194c7808 */ /* 0x020fe40007000000 */
[----:B------:R-:W-:Y:S02]  /*b6a0*/  ISETP.GE.AND P6, PT, R62, 0xa, PT ;  /* 0x0000000a3e00780c */ /* 0x000fe40003fc6270 */
[----:B------:R-:W-:Y:S02]  /*b6b0*/  FSEL R74, R28, -INF , !P5 ;  /* 0xff8000001c4a7808 */ /* 0x000fe40006800000 */
[----:B------:R-:W-:Y:S02]  /*b6c0*/  ISETP.GT.AND P5, PT, R13, 0x9, !P6 ;  /* 0x000000090d00780c */ /* 0x000fe400077a4270 */
[----:B------:R-:W-:Y:S02]  /*b6d0*/  P2R R59, PR, RZ, 0x40 ;  /* 0x00000040ff3b7803 */ /* 0x000fe40000000000 */
[----:B------:R-:W-:-:S02]  /*b6e0*/  ISETP.LT.OR P5, PT, R12, 0xa, P5 ;  /* 0x0000000a0c00780c */ /* 0x000fc40002fa1670 */
[----:B------:R-:W-:Y:S02]  /*b6f0*/  ISETP.GE.AND P6, PT, R62, 0x11, PT ;  /* 0x000000113e00780c */ /* 0x000fe40003fc6270 */
[----:B------:R-:W-:Y:S01]  /*b700*/  FSEL R72, R29, -INF , !P5 ;  /* 0xff8000001d487808 */ /* 0x000fe20006800000 */
[----:B0-----:R-:W-:Y:S01]  /*b710*/  IMAD.IADD R29, R60, 0x1, R3 ;  /* 0x000000013c1d7824 */ /* 0x001fe200078e0203 */
        /* <DEDUP_REMOVED lines=10> */
[C---:B------:R-:W-:Y:S02]  /*b7c0*/  ISETP.GT.AND P5, PT, R13.reuse, 0x18, !P6 ;  /* 0x000000180d00780c */ /* 0x040fe400077a4270 */
        /* <DEDUP_REMOVED lines=37> */
[----:B------:R-:W-:Y:S02]  /*ba20*/  VIADDMNMX R25, R3, R61, R58, PT ;  /* 0x0000003d03197246 */ /* 0x000fe4000380013a */
        /* <DEDUP_REMOVED lines=12> */
[----:B------:R-:W-:-:S04]  /*baf0*/  ISETP.GT.AND P6, PT, R13, 0x39, !P6 ;  /* 0x000000390d00780c */ /* 0x000fc800077c4270 */
[----:B------:R-:W-:-:S04]  /*bb00*/  ISETP.LT.OR P6, PT, R12, 0x3a, P6 ;  /* 0x0000003a0c00780c */ /* 0x000fc800037c1670 */
[----:B------:R-:W-:Y:S02]  /*bb10*/  FSEL R24, R53, -INF , !P6 ;  /* 0xff80000035187808 */ /* 0x000fe40007000000 */
[----:B------:R-:W-:-:S13]  /*bb20*/  PLOP3.LUT P6, PT, PT, PT, UP0, 0x40, 0x0 ;  /* 0x000000000000781c */ /* 0x000fda0003fce808 */
[----:B------:R-:W-:Y:S05]  /*bb30*/  @P6 BRA `(.L_x_2721) ;  /* 0x0000000000606947 */ /* 0x000fea0003800000 */
        /* <DEDUP_REMOVED lines=13> */
.L_x_2723:
[----:B------:R-:W-:-:S06]  /*bc10*/  UISETP.NE.AND UP0, UPT, UR41, 0x1, UPT ;  /* 0x000000012900788c */ /* 0x000fcc000bf05270 */
[----:B------:R-:W-:-:S05]  /*bc20*/  PLOP3.LUT P6, PT, PT, PT, UP0, 0x80, 0x0 ;  /* 0x000000000000781c */ /* 0x000fca0003fcf008 */
[----:B------:R-:W-:-:S08]  /*bc30*/  @UP0 ULDC.64 UR4, c[0x0][0x9e8] ;  /* 0x00027a0000040ab9 */ /* 0x000fd00000000a00 */
[----:B------:R-:W-:Y:S01]  /*bc40*/  @P6 IMAD.HI.U32 R12, R3, UR4, RZ ;  /* 0x00000004030c6c27 */ /* 0x000fe2000f8e00ff */
[----:B------:R-:W-:-:S13]  /*bc50*/  PLOP3.LUT P6, PT, PT, PT, UP0, 0x80, 0x0 ;  /* 0x000000000000781c */ /* 0x000fda0003fcf008 */
[----:B------:R-:W-:-:S07]  /*bc60*/  @P6 SHF.R.U32.HI R3, RZ, UR5, R12 ;  /* 0x00000005ff036c19 */ /* 0x000fce000801160c */
.L_x_2724:
[----:B------:R-:W-:Y:S05]  /*bc70*/  BSYNC B0 ;  /* 0x0000000000007941 */ /* 0x000fea0003800000 */
.L_x_2722:
[----:B------:R-:W-:-:S04]  /*bc80*/  IMAD R3, R3, UR41, -R56 ;  /* 0x0000002903037c24 */ /* 0x000fc8000f8e0a38 */
[----:B------:R-:W-:-:S05]  /*bc90*/  IMAD.IADD R12, R3, 0x1, -R186 ;  /* 0x00000001030c7824 */ /* 0x000fca00078e0aba */
[----:B------:R-:W-:Y:S02]  /*bca0*/  VIMNMX R29, R29, R12, !PT ;  /* 0x0000000c1d1d7248 */ /* 0x000fe40007fe0100 */
[----:B------:R-:W-:-:S07]  /*bcb0*/  VIADDMNMX R25, R12, UR41, R25, PT ;  /* 0x000000290c197c46 */ /* 0x000fce000b800119 */
.L_x_2721:
[----:B------:R-:W-:Y:S01]  /*bcc0*/  BAR.SYNC.DEFER_BLOCKING 0xf, 0x100 ;  /* 0x03c4000000007b1d */ /* 0x000fe20000010000 */
[----:B------:R-:W-:Y:S02]  /*bcd0*/  ISETP.GT.AND P3, PT, R29, 0x1, !P3 ;  /* 0x000000011d00780c */ /* 0x000fe40005f64270 */
[----:B------:R-:W-:Y:S02]  /*bce0*/  FMNMX.FTZ R3, R164, R76, !PT ;  /* 0x0000004ca4037209 */ /* 0x000fe40007810000 */
[----:B------:R-:W-:Y:S01]  /*bcf0*/  ISETP.LT.OR P3, PT, R25, 0x2, P3 ;  /* 0x000000021900780c */ /* 0x000fe20001f61670 */
[----:B------:R-:W-:Y:S01]  /*bd00*/  ULDC UR4, c[0x0][0x988] ;  /* 0x0002620000047ab9 */ /* 0x000fe20000000800 */
[----:B------:R-:W-:Y:S01]  /*bd10*/  FMNMX.FTZ R3, R74, R3, !PT ;  /* 0x000000034a037209 */ /* 0x000fe20007810000 */
[----:B------:R-:W-:Y:S01]  /*bd20*/  IMAD.U32 R13, RZ, RZ, UR4 ;  /* 0x00000004ff0d7e24 */ /* 0x000fe2000f8e00ff */
        /* <DEDUP_REMOVED lines=27> */
[----:B------:R-:W-:Y:S02]  /*bee0*/  FMNMX.FTZ R3, R52, R3, !PT ;  /* 0x0000000334037209 */ /* 0x000fe40007810000 */
[----:B------:R-:W-:Y:S02]  /*bef0*/  FSEL R38, R38, -INF , !P3 ;  /* 0xff80000026267808 */ /* 0x000fe40005800000 */
[----:B------:R-:W-:Y:S02]  /*bf00*/  ISETP.NE.AND P3, PT, R67, RZ, PT ;  /* 0x000000ff4300720c */ /* 0x000fe40003f65270 */
[----:B------:R-:W-:Y:S02]  /*bf10*/  FMNMX.FTZ R27, R24, R3, !PT ;  /* 0x00000003181b7209 */ /* 0x000fe40007810000 */
[----:B------:R-:W-:-:S02]  /*bf20*/  ISETP.GT.AND P3, PT, R29, 0x19, !P3 ;  /* 0x000000191d00780c */ /* 0x000fc40005f64270 */
[----:B------:R-:W-:Y:S01]  /*bf30*/  ISETP.GT.AND P4, PT, R29, 0x8, !P4 ;  /* 0x000000081d00780c */ /* 0x000fe20006784270 */
[----:B------:R-:W0:Y:S01]  /*bf40*/  SHFL.BFLY PT, R12, R27, 0x2, 0x1f ;  /* 0x0c401f001b0c7f89 */ /* 0x000e2200000e0000 */
[C---:B------:R-:W-:Y:S02]  /*bf50*/  ISETP.LT.OR P3, PT, R25.reuse, 0x1a, P3 ;  /* 0x0000001a1900780c */ /* 0x040fe40001f61670 */
[----:B------:R-:W-:Y:S02]  /*bf60*/  ISETP.LT.OR P4, PT, R25, 0x9, P4 ;  /* 0x000000091900780c */ /* 0x000fe40002781670 */
[----:B------:R-:W-:Y:S02]  /*bf70*/  FSEL R60, R39, -INF , !P3 ;  /* 0xff800000273c7808 */ /* 0x000fe40005800000 */
[----:B------:R-:W-:Y:S02]  /*bf80*/  ISETP.NE.AND P3, PT, R37, RZ, PT ;  /* 0x000000ff2500720c */ /* 0x000fe40003f65270 */
        /* <DEDUP_REMOVED lines=8> */
[----:B------:R-:W-:Y:S02]  /*c010*/  ISETP.GT.AND P3, PT, R29, 0x21, !P3 ;  /* 0x000000211d00780c */ /* 0x000fe40005f64270 */
[----:B0-----:R-:W-:Y:S02]  /*c020*/  FMNMX.FTZ R31, R27, R12, !PT ;  /* 0x0000000c1b1f7209 */ /* 0x001fe40007810000 */
[C---:B------:R-:W-:Y:S02]  /*c030*/  ISETP.LT.OR P3, PT, R25.reuse, 0x22, P3 ;  /* 0x000000221900780c */ /* 0x040fe40001f61670 */
[----:B------:R-:W-:Y:S01]  /*c040*/  ISETP.LT.OR P5, PT, R25, 0x39, P5 ;  /* 0x000000391900780c */ /* 0x000fe20002fa1670 */
[----:B------:R-:W0:Y:S01]  /*c050*/  SHFL.BFLY PT, R12, R31, 0x1, 0x1f ;  /* 0x0c201f001f0c7f89 */ /* 0x000e2200000e0000 */
[----:B------:R-:W-:-:S02]  /*c060*/  FSEL R62, R43, -INF , !P3 ;  /* 0xff8000002b3e7808 */ /* 0x000fc40005800000 */
[----:B------:R-:W-:Y:S02]  /*c070*/  ISETP.NE.AND P3, PT, R41, RZ, PT ;  /* 0x000000ff2900720c */ /* 0x000fe40003f65270 */
[----:B------:R-:W-:Y:S02]  /*c080*/  FSEL R54, R54, -INF , !P5 ;  /* 0xff80000036367808 */ /* 0x000fe40006800000 */
[----:B------:R-:W-:-:S04]  /*c090*/  ISETP.GT.AND P3, PT, R29, 0x28, !P3 ;  /* 0x000000281d00780c */ /* 0x000fc80005f64270 */
[----:B------:R-:W-:-:S04]  /*c0a0*/  ISETP.LT.OR P3, PT, R25, 0x29, P3 ;  /* 0x000000291900780c */ /* 0x000fc80001f61670 */
[----:B------:R-:W-:Y:S02]  /*c0b0*/  FSEL R46, R46, -INF , !P3 ;  /* 0xff8000002e2e7808 */ /* 0x000fe40005800000 */
[----:B------:R-:W-:Y:S02]  /*c0c0*/  ISETP.GT.AND P3, PT, R29, 0x29, !P4 ;  /* 0x000000291d00780c */ /* 0x000fe40006764270 */
[----:B------:R-:W-:Y:S02]  /*c0d0*/  ISETP.NE.AND P4, PT, R73, RZ, PT ;  /* 0x000000ff4900720c */ /* 0x000fe40003f85270 */
[----:B------:R-:W-:Y:S02]  /*c0e0*/  ISETP.LT.OR P3, PT, R25, 0x2a, P3 ;  /* 0x0000002a1900780c */ /* 0x000fe40001f61670 */
[----:B------:R-:W-:Y:S02]  /*c0f0*/  ISETP.GT.AND P4, PT, R29, 0x31, !P4 ;  /* 0x000000311d00780c */ /* 0x000fe40006784270 */
[----:B------:R-:W-:-:S02]  /*c100*/  FSEL R64, R47, -INF , !P3 ;  /* 0xff8000002f407808 */ /* 0x000fc40005800000 */
[----:B------:R-:W-:Y:S02]  /*c110*/  ISETP.GT.AND P3, PT, R29, RZ, !P6 ;  /* 0x000000ff1d00720c */ /* 0x000fe40007764270 */
[----:B0-----:R-:W-:Y:S02]  /*c120*/  FMNMX.FTZ R12, R31, R12, !PT ;  /* 0x0000000c1f0c7209 */ /* 0x001fe40007810000 */
[----:B------:R-:W-:Y:S02]  /*c130*/  ISETP.LT.OR P3, PT, R25, 0x1, P3 ;  /* 0x000000011900780c */ /* 0x000fe40001f61670 */
[----:B------:R-:W-:Y:S01]  /*c140*/  ISETP.NE.AND P6, PT, R49, RZ, PT ;  /* 0x000000ff3100720c */ /* 0x000fe20003fc5270 */
[----:B------:R-:W-:Y:S01]  /*c150*/  FMUL.FTZ R3, R12, R13 ;  /* 0x0000000d0c037220 */ /* 0x000fe20000410000 */
[----:B------:R-:W-:Y:S02]  /*c160*/  FSEL R26, R26, -INF , !P3 ;  /* 0xff8000001a1a7808 */ /* 0x000fe40005800000 */
[----:B------:R-:W-:-:S02]  /*c170*/  FSETP.NEU.FTZ.AND P3, PT, R12, -INF , PT ;  /* 0xff8000000c00780b */ /* 0x000fc40003f7d000 */
[----:B------:R-:W-:Y:S02]  /*c180*/  ISETP.LT.OR P4, PT, R25, 0x32, P4 ;  /* 0x000000321900780c */ /* 0x000fe40002781670 */
[----:B------:R-:W-:Y:S02]  /*c190*/  FSEL R33, R3, RZ, P3 ;  /* 0x000000ff03217208 */ /* 0x000fe40001800000 */
[----:B------:R-:W-:Y:S02]  /*c1a0*/  FMNMX.FTZ R3, R26, R36, !PT ;  /* 0x000000241a037209 */ /* 0x000fe40007810000 */
[----:B------:R-:W-:Y:S01]  /*c1b0*/  ISETP.NE.AND P3, PT, R45, RZ, PT ;  /* 0x000000ff2d00720c */ /* 0x000fe20003f65270 */
[--C-:B------:R-:W-:Y:S01]  /*c1c0*/  FFMA.FTZ R27, R76, R13, -R33.reuse ;  /* 0x0000000d4c1b7223 */ /* 0x100fe20000010821 */
[----:B------:R-:W-:Y:S01]  /*c1d0*/  FMNMX.FTZ R3, R30, R3, !PT ;  /* 0x000000031e037209 */ /* 0x000fe20007810000 */
[-CC-:B------:R-:W-:Y:S01]  /*c1e0*/  FFMA.FTZ R35, R20, R13.reuse, -R33.reuse ;  /* 0x0000000d14237223 */ /* 0x180fe20000010821 */
[----:B------:R-:W-:Y:S01]  /*c1f0*/  ISETP.GT.AND P3, PT, R29, 0x30, !P3 ;  /* 0x000000301d00780c */ /* 0x000fe20005f64270 */
[--C-:B------:R-:W-:Y:S01]  /*c200*/  FFMA.FTZ R0, R0, R13, -R33.reuse ;  /* 0x0000000d00007223 */ /* 0x100fe20000010821 */
[----:B------:R-:W-:Y:S01]  /*c210*/  FMNMX.FTZ R3, R56, R3, !PT ;  /* 0x0000000338037209 */ /* 0x000fe20007810000 */
[--C-:B------:R-:W-:Y:S01]  /*c220*/  FFMA.FTZ R164, R164, R13, -R33.reuse ;  /* 0x0000000da4a47223 */ /* 0x100fe20000010821 */
[----:B------:R-:W-:Y:S01]  /*c230*/  ISETP.LT.OR P3, PT, R25, 0x31, P3 ;  /* 0x000000311900780c */ /* 0x000fe20001f61670 */
[----:B------:R-:W-:Y:S01]  /*c240*/  MUFU.EX2 R31, R0 ;  /* 0x00000000001f7308 */ /* 0x000fe20000000800 */
[----:B------:R-:W-:Y:S01]  /*c250*/  FMNMX.FTZ R3, R34, R3, !PT ;  /* 0x0000000322037209 */ /* 0x000fe20007810000 */
[-CC-:B------:R-:W-:Y:S01]  /*c260*/  FFMA.FTZ R74, R74, R13.reuse, -R33.reuse ;  /* 0x0000000d4a4a7223 */ /* 0x180fe20000010821 */
[----:B------:R-:W-:Y:S01]  /*c270*/  FSEL R50, R50, -INF , !P3 ;  /* 0xff80000032327808 */ /* 0x000fe20005800000 */
[--C-:B------:R-:W-:Y:S01]  /*c280*/  FFMA.FTZ R70, R70, R13, -R33.reuse ;  /* 0x0000000d46467223 */ /* 0x100fe20000010821 */
[----:B------:R-:W-:Y:S01]  /*c290*/  FMNMX.FTZ R3, R58, R3, !PT ;  /* 0x000000033a037209 */ /* 0x000fe20007810000 */
[-CC-:B------:R-:W-:Y:S01]  /*c2a0*/  FFMA.FTZ R68, R68, R13.reuse, -R33.reuse ;  /* 0x0000000d44447223 */ /* 0x180fe20000010821 */
[----:B------:R-:W-:Y:S01]  /*c2b0*/  ISETP.GT.AND P6, PT, R29, 0x39, !P6 ;  /* 0x000000391d00780c */ /* 0x000fe200077c4270 */
[--C-:B------:R-:W-:Y:S01]  /*c2c0*/  FFMA.FTZ R66, R66, R13, -R33.reuse ;  /* 0x0000000d42427223 */ /* 0x100fe20000010821 */
[----:B------:R-:W-:Y:S01]  /*c2d0*/  FMNMX.FTZ R3, R38, R3, !PT ;  /* 0x0000000326037209 */ /* 0x000fe20007810000 */
[-CC-:B------:R-:W-:Y:S01]  /*c2e0*/  FFMA.FTZ R40, R40, R13.reuse, -R33.reuse ;  /* 0x0000000d28287223 */ /* 0x180fe20000010821 */
[----:B------:R-:W-:Y:S01]  /*c2f0*/  FSEL R78, R51, -INF , !P4 ;  /* 0xff800000334e7808 */ /* 0x000fe20006000000 */
[--C-:B------:R-:W-:Y:S01]  /*c300*/  FFMA.FTZ R44, R44, R13, -R33.reuse ;  /* 0x0000000d2c2c7223 */ /* 0x100fe20000010821 */
[----:B------:R-:W-:Y:S01]  /*c310*/  FMNMX.FTZ R3, R60, R3, !PT ;  /* 0x000000033c037209 */ /* 0x000fe20007810000 */
[-CC-:B------:R-:W-:Y:S01]  /*c320*/  FFMA.FTZ R28, R28, R13.reuse, -R33.reuse ;  /* 0x0000000d1c1c7223 */ /* 0x180fe20000010821 */
[----:B------:R-:W-:Y:S01]  /*c330*/  ISETP.LT.OR P6, PT, R25, 0x3a, P6 ;  /* 0x0000003a1900780c */ /* 0x000fe200037c1670 */
[--C-:B------:R-:W-:Y:S01]  /*c340*/  FFMA.FTZ R25, R72, R13, -R33.reuse ;  /* 0x0000000d48197223 */ /* 0x100fe20000010821 */
[----:B------:R-:W-:Y:S01]  /*c350*/  FMNMX.FTZ R3, R42, R3, !PT ;  /* 0x000000032a037209 */ /* 0x000fe20007810000 */
[-CC-:B------:R-:W-:Y:S01]  /*c360*/  FFMA.FTZ R48, R48, R13.reuse, -R33.reuse ;  /* 0x0000000d30307223 */ /* 0x180fe20000010821 */
[----:B------:R-:W-:Y:S01]  /*c370*/  FSEL R76, R55, -INF , !P6 ;  /* 0xff800000374c7808 */ /* 0x000fe20007000000 */
[--C-:B------:R-:W-:Y:S01]  /*c380*/  FFMA.FTZ R32, R32, R13, -R33.reuse ;  /* 0x0000000d20207223 */ /* 0x100fe20000010821 */
[----:B------:R-:W-:Y:S01]  /*c390*/  FMNMX.FTZ R3, R62, R3, !PT ;  /* 0x000000033e037209 */ /* 0x000fe20007810000 */
[-CC-:B------:R-:W-:Y:S01]  /*c3a0*/  FFMA.FTZ R52, R52, R13.reuse, -R33.reuse ;  /* 0x0000000d34347223 */ /* 0x180fe20000010821 */
[----:B------:R-:W-:Y:S01]  /*c3b0*/  FFMA.FTZ R24, R24, R13, -R33 ;  /* 0x0000000d18187223 */ /* 0x000fe20000010821 */
[----:B------:R-:W-:Y:S01]  /*c3c0*/  MUFU.EX2 R164, R164 ;  /* 0x000000a400a47308 */ /* 0x000fe20000000800 */
[----:B------:R-:W-:-:S04]  /*c3d0*/  FMNMX.FTZ R3, R46, R3, !PT ;  /* 0x000000032e037209 */ /* 0x000fc80007810000 */
[----:B------:R-:W-:-:S03]  /*c3e0*/  FMNMX.FTZ R3, R64, R3, !PT ;  /* 0x0000000340037209 */ /* 0x000fc60007810000 */
[----:B------:R-:W0:Y:S01]  /*c3f0*/  MUFU.EX2 R27, R27 ;  /* 0x0000001b001b7308 */ /* 0x000e220000000800 */
[----:B------:R-:W-:-:S04]  /*c400*/  FMNMX.FTZ R3, R50, R3, !PT ;  /* 0x0000000332037209 */ /* 0x000fc80007810000 */
[----:B------:R-:W-:-:S03]  /*c410*/  FMNMX.FTZ R3, R78, R3, !PT ;  /* 0x000000034e037209 */ /* 0x000fc60007810000 */
[----:B------:R-:W-:Y:S01]  /*c420*/  MUFU.EX2 R74, R74 ;  /* 0x0000004a004a7308 */ /* 0x000fe20000000800 */
[----:B------:R-:W-:-:S04]  /*c430*/  FMNMX.FTZ R3, R54, R3, !PT ;  /* 0x0000000336037209 */ /* 0x000fc80007810000 */
[----:B------:R-:W-:-:S03]  /*c440*/  FMNMX.FTZ R3, R76, R3, !PT ;  /* 0x000000034c037209 */ /* 0x000fc60007810000 */
[----:B------:R-:W3:Y:S01]  /*c450*/  MUFU.EX2 R25, R25 ;  /* 0x0000001900197308 */ /* 0x000ee20000000800 */
[----:B0-----:R-:W-:Y:S01]  /*c460*/  FADD.FTZ R43, R164, R27 ;  /* 0x0000001ba42b7221 */ /* 0x001fe20000010000 */
[----:B------:R-:W0:Y:S01]  /*c470*/  SHFL.BFLY PT, R72, R3, 0x2, 0x1f ;  /* 0x0c401f0003487f89 */ /* 0x000e2200000e0000 */
[----:B------:R-:W-:-:S05]  /*c480*/  F2FP.BF16.F32.PACK_AB R164, R27, R164 ;  /* 0x000000a41ba4723e */ /* 0x000fca00000010ff */
[----:B------:R-:W-:Y:S08]  /*c490*/  MUFU.EX2 R70, R70 ;  /* 0x0000004600467308 */ /* 0x000ff00000000800 */
[----:B------:R-:W4:Y:S01]  /*c4a0*/  MUFU.EX2 R29, R68 ;  /* 0x00000044001d7308 */ /* 0x000f220000000800 */
[----:B---3--:R-:W-:-:S07]  /*c4b0*/  F2FP.BF16.F32.PACK_AB R166, R25, R74 ;  /* 0x0000004a19a6723e */ /* 0x008fce00000010ff */
[----:B------:R-:W3:Y:S01]  /*c4c0*/  MUFU.EX2 R66, R66 ;  /* 0x0000004200427308 */ /* 0x000ee20000000800 */
[----:B0-----:R-:W-:-:S05]  /*c4d0*/  FMNMX.FTZ R72, R3, R72, !PT ;  /* 0x0000004803487209 */ /* 0x001fca0007810000 */
[----:B------:R-:W0:Y:S02]  /*c4e0*/  SHFL.BFLY PT, R3, R72, 0x1, 0x1f ;  /* 0x0c201f0048037f89 */ /* 0x000e2400000e0000 */
[----:B------:R-:W-:Y:S01]  /*c4f0*/  MUFU.EX2 R40, R40 ;  /* 0x0000002800287308 */ /* 0x000fe20000000800 */
[----:B----4-:R-:W-:-:S07]  /*c500*/  F2FP.BF16.F32.PACK_AB R160, R29, R70 ;  /* 0x000000461da0723e */ /* 0x010fce00000010ff */
[----:B------:R-:W4:Y:S01]  /*c510*/  MUFU.EX2 R35, R35 ;  /* 0x0000002300237308 */ /* 0x000f220000000800 */
[----:B---3--:R-:W-:-:S07]  /*c520*/  F2FP.BF16.F32.PACK_AB R162, R31, R66 ;  /* 0x000000421fa2723e */ /* 0x008fce00000010ff */
[----:B------:R-:W-:Y:S01]  /*c530*/  MUFU.EX2 R44, R44 ;  /* 0x0000002c002c7308 */ /* 0x000fe20000000800 */
[----:B0-----:R-:W-:-:S07]  /*c540*/  FMNMX.FTZ R20, R72, R3, !PT ;  /* 0x0000000348147209 */ /* 0x001fce0007810000 */
[----:B------:R-:W0:Y:S01]  /*c550*/  MUFU.EX2 R37, R28 ;  /* 0x0000001c00257308 */ /* 0x000e220000000800 */
[----:B----4-:R-:W-:Y:S02]  /*c560*/  F2FP.BF16.F32.PACK_AB R156, R35, R40 ;  /* 0x00000028239c723e */ /* 0x010fe400000010ff */
[C---:B------:R-:W-:Y:S01]  /*c570*/  FSETP.NEU.FTZ.AND P3, PT, R20.reuse, -INF , PT ;  /* 0xff8000001400780b */ /* 0x040fe20003f7d000 */
[----:B------:R-:W-:-:S04]  /*c580*/  FMUL.FTZ R0, R20, R13 ;  /* 0x0000000d14007220 */ /* 0x000fc80000410000 */
[----:B------:R3:W-:Y:S01]  /*c590*/  MUFU.EX2 R3, R24 ;  /* 0x0000001800037308 */ /* 0x0007e20000000800 */
[----:B------:R-:W-:Y:S01]  /*c5a0*/  FSEL R33, R0, RZ, P3 ;  /* 0x000000ff00217208 */ /* 0x000fe20001800000 */
[----:B------:R-:W-:-:S04]  /*c5b0*/  FADD.FTZ R0, R74, R43 ;  /* 0x0000002b4a007221 */ /* 0x000fc80000010000 */
[-CC-:B------:R-:W-:Y:S01]  /*c5c0*/  FFMA.FTZ R26, R26, R13.reuse, -R33.reuse ;  /* 0x0000000d1a1a7223 */ /* 0x180fe20000010821 */
[-CC-:B------:R-:W-:Y:S01]  /*c5d0*/  FFMA.FTZ R36, R36, R13.reuse, -R33.reuse ;  /* 0x0000000d24247223 */ /* 0x180fe20000010821 */
[-CC-:B------:R-:W-:Y:S01]  /*c5e0*/  FFMA.FTZ R30, R30, R13.reuse, -R33.reuse ;  /* 0x0000000d1e1e7223 */ /* 0x180fe20000010821 */
[-CC-:B------:R-:W-:Y:S01]  /*c5f0*/  FFMA.FTZ R56, R56, R13.reuse, -R33.reuse ;  /* 0x0000000d38387223 */ /* 0x180fe20000010821 */
[-CC-:B------:R-:W-:Y:S01]  /*c600*/  FFMA.FTZ R34, R34, R13.reuse, -R33.reuse ;  /* 0x0000000d22227223 */ /* 0x180fe20000010821 */
[----:B------:R-:W-:Y:S01]  /*c610*/  MUFU.EX2 R165, R36 ;  /* 0x0000002400a57308 */ /* 0x000fe20000000800 */
[-CC-:B------:R-:W-:Y:S01]  /*c620*/  FFMA.FTZ R58, R58, R13.reuse, -R33.reuse ;  /* 0x0000000d3a3a7223 */ /* 0x180fe20000010821 */
[-CC-:B------:R-:W-:Y:S01]  /*c630*/  FFMA.FTZ R38, R38, R13.reuse, -R33.reuse ;  /* 0x0000000d26267223 */ /* 0x180fe20000010821 */
[-CC-:B------:R-:W-:Y:S01]  /*c640*/  FFMA.FTZ R60, R60, R13.reuse, -R33.reuse ;  /* 0x0000000d3c3c7223 */ /* 0x180fe20000010821 */
[----:B------:R-:W-:Y:S01]  /*c650*/  FADD.FTZ R45, R25, R0 ;  /* 0x00000000192d7221 */ /* 0x000fe20000010000 */
[-CC-:B------:R-:W-:Y:S01]  /*c660*/  FFMA.FTZ R42, R42, R13.reuse, -R33.reuse ;  /* 0x0000000d2a2a7223 */ /* 0x180fe20000010821 */
[-CC-:B------:R-:W-:Y:S01]  /*c670*/  FFMA.FTZ R62, R62, R13.reuse, -R33.reuse ;  /* 0x0000000d3e3e7223 */ /* 0x180fe20000010821 */
[-C--:B------:R-:W-:Y:S01]  /*c680*/  FFMA.FTZ R46, R46, R13.reuse, -R33 ;  /* 0x0000000d2e2e7223 */ /* 0x080fe20000010821 */
[----:B------:R-:W4:Y:S01]  /*c690*/  MUFU.EX2 R26, R26 ;  /* 0x0000001a001a7308 */ /* 0x000f220000000800 */
[----:B---3--:R-:W-:Y:S01]  /*c6a0*/  FADD.FTZ R24, R70, R45 ;  /* 0x0000002d46187221 */ /* 0x008fe20000010000 */
[-CC-:B------:R-:W-:Y:S01]  /*c6b0*/  FFMA.FTZ R64, R64, R13.reuse, -R33.reuse ;  /* 0x0000000d40407223 */ /* 0x180fe20000010821 */
[-CC-:B------:R-:W-:Y:S01]  /*c6c0*/  FFMA.FTZ R50, R50, R13.reuse, -R33.reuse ;  /* 0x0000000d32327223 */ /* 0x180fe20000010821 */
[-CC-:B------:R-:W-:Y:S01]  /*c6d0*/  FFMA.FTZ R78, R78, R13.reuse, -R33.reuse ;  /* 0x0000000d4e4e7223 */ /* 0x180fe20000010821 */
[----:B------:R-:W-:Y:S01]  /*c6e0*/  FADD.FTZ R47, R29, R24 ;  /* 0x000000181d2f7221 */ /* 0x000fe20000010000 */
[-CC-:B------:R-:W-:Y:S01]  /*c6f0*/  FFMA.FTZ R54, R54, R13.reuse, -R33.reuse ;  /* 0x0000000d36367223 */ /* 0x180fe20000010821 */
[----:B------:R-:W-:Y:S01]  /*c700*/  FFMA.FTZ R33, R76, R13, -R33 ;  /* 0x0000000d4c217223 */ /* 0x000fe20000010821 */
[----:B------:R-:W3:Y:S01]  /*c710*/  MUFU.EX2 R30, R30 ;  /* 0x0000001e001e7308 */ /* 0x000ee20000000800 */
[----:B------:R-:W-:Y:S01]  /*c720*/  FADD.FTZ R24, R66, R47 ;  /* 0x0000002f42187221 */ /* 0x000fe20000010000 */
[----:B0-----:R-:W-:-:S06]  /*c730*/  F2FP.BF16.F32.PACK_AB R158, R37, R44 ;  /* 0x0000002c259e723e */ /* 0x001fcc00000010ff */
[----:B------:R-:W0:Y:S01]  /*c740*/  MUFU.EX2 R167, R56 ;  /* 0x0000003800a77308 */ /* 0x000e220000000800 */
[----:B----4-:R-:W-:Y:S01]  /*c750*/  FADD.FTZ R43, R26, R165 ;  /* 0x000000a51a2b7221 */ /* 0x010fe20000010000 */
[----:B------:R-:W-:-:S06]  /*c760*/  F2FP.BF16.F32.PACK_AB R165, R165, R26 ;  /* 0x0000001aa5a5723e */ /* 0x000fcc00000010ff */
[----:B------:R-:W4:Y:S01]  /*c770*/  MUFU.EX2 R34, R34 ;  /* 0x0000002200227308 */ /* 0x000f220000000800 */
[----:B---3--:R-:W-:-:S07]  /*c780*/  FADD.FTZ R0, R30, R43 ;  /* 0x0000002b1e007221 */ /* 0x008fce0000010000 */
[----:B------:R-:W3:Y:S01]  /*c790*/  MUFU.EX2 R161, R58 ;  /* 0x0000003a00a17308 */ /* 0x000ee20000000800 */
[C---:B0-----:R-:W-:Y:S01]  /*c7a0*/  FADD.FTZ R45, R167.reuse, R0 ;  /* 0x00000000a72d7221 */ /* 0x041fe20000010000 */
[----:B------:R-:W-:-:S05]  /*c7b0*/  F2FP.BF16.F32.PACK_AB R167, R167, R30 ;  /* 0x0000001ea7a7723e */ /* 0x000fca00000010ff */
[----:B------:R0:W-:Y:S01]  /*c7c0*/  STSM.16.M88.4 [R196+0x26800], R164 ;  /* 0x026800a4c4007844 */ /* 0x0001e20000000200 */
[----:B------:R-:W5:Y:S01]  /*c7d0*/  MUFU.EX2 R38, R38 ;  /* 0x0000002600267308 */ /* 0x000f620000000800 */
[----:B----4-:R-:W-:Y:S01]  /*c7e0*/  FADD.FTZ R0, R34, R45 ;  /* 0x0000002d22007221 */ /* 0x010fe20000010000 */
[----:B------:R-:W-:-:S04]  /*c7f0*/  FADD.FTZ R45, R31, R24 ;  /* 0x000000181f2d7221 */ /* 0x000fc80000010000 */
[----:B------:R-:W-:Y:S02]  /*c800*/  FADD.FTZ R24, R40, R45 ;  /* 0x0000002d28187221 */ /* 0x000fe40000010000 */
[----:B------:R-:W4:Y:S01]  /*c810*/  MUFU.EX2 R163, R60 ;  /* 0x0000003c00a37308 */ /* 0x000f220000000800 */
[C---:B---3--:R-:W-:Y:S01]  /*c820*/  FADD.FTZ R27, R161.reuse, R0 ;  /* 0x00000000a11b7221 */ /* 0x048fe20000010000 */
[----:B------:R-:W-:-:S06]  /*c830*/  F2FP.BF16.F32.PACK_AB R161, R161, R34 ;  /* 0x00000022a1a1723e */ /* 0x000fcc00000010ff */
[----:B------:R-:W3:Y:S01]  /*c840*/  MUFU.EX2 R42, R42 ;  /* 0x0000002a002a7308 */ /* 0x000ee20000000800 */
[----:B-----5:R-:W-:Y:S01]  /*c850*/  FADD.FTZ R0, R38, R27 ;  /* 0x0000001b26007221 */ /* 0x020fe20000010000 */
[----:B------:R-:W-:-:S06]  /*c860*/  FADD.FTZ R27, R35, R24 ;  /* 0x00000018231b7221 */ /* 0x000fcc0000010000 */
[----:B------:R-:W5:Y:S01]  /*c870*/  MUFU.EX2 R157, R62 ;  /* 0x0000003e009d7308 */ /* 0x000f620000000800 */
[C---:B----4-:R-:W-:Y:S01]  /*c880*/  FADD.FTZ R25, R163.reuse, R0 ;  /* 0x00000000a3197221 */ /* 0x050fe20000010000 */
[----:B------:R-:W-:-:S05]  /*c890*/  F2FP.BF16.F32.PACK_AB R163, R163, R38 ;  /* 0x00000026a3a3723e */ /* 0x000fca00000010ff */
[----:B------:R0:W-:Y:S01]  /*c8a0*/  STSM.16.M88.4 [R197], R160 ;  /* 0x000000a0c5007844 */ /* 0x0001e20000000200 */
[----:B------:R-:W4:Y:S01]  /*c8b0*/  MUFU.EX2 R46, R46 ;  /* 0x0000002e002e7308 */ /* 0x000f220000000800 */
[----:B---3--:R-:W-:-:S07]  /*c8c0*/  FADD.FTZ R0, R42, R25 ;  /* 0x000000192a007221 */ /* 0x008fce0000010000 */
[----:B------:R-:W3:Y:S01]  /*c8d0*/  MUFU.EX2 R41, R64 ;  /* 0x0000004000297308 */ /* 0x000ee20000000800 */
[C---:B-----5:R-:W-:Y:S01]  /*c8e0*/  FADD.FTZ R25, R157.reuse, R0 ;  /* 0x000000009d197221 */ /* 0x060fe20000010000 */
[----:B------:R-:W-:Y:S01]  /*c8f0*/  FADD.FTZ R0, R44, R27 ;  /* 0x0000001b2c007221 */ /* 0x000fe20000010000 */
[----:B------:R-:W-:-:S03]  /*c900*/  F2FP.BF16.F32.PACK_AB R157, R157, R42 ;  /* 0x0000002a9d9d723e */ /* 0x000fc600000010ff */
[----:B------:R-:W-:Y:S02]  /*c910*/  FADD.FTZ R37, R37, R0 ;  /* 0x0000000025257221 */ /* 0x000fe40000010000 */
[----:B------:R-:W-:Y:S01]  /*c920*/  MUFU.EX2 R48, R48 ;  /* 0x0000003000307308 */ /* 0x000fe20000000800 */
[----:B----4-:R-:W-:-:S07]  /*c930*/  FADD.FTZ R24, R46, R25 ;  /* 0x000000192e187221 */ /* 0x010fce0000010000 */
[----:B------:R-:W4:Y:S01]  /*c940*/  MUFU.EX2 R39, R32 ;  /* 0x0000002000277308 */ /* 0x000f220000000800 */
[C---:B---3--:R-:W-:Y:S01]  /*c950*/  F2FP.BF16.F32.PACK_AB R159, R41.reuse, R46 ;  /* 0x0000002e299f723e */ /* 0x048fe200000010ff */
[----:B------:R-:W-:-:S04]  /*c960*/  FADD.FTZ R41, R41, R24 ;  /* 0x0000001829297221 */ /* 0x000fc80000010000 */
[----:B------:R0:W-:Y:S02]  /*c970*/  STSM.16.M88.4 [R199], R156 ;  /* 0x0000009cc7007844 */ /* 0x0001e40000000200 */
[----:B------:R-:W-:Y:S08]  /*c980*/  MUFU.EX2 R50, R50 ;  /* 0x0000003200327308 */ /* 0x000ff00000000800 */
[----:B------:R-:W3:Y:S01]  /*c990*/  MUFU.EX2 R43, R78 ;  /* 0x0000004e002b7308 */ /* 0x000ee20000000800 */
[----:B----4-:R-:W-:Y:S01]  /*c9a0*/  F2FP.BF16.F32.PACK_AB R152, R39, R48 ;  /* 0x000000302798723e */ /* 0x010fe200000010ff */
[----:B------:R-:W-:-:S04]  /*c9b0*/  FADD.FTZ R48, R48, R37 ;  /* 0x0000002530307221 */ /* 0x000fc80000010000 */
[----:B------:R-:W-:Y:S02]  /*c9c0*/  FADD.FTZ R39, R39, R48 ;  /* 0x0000003027277221 */ /* 0x000fe40000010000 */
[----:B------:R-:W4:Y:S08]  /*c9d0*/  MUFU.EX2 R52, R52 ;  /* 0x0000003400347308 */ /* 0x000f300000000800 */
[----:B------:R-:W-:Y:S01]  /*c9e0*/  MUFU.EX2 R54, R54 ;  /* 0x0000003600367308 */ /* 0x000fe20000000800 */
[----:B---3--:R-:W-:Y:S01]  /*c9f0*/  F2FP.BF16.F32.PACK_AB R153, R43, R50 ;  /* 0x000000322b99723e */ /* 0x008fe200000010ff */
[----:B------:R-:W-:-:S04]  /*ca00*/  FADD.FTZ R50, R50, R41 ;  /* 0x0000002932327221 */ /* 0x000fc80000010000 */
[----:B------:R-:W-:Y:S02]  /*ca10*/  FADD.FTZ R43, R43, R50 ;  /* 0x000000322b2b7221 */ /* 0x000fe40000010000 */
[----:B------:R-:W3:Y:S01]  /*ca20*/  MUFU.EX2 R33, R33 ;  /* 0x0000002100217308 */ /* 0x000ee20000000800 */
[----:B----4-:R-:W-:Y:S01]  /*ca30*/  F2FP.BF16.F32.PACK_AB R154, R3, R52 ;  /* 0x00000034039a723e */ /* 0x010fe200000010ff */
[----:B------:R-:W-:-:S04]  /*ca40*/  FADD.FTZ R0, R52, R39 ;  /* 0x0000002734007221 */ /* 0x000fc80000010000 */
[----:B------:R-:W-:Y:S01]  /*ca50*/  FADD.FTZ R0, R3, R0 ;  /* 0x0000000003007221 */ /* 0x000fe20000010000 */
[----:B---3--:R-:W-:Y:S01]  /*ca60*/  F2FP.BF16.F32.PACK_AB R155, R33, R54 ;  /* 0x00000036219b723e */ /* 0x008fe200000010ff */
[----:B------:R-:W-:-:S04]  /*ca70*/  FADD.FTZ R54, R54, R43 ;  /* 0x0000002b36367221 */ /* 0x000fc80000010000 */
[----:B------:R0:W-:Y:S01]  /*ca80*/  STSM.16.M88.4 [R198], R152 ;  /* 0x00000098c6007844 */ /* 0x0001e20000000200 */
[----:B------:R-:W-:Y:S01]  /*ca90*/  FADD.FTZ R3, R33, R54 ;  /* 0x0000003621037221 */ /* 0x000fe20000010000 */
[----:B------:R-:W-:Y:S06]  /*caa0*/  @!P0 BRA `(.L_x_2725) ;  /* 0x0000000000048947 */ /* 0x000fec0003800000 */
[----:B------:R-:W-:Y:S01]  /*cab0*/  BPT.TRAP 0x1 ;  /* 0x000000040000795c */ /* 0x000fe20000300000 */
.L_x_2725:
[----:B------:R3:W4:Y:S01]  /*cac0*/  SYNCS.PHASECHK.TRANS64.TRYWAIT P3, [R14+URZ+0x28c50], R57 ;  /* 0x028c50390e0075a7 */ /* 0x000722000806017f */
[----:B------:R-:W-:Y:S05]  /*cad0*/  @!P0 BRA `(.L_x_2726) ;  /* 0x0000000000048947 */ /* 0x000fea0003800000 */
[----:B------:R-:W-:Y:S01]  /*cae0*/  BPT.TRAP 0x1 ;  /* 0x000000040000795c */ /* 0x000fe20000300000 */
.L_x_2726:
[----:B------:R-:W0:Y:S01]  /*caf0*/  @P2 LDC R27, c[0x0][0x44c] ;  /* 0x00011300ff1b2b82 */ /* 0x000e220000000800 */
[----:B------:R-:W-:Y:S01]  /*cb00*/  ULDC UR44, c[0x0][0x9e4] ;  /* 0x00027900002c7ab9 */ /* 0x000fe20000000800 */
[----:B------:R-:W-:Y:S01]  /*cb10*/  ULDC UR45, c[0x0][0x9dc] ;  /* 0x00027700002d7ab9 */ /* 0x000fe20000000800 */
[----:B------:R-:W-:Y:S01]  /*cb20*/  ULDC UR39, c[0x0][0x988] ;  /* 0x0002620000277ab9 */ /* 0x000fe20000000800 */
[----:B------:R-:W-:Y:S01]  /*cb30*/  ULDC UR46, c[0x0][0x9e0] ;  /* 0x00027800002e7ab9 */ /* 0x000fe20000000800 */
[----:B------:R-:W-:Y:S01]  /*cb40*/  BSSY B0, `(.L_x_2727) ;  /* 0x0000006000007945 */ /* 0x000fe20003800000 */
[----:B------:R-:W-:Y:S02]  /*cb50*/  IMAD R28, R18, 0x1000, R190 ;  /* 0x00001000121c7824 */ /* 0x000fe400078e02be */
[----:B------:R-:W0:Y:S01]  /*cb60*/  @P2 LDC R30, c[0x0][0x450] ;  /* 0x00011400ff1e2b82 */ /* 0x000e220000000800 */
[----:B----4-:R-:W-:Y:S05]  /*cb70*/  @P3 BRA `(.L_x_2728) ;  /* 0x0000000000083947 */ /* 0x010fea0003800000 */
[----:B------:R-:W4:Y:S02]  /*cb80*/  SYNCS.PHASECHK.TRANS64.TRYWAIT P3, [R14+URZ+0x28c50], R57 ;  /* 0x028c50390e0075a7 */ /* 0x000f24000806017f */
[----:B----4-:R-:W-:Y:S05]  /*cb90*/  @!P3 BRA `(.L_x_2729) ;  /* 0x0000016800f8b947 */ /* 0x010fea0003800000 */
.L_x_2728:
[----:B------:R-:W-:Y:S05]  /*cba0*/  BSYNC B0 ;  /* 0x0000000000007941 */ /* 0x000fea0003800000 */
.L_x_2727:
[----:B------:R-:W-:Y:S01]  /*cbb0*/  IMAD.MOV.U32 R24, RZ, RZ, R28 ;  /* 0x000000ffff187224 */ /* 0x000fe200078e001c */
[----:B------:R-:W-:Y:S01]  /*cbc0*/  UISETP.NE.AND UP0, UPT, UR47, URZ, UPT ;  /* 0x0000003f2f00728c */ /* 0x000fe2000bf05270 */
[----:B------:R-:W-:Y:S02]  /*cbd0*/  IMAD.MOV.U32 R25, RZ, RZ, 0x40000040 ;  /* 0x40000040ff197424 */ /* 0x000fe400078e00ff */
[----:B0-----:R-:W-:Y:S01]  /*cbe0*/  @P2 IMAD.HI.U32 R27, R192, R27, RZ ;  /* 0x0000001bc01b2227 */ /* 0x001fe200078e00ff */
[----:B------:R-:W-:Y:S02]  /*cbf0*/  R2UR UR6, R24 ;  /* 0x00000000180672ca */ /* 0x000fe400000e0000 */
[C---:B------:R-:W-:Y:S01]  /*cc00*/  R2UR UR7, R25.reuse ;  /* 0x00000000190772ca */ /* 0x040fe200000e0000 */
[----:B------:R-:W-:Y:S01]  /*cc10*/  IMAD.MOV.U32 R169, RZ, RZ, R192 ;  /* 0x000000ffffa97224 */ /* 0x000fe200078e00c0 */
[----:B------:R-:W-:Y:S01]  /*cc20*/  @P2 SHF.R.U32.HI R169, RZ, R30, R27 ;  /* 0x0000001effa92219 */ /* 0x000fe2000001161b */
[C---:B------:R-:W-:Y:S01]  /*cc30*/  VIADD R24, R28.reuse, 0x80 ;  /* 0x000000801c187836 */ /* 0x040fe20000000000 */
[----:B------:R-:W-:Y:S01]  /*cc40*/  R2UR UR11, R25 ;  /* 0x00000000190b72ca */ /* 0x000fe200000e0000 */
[C---:B------:R-:W-:Y:S01]  /*cc50*/  VIADD R26, R28.reuse, 0x100 ;  /* 0x000001001c1a7836 */ /* 0x040fe20000000000 */
[----:B------:R-:W-:Y:S01]  /*cc60*/  PLOP3.LUT P3, PT, PT, PT, UP0, 0x40, 0x0 ;  /* 0x000000000000781c */ /* 0x000fe20003f6e808 */
[----:B------:R-:W-:Y:S01]  /*cc70*/  VIADD R28, R28, 0x180 ;  /* 0x000001801c1c7836 */ /* 0x000fe20000000000 */
[----:B------:R-:W-:Y:S01]  /*cc80*/  R2UR UR10, R24 ;  /* 0x00000000180a72ca */ /* 0x000fe200000e0000 */
[----:B------:R-:W-:Y:S01]  /*cc90*/  IMAD.MOV.U32 R27, RZ, RZ, 0x40000040 ;  /* 0x40000040ff1b7424 */ /* 0x000fe200078e00ff */
[----:B------:R-:W-:Y:S01]  /*cca0*/  R2UR UR14, R26 ;  /* 0x000000001a0e72ca */ /* 0x000fe200000e0000 */
[----:B------:R-:W-:Y:S01]  /*ccb0*/  IMAD.MOV.U32 R29, RZ, RZ, 0x40000040 ;  /* 0x40000040ff1d7424 */ /* 0x000fe200078e00ff */
[----:B------:R-:W-:Y:S01]  /*ccc0*/  R2UR UR18, R28 ;  /* 0x000000001c1272ca */ /* 0x000fe200000e0000 */
[----:B-1234-:R-:W-:Y:S01]  /*ccd0*/  @!P1 VIADD R14, R14, 0x28c60 ;  /* 0x00028c600e0e9836 */ /* 0x01efe20000000000 */
[----:B------:R-:W-:-:S02]  /*cce0*/  R2UR UR15, R27 ;  /* 0x000000001b0f72ca */ /* 0x000fc400000e0000 */
[----:B------:R-:W-:Y:S02]  /*ccf0*/  R2UR UR19, R29 ;  /* 0x000000001d1372ca */ /* 0x000fe400000e0000 */
[----:B------:R-:W-:Y:S01]  /*cd00*/  WARPGROUP.ARRIVE ;  /* 0x00000000000079c5 */ /* 0x000fe20000000000 */
[----:B------:R-:W-:-:S05]  /*cd10*/  @!P1 PRMT R14, RZ, 0x654, R14 ;  /* 0x00000654ff0e9816 */ /* 0x000fca000000000e */
        /* <DEDUP_REMOVED lines=19> */
[----:B0-----:R-:W0:Y:S01]  /*ce50*/  FENCE.VIEW.ASYNC.S ;  /* 0x00000000000073c6 */ /* 0x001e220000000000 */
[----:B------:R-:W-:-:S05]  /*ce60*/  IADD3 R152, R169, R23, -R22 ;  /* 0x00000017a9987210 */ /* 0x000fca0007ffe816 */
[----:B------:R-:W-:Y:S01]  /*ce70*/  VIADD R153, R152, UR40 ;  /* 0x0000002898997c36 */ /* 0x000fe20008000000 */
[----:B0-----:R-:W-:Y:S01]  /*ce80*/  NOP ;  /* 0x0000000000007918 */ /* 0x001fe20000000000 */
[----:B------:R-:W-:Y:S06]  /*ce90*/  BAR.ARV 0xe, 0x100 ;  /* 0x0384000000007b1d */ /* 0x000fec0000002000 */
[----:B------:R0:W-:Y:S02]  /*cea0*/  @!P1 SYNCS.ARRIVE.TRANS64.RED.A1T0 RZ, [R14+URZ], RZ ;  /* 0x000000ff0eff99a7 */ /* 0x0001e4000810043f */
[----:B0-----:R-:W-:Y:S01]  /*ceb0*/  VIADD R14, R168, 0xfffffffe ;  /* 0xfffffffea80e7836 */ /* 0x001fe20000000000 */
[----:B------:R-:W-:Y:S06]  /*cec0*/  @P3 BRA `(.L_x_2730) ;  /* 0x0000000000543947 */ /* 0x000fec0003800000 */
[C---:B------:R-:W-:Y:S01]  /*ced0*/  ISETP.GT.AND P3, PT, R152.reuse, RZ, PT ;  /* 0x000000ff9800720c */ /* 0x040fe20003f64270 */
[----:B------:R-:W-:Y:S01]  /*cee0*/  BSSY B0, `(.L_x_2731) ;  /* 0x0000010000007945 */ /* 0x000fe20003800000 */
[----:B------:R-:W-:-:S11]  /*cef0*/  VIADD R154, R152, 0xffffffff ;  /* 0xffffffff989a7836 */ /* 0x000fd60000000000 */
[----:B------:R-:W-:Y:S05]  /*cf00*/  @P3 BRA `(.L_x_2732) ;  /* 0x0000000000203947 */ /* 0x000fea0003800000 */
[----:B------:R-:W-:Y:S01]  /*cf10*/  UISETP.NE.AND UP0, UPT, UR41, 0x1, UPT ;  /* 0x000000012900788c */ /* 0x000fe2000bf05270 */
[----:B------:R-:W-:-:S05]  /*cf20*/  IMAD.MOV R152, RZ, RZ, -R152 ;  /* 0x000000ffff987224 */ /* 0x000fca00078e0a98 */
[----:B------:R-:W-:-:S05]  /*cf30*/  PLOP3.LUT P3, PT, PT, PT, UP0, 0x80, 0x0 ;  /* 0x000000000000781c */ /* 0x000fca0003f6f008 */
[----:B------:R-:W-:-:S08]  /*cf40*/  @UP0 ULDC.64 UR4, c[0x0][0x9e8] ;  /* 0x00027a0000040ab9 */ /* 0x000fd00000000a00 */
[----:B------:R-:W-:-:S05]  /*cf50*/  @P3 IMAD.HI.U32 R154, R152, UR4, RZ ;  /* 0x00000004989a3c27 */ /* 0x000fca000f8e00ff */
[----:B------:R-:W-:-:S04]  /*cf60*/  @P3 SHF.R.U32.HI R152, RZ, UR5, R154 ;  /* 0x00000005ff983c19 */ /* 0x000fc8000801169a */
[----:B------:R-:W-:Y:S01]  /*cf70*/  LOP3.LUT R154, RZ, R152, RZ, 0x33, !PT ;  /* 0x00000098ff9a7212 */ /* 0x000fe200078e33ff */
[----:B------:R-:W-:Y:S06]  /*cf80*/  BRA `(.L_x_2733) ;  /* 0x0000000000147947 */ /* 0x000fec0003800000 */
.L_x_2732:
[----:B------:R-:W-:-:S06]  /*cf90*/  UISETP.NE.AND UP0, UPT, UR41, 0x1, UPT ;  /* 0x000000012900788c */ /* 0x000fcc000bf05270 */
[----:B------:R-:W-:-:S05]  /*cfa0*/  PLOP3.LUT P3, PT, PT, PT, UP0, 0x80, 0x0 ;  /* 0x000000000000781c */ /* 0x000fca0003f6f008 */
[----:B------:R-:W-:-:S08]  /*cfb0*/  @UP0 ULDC.64 UR4, c[0x0][0x9e8] ;  /* 0x00027a0000040ab9 */ /* 0x000fd00000000a00 */
[----:B------:R-:W-:-:S05]  /*cfc0*/  @P3 IMAD.HI.U32 R152, R154, UR4, RZ ;  /* 0x000000049a983c27 */ /* 0x000fca000f8e00ff */
[----:B------:R-:W-:-:S07]  /*cfd0*/  @P3 SHF.R.U32.HI R154, RZ, UR5, R152 ;  /* 0x00000005ff9a3c19 */ /* 0x000fce0008011698 */
.L_x_2733:
[----:B------:R-:W-:Y:S05]  /*cfe0*/  BSYNC B0 ;  /* 0x0000000000007941 */ /* 0x000fea0003800000 */
.L_x_2731:
[----:B------:R-:W-:-:S04]  /*cff0*/  IMAD.U32 R152, RZ, RZ, UR41 ;  /* 0x00000029ff987e24 */ /* 0x000fc8000f8e00ff */
[----:B------:R-:W-:-:S05]  /*d000*/  IMAD R154, R154, R152, UR41 ;  /* 0x000000299a9a7e24 */ /* 0x000fca000f8e0298 */
[----:B------:R-:W-:-:S07]  /*d010*/  VIMNMX R153, R153, R154, PT ;  /* 0x0000009a99997248 */ /* 0x000fce0003fe0100 */
.L_x_2730:
[----:B------:R-:W-:Y:S01]  /*d020*/  SHF.R.S32.HI R152, RZ, 0x1f, R153 ;  /* 0x0000001fff987819 */ /* 0x000fe20000011499 */
[----:B------:R-:W-:Y:S03]  /*d030*/  BSSY B1, `(.L_x_2734) ;  /* 0x0000252000017945 */ /* 0x000fe60003800000 */
[----:B------:R-:W-:-:S04]  /*d040*/  LEA.HI R152, R152, R153, RZ, 0x6 ;  /* 0x0000009998987211 */ /* 0x000fc800078f30ff */
[----:B------:R-:W-:-:S04]  /*d050*/  SHF.R.S32.HI R152, RZ, 0x6, R152 ;  /* 0x00000006ff987819 */ /* 0x000fc80000011498 */
[----:B------:R-:W-:-:S04]  /*d060*/  VIMNMX R210, R202, R152, !PT ;  /* 0x00000098cad27248 */ /* 0x000fc80007fe0100 */
[----:B------:R-:W-:-:S13]  /*d070*/  ISETP.GE.AND P3, PT, R14, R210, PT ;  /* 0x000000d20e00720c */ /* 0x000fda0003f66270 */
[----:B------:R-:W-:Y:S05]  /*d080*/  @!P3 BRA `(.L_x_2735) ;  /* 0x000000240030b947 */ /* 0x000fea0003800000 */
[----:B------:R-:W-:Y:S01]  /*d090*/  BSSY B0, `(.L_x_2736) ;  /* 0x0000248000007945 */ /* 0x000fe20003800000 */
.L_x_2755:
[----:B------:R-:W-:-:S05]  /*d0a0*/  VIADD R211, R18, 0x1 ;  /* 0x0000000112d37836 */ /* 0x000fca0000000000 */
[----:B------:R-:W-:-:S04]  /*d0b0*/  ISETP.NE.AND P3, PT, R211, 0x2, PT ;  /* 0x00000002d300780c */ /* 0x000fc80003f65270 */
[----:B------:R-:W-:Y:S02]  /*d0c0*/  SEL R13, RZ, 0x1, P3 ;  /* 0x00000001ff0d7807 */ /* 0x000fe40001800000 */
[----:B------:R-:W-:Y:S02]  /*d0d0*/  SEL R211, R211, RZ, P3 ;  /* 0x000000ffd3d37207 */ /* 0x000fe40001800000 */
[----:B------:R-:W-:Y:S01]  /*d0e0*/  LOP3.LUT R19, R19, R13, RZ, 0x3c, !PT ;  /* 0x0000000d13137212 */ /* 0x000fe200078e3cff */
[----:B0-----:R-:W-:Y:S06]  /*d0f0*/  @!P0 BRA `(.L_x_2737) ;  /* 0x0000000000048947 */ /* 0x001fec0003800000 */
[----:B------:R-:W-:Y:S01]  /*d100*/  BPT.TRAP 0x1 ;  /* 0x000000040000795c */ /* 0x000fe20000300000 */
.L_x_2737:
[----:B------:R-:W-:Y:S01]  /*d110*/  IMAD R212, R211, 0x8, R2 ;  /* 0x00000008d3d47824 */ /* 0x000fe200078e0202 */
[----:B------:R-:W-:-:S04]  /*d120*/  SHF.L.U32 R213, R19, 0x1f, RZ ;  /* 0x0000001f13d57819 */ /* 0x000fc800000006ff */
[----:B------:R0:W1:Y:S01]  /*d130*/  SYNCS.PHASECHK.TRANS64.TRYWAIT P3, [R212+URZ+0x28c30], R213 ;  /* 0x028c30d5d40075a7 */ /* 0x000062000806017f */
[----:B------:R-:W-:Y:S05]  /*d140*/  @!P0 BRA `(.L_x_2738) ;  /* 0x0000000000048947 */ /* 0x000fea0003800000 */
[----:B------:R-:W-:Y:S01]  /*d150*/  BPT.TRAP 0x1 ;  /* 0x000000040000795c */ /* 0x000fe20000300000 */
.L_x_2738:
[----:B------:R-:W-:Y:S01]  /*d160*/  BSSY B2, `(.L_x_2739) ;  /* 0x0000006000027945 */ /* 0x000fe20003800000 */
[----:B------:R-:W-:Y:S02]  /*d170*/  IMAD R206, R211, 0x200, R15 ;  /* 0x00000200d3ce7824 */ /* 0x000fe400078e020f */
[----:B------:R-:W-:Y:S01]  /*d180*/  IMAD.MOV.U32 R207, RZ, RZ, 0x40000040 ;  /* 0x40000040ffcf7424 */ /* 0x000fe200078e00ff */
[----:B-1----:R-:W-:Y:S06]  /*d190*/  @P3 BRA `(.L_x_2740) ;  /* 0x0000000000083947 */ /* 0x002fec0003800000 */
[----:B------:R-:W1:Y:S02]  /*d1a0*/  SYNCS.PHASECHK.TRANS64.TRYWAIT P3, [R212+URZ+0x28c30], R213 ;  /* 0x028c30d5d40075a7 */ /* 0x000e64000806017f */
[----:B-1----:R-:W-:Y:S05]  /*d1b0*/  @!P3 BRA `(.L_x_2741) ;  /* 0x000001640084b947 */ /* 0x002fea0003800000 */
.L_x_2740:
[----:B------:R-:W-:Y:S05]  /*d1c0*/  BSYNC B2 ;  /* 0x0000000000027941 */ /* 0x000fea0003800000 */
.L_x_2739:
[C---:B------:R-:W-:Y:S01]  /*d1d0*/  R2UR UR6, R206.reuse ;  /* 0x00000000ce0672ca */ /* 0x040fe200000e0000 */
[----:B------:R-:W-:Y:S01]  /*d1e0*/  WARPGROUP.ARRIVE ;  /* 0x00000000000079c5 */ /* 0x000fe20000000000 */
[----:B------:R-:W-:Y:S01]  /*d1f0*/  R2UR UR7, R207 ;  /* 0x00000000cf0772ca */ /* 0x000fe200000e0000 */
[----:B------:R-:W-:Y:S01]  /*d200*/  VIADD R208, R206, 0x2 ;  /* 0x00000002ced07836 */ /* 0x000fe20000000000 */
[----:B------:R-:W-:Y:S01]  /*d210*/  R2UR UR4, R4 ;  /* 0x00000000040472ca */ /* 0x000fe200000e0000 */
[----:B------:R-:W-:Y:S01]  /*d220*/  IMAD.MOV.U32 R209, RZ, RZ, 0x40000040 ;  /* 0x40000040ffd17424 */ /* 0x000fe200078e00ff */
[----:B------:R-:W-:Y:S01]  /*d230*/  R2UR UR5, R5 ;  /* 0x00000000050572ca */ /* 0x000fe200000e0000 */
[----:B------:R-:W-:Y:S01]  /*d240*/  IMAD.MOV.U32 R207, RZ, RZ, 0x40000040 ;  /* 0x40000040ffcf7424 */ /* 0x000fe200078e00ff */
[----:B------:R-:W2:Y:S01]  /*d250*/  @P2 LDC R21, c[0x0][0x44c] ;  /* 0x00011300ff152b82 */ /* 0x000ea20000000800 */
[----:B------:R-:W-:Y:S01]  /*d260*/  IMAD.IADD R233, R201, 0x1, R192 ;  /* 0x00000001c9e97824 */ /* 0x000fe200078e02c0 */
[----:B------:R-:W-:-:S06]  /*d270*/  UISETP.NE.AND UP0, UPT, UR47, URZ, UPT ;  /* 0x0000003f2f00728c */ /* 0x000fcc000bf05270 */
[----:B------:R-:W3:Y:S01]  /*d280*/  @P2 LDC R13, c[0x0][0x450] ;  /* 0x00011400ff0d2b82 */ /* 0x000ee20000000800 */
[----:B------:R-:W-:Y:S02]  /*d290*/  PLOP3.LUT P3, PT, PT, PT, UP0, 0x40, 0x0 ;  /* 0x000000000000781c */ /* 0x000fe40003f6e808 */
[----:B------:R-:W-:Y:S01]  /*d2a0*/  HGMMA.64x64x16.F32.BF16 R152, gdesc[UR4], RZ, !UPT, gsb0 ;  /* 0x00e00000049879f0 */ /* 0x000fe2000c0018ff */
[----:B------:R-:W-:Y:S01]  /*d2b0*/  R2UR UR6, R208 ;  /* 0x00000000d00672ca */ /* 0x000fe200000e0000 */
[----:B------:R-:W-:Y:S01]  /*d2c0*/  VIADD R208, R206, 0x4 ;  /* 0x00000004ced07836 */ /* 0x000fe20000000000 */
[----:B------:R-:W-:Y:S01]  /*d2d0*/  R2UR UR7, R209 ;  /* 0x00000000d10772ca */ /* 0x000fe200000e0000 */
[----:B------:R-:W-:Y:S01]  /*d2e0*/  IMAD.MOV.U32 R209, RZ, RZ, 0x40000040 ;  /* 0x40000040ffd17424 */ /* 0x000fe200078e00ff */
[----:B------:R-:W-:Y:S01]  /*d2f0*/  R2UR UR4, R10 ;  /* 0x000000000a0472ca */ /* 0x000fe200000e0000 */
[----:B------:R-:W-:Y:S01]  /*d300*/  VIADD R206, R206, 0x6 ;  /* 0x00000006cece7836 */ /* 0x000fe20000000000 */
[----:B------:R-:W-:Y:S01]  /*d310*/  R2UR UR5, R11 ;  /* 0x000000000b0572ca */ /* 0x000fe200000e0000 */
[----:B--2---:R-:W-:-:S05]  /*d320*/  @P2 IMAD.HI.U32 R21, R233, R21, RZ ;  /* 0x00000015e9152227 */ /* 0x004fca00078e00ff */
[----:B---3--:R-:W-:Y:S01]  /*d330*/  @P2 SHF.R.U32.HI R233, RZ, R13, R21 ;  /* 0x0000000dffe92219 */ /* 0x008fe20000011615 */
[----:B------:R-:W-:Y:S02]  /*d340*/  @!P1 VIADD R13, R212, 0x28c40 ;  /* 0x00028c40d40d9836 */ /* 0x000fe40000000000 */
[----:B------:R-:W-:Y:S02]  /*d350*/  IMAD.U32 R21, RZ, RZ, UR45 ;  /* 0x0000002dff157e24 */ /* 0x000fe4000f8e00ff */
[----:B------:R-:W2:Y:S01]  /*d360*/  SHFL.IDX PT, R234, R233, RZ, 0x1c1f ;  /* 0x001c1fffe9ea7589 */ /* 0x000ea200000e0000 */
[----:B------:R-:W-:Y:S02]  /*d370*/  @!P1 PRMT R13, RZ, 0x654, R13 ;  /* 0x00000654ff0d9816 */ /* 0x000fe4000000000d */
[----:B------:R-:W-:Y:S01]  /*d380*/  LOP3.LUT R232, RZ, R21, RZ, 0x33, !PT ;  /* 0x00000015ffe87212 */ /* 0x000fe200078e33ff */
        /* <DEDUP_REMOVED lines=16> */
[----:B------:R-:W-:Y:S03]  /*d490*/  HGMMA.64x64x16.F32.BF16 R152, gdesc[UR4], R152, gsb0 ;  /* 0x00e00000049879f0 */ /* 0x000fe60008001898 */
[----:B------:R-:W-:Y:S02]  /*d4a0*/  WARPGROUP.DEPBAR.LE gsb0, 0x0 ;  /* 0x00008000000079c5 */ /* 0x000fe40000010000 */
[----:B------:R3:W-:Y:S02]  /*d4b0*/  @!P1 SYNCS.ARRIVE.TRANS64.RED.A1T0 RZ, [R13+URZ], RZ ;  /* 0x000000ff0dff99a7 */ /* 0x0007e4000810043f */
[----:B---3--:R-:W-:-:S05]  /*d4c0*/  IMAD.SHL.U32 R13, R14, 0x40, RZ ;  /* 0x000000400e0d7824 */ /* 0x008fca00078e00ff */
[----:B------:R-:W-:-:S04]  /*d4d0*/  IADD3 R231, -R186, 0x1, -R13 ;  /* 0x00000001bae77810 */ /* 0x000fc80007ffe90d */
[----:B------:R-:W-:-:S05]  /*d4e0*/  IADD3 R231, -R22, R231, R23 ;  /* 0x000000e716e77210 */ /* 0x000fca0007ffe117 */
[----:B------:R-:W-:Y:S02]  /*d4f0*/  IMAD.IADD R232, R232, 0x1, R231 ;  /* 0x00000001e8e87824 */ /* 0x000fe400078e02e7 */
[----:B------:R-:W-:Y:S02]  /*d500*/  VIADD R231, R231, UR46 ;  /* 0x0000002ee7e77c36 */ /* 0x000fe40008000000 */
[C---:B--2---:R-:W-:Y:S02]  /*d510*/  IMAD.IADD R208, R234.reuse, 0x1, R232 ;  /* 0x00000001ead07824 */ /* 0x044fe400078e02e8 */
[----:B------:R-:W-:Y:S01]  /*d520*/  IMAD.IADD R209, R234, 0x1, R231 ;  /* 0x00000001ead17824 */ /* 0x000fe200078e02e7 */
[----:B------:R-:W-:Y:S06]  /*d530*/  @P3 BRA `(.L_x_2742) ;  /* 0x0000000000583947 */ /* 0x000fec0003800000 */
[----:B------:R-:W-:Y:S01]  /*d540*/  IADD3 R234, -R22, R23, R234 ;  /* 0x0000001716ea7210 */ /* 0x000fe20007ffe1ea */
[----:B------:R-:W-:Y:S03]  /*d550*/  BSSY B2, `(.L_x_2743) ;  /* 0x0000010000027945 */ /* 0x000fe60003800000 */
[----:B------:R-:W-:-:S13]  /*d560*/  ISETP.GT.AND P3, PT, R234, -0x1, PT ;  /* 0xffffffffea00780c */ /* 0x000fda0003f64270 */
[----:B------:R-:W-:Y:S05]  /*d570*/  @P3 BRA `(.L_x_2744) ;  /* 0x0000000000203947 */ /* 0x000fea0003800000 */
[----:B------:R-:W-:Y:S01]  /*d580*/  IMAD.U32 R235, RZ, RZ, UR44 ;  /* 0x0000002cffeb7e24 */ /* 0x000fe2000f8e00ff */
[----:B------:R-:W-:-:S04]  /*d590*/  LOP3.LUT R234, RZ, R234, RZ, 0x33, !PT ;  /* 0x000000eaffea7212 */ /* 0x000fc800078e33ff */
[----:B------:R-:W-:-:S13]  /*d5a0*/  ISETP.NE.AND P3, PT, R235, 0x1, PT ;  /* 0x00000001eb00780c */ /* 0x000fda0003f65270 */
[----:B------:R-:W2:Y:S02]  /*d5b0*/  @P3 LDC.64 R206, c[0x0][0x9e8] ;  /* 0x00027a00ffce3b82 */ /* 0x000ea40000000a00 */
[----:B--2---:R-:W-:-:S05]  /*d5c0*/  @P3 IMAD.HI.U32 R206, R234, R206, RZ ;  /* 0x000000ceeace3227 */ /* 0x004fca00078e00ff */
[----:B------:R-:W-:-:S04]  /*d5d0*/  @P3 SHF.R.U32.HI R234, RZ, R207, R206 ;  /* 0x000000cfffea3219 */ /* 0x000fc800000116ce */
[----:B------:R-:W-:Y:S01]  /*d5e0*/  LOP3.LUT R234, RZ, R234, RZ, 0x33, !PT ;  /* 0x000000eaffea7212 */ /* 0x000fe200078e33ff */
[----:B------:R-:W-:Y:S06]  /*d5f0*/  BRA `(.L_x_2745) ;  /* 0x0000000000147947 */ /* 0x000fec0003800000 */
.L_x_2744:
[----:B------:R-:W-:-:S05]  /*d600*/  IMAD.U32 R235, RZ, RZ, UR44 ;  /* 0x0000002cffeb7e24 */ /* 0x000fca000f8e00ff */
[----:B------:R-:W-:-:S13]  /*d610*/  ISETP.NE.AND P3, PT, R235, 0x1, PT ;  /* 0x00000001eb00780c */ /* 0x000fda0003f65270 */
[----:B------:R-:W2:Y:S02]  /*d620*/  @P3 LDC.64 R206, c[0x0][0x9e8] ;  /* 0x00027a00ffce3b82 */ /* 0x000ea40000000a00 */
[----:B--2---:R-:W-:-:S05]  /*d630*/  @P3 IMAD.HI.U32 R206, R234, R206, RZ ;  /* 0x000000ceeace3227 */ /* 0x004fca00078e00ff */
[----:B------:R-:W-:-:S07]  /*d640*/  @P3 SHF.R.U32.HI R234, RZ, R207, R206 ;  /* 0x000000cfffea3219 */ /* 0x000fce00000116ce */
.L_x_2745:
[----:B------:R-:W-:Y:S05]  /*d650*/  BSYNC B2 ;  /* 0x0000000000027941 */ /* 0x000fea0003800000 */
.L_x_2743:
[----:B------:R-:W-:-:S04]  /*d660*/  IMAD R234, R234, R235, -R13 ;  /* 0x000000ebeaea7224 */ /* 0x000fc800078e0a0d */
[----:B------:R-:W-:-:S05]  /*d670*/  IMAD.IADD R234, R234, 0x1, -R186 ;  /* 0x00000001eaea7824 */ /* 0x000fca00078e0aba */
[----:B------:R-:W-:Y:S02]  /*d680*/  VIMNMX R208, R208, R234, !PT ;  /* 0x000000ead0d07248 */ /* 0x000fe40007fe0100 */
[----:B------:R-:W-:-:S07]  /*d690*/  VIADDMNMX R209, R234, R235, R209, PT ;  /* 0x000000ebead17246 */ /* 0x000fce00038001d1 */
.L_x_2742:
[----:B------:R-:W-:Y:S01]  /*d6a0*/  ISETP.GT.AND P3, PT, R14, -0x1, PT ;  /* 0xffffffff0e00780c */ /* 0x000fe20003f64270 */
[----:B------:R-:W-:-:S03]  /*d6b0*/  UISETP.NE.AND UP0, UPT, UR47, URZ, UPT ;  /* 0x0000003f2f00728c */ /* 0x000fc6000bf05270 */
[C---:B------:R-:W-:Y:S02]  /*d6c0*/  ISETP.GT.AND P4, PT, R208.reuse, RZ, P3 ;  /* 0x000000ffd000720c */ /* 0x040fe40001f84270 */
[C---:B------:R-:W-:Y:S02]  /*d6d0*/  ISETP.GT.AND P6, PT, R208.reuse, 0x8, P3 ;  /* 0x00000008d000780c */ /* 0x040fe40001fc4270 */
[C---:B------:R-:W-:Y:S02]  /*d6e0*/  ISETP.LT.OR P5, PT, R209.reuse, 0x1, P4 ;  /* 0x00000001d100780c */ /* 0x040fe400027a1670 */
[----:B------:R-:W-:Y:S02]  /*d6f0*/  ISETP.GT.AND P4, PT, R208, 0x1, P3 ;  /* 0x00000001d000780c */ /* 0x000fe40001f84270 */
[----:B------:R-:W-:Y:S02]  /*d700*/  FSEL R206, R152, -INF , !P5 ;  /* 0xff80000098ce7808 */ /* 0x000fe40006800000 */
[----:B------:R-:W-:Y:S01]  /*d710*/  ISETP.LT.OR P4, PT, R209, 0x2, P4 ;  /* 0x00000002d100780c */ /* 0x000fe20002781670 */
[----:B------:R-:W2:Y:S01]  /*d720*/  SHFL.IDX PT, R152, R233, 0x1, 0x1c1f ;  /* 0x003c1f00e9987f89 */ /* 0x000ea200000e0000 */
[----:B------:R-:W-:-:S02]  /*d730*/  ISETP.GT.AND P5, PT, R208, 0x9, P3 ;  /* 0x00000009d000780c */ /* 0x000fc40001fa4270 */
[----:B------:R-:W-:Y:S02]  /*d740*/  FSEL R207, R153, -INF , !P4 ;  /* 0xff80000099cf7808 */ /* 0x000fe40006000000 */
[----:B------:R-:W-:Y:S02]  /*d750*/  ISETP.GT.AND P4, PT, R208, 0x10, P3 ;  /* 0x00000010d000780c */ /* 0x000fe40001f84270 */
[C---:B------:R-:W-:Y:S02]  /*d760*/  ISETP.LT.OR P6, PT, R209.reuse, 0x9, P6 ;  /* 0x00000009d100780c */ /* 0x040fe400037c1670 */
[C---:B------:R-:W-:Y:S02]  /*d770*/  ISETP.LT.OR P4, PT, R209.reuse, 0x11, P4 ;  /* 0x00000011d100780c */ /* 0x040fe40002781670 */
[----:B------:R-:W-:Y:S02]  /*d780*/  ISETP.LT.OR P5, PT, R209, 0xa, P5 ;  /* 0x0000000ad100780c */ /* 0x000fe40002fa1670 */
[----:B------:R-:W-:-:S02]  /*d790*/  FSEL R160, R160, -INF , !P4 ;  /* 0xff800000a0a07808 */ /* 0x000fc40006000000 */
[----:B------:R-:W-:Y:S02]  /*d7a0*/  ISETP.GT.AND P4, PT, R208, 0x19, P3 ;  /* 0x00000019d000780c */ /* 0x000fe40001f84270 */
[----:B------:R-:W-:Y:S02]  /*d7b0*/  FSEL R156, R156, -INF , !P6 ;  /* 0xff8000009c9c7808 */ /* 0x000fe40007000000 */
[----:B------:R-:W-:Y:S02]  /*d7c0*/  ISETP.LT.OR P4, PT, R209, 0x1a, P4 ;  /* 0x0000001ad100780c */ /* 0x000fe40002781670 */
[----:B------:R-:W-:Y:S02]  /*d7d0*/  FSEL R157, R157, -INF , !P5 ;  /* 0xff8000009d9d7808 */ /* 0x000fe40006800000 */
[C---:B------:R-:W-:Y:S01]  /*d7e0*/  ISETP.GT.AND P6, PT, R208.reuse, 0x11, P3 ;  /* 0x00000011d000780c */ /* 0x040fe20001fc4270 */
[--C-:B--2---:R-:W-:Y:S01]  /*d7f0*/  IMAD.IADD R231, R231, 0x1, R152.reuse ;  /* 0x00000001e7e77824 */ /* 0x104fe200078e0298 */
[----:B------:R-:W-:Y:S01]  /*d800*/  ISETP.GT.AND P5, PT, R208, 0x18, P3 ;  /* 0x00000018d000780c */ /* 0x000fe20001fa4270 */
[----:B------:R-:W-:Y:S01]  /*d810*/  IMAD.IADD R232, R232, 0x1, R152 ;  /* 0x00000001e8e87824 */ /* 0x000fe200078e0298 */
[----:B------:R-:W-:-:S02]  /*d820*/  FSEL R165, R165, -INF , !P4 ;  /* 0xff800000a5a57808 */ /* 0x000fc40006000000 */
[----:B------:R-:W-:Y:S02]  /*d830*/  ISETP.GT.AND P4, PT, R208, 0x28, P3 ;  /* 0x00000028d000780c */ /* 0x000fe40001f84270 */
[C---:B------:R-:W-:Y:S02]  /*d840*/  ISETP.LT.OR P6, PT, R209.reuse, 0x12, P6 ;  /* 0x00000012d100780c */ /* 0x040fe400037c1670 */
[C---:B------:R-:W-:Y:S02]  /*d850*/  ISETP.LT.OR P5, PT, R209.reuse, 0x19, P5 ;  /* 0x00000019d100780c */ /* 0x040fe40002fa1670 */
[----:B------:R-:W-:Y:S02]  /*d860*/  ISETP.LT.OR P4, PT, R209, 0x29, P4 ;  /* 0x00000029d100780c */ /* 0x000fe40002781670 */
[----:B------:R-:W-:Y:S02]  /*d870*/  FSEL R161, R161, -INF , !P6 ;  /* 0xff800000a1a17808 */ /* 0x000fe40007000000 */
[----:B------:R-:W-:-:S02]  /*d880*/  FSEL R164, R164, -INF , !P5 ;  /* 0xff800000a4a47808 */ /* 0x000fc40006800000 */
[C---:B------:R-:W-:Y:S02]  /*d890*/  ISETP.GT.AND P6, PT, R208.reuse, 0x20, P3 ;  /* 0x00000020d000780c */ /* 0x040fe40001fc4270 */
[----:B------:R-:W-:Y:S02]  /*d8a0*/  ISETP.GT.AND P5, PT, R208, 0x21, P3 ;  /* 0x00000021d000780c */ /* 0x000fe40001fa4270 */
[----:B------:R-:W-:Y:S02]  /*d8b0*/  FSEL R233, R172, -INF , !P4 ;  /* 0xff800000ace97808 */ /* 0x000fe40006000000 */
[----:B------:R-:W-:Y:S02]  /*d8c0*/  ISETP.GT.AND P4, PT, R208, 0x31, P3 ;  /* 0x00000031d000780c */ /* 0x000fe40001f84270 */
[C---:B------:R-:W-:Y:S02]  /*d8d0*/  ISETP.LT.OR P6, PT, R209.reuse, 0x21, P6 ;  /* 0x00000021d100780c */ /* 0x040fe400037c1670 */
[----:B------:R-:W-:-:S02]  /*d8e0*/  ISETP.LT.OR P5, PT, R209, 0x22, P5 ;  /* 0x00000022d100780c */ /* 0x000fc40002fa1670 */
[----:B------:R-:W-:Y:S02]  /*d8f0*/  ISETP.LT.OR P4, PT, R209, 0x32, P4 ;  /* 0x00000032d100780c */ /* 0x000fe40002781670 */
[----:B------:R-:W-:Y:S02]  /*d900*/  FSEL R168, R168, -INF , !P6 ;  /* 0xff800000a8a87808 */ /* 0x000fe40007000000 */
[----:B------:R-:W-:Y:S02]  /*d910*/  FSEL R169, R169, -INF , !P5 ;  /* 0xff800000a9a97808 */ /* 0x000fe40006800000 */
[C---:B------:R-:W-:Y:S02]  /*d920*/  ISETP.GT.AND P6, PT, R208.reuse, 0x29, P3 ;  /* 0x00000029d000780c */ /* 0x040fe40001fc4270 */
[----:B------:R-:W-:Y:S02]  /*d930*/  ISETP.GT.AND P5, PT, R208, 0x30, P3 ;  /* 0x00000030d000780c */ /* 0x000fe40001fa4270 */
[----:B------:R-:W-:-:S02]  /*d940*/  FSEL R177, R177, -INF , !P4 ;  /* 0xff800000b1b17808 */ /* 0x000fc40006000000 */
[----:B------:R-:W-:Y:S02]  /*d950*/  PLOP3.LUT P4, PT, PT, PT, UP0, 0x40, 0x0 ;  /* 0x000000000000781c */ /* 0x000fe40003f8e808 */
[C---:B------:R-:W-:Y:S02]  /*d960*/  ISETP.LT.OR P6, PT, R209.reuse, 0x2a, P6 ;  /* 0x0000002ad100780c */ /* 0x040fe400037c1670 */
[----:B------:R-:W-:Y:S02]  /*d970*/  ISETP.LT.OR P5, PT, R209, 0x31, P5 ;  /* 0x00000031d100780c */ /* 0x000fe40002fa1670 */
[----:B------:R-:W-:Y:S02]  /*d980*/  FSEL R173, R173, -INF , !P6 ;  /* 0xff800000adad7808 */ /* 0x000fe40007000000 */
[----:B------:R-:W-:Y:S02]  /*d990*/  FSEL R176, R176, -INF , !P5 ;  /* 0xff800000b0b07808 */ /* 0x000fe40006800000 */
[----:B------:R-:W-:-:S02]  /*d9a0*/  ISETP.GT.AND P6, PT, R208, 0x38, P3 ;  /* 0x00000038d000780c */ /* 0x000fc40001fc4270 */
[----:B------:R-:W-:Y:S02]  /*d9b0*/  ISETP.GT.AND P5, PT, R208, 0x39, P3 ;  /* 0x00000039d000780c */ /* 0x000fe40001fa4270 */
[C---:B------:R-:W-:Y:S02]  /*d9c0*/  ISETP.LT.OR P6, PT, R209.reuse, 0x39, P6 ;  /* 0x00000039d100780c */ /* 0x040fe400037c1670 */
[----:B------:R-:W-:Y:S02]  /*d9d0*/  ISETP.LT.OR P5, PT, R209, 0x3a, P5 ;  /* 0x0000003ad100780c */ /* 0x000fe40002fa1670 */
[----:B------:R-:W-:Y:S02]  /*d9e0*/  FSEL R180, R180, -INF , !P6 ;  /* 0xff800000b4b47808 */ /* 0x000fe40007000000 */
[----:B------:R-:W-:Y:S01]  /*d9f0*/  FSEL R181, R181, -INF , !P5 ;  /* 0xff800000b5b57808 */ /* 0x000fe20006800000 */
[----:B------:R-:W-:Y:S08]  /*da00*/  @P4 BRA `(.L_x_2746) ;  /* 0x0000000000584947 */ /* 0x000ff00003800000 */
        /* <DEDUP_REMOVED lines=12> */
.L_x_2748:
[----:B------:R-:W-:-:S05]  /*dad0*/  IMAD.U32 R208, RZ, RZ, UR44 ;  /* 0x0000002cffd07e24 */ /* 0x000fca000f8e00ff */
[----:B------:R-:W-:-:S13]  /*dae0*/  ISETP.NE.AND P4, PT, R208, 0x1, PT ;  /* 0x00000001d000780c */ /* 0x000fda0003f85270 */
[----:B------:R-:W2:Y:S02]  /*daf0*/  @P4 LDC.64 R152, c[0x0][0x9e8] ;  /* 0x00027a00ff984b82 */ /* 0x000ea40000000a00 */
[----:B--2---:R-:W-:-:S05]  /*db00*/  @P4 IMAD.HI.U32 R152, R172, R152, RZ ;  /* 0x00000098ac984227 */ /* 0x004fca00078e00ff */
[----:B------:R-:W-:-:S07]  /*db10*/  @P4 SHF.R.U32.HI R172, RZ, R153, R152 ;  /* 0x00000099ffac4219 */ /* 0x000fce0000011698 */
.L_x_2749:
[----:B------:R-:W-:Y:S05]  /*db20*/  BSYNC B2 ;  /* 0x0000000000027941 */ /* 0x000fea0003800000 */
.L_x_2747:
[----:B------:R-:W-:-:S04]  /*db30*/  IMAD R13, R172, R208, -R13 ;  /* 0x000000d0ac0d7224 */ /* 0x000fc800078e0a0d */
[----:B------:R-:W-:-:S05]  /*db40*/  IMAD.IADD R13, R13, 0x1, -R186 ;  /* 0x000000010d0d7824 */ /* 0x000fca00078e0aba */
[----:B------:R-:W-:Y:S02]  /*db50*/  VIMNMX R232, R232, R13, !PT ;  /* 0x0000000de8e87248 */ /* 0x000fe40007fe0100 */
[----:B------:R-:W-:-:S07]  /*db60*/  VIADDMNMX R231, R13, R208, R231, PT ;  /* 0x000000d00de77246 */ /* 0x000fce00038001e7 */
.L_x_2746:
        /* <DEDUP_REMOVED lines=33> */
[----:B------:R-:W2:Y:S01]  /*dd80*/  SHFL.BFLY PT, R152, R13, 0x2, 0x1f ;  /* 0x0c401f000d987f89 */ /* 0x000ea200000e0000 */
        /* <DEDUP_REMOVED lines=9> */
[----:B--2---:R-:W-:Y:S01]  /*de20*/  FMNMX.FTZ R152, R13, R152, !PT ;  /* 0x000000980d987209 */ /* 0x004fe20007810000 */
[----:B------:R-:W-:Y:S01]  /*de30*/  IMAD.U32 R13, RZ, RZ, UR39 ;  /* 0x00000027ff0d7e24 */ /* 0x000fe2000f8e00ff */
[----:B------:R-:W-:Y:S02]  /*de40*/  FSEL R174, R174, -INF , !P5 ;  /* 0xff800000aeae7808 */ /* 0x000fe40006800000 */
[----:B------:R-:W-:Y:S01]  /*de50*/  ISETP.GT.AND P5, PT, R232, 0x30, P3 ;  /* 0x00000030e800780c */ /* 0x000fe20001fa4270 */
[----:B------:R-:W2:Y:S03]  /*de60*/  SHFL.BFLY PT, R172, R152, 0x1, 0x1f ;  /* 0x0c201f0098ac7f89 */ /* 0x000ea600000e0000 */
[----:B------:R-:W-:-:S04]  /*de70*/  ISETP.LT.OR P5, PT, R231, 0x31, P5 ;  /* 0x00000031e700780c */ /* 0x000fc80002fa1670 */
[----:B------:R-:W-:Y:S02]  /*de80*/  FSEL R178, R178, -INF , !P5 ;  /* 0xff800000b2b27808 */ /* 0x000fe40006800000 */
[----:B--2---:R-:W-:-:S04]  /*de90*/  FMNMX.FTZ R172, R152, R172, !PT ;  /* 0x000000ac98ac7209 */ /* 0x004fc80007810000 */
[----:B------:R-:W-:-:S04]  /*dea0*/  FSETP.NEU.FTZ.AND P4, PT, R172, -INF , PT ;  /* 0xff800000ac00780b */ /* 0x000fc80003f9d000 */
[----:B------:R-:W-:-:S05]  /*deb0*/  FSEL R152, R172, RZ, P4 ;  /* 0x000000ffac987208 */ /* 0x000fca0002000000 */
[----:B------:R-:W-:Y:S01]  /*dec0*/  FADD.FTZ R152, -R152, R12 ;  /* 0x0000000c98987221 */ /* 0x000fe20000010100 */
[----:B------:R-:W-:-:S05]  /*ded0*/  FMUL.FTZ R12, R172, R13 ;  /* 0x0000000dac0c7220 */ /* 0x000fca0000410000 */
[----:B------:R-:W-:Y:S02]  /*dee0*/  FSEL R12, R12, RZ, P4 ;  /* 0x000000ff0c0c7208 */ /* 0x000fe40002000000 */
[----:B------:R-:W-:-:S03]  /*def0*/  ISETP.GT.AND P4, PT, R232, 0x8, P3 ;  /* 0x00000008e800780c */ /* 0x000fc60001f84270 */
[-CC-:B------:R-:W-:Y:S01]  /*df00*/  FFMA.FTZ R206, R206, R13.reuse, -R12.reuse ;  /* 0x0000000dcece7223 */ /* 0x180fe2000001080c */
[----:B------:R-:W-:Y:S01]  /*df10*/  ISETP.LT.OR P4, PT, R231, 0x9, P4 ;  /* 0x00000009e700780c */ /* 0x000fe20002781670 */
[-CC-:B------:R-:W-:Y:S01]  /*df20*/  FFMA.FTZ R207, R207, R13.reuse, -R12.reuse ;  /* 0x0000000dcfcf7223 */ /* 0x180fe2000001080c */
[-CC-:B------:R-:W-:Y:S01]  /*df30*/  FFMA.FTZ R156, R156, R13.reuse, -R12.reuse ;  /* 0x0000000d9c9c7223 */ /* 0x180fe2000001080c */
[-CC-:B------:R-:W-:Y:S01]  /*df40*/  FFMA.FTZ R157, R157, R13.reuse, -R12.reuse ;  /* 0x0000000d9d9d7223 */ /* 0x180fe2000001080c */
[----:B------:R-:W-:Y:S01]  /*df50*/  FSEL R158, R158, -INF , !P4 ;  /* 0xff8000009e9e7808 */ /* 0x000fe20006000000 */
[-CC-:B------:R-:W-:Y:S01]  /*df60*/  FFMA.FTZ R160, R160, R13.reuse, -R12.reuse ;  /* 0x0000000da0a07223 */ /* 0x180fe2000001080c */
[----:B------:R-:W-:Y:S01]  /*df70*/  ISETP.GT.AND P4, PT, R232, 0x11, P3 ;  /* 0x00000011e800780c */ /* 0x000fe20001f84270 */
[-CC-:B------:R-:W-:Y:S01]  /*df80*/  FFMA.FTZ R161, R161, R13.reuse, -R12.reuse ;  /* 0x0000000da1a17223 */ /* 0x180fe2000001080c */
[-CC-:B------:R-:W-:Y:S01]  /*df90*/  FFMA.FTZ R164, R164, R13.reuse, -R12.reuse ;  /* 0x0000000da4a47223 */ /* 0x180fe2000001080c */
        /* <DEDUP_REMOVED lines=12> */
[-C--:B------:R-:W-:Y:S01]  /*e060*/  FFMA.FTZ R181, R181, R13.reuse, -R12 ;  /* 0x0000000db5b57223 */ /* 0x080fe2000001080c */
[----:B------:R-:W-:Y:S01]  /*e070*/  FMUL.FTZ R12, R152, R13 ;  /* 0x0000000d980c7220 */ /* 0x000fe20000410000 */
[----:B------:R-:W-:Y:S01]  /*e080*/  MUFU.EX2 R206, R206 ;  /* 0x000000ce00ce7308 */ /* 0x000fe20000000800 */
[----:B------:R-:W-:-:S02]  /*e090*/  FSEL R153, R170, -INF , !P4 ;  /* 0xff800000aa997808 */ /* 0x000fc40006000000 */
[----:B------:R-:W-:Y:S02]  /*e0a0*/  FMNMX.FTZ R170, R154, R20, !PT ;  /* 0x000000149aaa7209 */ /* 0x000fe40007810000 */
[----:B------:R-:W-:Y:S02]  /*e0b0*/  ISETP.GT.AND P4, PT, R232, 0x29, P3 ;  /* 0x00000029e800780c */ /* 0x000fe40001f84270 */
[----:B------:R-:W-:Y:S01]  /*e0c0*/  FMNMX.FTZ R170, R155, R170, !PT ;  /* 0x000000aa9baa7209 */ /* 0x000fe20007810000 */
[----:B------:R-:W2:Y:S01]  /*e0d0*/  MUFU.EX2 R12, R12 ;  /* 0x0000000c000c7308 */ /* 0x000ea20000000800 */
[----:B------:R-:W-:Y:S02]  /*e0e0*/  ISETP.LT.OR P4, PT, R231, 0x2a, P4 ;  /* 0x0000002ae700780c */ /* 0x000fe40002781670 */
[----:B------:R-:W-:Y:S02]  /*e0f0*/  FMNMX.FTZ R170, R158, R170, !PT ;  /* 0x000000aa9eaa7209 */ /* 0x000fe40007810000 */
[----:B------:R-:W-:-:S02]  /*e100*/  FSEL R175, R175, -INF , !P4 ;  /* 0xff800000afaf7808 */ /* 0x000fc40006000000 */
[----:B------:R-:W-:Y:S01]  /*e110*/  FMNMX.FTZ R170, R159, R170, !PT ;  /* 0x000000aa9faa7209 */ /* 0x000fe20007810000 */
[----:B------:R-:W3:Y:S01]  /*e120*/  MUFU.EX2 R152, R207 ;  /* 0x000000cf00987308 */ /* 0x000ee20000000800 */
[----:B------:R-:W-:Y:S02]  /*e130*/  ISETP.GT.AND P4, PT, R232, 0x31, P3 ;  /* 0x00000031e800780c */ /* 0x000fe40001f84270 */
[----:B------:R-:W-:Y:S02]  /*e140*/  FMNMX.FTZ R170, R162, R170, !PT ;  /* 0x000000aaa2aa7209 */ /* 0x000fe40007810000 */
[----:B------:R-:W-:Y:S02]  /*e150*/  ISETP.LT.OR P4, PT, R231, 0x32, P4 ;  /* 0x00000032e700780c */ /* 0x000fe40002781670 */
[----:B------:R-:W-:Y:S01]  /*e160*/  FMNMX.FTZ R170, R163, R170, !PT ;  /* 0x000000aaa3aa7209 */ /* 0x000fe20007810000 */
[----:B------:R-:W4:Y:S01]  /*e170*/  MUFU.EX2 R156, R156 ;  /* 0x0000009c009c7308 */ /* 0x000f220000000800 */
[----:B------:R-:W-:Y:S01]  /*e180*/  ISETP.GT.AND P3, PT, R232, 0x39, P3 ;  /* 0x00000039e800780c */ /* 0x000fe20001f64270 */
[----:B--2---:R-:W-:Y:S01]  /*e190*/  FFMA.FTZ R0, R12, R0, R206 ;  /* 0x000000000c007223 */ /* 0x004fe200000100ce */
[----:B------:R-:W-:Y:S01]  /*e1a0*/  FMNMX.FTZ R170, R166, R170, !PT ;  /* 0x000000aaa6aa7209 */ /* 0x000fe20007810000 */
[-C--:B------:R-:W-:Y:S01]  /*e1b0*/  FMUL.FTZ R24, R24, R12.reuse ;  /* 0x0000000c18187220 */ /* 0x080fe20000410000 */
[----:B------:R-:W-:Y:S01]  /*e1c0*/  FSEL R179, R179, -INF , !P4 ;  /* 0xff800000b3b37808 */ /* 0x000fe20006000000 */
[----:B------:R-:W-:Y:S01]  /*e1d0*/  FMUL.FTZ R25, R25, R12 ;  /* 0x0000000c19197220 */ /* 0x000fe20000410000 */
[----:B------:R-:W-:Y:S01]  /*e1e0*/  FMNMX.FTZ R170, R167, R170, !PT ;  /* 0x000000aaa7aa7209 */ /* 0x000fe20007810000 */
[----:B------:R-:W2:Y:S01]  /*e1f0*/  MUFU.EX2 R157, R157 ;  /* 0x0000009d009d7308 */ /* 0x000ea20000000800 */
[----:B------:R-:W-:Y:S01]  /*e200*/  ISETP.LT.OR P3, PT, R231, 0x3a, P3 ;  /* 0x0000003ae700780c */ /* 0x000fe20001f61670 */
[----:B---3--:R-:W-:Y:S01]  /*e210*/  FADD.FTZ R0, R152, R0 ;  /* 0x0000000098007221 */ /* 0x008fe20000010000 */
[----:B------:R-:W-:Y:S01]  /*e220*/  FMNMX.FTZ R170, R153, R170, !PT ;  /* 0x000000aa99aa7209 */ /* 0x000fe20007810000 */
[-C--:B------:R-:W-:Y:S01]  /*e230*/  FMUL.FTZ R28, R28, R12.reuse ;  /* 0x0000000c1c1c7220 */ /* 0x080fe20000410000 */
[----:B------:R-:W-:Y:S01]  /*e240*/  FSEL R183, R183, -INF , !P3 ;  /* 0xff800000b7b77808 */ /* 0x000fe20005800000 */
[----:B------:R-:W-:Y:S01]  /*e250*/  FMUL.FTZ R29, R29, R12 ;  /* 0x0000000c1d1d7220 */ /* 0x000fe20000410000 */
[----:B------:R-:W-:Y:S01]  /*e260*/  FMNMX.FTZ R170, R171, R170, !PT ;  /* 0x000000aaabaa7209 */ /* 0x000fe20007810000 */
[----:B------:R-:W3:Y:S01]  /*e270*/  MUFU.EX2 R160, R160 ;  /* 0x000000a000a07308 */ /* 0x000ee20000000800 */
[----:B------:R-:W-:Y:S01]  /*e280*/  F2FP.BF16.F32.PACK_AB R152, R152, R206 ;  /* 0x000000ce9898723e */ /* 0x000fe200000010ff */
[----:B----4-:R-:W-:Y:S01]  /*e290*/  FADD.FTZ R0, R156, R0 ;  /* 0x000000009c007221 */ /* 0x010fe20000010000 */
[----:B------:R-:W-:Y:S01]  /*e2a0*/  FMNMX.FTZ R170, R174, R170, !PT ;  /* 0x000000aaaeaa7209 */ /* 0x000fe20007810000 */
[-C--:B------:R-:W-:Y:S01]  /*e2b0*/  FMUL.FTZ R32, R32, R12.reuse ;  /* 0x0000000c20207220 */ /* 0x080fe20000410000 */
[----:B------:R-:W-:Y:S01]  /*e2c0*/  ISETP.NE.AND P3, PT, R194, RZ, PT ;  /* 0x000000ffc200720c */ /* 0x000fe20003f65270 */
[----:B------:R-:W-:Y:S01]  /*e2d0*/  FMUL.FTZ R33, R33, R12 ;  /* 0x0000000c21217220 */ /* 0x000fe20000410000 */
[----:B------:R-:W-:Y:S01]  /*e2e0*/  FMNMX.FTZ R170, R175, R170, !PT ;  /* 0x000000aaafaa7209 */ /* 0x000fe20007810000 */
[----:B------:R-:W4:Y:S01]  /*e2f0*/  MUFU.EX2 R161, R161 ;  /* 0x000000a100a17308 */ /* 0x000f220000000800 */
[----:B--2---:R-:W-:Y:S01]  /*e300*/  FADD.FTZ R0, R157, R0 ;  /* 0x000000009d007221 */ /* 0x004fe20000010000 */
[----:B------:R-:W-:Y:S01]  /*e310*/  FMUL.FTZ R36, R36, R12 ;  /* 0x0000000c24247220 */ /* 0x000fe20000410000 */
[----:B------:R-:W-:Y:S01]  /*e320*/  FMNMX.FTZ R170, R178, R170, !PT ;  /* 0x000000aab2aa7209 */ /* 0x000fe20007810000 */
[-C--:B------:R-:W-:Y:S01]  /*e330*/  FMUL.FTZ R37, R37, R12.reuse ;  /* 0x0000000c25257220 */ /* 0x080fe20000410000 */
[-C--:B------:R-:W-:Y:S01]  /*e340*/  FMUL.FTZ R40, R40, R12.reuse ;  /* 0x0000000c28287220 */ /* 0x080fe20000410000 */
[----:B------:R-:W-:Y:S01]  /*e350*/  FMUL.FTZ R41, R41, R12 ;  /* 0x0000000c29297220 */ /* 0x000fe20000410000 */
[----:B------:R-:W-:Y:S01]  /*e360*/  FMNMX.FTZ R170, R179, R170, !PT ;  /* 0x000000aab3aa7209 */ /* 0x000fe20007810000 */
[----:B------:R-:W2:Y:S01]  /*e370*/  MUFU.EX2 R164, R164 ;  /* 0x000000a400a47308 */ /* 0x000ea20000000800 */
[----:B---3--:R-:W-:Y:S01]  /*e380*/  FADD.FTZ R0, R160, R0 ;  /* 0x00000000a0007221 */ /* 0x008fe20000010000 */
[----:B------:R-:W-:Y:S01]  /*e390*/  @!P3 IMAD R18, R18, 0x40, R191 ;  /* 0x000000401212b824 */ /* 0x000fe200078e02bf */
[----:B------:R-:W-:Y:S01]  /*e3a0*/  FMNMX.FTZ R170, R182, R170, !PT ;  /* 0x000000aab6aa7209 */ /* 0x000fe20007810000 */
[-C--:B------:R-:W-:Y:S01]  /*e3b0*/  FMUL.FTZ R44, R44, R12.reuse ;  /* 0x0000000c2c2c7220 */ /* 0x080fe20000410000 */
[----:B------:R-:W-:Y:S01]  /*e3c0*/  FMUL.FTZ R45, R45, R12 ;  /* 0x0000000c2d2d7220 */ /* 0x000fe20000410000 */
[----:B------:R-:W-:Y:S01]  /*e3d0*/  @!P3 IMAD R18, R18, 0x4, R2 ;  /* 0x000000041212b824 */ /* 0x000fe200078e0202 */
[----:B------:R-:W-:Y:S01]  /*e3e0*/  FMNMX.FTZ R170, R183, R170, !PT ;  /* 0x000000aab7aa7209 */ /* 0x000fe20007810000 */
[----:B------:R-:W3:Y:S01]  /*e3f0*/  MUFU.EX2 R165, R165 ;  /* 0x000000a500a57308 */ /* 0x000ee20000000800 */
[----:B----4-:R-:W-:Y:S01]  /*e400*/  FADD.FTZ R0, R161, R0 ;  /* 0x00000000a1007221 */ /* 0x010fe20000010000 */
[-C--:B------:R-:W-:Y:S01]  /*e410*/  FMUL.FTZ R48, R48, R12.reuse ;  /* 0x0000000c30307220 */ /* 0x080fe20000410000 */
[----:B------:R-:W-:Y:S01]  /*e420*/  @!P3 STS [R18+0x28800], R12 ;  /* 0x0288000c1200b388 */ /* 0x000fe20000000800 */
[-C--:B------:R-:W-:Y:S01]  /*e430*/  FMUL.FTZ R49, R49, R12.reuse ;  /* 0x0000000c31317220 */ /* 0x080fe20000410000 */
[-C--:B------:R-:W-:Y:S01]  /*e440*/  FMUL.FTZ R52, R52, R12.reuse ;  /* 0x0000000c34347220 */ /* 0x080fe20000410000 */
[-C--:B------:R-:W-:Y:S01]  /*e450*/  FMUL.FTZ R53, R53, R12.reuse ;  /* 0x0000000c35357220 */ /* 0x080fe20000410000 */
[----:B------:R-:W4:Y:S01]  /*e460*/  SHFL.BFLY PT, R206, R170, 0x2, 0x1f ;  /* 0x0c401f00aace7f89 */ /* 0x000f2200000e0000 */
[----:B------:R-:W5:Y:S01]  /*e470*/  MUFU.EX2 R168, R168 ;  /* 0x000000a800a87308 */ /* 0x000f620000000800 */
        /* <DEDUP_REMOVED lines=16> */
[----:B-----5:R-:W-:Y:S01]  /*e580*/  FADD.FTZ R0, R168, R0 ;  /* 0x00000000a8007221 */ /* 0x020fe20000010000 */
[-C--:B------:R-:W-:Y:S01]  /*e590*/  FMUL.FTZ R80, R80, R12.reuse ;  /* 0x0000000c50507220 */ /* 0x080fe20000410000 */
[-C--:B------:R-:W-:Y:S01]  /*e5a0*/  FMUL.FTZ R81, R81, R12.reuse ;  /* 0x0000000c51517220 */ /* 0x080fe20000410000 */
[-C--:B------:R-:W-:Y:S01]  /*e5b0*/  FMUL.FTZ R84, R84, R12.reuse ;  /* 0x0000000c54547220 */ /* 0x080fe20000410000 */
[-C--:B------:R-:W-:Y:S01]  /*e5c0*/  FMUL.FTZ R85, R85, R12.reuse ;  /* 0x0000000c55557220 */ /* 0x080fe20000410000 */
[----:B------:R-:W-:Y:S01]  /*e5d0*/  FMUL.FTZ R88, R88, R12 ;  /* 0x0000000c58587220 */ /* 0x000fe20000410000 */
[----:B----4-:R-:W-:Y:S01]  /*e5e0*/  FMNMX.FTZ R170, R170, R206, !PT ;  /* 0x000000ceaaaa7209 */ /* 0x010fe20007810000 */
[----:B------:R-:W4:Y:S01]  /*e5f0*/  MUFU.EX2 R173, R173 ;  /* 0x000000ad00ad7308 */ /* 0x000f220000000800 */
[----:B--2---:R-:W-:Y:S01]  /*e600*/  FADD.FTZ R0, R169, R0 ;  /* 0x00000000a9007221 */ /* 0x004fe20000010000 */
[-C--:B------:R-:W-:Y:S01]  /*e610*/  FMUL.FTZ R89, R89, R12.reuse ;  /* 0x0000000c59597220 */ /* 0x080fe20000410000 */
[-C--:B------:R-:W-:Y:S01]  /*e620*/  FMUL.FTZ R92, R92, R12.reuse ;  /* 0x0000000c5c5c7220 */ /* 0x080fe20000410000 */
[----:B------:R-:W2:Y:S01]  /*e630*/  SHFL.BFLY PT, R206, R170, 0x1, 0x1f ;  /* 0x0c201f00aace7f89 */ /* 0x000ea200000e0000 */
[-C--:B------:R-:W-:Y:S01]  /*e640*/  FMUL.FTZ R93, R93, R12.reuse ;  /* 0x0000000c5d5d7220 */ /* 0x080fe20000410000 */
[-C--:B------:R-:W-:Y:S01]  /*e650*/  FMUL.FTZ R96, R96, R12.reuse ;  /* 0x0000000c60607220 */ /* 0x080fe20000410000 */
[-C--:B------:R-:W-:Y:S01]  /*e660*/  FMUL.FTZ R97, R97, R12.reuse ;  /* 0x0000000c61617220 */ /* 0x080fe20000410000 */
[----:B------:R-:W5:Y:S01]  /*e670*/  MUFU.EX2 R176, R176 ;  /* 0x000000b000b07308 */ /* 0x000f620000000800 */
        /* <DEDUP_REMOVED lines=8> */
[----:B----4-:R-:W-:Y:S01]  /*e700*/  FADD.FTZ R0, R173, R0 ;  /* 0x00000000ad007221 */ /* 0x010fe20000010000 */
[-C--:B------:R-:W-:Y:S01]  /*e710*/  FMUL.FTZ R112, R112, R12.reuse ;  /* 0x0000000c70707220 */ /* 0x080fe20000410000 */
[-C--:B------:R-:W-:Y:S01]  /*e720*/  FMUL.FTZ R113, R113, R12.reuse ;  /* 0x0000000c71717220 */ /* 0x080fe20000410000 */
[-C--:B------:R-:W-:Y:S01]  /*e730*/  FMUL.FTZ R116, R116, R12.reuse ;  /* 0x0000000c74747220 */ /* 0x080fe20000410000 */
[-C--:B------:R-:W-:Y:S01]  /*e740*/  FMUL.FTZ R117, R117, R12.reuse ;  /* 0x0000000c75757220 */ /* 0x080fe20000410000 */
[-C--:B------:R-:W-:Y:S01]  /*e750*/  FMUL.FTZ R120, R120, R12.reuse ;  /* 0x0000000c78787220 */ /* 0x080fe20000410000 */
[-C--:B------:R-:W-:Y:S01]  /*e760*/  FMUL.FTZ R121, R121, R12.reuse ;  /* 0x0000000c79797220 */ /* 0x080fe20000410000 */
[----:B------:R-:W-:Y:S01]  /*e770*/  MUFU.EX2 R181, R181 ;  /* 0x000000b500b57308 */ /* 0x000fe20000000800 */
[----:B-----5:R-:W-:Y:S01]  /*e780*/  FADD.FTZ R0, R176, R0 ;  /* 0x00000000b0007221 */ /* 0x020fe20000010000 */
[-C--:B------:R-:W-:Y:S01]  /*e790*/  FMUL.FTZ R124, R124, R12.reuse ;  /* 0x0000000c7c7c7220 */ /* 0x080fe20000410000 */
[----:B------:R-:W-:Y:S01]  /*e7a0*/  FMUL.FTZ R125, R125, R12 ;  /* 0x0000000c7d7d7220 */ /* 0x000fe20000410000 */
[----:B--2---:R-:W-:Y:S01]  /*e7b0*/  FMNMX.FTZ R170, R170, R206, !PT ;  /* 0x000000ceaaaa7209 */ /* 0x004fe20007810000 */
[-C--:B------:R-:W-:Y:S01]  /*e7c0*/  FMUL.FTZ R128, R128, R12.reuse ;  /* 0x0000000c80807220 */ /* 0x080fe20000410000 */
[-C--:B------:R-:W-:Y:S01]  /*e7d0*/  FMUL.FTZ R129, R129, R12.reuse ;  /* 0x0000000c81817220 */ /* 0x080fe20000410000 */
[-C--:B------:R-:W-:Y:S01]  /*e7e0*/  FMUL.FTZ R132, R132, R12.reuse ;  /* 0x0000000c84847220 */ /* 0x080fe20000410000 */
[C---:B------:R-:W-:Y:S01]  /*e7f0*/  FSETP.NEU.FTZ.AND P4, PT, R170.reuse, -INF , PT ;  /* 0xff800000aa00780b */ /* 0x040fe20003f9d000 */
[CC--:B------:R-:W-:Y:S01]  /*e800*/  FMUL.FTZ R209, R170.reuse, R13.reuse ;  /* 0x0000000daad17220 */ /* 0x0c0fe20000410000 */
[----:B---3--:R-:W-:Y:S01]  /*e810*/  FADD.FTZ R0, R177, R0 ;  /* 0x00000000b1007221 */ /* 0x008fe20000010000 */
[-C--:B------:R-:W-:Y:S01]  /*e820*/  FMUL.FTZ R133, R133, R12.reuse ;  /* 0x0000000c85857220 */ /* 0x080fe20000410000 */
[----:B------:R-:W-:Y:S01]  /*e830*/  FSEL R206, R170, RZ, P4 ;  /* 0x000000ffaace7208 */ /* 0x000fe20002000000 */
[-C--:B------:R-:W-:Y:S01]  /*e840*/  FMUL.FTZ R136, R136, R12.reuse ;  /* 0x0000000c88887220 */ /* 0x080fe20000410000 */
[----:B------:R-:W-:Y:S01]  /*e850*/  FSEL R209, R209, RZ, P4 ;  /* 0x000000ffd1d17208 */ /* 0x000fe20002000000 */
[-C--:B------:R-:W-:Y:S01]  /*e860*/  FMUL.FTZ R137, R137, R12.reuse ;  /* 0x0000000c89897220 */ /* 0x080fe20000410000 */
[-C--:B------:R-:W-:Y:S01]  /*e870*/  FMUL.FTZ R140, R140, R12.reuse ;  /* 0x0000000c8c8c7220 */ /* 0x080fe20000410000 */
[----:B------:R-:W-:Y:S01]  /*e880*/  FADD.FTZ R206, -R206, R20 ;  /* 0x00000014cece7221 */ /* 0x000fe20000010100 */
[----:B------:R-:W-:Y:S01]  /*e890*/  FMUL.FTZ R141, R141, R12 ;  /* 0x0000000c8d8d7220 */ /* 0x000fe20000410000 */
[-CC-:B------:R-:W-:Y:S01]  /*e8a0*/  FFMA.FTZ R155, R155, R13.reuse, -R209.reuse ;  /* 0x0000000d9b9b7223 */ /* 0x180fe200000108d1 */
[-CC-:B------:R-:W-:Y:S01]  /*e8b0*/  FFMA.FTZ R159, R159, R13.reuse, -R209.reuse ;  /* 0x0000000d9f9f7223 */ /* 0x180fe200000108d1 */
[-C--:B------:R-:W-:Y:S01]  /*e8c0*/  FMUL.FTZ R20, R206, R13.reuse ;  /* 0x0000000dce147220 */ /* 0x080fe20000410000 */
[-CC-:B------:R-:W-:Y:S01]  /*e8d0*/  FFMA.FTZ R206, R154, R13.reuse, -R209.reuse ;  /* 0x0000000d9ace7223 */ /* 0x180fe200000108d1 */
[-CC-:B------:R-:W-:Y:S01]  /*e8e0*/  FFMA.FTZ R207, R162, R13.reuse, -R209.reuse ;  /* 0x0000000da2cf7223 */ /* 0x180fe200000108d1 */
[-CC-:B------:R-:W-:Y:S01]  /*e8f0*/  FFMA.FTZ R163, R163, R13.reuse, -R209.reuse ;  /* 0x0000000da3a37223 */ /* 0x180fe200000108d1 */
[----:B------:R-:W-:Y:S01]  /*e900*/  MUFU.EX2 R155, R155 ;  /* 0x0000009b009b7308 */ /* 0x000fe20000000800 */
[----:B------:R-:W-:Y:S01]  /*e910*/  F2FP.BF16.F32.PACK_AB R154, R157, R156 ;  /* 0x0000009c9d9a723e */ /* 0x000fe200000010ff */
[-CC-:B------:R-:W-:Y:S01]  /*e920*/  FFMA.FTZ R208, R166, R13.reuse, -R209.reuse ;  /* 0x0000000da6d07223 */ /* 0x180fe200000108d1 */
[-CC-:B------:R-:W-:Y:S01]  /*e930*/  FFMA.FTZ R167, R167, R13.reuse, -R209.reuse ;  /* 0x0000000da7a77223 */ /* 0x180fe200000108d1 */
[-CC-:B------:R-:W-:Y:S01]  /*e940*/  FFMA.FTZ R153, R153, R13.reuse, -R209.reuse ;  /* 0x0000000d99997223 */ /* 0x180fe200000108d1 */
[-CC-:B------:R-:W-:Y:S01]  /*e950*/  FFMA.FTZ R171, R171, R13.reuse, -R209.reuse ;  /* 0x0000000dabab7223 */ /* 0x180fe200000108d1 */
[----:B------:R-:W-:Y:S01]  /*e960*/  F2FP.BF16.F32.PACK_AB R156, R161, R160 ;  /* 0x000000a0a19c723e */ /* 0x000fe200000010ff */
[-CC-:B------:R-:W-:Y:S01]  /*e970*/  FFMA.FTZ R174, R174, R13.reuse, -R209.reuse ;  /* 0x0000000daeae7223 */ /* 0x180fe200000108d1 */
[----:B------:R-:W2:Y:S01]  /*e980*/  MUFU.EX2 R20, R20 ;  /* 0x0000001400147308 */ /* 0x000ea20000000800 */
[-CC-:B------:R-:W-:Y:S01]  /*e990*/  FFMA.FTZ R175, R175, R13.reuse, -R209.reuse ;  /* 0x0000000dafaf7223 */ /* 0x180fe200000108d1 */
[-CC-:B------:R-:W-:Y:S01]  /*e9a0*/  FFMA.FTZ R178, R178, R13.reuse, -R209.reuse ;  /* 0x0000000db2b27223 */ /* 0x180fe200000108d1 */
[-CC-:B------:R-:W-:Y:S01]  /*e9b0*/  FFMA.FTZ R179, R179, R13.reuse, -R209.reuse ;  /* 0x0000000db3b37223 */ /* 0x180fe200000108d1 */
[-CC-:B------:R-:W-:Y:S01]  /*e9c0*/  FFMA.FTZ R182, R182, R13.reuse, -R209.reuse ;  /* 0x0000000db6b67223 */ /* 0x180fe200000108d1 */
[----:B------:R-:W-:Y:S01]  /*e9d0*/  FFMA.FTZ R183, R183, R13, -R209 ;  /* 0x0000000db7b77223 */ /* 0x000fe200000108d1 */
[----:B------:R-:W-:Y:S01]  /*e9e0*/  F2FP.BF16.F32.PACK_AB R160, R169, R168 ;  /* 0x000000a8a9a0723e */ /* 0x000fe200000010ff */
[-C--:B------:R-:W-:Y:S01]  /*e9f0*/  FMUL.FTZ R144, R144, R12.reuse ;  /* 0x0000000c90907220 */ /* 0x080fe20000410000 */
[----:B------:R-:W3:Y:S01]  /*ea00*/  MUFU.EX2 R206, R206 ;  /* 0x000000ce00ce7308 */ /* 0x000ee20000000800 */
[----:B------:R-:W-:Y:S01]  /*ea10*/  F2FP.BF16.F32.PACK_AB R162, R173, R233 ;  /* 0x000000e9ada2723e */ /* 0x000fe200000010ff */
[-C--:B------:R-:W-:Y:S01]  /*ea20*/  FMUL.FTZ R145, R145, R12.reuse ;  /* 0x0000000c91917220 */ /* 0x080fe20000410000 */
[-C--:B------:R-:W-:Y:S01]  /*ea30*/  FMUL.FTZ R148, R148, R12.reuse ;  /* 0x0000000c94947220 */ /* 0x080fe20000410000 */
[----:B------:R-:W-:-:S04]  /*ea40*/  FMUL.FTZ R149, R149, R12 ;  /* 0x0000000c95957220 */ /* 0x000fc80000410000 */
[----:B------:R-:W-:Y:S01]  /*ea50*/  MUFU.EX2 R159, R159 ;  /* 0x0000009f009f7308 */ /* 0x000fe20000000800 */
[----:B--2---:R2:W-:Y:S01]  /*ea60*/  @!P3 STS [R18+0x28820], R20 ;  /* 0x028820141200b388 */ /* 0x0045e20000000800 */
[-C--:B------:R-:W-:Y:S01]  /*ea70*/  FMUL.FTZ R26, R26, R20.reuse ;  /* 0x000000141a1a7220 */ /* 0x080fe20000410000 */
[-C--:B------:R-:W-:Y:S01]  /*ea80*/  FMUL.FTZ R27, R27, R20.reuse ;  /* 0x000000141b1b7220 */ /* 0x080fe20000410000 */
[-C--:B------:R-:W-:Y:S01]  /*ea90*/  FMUL.FTZ R30, R30, R20.reuse ;  /* 0x000000141e1e7220 */ /* 0x080fe20000410000 */
[-C--:B------:R-:W-:Y:S01]  /*eaa0*/  FMUL.FTZ R31, R31, R20.reuse ;  /* 0x000000141f1f7220 */ /* 0x080fe20000410000 */
[-C--:B------:R-:W-:Y:S01]  /*eab0*/  FMUL.FTZ R34, R34, R20.reuse ;  /* 0x0000001422227220 */ /* 0x080fe20000410000 */
[-C--:B------:R-:W-:Y:S01]  /*eac0*/  FMUL.FTZ R35, R35, R20.reuse ;  /* 0x0000001423237220 */ /* 0x080fe20000410000 */
[----:B------:R-:W-:Y:S01]  /*ead0*/  MUFU.EX2 R157, R207 ;  /* 0x000000cf009d7308 */ /* 0x000fe20000000800 */
[----:B---3--:R-:W-:Y:S01]  /*eae0*/  FFMA.FTZ R3, R20, R3, R206 ;  /* 0x0000000314037223 */ /* 0x008fe200000100ce */
[----:B------:R-:W-:Y:S01]  /*eaf0*/  FMUL.FTZ R38, R38, R20 ;  /* 0x0000001426267220 */ /* 0x000fe20000410000 */
[----:B--2---:R-:W-:Y:S01]  /*eb00*/  FFMA.FTZ R18, R158, R13, -R209 ;  /* 0x0000000d9e127223 */ /* 0x004fe200000108d1 */
[----:B------:R-:W-:Y:S01]  /*eb10*/  F2FP.BF16.F32.PACK_AB R158, R165, R164 ;  /* 0x000000a4a59e723e */ /* 0x000fe200000010ff */
[----:B------:R-:W-:Y:S01]  /*eb20*/  FADD.FTZ R3, R155, R3 ;  /* 0x000000039b037221 */ /* 0x000fe20000010000 */
[----:B------:R-:W-:Y:S01]  /*eb30*/  F2FP.BF16.F32.PACK_AB R164, R177, R176 ;  /* 0x000000b0b1a4723e */ /* 0x000fe200000010ff */
        /* <DEDUP_REMOVED lines=28> */
[-C--:B------:R-:W-:Y:S01]  /*ed00*/  FMUL.FTZ R86, R86, R20.reuse ;  /* 0x0000001456567220 */ /* 0x080fe20000410000 */
[-C--:B------:R-:W-:Y:S01]  /*ed10*/  FMUL.FTZ R87, R87, R20.reuse ;  /* 0x0000001457577220 */ /* 0x080fe20000410000 */
[----:B------:R-:W-:Y:S01]  /*ed20*/  FADD.FTZ R3, R159, R3 ;  /* 0x000000039f037221 */ /* 0x000fe20000010000 */
[-C--:B------:R-:W-:Y:S01]  /*ed30*/  FMUL.FTZ R90, R90, R20.reuse ;  /* 0x000000145a5a7220 */ /* 0x080fe20000410000 */
[-C--:B------:R-:W-:Y:S01]  /*ed40*/  FMUL.FTZ R91, R91, R20.reuse ;  /* 0x000000145b5b7220 */ /* 0x080fe20000410000 */
[----:B------:R2:W5:Y:S01]  /*ed50*/  MUFU.EX2 R161, R153 ;  /* 0x0000009900a17308 */ /* 0x0005620000000800 */
[----:B------:R-:W-:Y:S01]  /*ed60*/  FADD.FTZ R3, R157, R3 ;  /* 0x000000039d037221 */ /* 0x000fe20000010000 */
[----:B------:R-:W-:Y:S01]  /*ed70*/  F2FP.BF16.F32.PACK_AB R157, R163, R157 ;  /* 0x0000009da39d723e */ /* 0x000fe200000010ff */
[-C--:B------:R-:W-:Y:S01]  /*ed80*/  FMUL.FTZ R94, R94, R20.reuse ;  /* 0x000000145e5e7220 */ /* 0x080fe20000410000 */
[-C--:B------:R-:W-:Y:S01]  /*ed90*/  FMUL.FTZ R95, R95, R20.reuse ;  /* 0x000000145f5f7220 */ /* 0x080fe20000410000 */
[----:B------:R-:W-:Y:S01]  /*eda0*/  FADD.FTZ R3, R163, R3 ;  /* 0x00000003a3037221 */ /* 0x000fe20000010000 */
[-C--:B------:R-:W-:Y:S01]  /*edb0*/  FMUL.FTZ R98, R98, R20.reuse ;  /* 0x0000001462627220 */ /* 0x080fe20000410000 */
[----:B------:R-:W-:Y:S01]  /*edc0*/  FMUL.FTZ R99, R99, R20 ;  /* 0x0000001463637220 */ /* 0x000fe20000410000 */
[----:B------:R-:W0:Y:S01]  /*edd0*/  MUFU.EX2 R171, R171 ;  /* 0x000000ab00ab7308 */ /* 0x000e220000000800 */
[----:B---3--:R-:W-:Y:S01]  /*ede0*/  FADD.FTZ R3, R208, R3 ;  /* 0x00000003d0037221 */ /* 0x008fe20000010000 */
[----:B--2---:R-:W-:Y:S01]  /*edf0*/  F2FP.BF16.F32.PACK_AB R153, R155, R206 ;  /* 0x000000ce9b99723e */ /* 0x004fe200000010ff */
[----:B------:R-:W-:Y:S01]  /*ee00*/  FMUL.FTZ R102, R102, R20 ;  /* 0x0000001466667220 */ /* 0x000fe20000410000 */
[----:B------:R-:W-:Y:S01]  /*ee10*/  F2FP.BF16.F32.PACK_AB R155, R159, R18 ;  /* 0x000000129f9b723e */ /* 0x000fe200000010ff */
[C---:B----4-:R-:W-:Y:S01]  /*ee20*/  FADD.FTZ R3, R167.reuse, R3 ;  /* 0x00000003a7037221 */ /* 0x050fe20000010000 */
[----:B------:R-:W-:Y:S01]  /*ee30*/  BAR.SYNC.DEFER_BLOCKING 0xf, 0x100 ;  /* 0x03c4000000007b1d */ /* 0x000fe20000010000 */
[----:B------:R-:W-:Y:S01]  /*ee40*/  F2FP.BF16.F32.PACK_AB R159, R167, R208 ;  /* 0x000000d0a79f723e */ /* 0x000fe200000010ff */
[-C--:B------:R-:W-:Y:S01]  /*ee50*/  FMUL.FTZ R103, R103, R20.reuse ;  /* 0x0000001467677220 */ /* 0x080fe20000410000 */
[----:B-----5:R-:W-:Y:S01]  /*ee60*/  FADD.FTZ R3, R161, R3 ;  /* 0x00000003a1037221 */ /* 0x020fe20000010000 */
[-C--:B------:R-:W-:Y:S01]  /*ee70*/  FMUL.FTZ R106, R106, R20.reuse ;  /* 0x000000146a6a7220 */ /* 0x080fe20000410000 */
[-C--:B------:R-:W-:Y:S01]  /*ee80*/  FMUL.FTZ R107, R107, R20.reuse ;  /* 0x000000146b6b7220 */ /* 0x080fe20000410000 */
[----:B------:R-:W2:Y:S01]  /*ee90*/  MUFU.EX2 R174, R174 ;  /* 0x000000ae00ae7308 */ /* 0x000ea20000000800 */
[-C--:B------:R-:W-:Y:S01]  /*eea0*/  FMUL.FTZ R110, R110, R20.reuse ;  /* 0x000000146e6e7220 */ /* 0x080fe20000410000 */
[-C--:B------:R-:W-:Y:S01]  /*eeb0*/  FMUL.FTZ R111, R111, R20.reuse ;  /* 0x000000146f6f7220 */ /* 0x080fe20000410000 */
[-C--:B------:R-:W-:Y:S01]  /*eec0*/  FMUL.FTZ R114, R114, R20.reuse ;  /* 0x0000001472727220 */ /* 0x080fe20000410000 */
[-C--:B------:R-:W-:Y:S01]  /*eed0*/  FMUL.FTZ R115, R115, R20.reuse ;  /* 0x0000001473737220 */ /* 0x080fe20000410000 */
[C---:B0-----:R-:W-:Y:S01]  /*eee0*/  FADD.FTZ R3, R171.reuse, R3 ;  /* 0x00000003ab037221 */ /* 0x041fe20000010000 */
[----:B------:R-:W-:Y:S01]  /*eef0*/  F2FP.BF16.F32.PACK_AB R161, R171, R161 ;  /* 0x000000a1aba1723e */ /* 0x000fe200000010ff */
        /* <DEDUP_REMOVED lines=11> */
[----:B------:R2:W-:Y:S01]  /*efb0*/  STSM.16.M88.4 [R196+0x26800], R152 ;  /* 0x02680098c4007844 */ /* 0x0005e20000000200 */
[-C--:B------:R-:W-:Y:S01]  /*efc0*/  FMUL.FTZ R134, R134, R20.reuse ;  /* 0x0000001486867220 */ /* 0x080fe20000410000 */
[-C--:B------:R-:W-:Y:S01]  /*efd0*/  FMUL.FTZ R135, R135, R20.reuse ;  /* 0x0000001487877220 */ /* 0x080fe20000410000 */
[-C--:B------:R-:W-:Y:S01]  /*efe0*/  FMUL.FTZ R138, R138, R20.reuse ;  /* 0x000000148a8a7220 */ /* 0x080fe20000410000 */
[----:B------:R2:W-:Y:S01]  /*eff0*/  STSM.16.M88.4 [R197], R156 ;  /* 0x0000009cc5007844 */ /* 0x0005e20000000200 */
[----:B------:R-:W-:Y:S01]  /*f000*/  FMUL.FTZ R139, R139, R20 ;  /* 0x000000148b8b7220 */ /* 0x000fe20000410000 */
[----:B------:R-:W4:Y:S01]  /*f010*/  MUFU.EX2 R166, R180 ;  /* 0x000000b400a67308 */ /* 0x000f220000000800 */
[C---:B0-----:R-:W-:Y:S01]  /*f020*/  FADD.FTZ R3, R175.reuse, R3 ;  /* 0x00000003af037221 */ /* 0x041fe20000010000 */
[----:B------:R-:W-:Y:S01]  /*f030*/  F2FP.BF16.F32.PACK_AB R163, R175, R174 ;  /* 0x000000aeafa3723e */ /* 0x000fe200000010ff */
[-C--:B------:R-:W-:Y:S01]  /*f040*/  FMUL.FTZ R142, R142, R20.reuse ;  /* 0x000000148e8e7220 */ /* 0x080fe20000410000 */
[-C--:B------:R-:W-:Y:S01]  /*f050*/  FMUL.FTZ R143, R143, R20.reuse ;  /* 0x000000148f8f7220 */ /* 0x080fe20000410000 */
[-C--:B------:R-:W-:Y:S01]  /*f060*/  FMUL.FTZ R146, R146, R20.reuse ;  /* 0x0000001492927220 */ /* 0x080fe20000410000 */
[-C--:B------:R-:W-:Y:S01]  /*f070*/  FMUL.FTZ R147, R147, R20.reuse ;  /* 0x0000001493937220 */ /* 0x080fe20000410000 */
[----:B------:R2:W-:Y:S01]  /*f080*/  STSM.16.M88.4 [R199], R160 ;  /* 0x000000a0c7007844 */ /* 0x0005e20000000200 */
[----:B------:R-:W0:Y:S01]  /*f090*/  MUFU.EX2 R179, R179 ;  /* 0x000000b300b37308 */ /* 0x000e220000000800 */
[----:B---3--:R-:W-:Y:S01]  /*f0a0*/  FADD.FTZ R3, R165, R3 ;  /* 0x00000003a5037221 */ /* 0x008fe20000010000 */
[-C--:B------:R-:W-:Y:S01]  /*f0b0*/  FMUL.FTZ R150, R150, R20.reuse ;  /* 0x0000001496967220 */ /* 0x080fe20000410000 */
[----:B------:R-:W-:-:S05]  /*f0c0*/  FMUL.FTZ R151, R151, R20 ;  /* 0x0000001497977220 */ /* 0x000fca0000410000 */
[----:B------:R-:W3:Y:S01]  /*f0d0*/  MUFU.EX2 R182, R182 ;  /* 0x000000b600b67308 */ /* 0x000ee20000000800 */
[----:B----4-:R-:W-:Y:S01]  /*f0e0*/  FADD.FTZ R0, R166, R0 ;  /* 0x00000000a6007221 */ /* 0x010fe20000010000 */
[----:B------:R-:W-:-:S03]  /*f0f0*/  F2FP.BF16.F32.PACK_AB R166, R181, R166 ;  /* 0x000000a6b5a6723e */ /* 0x000fc600000010ff */
[----:B------:R-:W-:-:S03]  /*f100*/  FADD.FTZ R0, R181, R0 ;  /* 0x00000000b5007221 */ /* 0x000fc60000010000 */
[----:B------:R-:W4:Y:S01]  /*f110*/  MUFU.EX2 R183, R183 ;  /* 0x000000b700b77308 */ /* 0x000f220000000800 */
[C---:B0-----:R-:W-:Y:S01]  /*f120*/  FADD.FTZ R3, R179.reuse, R3 ;  /* 0x00000003b3037221 */ /* 0x041fe20000010000 */
[----:B------:R-:W-:-:S03]  /*f130*/  F2FP.BF16.F32.PACK_AB R165, R179, R165 ;  /* 0x000000a5b3a5723e */ /* 0x000fc600000010ff */
[----:B---3--:R-:W-:Y:S01]  /*f140*/  FADD.FTZ R3, R182, R3 ;  /* 0x00000003b6037221 */ /* 0x008fe20000010000 */
[----:B----4-:R-:W-:-:S03]  /*f150*/  F2FP.BF16.F32.PACK_AB R167, R183, R182 ;  /* 0x000000b6b7a7723e */ /* 0x010fc600000010ff */
[----:B------:R-:W-:Y:S02]  /*f160*/  FADD.FTZ R3, R183, R3 ;  /* 0x00000003b7037221 */ /* 0x000fe40000010000 */
[----:B------:R2:W-:Y:S01]  /*f170*/  STSM.16.M88.4 [R198], R164 ;  /* 0x000000a4c6007844 */ /* 0x0005e20000000200 */
[----:B------:R-:W-:Y:S05]  /*f180*/  @!P0 BRA `(.L_x_2750) ;  /* 0x0000000000048947 */ /* 0x000fea0003800000 */
[----:B------:R-:W-:Y:S01]  /*f190*/  BPT.TRAP 0x1 ;  /* 0x000000040000795c */ /* 0x000fe20000300000 */
.L_x_2750:
[----:B------:R0:W3:Y:S01]  /*f1a0*/  SYNCS.PHASECHK.TRANS64.TRYWAIT P3, [R212+URZ+0x28c50], R213 ;  /* 0x028c50d5d40075a7 */ /* 0x0000e2000806017f */
[----:B------:R-:W-:Y:S05]  /*f1b0*/  @!P0 BRA `(.L_x_2751) ;  /* 0x0000000000048947 */ /* 0x000fea0003800000 */
[----:B------:R-:W-:Y:S01]  /*f1c0*/  BPT.TRAP 0x1 ;  /* 0x000000040000795c */ /* 0x000fe20000300000 */
.L_x_2751:
[----:B------:R-:W-:Y:S04]  /*f1d0*/  BSSY B2, `(.L_x_2752) ;  /* 0x0000004000027945 */ /* 0x000fe80003800000 */
[----:B---3--:R-:W-:Y:S05]  /*f1e0*/  @P3 BRA `(.L_x_2753) ;  /* 0x0000000000083947 */ /* 0x008fea0003800000 */
[----:B------:R-:W3:Y:S02]  /*f1f0*/  SYNCS.PHASECHK.TRANS64.TRYWAIT P3, [R212+URZ+0x28c50], R213 ;  /* 0x028c50d5d40075a7 */ /* 0x000ee4000806017f */
[----:B---3--:R-:W-:Y:S05]  /*f200*/  @!P3 BRA `(.L_x_2754) ;  /* 0x000001440084b947 */ /* 0x008fea0003800000 */
.L_x_2753:
[----:B------:R-:W-:Y:S05]  /*f210*/  BSYNC B2 ;  /* 0x0000000000027941 */ /* 0x000fea0003800000 */
.L_x_2752:
[----:B------:R-:W-:Y:S01]  /*f220*/  IMAD R168, R211, 0x1000, R190 ;  /* 0x00001000d3a87824 */ /* 0x000fe200078e02be */
[----:B------:R-:W-:Y:S01]  /*f230*/  WARPGROUP.ARRIVE ;  /* 0x00000000000079c5 */ /* 0x000fe20000000000 */
[----:B------:R-:W-:Y:S01]  /*f240*/  IMAD.MOV.U32 R169, RZ, RZ, 0x40000040 ;  /* 0x40000040ffa97424 */ /* 0x000fe200078e00ff */
[----:B------:R-:W-:Y:S01]  /*f250*/  ISETP.GT.AND P3, PT, R14, R210, PT ;  /* 0x000000d20e00720c */ /* 0x000fe20003f64270 */
[----:B01-3--:R-:W-:Y:S01]  /*f260*/  @!P1 VIADD R212, R212, 0x28c60 ;  /* 0x00028c60d4d49836 */ /* 0x00bfe20000000000 */
[----:B------:R-:W-:Y:S01]  /*f270*/  R2UR UR6, R168 ;  /* 0x00000000a80672ca */ /* 0x000fe200000e0000 */
[----:B------:R-:W-:Y:S01]  /*f280*/  VIADD R14, R14, 0xffffffff ;  /* 0xffffffff0e0e7836 */ /* 0x000fe20000000000 */
[----:B------:R-:W-:Y:S01]  /*f290*/  R2UR UR7, R169 ;  /* 0x00000000a90772ca */ /* 0x000fe200000e0000 */
[----:B------:R-:W-:Y:S01]  /*f2a0*/  IMAD.MOV.U32 R169, RZ, RZ, 0x40000040 ;  /* 0x40000040ffa97424 */ /* 0x000fe200078e00ff */
[----:B------:R-:W-:Y:S01]  /*f2b0*/  @!P1 PRMT R212, RZ, 0x654, R212 ;  /* 0x00000654ffd49816 */ /* 0x000fe200000000d4 */
[----:B------:R-:W-:-:S02]  /*f2c0*/  IMAD.MOV.U32 R20, RZ, RZ, R170 ;  /* 0x000000ffff147224 */ /* 0x000fc400078e00aa */
[----:B------:R-:W-:Y:S02]  /*f2d0*/  IMAD.MOV.U32 R12, RZ, RZ, R172 ;  /* 0x000000ffff0c7224 */ /* 0x000fe400078e00ac */
[----:B------:R-:W-:-:S06]  /*f2e0*/  IMAD.MOV.U32 R18, RZ, RZ, R211 ;  /* 0x000000ffff127224 */ /* 0x000fcc00078e00d3 */
[----:B------:R-:W-:Y:S03]  /*f2f0*/  HGMMA.64x256x16.F32.BF16 R24, R152, gdesc[UR4].tnspB, R24, gsb0 ;  /* 0x43e0000498187df0 */ /* 0x000fe60008001818 */
[----:B------:R-:W-:Y:S02]  /*f300*/  WARPGROUP.DEPBAR.LE gsb0, 0x0 ;  /* 0x00008000000079c5 */ /* 0x000fe40000010000 */
[----:B--2---:R-:W-:Y:S01]  /*f310*/  VIADD R152, R168, 0x80 ;  /* 0x00000080a8987836 */ /* 0x004fe20000000000 */
[----:B------:R-:W-:Y:S01]  /*f320*/  WARPGROUP.ARRIVE ;  /* 0x00000000000079c5 */ /* 0x000fe20000000000 */
[----:B------:R-:W-:-:S03]  /*f330*/  IMAD.MOV.U32 R153, RZ, RZ, 0x40000040 ;  /* 0x40000040ff997424 */ /* 0x000fc600078e00ff */
[----:B------:R-:W-:Y:S01]  /*f340*/  R2UR UR6, R152 ;  /* 0x00000000980672ca */ /* 0x000fe200000e0000 */
[C---:B------:R-:W-:Y:S01]  /*f350*/  VIADD R152, R168.reuse, 0x100 ;  /* 0x00000100a8987836 */ /* 0x040fe20000000000 */
[----:B------:R-:W-:Y:S01]  /*f360*/  R2UR UR7, R153 ;  /* 0x00000000990772ca */ /* 0x000fe200000e0000 */
[----:B------:R-:W-:Y:S02]  /*f370*/  IMAD.MOV.U32 R153, RZ, RZ, 0x40000040 ;  /* 0x40000040ff997424 */ /* 0x000fe400078e00ff */
[----:B------:R-:W-:-:S13]  /*f380*/  VIADD R168, R168, 0x180 ;  /* 0x00000180a8a87836 */ /* 0x000fda0000000000 */
        /* <DEDUP_REMOVED lines=24> */
[----:B------:R-:W-:Y:S05]  /*f510*/  BSYNC B0 ;  /* 0x0000000000007941 */ /* 0x000fea0003800000 */
.L_x_2736:
[----:B------:R-:W-:Y:S02]  /*f520*/  IMAD.MOV.U32 R20, RZ, RZ, R170 ;  /* 0x000000ffff147224 */ /* 0x000fe400078e00aa */
[----:B------:R-:W-:Y:S02]  /*f530*/  IMAD.MOV.U32 R12, RZ, RZ, R172 ;  /* 0x000000ffff0c7224 */ /* 0x000fe400078e00ac */
[----:B------:R-:W-:-:S07]  /*f540*/  IMAD.MOV.U32 R18, RZ, RZ, R211 ;  /* 0x000000ffff127224 */ /* 0x000fce00078e00d3 */
.L_x_2735:
[----:B------:R-:W-:Y:S05]  /*f550*/  BSYNC B1 ;  /* 0x0000000000017941 */ /* 0x000fea0003800000 */
.L_x_2734:
[----:B------:R-:W1:Y:S01]  /*f560*/  LDC R152, c[0x0][0x448] ;  /* 0x00011200ff987b82 */ /* 0x000e620000000800 */
[----:B------:R-:W-:-:S07]  /*f570*/  VIADD R153, R192, 0x3f ;  /* 0x0000003fc0997836 */ /* 0x000fce0000000000 */
[----:B------:R-:W2:Y:S01]  /*f580*/  LDC R155, c[0x0][0x9e4] ;  /* 0x00027900ff9b7b82 */ /* 0x000ea20000000800 */
[----:B-1----:R-:W-:Y:S02]  /*f590*/  ISETP.NE.AND P5, PT, R152, 0x1, PT ;  /* 0x000000019800780c */ /* 0x002fe40003fa5270 */
[----:B--2---:R-:W-:-:S11]  /*f5a0*/  ISETP.GE.AND P6, PT, R155, 0x1, PT ;  /* 0x000000019b00780c */ /* 0x004fd60003fc6270 */
[----:B------:R-:W1:Y:S08]  /*f5b0*/  @P5 LDC R154, c[0x0][0x44c] ;  /* 0x00011300ff9a5b82 */ /* 0x000e700000000800 */
[----:B------:R-:W2:Y:S01]  /*f5c0*/  @P5 LDC R152, c[0x0][0x450] ;  /* 0x00011400ff985b82 */ /* 0x000ea20000000800 */
[----:B-1----:R-:W-:-:S05]  /*f5d0*/  @P5 IMAD.HI.U32 R154, R153, R154, RZ ;  /* 0x0000009a999a5227 */ /* 0x002fca00078e00ff */
[----:B--2---:R-:W-:Y:S02]  /*f5e0*/  @P5 SHF.R.U32.HI R153, RZ, R152, R154 ;  /* 0x00000098ff995219 */ /* 0x004fe4000001169a */
[----:B------:R-:W-:-:S05]  /*f5f0*/  IADD3 R152, R23, 0x1, -R22 ;  /* 0x0000000117987810 */ /* 0x000fca0007ffe816 */
[----:B------:R-:W-:-:S04]  /*f600*/  IMAD.IADD R153, R152, 0x1, R153 ;  /* 0x0000000198997824 */ /* 0x000fc800078e0299 */
[----:B------:R-:W-:Y:S01]  /*f610*/  IMAD.IADD R21, R153, 0x1, -R21 ;  /* 0x0000000199157824 */ /* 0x000fe200078e0a15 */
[----:B------:R-:W-:Y:S06]  /*f620*/  @!P6 BRA `(.L_x_2756) ;  /* 0x000000000048e947 */ /* 0x000fec0003800000 */
[----:B------:R-:W-:Y:S01]  /*f630*/  IMAD.MOV.U32 R154, RZ, RZ, R153 ;  /* 0x000000ffff9a7224 */ /* 0x000fe200078e0099 */
[----:B------:R-:W-:Y:S04]  /*f640*/  BSSY B0, `(.L_x_2757) ;  /* 0x000000e000007945 */ /* 0x000fe80003800000 */
[----:B------:R-:W-:-:S13]  /*f650*/  ISETP.GT.AND P2, PT, R154, -0x1, PT ;  /* 0xffffffff9a00780c */ /* 0x000fda0003f44270 */
[----:B------:R-:W-:Y:S05]  /*f660*/  @P2 BRA `(.L_x_2758) ;  /* 0x00000000001c2947 */ /* 0x000fea0003800000 */
[----:B------:R-:W-:Y:S02]  /*f670*/  ISETP.NE.AND P2, PT, R155, 0x1, PT ;  /* 0x000000019b00780c */ /* 0x000fe40003f45270 */
[----:B------:R-:W-:-:S11]  /*f680*/  LOP3.LUT R154, RZ, R154, RZ, 0x33, !PT ;  /* 0x0000009aff9a7212 */ /* 0x000fd600078e33ff */
[----:B------:R-:W1:Y:S02]  /*f690*/  @P2 LDC.64 R152, c[0x0][0x9e8] ;  /* 0x00027a00ff982b82 */ /* 0x000e640000000a00 */
[----:B-1----:R-:W-:-:S05]  /*f6a0*/  @P2 IMAD.HI.U32 R152, R154, R152, RZ ;  /* 0x000000989a982227 */ /* 0x002fca00078e00ff */
[----:B------:R-:W-:-:S04]  /*f6b0*/  @P2 SHF.R.U32.HI R154, RZ, R153, R152 ;  /* 0x00000099ff9a2219 */ /* 0x000fc80000011698 */
[----:B------:R-:W-:Y:S01]  /*f6c0*/  LOP3.LUT R154, RZ, R154, RZ, 0x33, !PT ;  /* 0x0000009aff9a7212 */ /* 0x000fe200078e33ff */
[----:B------:R-:W-:Y:S06]  /*f6d0*/  BRA `(.L_x_2759) ;  /* 0x0000000000107947 */ /* 0x000fec0003800000 */
.L_x_2758:
[----:B------:R-:W-:-:S13]  /*f6e0*/  ISETP.NE.AND P2, PT, R155, 0x1, PT ;  /* 0x000000019b00780c */ /* 0x000fda0003f45270 */
[----:B------:R-:W1:Y:S02]  /*f6f0*/  @P2 LDC.64 R152, c[0x0][0x9e8] ;  /* 0x00027a00ff982b82 */ /* 0x000e640000000a00 */
[----:B-1----:R-:W-:-:S05]  /*f700*/  @P2 IMAD.HI.U32 R152, R154, R152, RZ ;  /* 0x000000989a982227 */ /* 0x002fca00078e00ff */
[----:B------:R-:W-:-:S07]  /*f710*/  @P2 SHF.R.U32.HI R154, RZ, R153, R152 ;  /* 0x00000099ff9a2219 */ /* 0x000fce0000011698 */
.L_x_2759:
[----:B------:R-:W-:Y:S05]  /*f720*/  BSYNC B0 ;  /* 0x0000000000007941 */ /* 0x000fea0003800000 */
.L_x_2757:
[----:B------:R-:W-:-:S05]  /*f730*/  IMAD R154, R154, R155, RZ ;  /* 0x0000009b9a9a7224 */ /* 0x000fca00078e02ff */
[----:B------:R-:W-:-:S07]  /*f740*/  VIMNMX R21, R21, R154, !PT ;  /* 0x0000009a15157248 */ /* 0x000fce0007fe0100 */
.L_x_2756:
[----:B------:R-:W-:Y:S01]  /*f750*/  VIADD R21, R21, 0x3f ;  /* 0x0000003f15157836 */ /* 0x000fe20000000000 */
[----:B------:R-:W-:Y:S04]  /*f760*/  BSSY B0, `(.L_x_2760) ;  /* 0x00001ac000007945 */ /* 0x000fe80003800000 */
[----:B------:R-:W-:-:S04]  /*f770*/  SHF.R.S32.HI R152, RZ, 0x1f, R21 ;  /* 0x0000001fff987819 */ /* 0x000fc80000011415 */
[----:B------:R-:W-:-:S04]  /*f780*/  LEA.HI R152, R152, R21, RZ, 0x6 ;  /* 0x0000001598987211 */ /* 0x000fc800078f30ff */
[----:B------:R-:W-:-:S04]  /*f790*/  SHF.R.S32.HI R21, RZ, 0x6, R152 ;  /* 0x00000006ff157819 */ /* 0x000fc80000011498 */
[----:B------:R-:W-:-:S04]  /*f7a0*/  VIMNMX R21, R202, R21, !PT ;  /* 0x00000015ca157248 */ /* 0x000fc80007fe0100 */
[----:B------:R-:W-:-:S13]  /*f7b0*/  ISETP.GE.AND P2, PT, R14, R21, PT ;  /* 0x000000150e00720c */ /* 0x000fda0003f46270 */
[----:B------:R-:W-:Y:S05]  /*f7c0*/  @!P2 BRA `(.L_x_2761) ;  /* 0x000000180094a947 */ /* 0x000fea0003800000 */
[----:B------:R-:W-:Y:S01]  /*f7d0*/  BSSY B1, `(.L_x_2762) ;  /* 0x00001a3000017945 */ /* 0x000fe20003800000 */
[----:B------:R-:W-:Y:S02]  /*f7e0*/  IMAD.MOV.U32 R208, RZ, RZ, R20 ;  /* 0x000000ffffd07224 */ /* 0x000fe400078e0014 */
[----:B------:R-:W-:Y:S02]  /*f7f0*/  IMAD.MOV.U32 R209, RZ, RZ, R12 ;  /* 0x000000ffffd17224 */ /* 0x000fe400078e000c */
[----:B------:R-:W-:Y:S02]  /*f800*/  IMAD.MOV.U32 R206, RZ, RZ, R14 ;  /* 0x000000ffffce7224 */ /* 0x000fe400078e000e */
[----:B------:R-:W-:-:S07]  /*f810*/  IMAD.MOV.U32 R210, RZ, RZ, R18 ;  /* 0x000000ffffd27224 */ /* 0x000fce00078e0012 */
.L_x_2773:
        /* <DEDUP_REMOVED lines=8> */
[----:B-1----:R-:W-:Y:S06]  /*f8a0*/  @!P0 BRA `(.L_x_2763) ;  /* 0x0000000000048947 */ /* 0x002fec0003800000 */
[----:B------:R-:W-:Y:S01]  /*f8b0*/  BPT.TRAP 0x1 ;  /* 0x000000040000795c */ /* 0x000fe20000300000 */
.L_x_2763:
[----:B------:R-:W-:Y:S01]  /*f8c0*/  IMAD R14, R18, 0x8, R2 ;  /* 0x00000008120e7824 */ /* 0x000fe200078e0202 */
[----:B------:R-:W-:-:S04]  /*f8d0*/  SHF.L.U32 R207, R19, 0x1f, RZ ;  /* 0x0000001f13cf7819 */ /* 0x000fc800000006ff */
[----:B------:R1:W2:Y:S01]  /*f8e0*/  SYNCS.PHASECHK.TRANS64.TRYWAIT P3, [R14+URZ+0x28c30], R207 ;  /* 0x028c30cf0e0075a7 */ /* 0x0002a2000806017f */
[----:B------:R-:W-:Y:S05]  /*f8f0*/  @!P0 BRA `(.L_x_2764) ;  /* 0x0000000000048947 */ /* 0x000fea0003800000 */
[----:B------:R-:W-:Y:S01]  /*f900*/  BPT.TRAP 0x1 ;  /* 0x000000040000795c */ /* 0x000fe20000300000 */
.L_x_2764:
[----:B------:R-:W-:Y:S01]  /*f910*/  BSSY B2, `(.L_x_2765) ;  /* 0x0000006000027945 */ /* 0x000fe20003800000 */
[----:B------:R-:W-:Y:S02]  /*f920*/  IMAD R154, R18, 0x200, R15 ;  /* 0x00000200129a7824 */ /* 0x000fe400078e020f */
[----:B------:R-:W-:Y:S01]  /*f930*/  IMAD.MOV.U32 R155, RZ, RZ, 0x40000040 ;  /* 0x40000040ff9b7424 */ /* 0x000fe200078e00ff */
[----:B--2---:R-:W-:Y:S06]  /*f940*/  @P3 BRA `(.L_x_2766) ;  /* 0x0000000000083947 */ /* 0x004fec0003800000 */
[----:B------:R-:W2:Y:S02]  /*f950*/  SYNCS.PHASECHK.TRANS64.TRYWAIT P3, [R14+URZ+0x28c30], R207 ;  /* 0x028c30cf0e0075a7 */ /* 0x000ea4000806017f */
[----:B--2---:R-:W-:Y:S05]  /*f960*/  @!P3 BRA `(.L_x_2767) ;  /* 0x0000013c00c0b947 */ /* 0x004fea0003800000 */
.L_x_2766:
[----:B------:R-:W-:Y:S05]  /*f970*/  BSYNC B2 ;  /* 0x0000000000027941 */ /* 0x000fea0003800000 */
.L_x_2765:
[C---:B------:R-:W-:Y:S01]  /*f980*/  R2UR UR6, R154.reuse ;  /* 0x000000009a0672ca */ /* 0x040fe200000e0000 */
[C---:B------:R-:W-:Y:S01]  /*f990*/  VIADD R152, R154.reuse, 0x2 ;  /* 0x000000029a987836 */ /* 0x040fe20000000000 */
[----:B------:R-:W-:Y:S01]  /*f9a0*/  R2UR UR7, R155 ;  /* 0x000000009b0772ca */ /* 0x000fe200000e0000 */
[----:B------:R-:W-:Y:S01]  /*f9b0*/  VIADD R12, R154, 0x4 ;  /* 0x000000049a0c7836 */ /* 0x000fe20000000000 */
[----:B------:R-:W-:Y:S01]  /*f9c0*/  R2UR UR4, R4 ;  /* 0x00000000040472ca */ /* 0x000fe200000e0000 */
[----:B------:R-:W-:Y:S01]  /*f9d0*/  VIADD R154, R154, 0x6 ;  /* 0x000000069a9a7836 */ /* 0x000fe20000000000 */
[----:B------:R-:W-:Y:S01]  /*f9e0*/  R2UR UR5, R5 ;  /* 0x00000000050572ca */ /* 0x000fe200000e0000 */
[----:B------:R-:W-:Y:S01]  /*f9f0*/  IMAD.MOV.U32 R153, RZ, RZ, 0x40000040 ;  /* 0x40000040ff997424 */ /* 0x000fe200078e00ff */
        /* <DEDUP_REMOVED lines=11> */
[----:B------:R-:W-:Y:S01]  /*fab0*/  R2UR UR15, R13 ;  /* 0x000000000d0f72ca */ /* 0x000fe200000e0000 */
[----:B------:R-:W-:Y:S01]  /*fac0*/  ULDC UR4, c[0x0][0x988] ;  /* 0x0002620000047ab9 */ /* 0x000fe20000000800 */
[----:B------:R-:W-:-:S02]  /*fad0*/  R2UR UR12, R8 ;  /* 0x00000000080c72ca */ /* 0x000fc400000e0000 */
        /* <DEDUP_REMOVED lines=30> */
[----:B------:R-:W3:Y:S02]  /*fcc0*/  SHFL.BFLY PT, R13, R12, 0x2, 0x1f ;  /* 0x0c401f000c0d7f89 */ /* 0x000ee400000e0000 */
[----:B---3--:R-:W-:-:S05]  /*fcd0*/  FMNMX.FTZ R12, R12, R13, !PT ;  /* 0x0000000d0c0c7209 */ /* 0x008fca0007810000 */
[----:B------:R-:W3:Y:S02]  /*fce0*/  SHFL.BFLY PT, R13, R12, 0x1, 0x1f ;  /* 0x0c201f000c0d7f89 */ /* 0x000ee400000e0000 */
[----:B---3--:R-:W-:Y:S01]  /*fcf0*/  FMNMX.FTZ R12, R12, R13, !PT ;  /* 0x0000000d0c0c7209 */ /* 0x008fe20007810000 */
[----:B------:R-:W-:-:S04]  /*fd00*/  IMAD.U32 R13, RZ, RZ, UR4 ;  /* 0x00000004ff0d7e24 */ /* 0x000fc8000f8e00ff */
[C---:B------:R-:W-:Y:S01]  /*fd10*/  FADD.FTZ R209, -R12.reuse, R209 ;  /* 0x000000d10cd17221 */ /* 0x040fe20000010100 */
[----:B------:R-:W-:-:S03]  /*fd20*/  FMUL.FTZ R20, R12, R13 ;  /* 0x0000000d0c147220 */ /* 0x000fc60000410000 */
        /* <DEDUP_REMOVED lines=17> */
[----:B------:R-:W-:Y:S01]  /*fe40*/  @!P1 VIADD R20, R14, 0x28c40 ;  /* 0x00028c400e149836 */ /* 0x000fe20000000000 */
[----:B------:R-:W3:Y:S04]  /*fe50*/  MUFU.EX2 R168, R211 ;  /* 0x000000d300a87308 */ /* 0x000ee80000000800 */
[----:B------:R-:W-:-:S04]  /*fe60*/  @!P1 PRMT R20, RZ, 0x654, R20 ;  /* 0x00000654ff149816 */ /* 0x000fc80000000014 */
[----:B------:R4:W-:Y:S01]  /*fe70*/  @!P1 SYNCS.ARRIVE.TRANS64.RED.A1T0 RZ, [R20+URZ], RZ ;  /* 0x000000ff14ff99a7 */ /* 0x0009e2000810043f */
[----:B------:R-:W5:Y:S01]  /*fe80*/  MUFU.EX2 R152, R152 ;  /* 0x0000009800987308 */ /* 0x000f620000000800 */
[----:B----4-:R-:W-:-:S07]  /*fe90*/  FMNMX.FTZ R20, R154, R208, !PT ;  /* 0x000000d09a147209 */ /* 0x010fce0007810000 */
[----:B------:R-:W4:Y:S01]  /*fea0*/  MUFU.EX2 R153, R153 ;  /* 0x0000009900997308 */ /* 0x000f220000000800 */
[-C--:B---3--:R-:W-:Y:S01]  /*feb0*/  FMUL.FTZ R24, R24, R168.reuse ;  /* 0x000000a818187220 */ /* 0x088fe20000410000 */
[----:B------:R-:W-:Y:S01]  /*fec0*/  FMUL.FTZ R25, R25, R168 ;  /* 0x000000a819197220 */ /* 0x000fe20000410000 */
[----:B------:R-:W-:Y:S01]  /*fed0*/  FMNMX.FTZ R20, R155, R20, !PT ;  /* 0x000000149b147209 */ /* 0x000fe20007810000 */
[-C--:B------:R-:W-:Y:S01]  /*fee0*/  FMUL.FTZ R28, R28, R168.reuse ;  /* 0x000000a81c1c7220 */ /* 0x080fe20000410000 */
[-C--:B------:R-:W-:Y:S01]  /*fef0*/  FMUL.FTZ R29, R29, R168.reuse ;  /* 0x000000a81d1d7220 */ /* 0x080fe20000410000 */
[----:B------:R-:W-:Y:S01]  /*ff00*/  FMUL.FTZ R32, R32, R168 ;  /* 0x000000a820207220 */ /* 0x000fe20000410000 */
[----:B------:R-:W-:Y:S01]  /*ff10*/  FMNMX.FTZ R20, R158, R20, !PT ;  /* 0x000000149e147209 */ /* 0x000fe20007810000 */
[----:B------:R-:W-:Y:S01]  /*ff20*/  FMUL.FTZ R33, R33, R168 ;  /* 0x000000a821217220 */ /* 0x000fe20000410000 */
[----:B-----5:R-:W-:Y:S01]  /*ff30*/  FFMA.FTZ R0, R168, R0, R152 ;  /* 0x00000000a8007223 */ /* 0x020fe20000010098 */
[----:B------:R-:W-:Y:S01]  /*ff40*/  FMUL.FTZ R36, R36, R168 ;  /* 0x000000a824247220 */ /* 0x000fe20000410000 */
[----:B------:R-:W-:Y:S01]  /*ff50*/  FMNMX.FTZ R20, R159, R20, !PT ;  /* 0x000000149f147209 */ /* 0x000fe20007810000 */
[-C--:B------:R-:W-:Y:S01]  /*ff60*/  FMUL.FTZ R37, R37, R168.reuse ;  /* 0x000000a825257220 */ /* 0x080fe20000410000 */
[-C--:B------:R-:W-:Y:S01]  /*ff70*/  FMUL.FTZ R40, R40, R168.reuse ;  /* 0x000000a828287220 */ /* 0x080fe20000410000 */
[----:B------:R-:W-:Y:S01]  /*ff80*/  FMUL.FTZ R41, R41, R168 ;  /* 0x000000a829297220 */ /* 0x000fe20000410000 */
[----:B------:R-:W-:Y:S01]  /*ff90*/  FMNMX.FTZ R20, R162, R20, !PT ;  /* 0x00000014a2147209 */ /* 0x000fe20007810000 */
[----:B------:R-:W-:Y:S01]  /*ffa0*/  FMUL.FTZ R44, R44, R168 ;  /* 0x000000a82c2c7220 */ /* 0x000fe20000410000 */
[C---:B----4-:R-:W-:Y:S01]  /*ffb0*/  FADD.FTZ R0, R153.reuse, R0 ;  /* 0x0000000099007221 */ /* 0x050fe20000010000 */
[----:B------:R-:W-:Y:S01]  /*ffc0*/  F2FP.BF16.F32.PACK_AB R152, R153, R152 ;  /* 0x000000989998723e */ /* 0x000fe200000010ff */
[----:B------:R-:W-:Y:S01]  /*ffd0*/  @!P3 IMAD R153, R210, 0x40, R191 ;  /* 0x00000040d299b824 */ /* 0x000fe200078e02bf */
[----:B------:R-:W-:Y:S01]  /*ffe0*/  FMNMX.FTZ R20, R163, R20, !PT ;  /* 0x00000014a3147209 */ /* 0x000fe20007810000 */
[-C--:B------:R-:W-:Y:S01]  /*fff0*/  FMUL.FTZ R45, R45, R168.reuse ;  /* 0x000000a82d2d7220 */ /* 0x080fe20000410000 */
[----:B------:R-:W-:Y:S01]  /*10000*/  FMUL.FTZ R48, R48, R168 ;  /* 0x000000a830307220 */ /* 0x000fe20000410000 */
[----:B------:R-:W-:Y:S01]  /*10010*/  @!P3 IMAD R153, R153, 0x4, R2 ;  /* 0x000000049999b824 */ /* 0x000fe200078e0202 */
        /* <DEDUP_REMOVED lines=61> */
[----:B------:R-:W-:Y:S01]  /*103f0*/  @!P3 STS [R153+0x28800], R168 ;  /* 0x028800a89900b388 */ /* 0x000fe20000000800 */
[----:B------:R-:W3:Y:S03]  /*10400*/  MUFU.EX2 R156, R156 ;  /* 0x0000009c009c7308 */ /* 0x000ee60000000800 */
[----:B------:R-:W4:Y:S05]  /*10410*/  SHFL.BFLY PT, R168, R20, 0x2, 0x1f ;  /* 0x0c401f0014a87f89 */ /* 0x000f2a00000e0000 */
[----:B------:R-:W5:Y:S08]  /*10420*/  MUFU.EX2 R157, R157 ;  /* 0x0000009d009d7308 */ /* 0x000f700000000800 */
[----:B------:R-:W0:Y:S01]  /*10430*/  MUFU.EX2 R160, R160 ;  /* 0x000000a000a07308 */ /* 0x000e220000000800 */
[----:B---3--:R-:W-:-:S07]  /*10440*/  FADD.FTZ R0, R156, R0 ;  /* 0x000000009c007221 */ /* 0x008fce0000010000 */
[----:B------:R-:W3:Y:S01]  /*10450*/  MUFU.EX2 R161, R161 ;  /* 0x000000a100a17308 */ /* 0x000ee20000000800 */
[----:B-----5:R-:W-:Y:S01]  /*10460*/  FADD.FTZ R0, R157, R0 ;  /* 0x000000009d007221 */ /* 0x020fe20000010000 */
[----:B----4-:R-:W-:-:S05]  /*10470*/  FMNMX.FTZ R20, R20, R168, !PT ;  /* 0x000000a814147209 */ /* 0x010fca0007810000 */
[----:B------:R-:W4:Y:S01]  /*10480*/  SHFL.BFLY PT, R168, R20, 0x1, 0x1f ;  /* 0x0c201f0014a87f89 */ /* 0x000f2200000e0000 */
[----:B------:R-:W5:Y:S01]  /*10490*/  MUFU.EX2 R164, R164 ;  /* 0x000000a400a47308 */ /* 0x000f620000000800 */
[----:B0-----:R-:W-:-:S07]  /*104a0*/  FADD.FTZ R0, R160, R0 ;  /* 0x00000000a0007221 */ /* 0x001fce0000010000 */
[----:B------:R-:W0:Y:S01]  /*104b0*/  MUFU.EX2 R165, R165 ;  /* 0x000000a500a57308 */ /* 0x000e220000000800 */
[----:B---3--:R-:W-:-:S07]  /*104c0*/  FADD.FTZ R0, R161, R0 ;  /* 0x00000000a1007221 */ /* 0x008fce0000010000 */
[----:B------:R-:W3:Y:S01]  /*104d0*/  MUFU.EX2 R209, R209 ;  /* 0x000000d100d17308 */ /* 0x000ee20000000800 */
[----:B-----5:R-:W-:Y:S01]  /*104e0*/  FADD.FTZ R0, R164, R0 ;  /* 0x00000000a4007221 */ /* 0x020fe20000010000 */
[----:B----4-:R-:W-:-:S06]  /*104f0*/  FMNMX.FTZ R20, R20, R168, !PT ;  /* 0x000000a814147209 */ /* 0x010fcc0007810000 */
[----:B------:R-:W4:Y:S01]  /*10500*/  MUFU.EX2 R169, R169 ;  /* 0x000000a900a97308 */ /* 0x000f220000000800 */
[----:B0-----:R-:W-:Y:S01]  /*10510*/  FADD.FTZ R0, R165, R0 ;  /* 0x00000000a5007221 */ /* 0x001fe20000010000 */
[----:B------:R-:W-:-:S04]  /*10520*/  FADD.FTZ R168, -R20, R208 ;  /* 0x000000d014a87221 */ /* 0x000fc80000010100 */
[----:B------:R-:W-:Y:S02]  /*10530*/  FMUL.FTZ R168, R168, R13 ;  /* 0x0000000da8a87220 */ /* 0x000fe40000410000 */
[----:B------:R-:W0:Y:S01]  /*10540*/  MUFU.EX2 R172, R172 ;  /* 0x000000ac00ac7308 */ /* 0x000e220000000800 */
[----:B---3--:R-:W-:-:S07]  /*10550*/  FADD.FTZ R0, R209, R0 ;  /* 0x00000000d1007221 */ /* 0x008fce0000010000 */
[----:B------:R-:W3:Y:S01]  /*10560*/  MUFU.EX2 R168, R168 ;  /* 0x000000a800a87308 */ /* 0x000ee20000000800 */
[----:B----4-:R-:W-:-:S07]  /*10570*/  FADD.FTZ R0, R169, R0 ;  /* 0x00000000a9007221 */ /* 0x010fce0000010000 */
[----:B------:R-:W4:Y:S01]  /*10580*/  MUFU.EX2 R173, R173 ;  /* 0x000000ad00ad7308 */ /* 0x000f220000000800 */
[----:B0-----:R-:W-:-:S07]  /*10590*/  FADD.FTZ R0, R172, R0 ;  /* 0x00000000ac007221 */ /* 0x001fce0000010000 */
[----:B------:R-:W0:Y:S01]  /*105a0*/  MUFU.EX2 R176, R176 ;  /* 0x000000b000b07308 */ /* 0x000e220000000800 */
[----:B---3--:R3:W-:Y:S01]  /*105b0*/  @!P3 STS [R153+0x28820], R168 ;  /* 0x028820a89900b388 */ /* 0x0087e20000000800 */
[-C--:B------:R-:W-:Y:S01]  /*105c0*/  FMUL.FTZ R26, R26, R168.reuse ;  /* 0x000000a81a1a7220 */ /* 0x080fe20000410000 */
[-C--:B------:R-:W-:Y:S01]  /*105d0*/  FMUL.FTZ R27, R27, R168.reuse ;  /* 0x000000a81b1b7220 */ /* 0x080fe20000410000 */
[-C--:B------:R-:W-:Y:S01]  /*105e0*/  FMUL.FTZ R30, R30, R168.reuse ;  /* 0x000000a81e1e7220 */ /* 0x080fe20000410000 */
[-C--:B------:R-:W-:Y:S01]  /*105f0*/  FMUL.FTZ R31, R31, R168.reuse ;  /* 0x000000a81f1f7220 */ /* 0x080fe20000410000 */
[-C--:B------:R-:W-:Y:S01]  /*10600*/  FMUL.FTZ R34, R34, R168.reuse ;  /* 0x000000a822227220 */ /* 0x080fe20000410000 */
[-C--:B------:R-:W-:Y:S01]  /*10610*/  FMUL.FTZ R35, R35, R168.reuse ;  /* 0x000000a823237220 */ /* 0x080fe20000410000 */
[----:B------:R-:W5:Y:S01]  /*10620*/  MUFU.EX2 R177, R177 ;  /* 0x000000b100b17308 */ /* 0x000f620000000800 */
[----:B----4-:R-:W-:Y:S01]  /*10630*/  FADD.FTZ R0, R173, R0 ;  /* 0x00000000ad007221 */ /* 0x010fe20000010000 */
[-C--:B------:R-:W-:Y:S01]  /*10640*/  FMUL.FTZ R38, R38, R168.reuse ;  /* 0x000000a826267220 */ /* 0x080fe20000410000 */
[-C--:B---3--:R-:W-:Y:S01]  /*10650*/  FMUL.FTZ R153, R20, R13.reuse ;  /* 0x0000000d14997220 */ /* 0x088fe20000410000 */
        /* <DEDUP_REMOVED lines=20> */
[----:B0-----:R-:W-:Y:S01]  /*107a0*/  FADD.FTZ R0, R176, R0 ;  /* 0x00000000b0007221 */ /* 0x001fe20000010000 */
[-C--:B------:R-:W-:Y:S01]  /*107b0*/  FMUL.FTZ R46, R46, R168.reuse ;  /* 0x000000a82e2e7220 */ /* 0x080fe20000410000 */
[-C--:B------:R-:W-:Y:S01]  /*107c0*/  FMUL.FTZ R47, R47, R168.reuse ;  /* 0x000000a82f2f7220 */ /* 0x080fe20000410000 */
[-C--:B------:R-:W-:Y:S01]  /*107d0*/  FMUL.FTZ R50, R50, R168.reuse ;  /* 0x000000a832327220 */ /* 0x080fe20000410000 */
[----:B-----5:R-:W-:Y:S01]  /*107e0*/  FADD.FTZ R0, R177, R0 ;  /* 0x00000000b1007221 */ /* 0x020fe20000010000 */
        /* <DEDUP_REMOVED lines=12> */
[----:B------:R-:W-:Y:S01]  /*108b0*/  FMUL.FTZ R70, R70, R168 ;  /* 0x000000a846467220 */ /* 0x000fe20000410000 */
[----:B------:R-:W-:Y:S01]  /*108c0*/  F2FP.BF16.F32.PACK_AB R156, R161, R160 ;  /* 0x000000a0a19c723e */ /* 0x000fe200000010ff */
[-C--:B------:R-:W-:Y:S01]  /*108d0*/  FMUL.FTZ R71, R71, R168.reuse ;  /* 0x000000a847477220 */ /* 0x080fe20000410000 */
[----:B------:R-:W-:Y:S01]  /*108e0*/  F2FP.BF16.F32.PACK_AB R160, R169, R209 ;  /* 0x000000d1a9a0723e */ /* 0x000fe200000010ff */
[-C--:B------:R-:W-:Y:S01]  /*108f0*/  FMUL.FTZ R74, R74, R168.reuse ;  /* 0x000000a84a4a7220 */ /* 0x080fe20000410000 */
[-C--:B------:R-:W-:Y:S01]  /*10900*/  FMUL.FTZ R75, R75, R168.reuse ;  /* 0x000000a84b4b7220 */ /* 0x080fe20000410000 */
[----:B------:R0:W4:Y:S01]  /*10910*/  MUFU.EX2 R181, R158 ;  /* 0x0000009e00b57308 */ /* 0x0001220000000800 */
[----:B---3--:R-:W-:Y:S01]  /*10920*/  FFMA.FTZ R3, R168, R3, R153 ;  /* 0x00000003a8037223 */ /* 0x008fe20000010099 */
[----:B------:R-:W-:Y:S01]  /*10930*/  F2FP.BF16.F32.PACK_AB R153, R155, R153 ;  /* 0x000000999b99723e */ /* 0x000fe200000010ff */
[-C--:B------:R-:W-:Y:S01]  /*10940*/  FMUL.FTZ R78, R78, R168.reuse ;  /* 0x000000a84e4e7220 */ /* 0x080fe20000410000 */
[-C--:B------:R-:W-:Y:S01]  /*10950*/  FMUL.FTZ R79, R79, R168.reuse ;  /* 0x000000a84f4f7220 */ /* 0x080fe20000410000 */
[----:B------:R-:W-:Y:S01]  /*10960*/  FADD.FTZ R3, R155, R3 ;  /* 0x000000039b037221 */ /* 0x000fe20000010000 */
[-C--:B------:R-:W-:Y:S01]  /*10970*/  FMUL.FTZ R82, R82, R168.reuse ;  /* 0x000000a852527220 */ /* 0x080fe20000410000 */
[----:B------:R-:W-:Y:S01]  /*10980*/  FMUL.FTZ R83, R83, R168 ;  /* 0x000000a853537220 */ /* 0x000fe20000410000 */
[----:B------:R-:W3:Y:S01]  /*10990*/  MUFU.EX2 R159, R159 ;  /* 0x0000009f009f7308 */ /* 0x000ee20000000800 */
[----:B0-----:R-:W-:Y:S01]  /*109a0*/  F2FP.BF16.F32.PACK_AB R158, R165, R164 ;  /* 0x000000a4a59e723e */ /* 0x001fe200000010ff */
[----:B------:R-:W-:Y:S01]  /*109b0*/  FMUL.FTZ R86, R86, R168 ;  /* 0x000000a856567220 */ /* 0x000fe20000410000 */
[----:B------:R-:W-:Y:S01]  /*109c0*/  F2FP.BF16.F32.PACK_AB R164, R177, R176 ;  /* 0x000000b0b1a4723e */ /* 0x000fe200000010ff */
[-C--:B------:R-:W-:Y:S01]  /*109d0*/  FMUL.FTZ R87, R87, R168.reuse ;  /* 0x000000a857577220 */ /* 0x080fe20000410000 */
[-C--:B------:R-:W-:Y:S01]  /*109e0*/  FMUL.FTZ R90, R90, R168.reuse ;  /* 0x000000a85a5a7220 */ /* 0x080fe20000410000 */
[-C--:B------:R-:W-:Y:S01]  /*109f0*/  FMUL.FTZ R91, R91, R168.reuse ;  /* 0x000000a85b5b7220 */ /* 0x080fe20000410000 */
[-C--:B------:R-:W-:Y:S01]  /*10a00*/  FMUL.FTZ R94, R94, R168.reuse ;  /* 0x000000a85e5e7220 */ /* 0x080fe20000410000 */
[----:B------:R0:W5:Y:S01]  /*10a10*/  MUFU.EX2 R210, R162 ;  /* 0x000000a200d27308 */ /* 0x0001620000000800 */
        /* <DEDUP_REMOVED lines=8> */
[C---:B---3--:R-:W-:Y:S01]  /*10aa0*/  FADD.FTZ R3, R159.reuse, R3 ;  /* 0x000000039f037221 */ /* 0x048fe20000010000 */
[----:B------:R-:W-:Y:S01]  /*10ab0*/  F2FP.BF16.F32.PACK_AB R155, R159, R181 ;  /* 0x000000b59f9b723e */ /* 0x000fe200000010ff */
[----:B------:R-:W-:Y:S01]  /*10ac0*/  BAR.SYNC.DEFER_BLOCKING 0xf, 0x100 ;  /* 0x03c4000000007b1d */ /* 0x000fe20000010000 */
[----:B0-----:R-:W-:Y:S01]  /*10ad0*/  F2FP.BF16.F32.PACK_AB R162, R173, R172 ;  /* 0x000000acada2723e */ /* 0x001fe200000010ff */
[-C--:B------:R-:W-:Y:S01]  /*10ae0*/  FMUL.FTZ R107, R107, R168.reuse ;  /* 0x000000a86b6b7220 */ /* 0x080fe20000410000 */
[-C--:B------:R-:W-:Y:S01]  /*10af0*/  FMUL.FTZ R110, R110, R168.reuse ;  /* 0x000000a86e6e7220 */ /* 0x080fe20000410000 */
[-C--:B------:R-:W-:Y:S01]  /*10b00*/  FMUL.FTZ R111, R111, R168.reuse ;  /* 0x000000a86f6f7220 */ /* 0x080fe20000410000 */
[-C--:B------:R-:W-:Y:S01]  /*10b10*/  FMUL.FTZ R114, R114, R168.reuse ;  /* 0x000000a872727220 */ /* 0x080fe20000410000 */
[----:B------:R-:W0:Y:S01]  /*10b20*/  MUFU.EX2 R208, R208 ;  /* 0x000000d000d07308 */ /* 0x000e220000000800 */
[----:B-----5:R-:W-:Y:S01]  /*10b30*/  FADD.FTZ R3, R210, R3 ;  /* 0x00000003d2037221 */ /* 0x020fe20000010000 */
[-C--:B------:R-:W-:Y:S01]  /*10b40*/  FMUL.FTZ R115, R115, R168.reuse ;  /* 0x000000a873737220 */ /* 0x080fe20000410000 */
[-C--:B------:R-:W-:Y:S01]  /*10b50*/  FMUL.FTZ R118, R118, R168.reuse ;  /* 0x000000a876767220 */ /* 0x080fe20000410000 */
[-C--:B------:R-:W-:Y:S01]  /*10b60*/  FMUL.FTZ R119, R119, R168.reuse ;  /* 0x000000a877777220 */ /* 0x080fe20000410000 */
[-C--:B------:R-:W-:Y:S01]  /*10b70*/  FMUL.FTZ R122, R122, R168.reuse ;  /* 0x000000a87a7a7220 */ /* 0x080fe20000410000 */
[-C--:B------:R-:W-:Y:S01]  /*10b80*/  FMUL.FTZ R123, R123, R168.reuse ;  /* 0x000000a87b7b7220 */ /* 0x080fe20000410000 */
[----:B------:R-:W-:Y:S01]  /*10b90*/  FMUL.FTZ R126, R126, R168 ;  /* 0x000000a87e7e7220 */ /* 0x000fe20000410000 */
        /* <DEDUP_REMOVED lines=9> */
[----:B0-----:R-:W-:Y:S01]  /*10c30*/  FADD.FTZ R3, R208, R3 ;  /* 0x00000003d0037221 */ /* 0x001fe20000010000 */
[----:B------:R0:W-:Y:S01]  /*10c40*/  STSM.16.M88.4 [R196+0x26800], R152 ;  /* 0x02680098c4007844 */ /* 0x0001e20000000200 */
[-C--:B------:R-:W-:Y:S01]  /*10c50*/  FMUL.FTZ R138, R138, R168.reuse ;  /* 0x000000a88a8a7220 */ /* 0x080fe20000410000 */
[-C--:B------:R-:W-:Y:S01]  /*10c60*/  FMUL.FTZ R139, R139, R168.reuse ;  /* 0x000000a88b8b7220 */ /* 0x080fe20000410000 */
[-C--:B------:R-:W-:Y:S01]  /*10c70*/  FMUL.FTZ R142, R142, R168.reuse ;  /* 0x000000a88e8e7220 */ /* 0x080fe20000410000 */
[-C--:B------:R-:W-:Y:S01]  /*10c80*/  FMUL.FTZ R143, R143, R168.reuse ;  /* 0x000000a88f8f7220 */ /* 0x080fe20000410000 */
[----:B------:R-:W-:Y:S01]  /*10c90*/  FMUL.FTZ R146, R146, R168 ;  /* 0x000000a892927220 */ /* 0x000fe20000410000 */
[----:B------:R-:W5:Y:S01]  /*10ca0*/  MUFU.EX2 R171, R171 ;  /* 0x000000ab00ab7308 */ /* 0x000f620000000800 */
[C---:B---3--:R-:W-:Y:S01]  /*10cb0*/  FADD.FTZ R3, R167.reuse, R3 ;  /* 0x00000003a7037221 */ /* 0x048fe20000010000 */
[----:B------:R-:W-:Y:S01]  /*10cc0*/  F2FP.BF16.F32.PACK_AB R159, R167, R208 ;  /* 0x000000d0a79f723e */ /* 0x000fe200000010ff */
[-C--:B------:R-:W-:Y:S01]  /*10cd0*/  FMUL.FTZ R147, R147, R168.reuse ;  /* 0x000000a893937220 */ /* 0x080fe20000410000 */
[-C--:B------:R-:W-:Y:S01]  /*10ce0*/  FMUL.FTZ R150, R150, R168.reuse ;  /* 0x000000a896967220 */ /* 0x080fe20000410000 */
[----:B------:R-:W-:-:S02]  /*10cf0*/  FMUL.FTZ R151, R151, R168 ;  /* 0x000000a897977220 */ /* 0x000fc40000410000 */
[----:B------:R0:W-:Y:S01]  /*10d00*/  STSM.16.M88.4 [R197], R156 ;  /* 0x0000009cc5007844 */ /* 0x0001e20000000200 */
[----:B------:R-:W3:Y:S01]  /*10d10*/  MUFU.EX2 R174, R174 ;  /* 0x000000ae00ae7308 */ /* 0x000ee20000000800 */
[----:B----4-:R-:W-:-:S07]  /*10d20*/  FADD.FTZ R3, R161, R3 ;  /* 0x00000003a1037221 */ /* 0x010fce0000010000 */
[----:B------:R-:W4:Y:S01]  /*10d30*/  MUFU.EX2 R175, R175 ;  /* 0x000000af00af7308 */ /* 0x000f220000000800 */
[C---:B-----5:R-:W-:Y:S01]  /*10d40*/  FADD.FTZ R3, R171.reuse, R3 ;  /* 0x00000003ab037221 */ /* 0x060fe20000010000 */
[----:B------:R-:W-:-:S06]  /*10d50*/  F2FP.BF16.F32.PACK_AB R161, R171, R161 ;  /* 0x000000a1aba1723e */ /* 0x000fcc00000010ff */
[----:B------:R-:W5:Y:S01]  /*10d60*/  MUFU.EX2 R180, R180 ;  /* 0x000000b400b47308 */ /* 0x000f620000000800 */
[----:B---3--:R-:W-:-:S07]  /*10d70*/  FADD.FTZ R3, R174, R3 ;  /* 0x00000003ae037221 */ /* 0x008fce0000010000 */
[----:B------:R-:W3:Y:S01]  /*10d80*/  MUFU.EX2 R165, R178 ;  /* 0x000000b200a57308 */ /* 0x000ee20000000800 */
[C---:B----4-:R-:W-:Y:S01]  /*10d90*/  FADD.FTZ R3, R175.reuse, R3 ;  /* 0x00000003af037221 */ /* 0x050fe20000010000 */
[----:B------:R-:W-:-:S05]  /*10da0*/  F2FP.BF16.F32.PACK_AB R163, R175, R174 ;  /* 0x000000aeafa3723e */ /* 0x000fca00000010ff */
[----:B------:R0:W-:Y:S01]  /*10db0*/  STSM.16.M88.4 [R199], R160 ;  /* 0x000000a0c7007844 */ /* 0x0001e20000000200 */
[----:B------:R-:W4:Y:S01]  /*10dc0*/  MUFU.EX2 R179, R179 ;  /* 0x000000b300b37308 */ /* 0x000f220000000800 */
[----:B-----5:R-:W-:-:S04]  /*10dd0*/  FADD.FTZ R0, R180, R0 ;  /* 0x00000000b4007221 */ /* 0x020fc80000010000 */
[C---:B------:R-:W-:Y:S01]  /*10de0*/  FADD.FTZ R0, R166.reuse, R0 ;  /* 0x00000000a6007221 */ /* 0x040fe20000010000 */
[----:B------:R-:W-:Y:S02]  /*10df0*/  F2FP.BF16.F32.PACK_AB R166, R166, R180 ;  /* 0x000000b4a6a6723e */ /* 0x000fe400000010ff */
[----:B------:R-:W5:Y:S01]  /*10e00*/  MUFU.EX2 R182, R182 ;  /* 0x000000b600b67308 */ /* 0x000f620000000800 */
[----:B---3--:R-:W-:-:S07]  /*10e10*/  FADD.FTZ R3, R165, R3 ;  /* 0x00000003a5037221 */ /* 0x008fce0000010000 */
[----:B------:R-:W3:Y:S01]  /*10e20*/  MUFU.EX2 R183, R183 ;  /* 0x000000b700b77308 */ /* 0x000ee20000000800 */
[C---:B----4-:R-:W-:Y:S01]  /*10e30*/  FADD.FTZ R3, R179.reuse, R3 ;  /* 0x00000003b3037221 */ /* 0x050fe20000010000 */
[----:B------:R-:W-:-:S03]  /*10e40*/  F2FP.BF16.F32.PACK_AB R165, R179, R165 ;  /* 0x000000a5b3a5723e */ /* 0x000fc600000010ff */
[----:B-----5:R-:W-:Y:S01]  /*10e50*/  FADD.FTZ R3, R182, R3 ;  /* 0x00000003b6037221 */ /* 0x020fe20000010000 */
[----:B---3--:R-:W-:-:S03]  /*10e60*/  F2FP.BF16.F32.PACK_AB R167, R183, R182 ;  /* 0x000000b6b7a7723e */ /* 0x008fc600000010ff */
[----:B------:R-:W-:Y:S02]  /*10e70*/  FADD.FTZ R3, R183, R3 ;  /* 0x00000003b7037221 */ /* 0x000fe40000010000 */
[----:B------:R0:W-:Y:S01]  /*10e80*/  STSM.16.M88.4 [R198], R164 ;  /* 0x000000a4c6007844 */ /* 0x0001e20000000200 */
[----:B------:R-:W-:Y:S05]  /*10e90*/  @!P0 BRA `(.L_x_2768) ;  /* 0x0000000000048947 */ /* 0x000fea0003800000 */
[----:B------:R-:W-:Y:S01]  /*10ea0*/  BPT.TRAP 0x1 ;  /* 0x000000040000795c */ /* 0x000fe20000300000 */
.L_x_2768:
[----:B------:R3:W4:Y:S01]  /*10eb0*/  SYNCS.PHASECHK.TRANS64.TRYWAIT P3, [R14+URZ+0x28c50], R207 ;  /* 0x028c50cf0e0075a7 */ /* 0x000722000806017f */
[----:B------:R-:W-:Y:S05]  /*10ec0*/  @!P0 BRA `(.L_x_2769) ;  /* 0x0000000000048947 */ /* 0x000fea0003800000 */
[----:B------:R-:W-:Y:S01]  /*10ed0*/  BPT.TRAP 0x1 ;  /* 0x000000040000795c */ /* 0x000fe20000300000 */
.L_x_2769:
[----:B------:R-:W-:Y:S04]  /*10ee0*/  BSSY B2, `(.L_x_2770) ;  /* 0x0000004000027945 */ /* 0x000fe80003800000 */
[----:B----4-:R-:W-:Y:S05]  /*10ef0*/  @P3 BRA `(.L_x_2771) ;  /* 0x0000000000083947 */ /* 0x010fea0003800000 */
[----:B------:R-:W4:Y:S02]  /*10f00*/  SYNCS.PHASECHK.TRANS64.TRYWAIT P3, [R14+URZ+0x28c50], R207 ;  /* 0x028c50cf0e0075a7 */ /* 0x000f24000806017f */
[----:B----4-:R-:W-:Y:S05]  /*10f10*/  @!P3 BRA `(.L_x_2772) ;  /* 0x000001280068b947 */ /* 0x010fea0003800000 */
.L_x_2771:
[----:B------:R-:W-:Y:S05]  /*10f20*/  BSYNC B2 ;  /* 0x0000000000027941 */ /* 0x000fea0003800000 */
.L_x_2770:
[----:B------:R-:W-:Y:S01]  /*10f30*/  IMAD R168, R18, 0x1000, R190 ;  /* 0x0000100012a87824 */ /* 0x000fe200078e02be */
[----:B------:R-:W-:Y:S01]  /*10f40*/  WARPGROUP.ARRIVE ;  /* 0x00000000000079c5 */ /* 0x000fe20000000000 */
[----:B------:R-:W-:Y:S02]  /*10f50*/  IMAD.MOV.U32 R169, RZ, RZ, 0x40000040 ;  /* 0x40000040ffa97424 */ /* 0x000fe400078e00ff */
[----:B-1234-:R-:W-:Y:S01]  /*10f60*/  @!P1 VIADD R14, R14, 0x28c60 ;  /* 0x00028c600e0e9836 */ /* 0x01efe20000000000 */
[----:B------:R-:W-:Y:S01]  /*10f70*/  R2UR UR6, R168 ;  /* 0x00000000a80672ca */ /* 0x000fe200000e0000 */
[----:B------:R-:W-:Y:S01]  /*10f80*/  IMAD.MOV.U32 R208, RZ, RZ, R20 ;  /* 0x000000ffffd07224 */ /* 0x000fe200078e0014 */
[----:B------:R-:W-:Y:S01]  /*10f90*/  R2UR UR7, R169 ;  /* 0x00000000a90772ca */ /* 0x000fe200000e0000 */
[----:B------:R-:W-:Y:S01]  /*10fa0*/  IMAD.MOV.U32 R169, RZ, RZ, 0x40000040 ;  /* 0x40000040ffa97424 */ /* 0x000fe200078e00ff */
[----:B------:R-:W-:Y:S01]  /*10fb0*/  @!P1 PRMT R14, RZ, 0x654, R14 ;  /* 0x00000654ff0e9816 */ /* 0x000fe2000000000e */
[----:B------:R-:W-:-:S02]  /*10fc0*/  IMAD.MOV.U32 R209, RZ, RZ, R12 ;  /* 0x000000ffffd17224 */ /* 0x000fc400078e000c */
[----:B------:R-:W-:-:S08]  /*10fd0*/  IMAD.MOV.U32 R210, RZ, RZ, R18 ;  /* 0x000000ffffd27224 */ /* 0x000fd000078e0012 */
[----:B------:R-:W-:Y:S03]  /*10fe0*/  HGMMA.64x256x16.F32.BF16 R24, R152, gdesc[UR4].tnspB, R24, gsb0 ;  /* 0x43e0000498187df0 */ /* 0x000fe60008001818 */
[----:B------:R-:W-:Y:S02]  /*10ff0*/  WARPGROUP.DEPBAR.LE gsb0, 0x0 ;  /* 0x00008000000079c5 */ /* 0x000fe40000010000 */
[----:B0-----:R-:W-:Y:S01]  /*11000*/  VIADD R152, R168, 0x80 ;  /* 0x00000080a8987836 */ /* 0x001fe20000000000 */
        /* <DEDUP_REMOVED lines=32> */
.L_x_2762:
[----:B-1----:R-:W-:-:S07]  /*11210*/  IMAD.MOV.U32 R14, RZ, RZ, R206 ;  /* 0x000000ffff0e7224 */ /* 0x002fce00078e00ce */
.L_x_2761:
[----:B------:R-:W-:Y:S05]  /*11220*/  BSYNC B0 ;  /* 0x0000000000007941 */ /* 0x000fea0003800000 */
.L_x_2760:
[----:B------:R-:W-:Y:S01]  /*11230*/  ISETP.GE.AND P2, PT, R14, R202, PT ;  /* 0x000000ca0e00720c */ /* 0x000fe20003f46270 */
[----:B------:R-:W-:-:S12]  /*11240*/  BSSY B0, `(.L_x_2774) ;  /* 0x000024e000007945 */ /* 0x000fd80003800000 */
[----:B------:R-:W-:Y:S05]  /*11250*/  @!P2 BRA `(.L_x_2775) ;  /* 0x000000240030a947 */ /* 0x000fea0003800000 */
[----:B------:R-:W-:Y:S02]  /*11260*/  IMAD.MOV.U32 R208, RZ, RZ, R20 ;  /* 0x000000ffffd07224 */ /* 0x000fe400078e0014 */
[----:B------:R-:W-:Y:S02]  /*11270*/  IMAD.MOV.U32 R210, RZ, RZ, R12 ;  /* 0x000000ffffd27224 */ /* 0x000fe400078e000c */
[----:B------:R-:W-:-:S07]  /*11280*/  IMAD.MOV.U32 R209, RZ, RZ, R18 ;  /* 0x000000ffffd17224 */ /* 0x000fce00078e0012 */
.L_x_2794:
[----:B------:R-:W-:-:S05]  /*11290*/  VIADD R18, R209, 0x1 ;  /* 0x00000001d1127836 */ /* 0x000fca0000000000 */
[----:B------:R-:W-:-:S04]  /*112a0*/  ISETP.NE.AND P2, PT, R18, 0x2, PT ;  /* 0x000000021200780c */ /* 0x000fc80003f45270 */
[----:B------:R-:W-:Y:S02]  /*112b0*/  SEL R12, RZ, 0x1, P2 ;  /* 0x00000001ff0c7807 */ /* 0x000fe40001000000 */
[----:B------:R-:W-:Y:S02]  /*112c0*/  SEL R18, R18, RZ, P2 ;  /* 0x000000ff12127207 */ /* 0x000fe40001000000 */
[----:B------:R-:W-:Y:S01]  /*112d0*/  LOP3.LUT R19, R19, R12, RZ, 0x3c, !PT ;  /* 0x0000000c13137212 */ /* 0x000fe200078e3cff */
[----:B-1----:R-:W-:Y:S06]  /*112e0*/  @!P0 BRA `(.L_x_2776) ;  /* 0x0000000000048947 */ /* 0x002fec0003800000 */
[----:B------:R-:W-:Y:S01]  /*112f0*/  BPT.TRAP 0x1 ;  /* 0x000000040000795c */ /* 0x000fe20000300000 */
.L_x_2776:
[----:B------:R-:W-:Y:S01]  /*11300*/  IMAD R206, R18, 0x8, R2 ;  /* 0x0000000812ce7824 */ /* 0x000fe200078e0202 */
[----:B------:R-:W-:-:S04]  /*11310*/  SHF.L.U32 R207, R19, 0x1f, RZ ;  /* 0x0000001f13cf7819 */ /* 0x000fc800000006ff */
[----:B------:R1:W2:Y:S01]  /*11320*/  SYNCS.PHASECHK.TRANS64.TRYWAIT P2, [R206+URZ+0x28c30], R207 ;  /* 0x028c30cfce0075a7 */ /* 0x0002a2000804017f */
[----:B------:R-:W-:Y:S05]  /*11330*/  @!P0 BRA `(.L_x_2777) ;  /* 0x0000000000048947 */ /* 0x000fea0003800000 */
[----:B------:R-:W-:Y:S01]  /*11340*/  BPT.TRAP 0x1 ;  /* 0x000000040000795c */ /* 0x000fe20000300000 */
.L_x_2777:
[----:B------:R-:W-:Y:S01]  /*11350*/  BSSY B1, `(.L_x_2778) ;  /* 0x0000006000017945 */ /* 0x000fe20003800000 */
[----:B------:R-:W-:Y:S02]  /*11360*/  IMAD R12, R18, 0x200, R15 ;  /* 0x00000200120c7824 */ /* 0x000fe400078e020f */
[----:B------:R-:W-:Y:S01]  /*11370*/  IMAD.MOV.U32 R13, RZ, RZ, 0x40000040 ;  /* 0x40000040ff0d7424 */ /* 0x000fe200078e00ff */
[----:B--2---:R-:W-:Y:S06]  /*11380*/  @P2 BRA `(.L_x_2779) ;  /* 0x0000000000082947 */ /* 0x004fec0003800000 */
[----:B------:R-:W2:Y:S02]  /*11390*/  SYNCS.PHASECHK.TRANS64.TRYWAIT P2, [R206+URZ+0x28c30], R207 ;  /* 0x028c30cfce0075a7 */ /* 0x000ea4000804017f */
[----:B--2---:R-:W-:Y:S05]  /*113a0*/  @!P2 BRA `(.L_x_2780) ;  /* 0x000001240058a947 */ /* 0x004fea0003800000 */
.L_x_2779:
[----:B------:R-:W-:Y:S05]  /*113b0*/  BSYNC B1 ;  /* 0x0000000000017941 */ /* 0x000fea0003800000 */
.L_x_2778:
[C---:B------:R-:W-:Y:S01]  /*113c0*/  R2UR UR6, R12.reuse ;  /* 0x000000000c0672ca */ /* 0x040fe200000e0000 */
[----:B------:R-:W-:Y:S01]  /*113d0*/  WARPGROUP.ARRIVE ;  /* 0x00000000000079c5 */ /* 0x000fe20000000000 */
[----:B------:R-:W-:Y:S01]  /*113e0*/  R2UR UR7, R13 ;  /* 0x000000000d0772ca */ /* 0x000fe200000e0000 */
[----:B------:R-:W-:Y:S01]  /*113f0*/  VIADD R20, R12, 0x2 ;  /* 0x000000020c147836 */ /* 0x000fe20000000000 */
[----:B------:R-:W-:Y:S01]  /*11400*/  R2UR UR4, R4 ;  /* 0x00000000040472ca */ /* 0x000fe200000e0000 */
[----:B------:R-:W-:Y:S01]  /*11410*/  IMAD.MOV.U32 R21, RZ, RZ, 0x40000040 ;  /* 0x40000040ff157424 */ /* 0x000fe200078e00ff */
[----:B------:R-:W-:Y:S01]  /*11420*/  R2UR UR5, R5 ;  /* 0x00000000050572ca */ /* 0x000fe200000e0000 */
[----:B------:R-:W-:Y:S02]  /*11430*/  IMAD.MOV.U32 R13, RZ, RZ, 0x40000040 ;  /* 0x40000040ff0d7424 */ /* 0x000fe400078e00ff */
[----:B------:R-:W-:-:S10]  /*11440*/  IMAD.IADD R231, R201, 0x1, R192 ;  /* 0x00000001c9e77824 */ /* 0x000fd400078e02c0 */
        /* <DEDUP_REMOVED lines=9> */
[----:B------:R-:W-:-:S10]  /*114e0*/  WARPGROUP.ARRIVE ;  /* 0x00000000000079c5 */ /* 0x000fd40000000000 */
[----:B------:R-:W-:Y:S01]  /*114f0*/  HGMMA.64x64x16.F32.BF16 R152, gdesc[UR4], R152, gsb0 ;  /* 0x00e00000049879f0 */ /* 0x000fe20008001898 */
[----:B------:R-:W-:Y:S01]  /*11500*/  R2UR UR6, R20 ;  /* 0x00000000140672ca */ /* 0x000fe200000e0000 */
[----:B------:R-:W-:Y:S01]  /*11510*/  IMAD.SHL.U32 R20, R14, 0x40, RZ ;  /* 0x000000400e147824 */ /* 0x000fe200078e00ff */
[----:B------:R-:W-:Y:S02]  /*11520*/  R2UR UR7, R21 ;  /* 0x00000000150772ca */ /* 0x000fe400000e0000 */
[----:B------:R-:W-:Y:S02]  /*11530*/  R2UR UR4, R8 ;  /* 0x00000000080472ca */ /* 0x000fe400000e0000 */
[----:B------:R-:W-:Y:S02]  /*11540*/  R2UR UR5, R9 ;  /* 0x00000000090572ca */ /* 0x000fe400000e0000 */
[----:B0-----:R-:W-:-:S04]  /*11550*/  IADD3 R212, -R186, 0x1, -R20 ;  /* 0x00000001bad47810 */ /* 0x001fc80007ffe914 */
[----:B------:R-:W-:Y:S01]  /*11560*/  IADD3 R212, -R22, R212, R23 ;  /* 0x000000d416d47210 */ /* 0x000fe20007ffe117 */
[----:B------:R-:W-:Y:S02]  /*11570*/  WARPGROUP.DEPBAR.LE gsb0, 0x0 ;  /* 0x00008000000079c5 */ /* 0x000fe40000010000 */
[----:B------:R-:W-:-:S06]  /*11580*/  WARPGROUP.ARRIVE ;  /* 0x00000000000079c5 */ /* 0x000fcc0000000000 */
[----:B------:R-:W-:Y:S01]  /*11590*/  HGMMA.64x64x16.F32.BF16 R152, gdesc[UR4], R152, gsb0 ;  /* 0x00e00000049879f0 */ /* 0x000fe20008001898 */
[----:B------:R-:W-:Y:S02]  /*115a0*/  R2UR UR6, R12 ;  /* 0x000000000c0672ca */ /* 0x000fe400000e0000 */
[----:B------:R-:W-:Y:S01]  /*115b0*/  R2UR UR7, R13 ;  /* 0x000000000d0772ca */ /* 0x000fe200000e0000 */
[----:B------:R-:W0:Y:S01]  /*115c0*/  @P5 LDC R12, c[0x0][0x450] ;  /* 0x00011400ff0c5b82 */ /* 0x000e220000000800 */
[----:B------:R-:W-:Y:S02]  /*115d0*/  R2UR UR4, R6 ;  /* 0x00000000060472ca */ /* 0x000fe400000e0000 */
[----:B------:R-:W-:-:S05]  /*115e0*/  R2UR UR5, R7 ;  /* 0x00000000070572ca */ /* 0x000fca00000e0000 */
[----:B------:R-:W3:Y:S02]  /*115f0*/  @P5 LDC R13, c[0x0][0x44c] ;  /* 0x00011300ff0d5b82 */ /* 0x000ee40000000800 */
[----:B---3--:R-:W-:-:S05]  /*11600*/  @P5 IMAD.HI.U32 R13, R231, R13, RZ ;  /* 0x0000000de70d5227 */ /* 0x008fca00078e00ff */
[----:B0-----:R-:W-:Y:S01]  /*11610*/  @P5 SHF.R.U32.HI R231, RZ, R12, R13 ;  /* 0x0000000cffe75219 */ /* 0x001fe2000001160d */
[----:B------:R-:W-:-:S04]  /*11620*/  @!P1 VIADD R12, R206, 0x28c40 ;  /* 0x00028c40ce0c9836 */ /* 0x000fc80000000000 */
[----:B------:R-:W0:Y:S01]  /*11630*/  SHFL.IDX PT, R232, R231, RZ, 0x1c1f ;  /* 0x001c1fffe7e87589 */ /* 0x000e2200000e0000 */
[----:B------:R-:W-:Y:S01]  /*11640*/  @!P1 PRMT R12, RZ, 0x654, R12 ;  /* 0x00000654ff0c9816 */ /* 0x000fe2000000000c */
[----:B------:R-:W-:Y:S02]  /*11650*/  WARPGROUP.DEPBAR.LE gsb0, 0x0 ;  /* 0x00008000000079c5 */ /* 0x000fe40000010000 */
[----:B------:R-:W-:-:S06]  /*11660*/  WARPGROUP.ARRIVE ;  /* 0x00000000000079c5 */ /* 0x000fcc0000000000 */
[----:B------:R-:W-:Y:S01]  /*11670*/  HGMMA.64x64x16.F32.BF16 R152, gdesc[UR4], R152, gsb0 ;  /* 0x00e00000049879f0 */ /* 0x000fe20008001898 */
[----:B------:R-:W-:Y:S01]  /*11680*/  ULDC UR4, c[0x0][0x9dc] ;  /* 0x0002770000047ab9 */ /* 0x000fe20000000800 */
[----:B------:R-:W-:Y:S01]  /*11690*/  ULDC UR5, c[0x0][0x9e0] ;  /* 0x0002780000057ab9 */ /* 0x000fe20000000800 */
[----:B------:R-:W-:Y:S01]  /*116a0*/  ULOP3.LUT UR4, URZ, UR4, URZ, 0x33, !UPT ;  /* 0x000000043f047292 */ /* 0x000fe2000f8e333f */
[----:B------:R-:W-:-:S04]  /*116b0*/  VIADD R213, R212, UR5 ;  /* 0x00000005d4d57c36 */ /* 0x000fc80008000000 */
[----:B0-----:R-:W-:Y:S02]  /*116c0*/  IMAD.IADD R211, R213, 0x1, R232 ;  /* 0x00000001d5d37824 */ /* 0x001fe400078e02e8 */
[----:B------:R-:W-:-:S04]  /*116d0*/  VIADD R212, R212, UR4 ;  /* 0x00000004d4d47c36 */ /* 0x000fc80008000000 */
[----:B------:R-:W-:Y:S01]  /*116e0*/  IMAD.IADD R21, R212, 0x1, R232 ;  /* 0x00000001d4157824 */ /* 0x000fe200078e02e8 */
[----:B------:R-:W-:Y:S02]  /*116f0*/  WARPGROUP.DEPBAR.LE gsb0, 0x0 ;  /* 0x00008000000079c5 */ /* 0x000fe40000010000 */
[----:B------:R0:W-:Y:S01]  /*11700*/  @!P1 SYNCS.ARRIVE.TRANS64.RED.A1T0 RZ, [R12+URZ], RZ ;  /* 0x000000ff0cff99a7 */ /* 0x0001e2000810043f */
[----:B------:R-:W-:Y:S05]  /*11710*/  @!P6 BRA `(.L_x_2781) ;  /* 0x000000000060e947 */ /* 0x000fea0003800000 */
[----:B------:R-:W-:Y:S01]  /*11720*/  IADD3 R232, -R22, R23, R232 ;  /* 0x0000001716e87210 */ /* 0x000fe20007ffe1e8 */
[----:B------:R-:W-:Y:S03]  /*11730*/  BSSY B1, `(.L_x_2782) ;  /* 0x0000012000017945 */ /* 0x000fe60003800000 */
[----:B------:R-:W-:-:S13]  /*11740*/  ISETP.GT.AND P2, PT, R232, -0x1, PT ;  /* 0xffffffffe800780c */ /* 0x000fda0003f44270 */
[----:B------:R-:W-:Y:S05]  /*11750*/  @P2 BRA `(.L_x_2783) ;  /* 0x0000000000242947 */ /* 0x000fea0003800000 */
[----:B------:R-:W-:Y:S01]  /*11760*/  ULDC UR4, c[0x0][0x9e4] ;  /* 0x0002790000047ab9 */ /* 0x000fe20000000800 */
[----:B------:R-:W-:Y:S01]  /*11770*/  LOP3.LUT R232, RZ, R232, RZ, 0x33, !PT ;  /* 0x000000e8ffe87212 */ /* 0x000fe200078e33ff */
[----:B------:R-:W-:-:S05]  /*11780*/  IMAD.U32 R233, RZ, RZ, UR4 ;  /* 0x00000004ffe97e24 */ /* 0x000fca000f8e00ff */
[----:B------:R-:W-:-:S13]  /*11790*/  ISETP.NE.AND P2, PT, R233, 0x1, PT ;  /* 0x00000001e900780c */ /* 0x000fda0003f45270 */
[----:B0-----:R-:W0:Y:S02]  /*117a0*/  @P2 LDC.64 R12, c[0x0][0x9e8] ;  /* 0x00027a00ff0c2b82 */ /* 0x001e240000000a00 */
[----:B0-----:R-:W-:-:S05]  /*117b0*/  @P2 IMAD.HI.U32 R12, R232, R12, RZ ;  /* 0x0000000ce80c2227 */ /* 0x001fca00078e00ff */
[----:B------:R-:W-:-:S04]  /*117c0*/  @P2 SHF.R.U32.HI R232, RZ, R13, R12 ;  /* 0x0000000dffe82219 */ /* 0x000fc8000001160c */
[----:B------:R-:W-:Y:S01]  /*117d0*/  LOP3.LUT R232, RZ, R232, RZ, 0x33, !PT ;  /* 0x000000e8ffe87212 */ /* 0x000fe200078e33ff */
[----:B------:R-:W-:Y:S06]  /*117e0*/  BRA `(.L_x_2784) ;  /* 0x0000000000187947 */ /* 0x000fec0003800000 */
.L_x_2783:
[----:B------:R-:W-:Y:S02]  /*117f0*/  ULDC UR4, c[0x0][0x9e4] ;  /* 0x0002790000047ab9 */ /* 0x000fe40000000800 */
[----:B------:R-:W-:-:S05]  /*11800*/  IMAD.U32 R233, RZ, RZ, UR4 ;  /* 0x00000004ffe97e24 */ /* 0x000fca000f8e00ff */
[----:B------:R-:W-:-:S13]  /*11810*/  ISETP.NE.AND P2, PT, R233, 0x1, PT ;  /* 0x00000001e900780c */ /* 0x000fda0003f45270 */
[----:B0-----:R-:W0:Y:S02]  /*11820*/  @P2 LDC.64 R12, c[0x0][0x9e8] ;  /* 0x00027a00ff0c2b82 */ /* 0x001e240000000a00 */
[----:B0-----:R-:W-:-:S05]  /*11830*/  @P2 IMAD.HI.U32 R12, R232, R12, RZ ;  /* 0x0000000ce80c2227 */ /* 0x001fca00078e00ff */
[----:B------:R-:W-:-:S07]  /*11840*/  @P2 SHF.R.U32.HI R232, RZ, R13, R12 ;  /* 0x0000000dffe82219 */ /* 0x000fce000001160c */
.L_x_2784:
[----:B------:R-:W-:Y:S05]  /*11850*/  BSYNC B1 ;  /* 0x0000000000017941 */ /* 0x000fea0003800000 */
.L_x_2782:
[----:B------:R-:W-:-:S04]  /*11860*/  IMAD R232, R232, R233, -R20 ;  /* 0x000000e9e8e87224 */ /* 0x000fc800078e0a14 */
[----:B------:R-:W-:-:S05]  /*11870*/  IMAD.IADD R232, R232, 0x1, -R186 ;  /* 0x00000001e8e87824 */ /* 0x000fca00078e0aba */
[----:B------:R-:W-:Y:S02]  /*11880*/  VIMNMX R21, R21, R232, !PT ;  /* 0x000000e815157248 */ /* 0x000fe40007fe0100 */
[----:B------:R-:W-:-:S07]  /*11890*/  VIADDMNMX R211, R232, R233, R211, PT ;  /* 0x000000e9e8d37246 */ /* 0x000fce00038001d3 */
.L_x_2781:
[----:B------:R-:W-:Y:S01]  /*118a0*/  ISETP.GT.AND P2, PT, R14, -0x1, PT ;  /* 0xffffffff0e00780c */ /* 0x000fe20003f44270 */
[----:B------:R-:W3:Y:S03]  /*118b0*/  SHFL.IDX PT, R231, R231, 0x1, 0x1c1f ;  /* 0x003c1f00e7e77f89 */ /* 0x000ee600000e0000 */
[C---:B------:R-:W-:Y:S02]  /*118c0*/  ISETP.GT.AND P4, PT, R21.reuse, RZ, P2 ;  /* 0x000000ff1500720c */ /* 0x040fe40001784270 */
[----:B------:R-:W-:Y:S02]  /*118d0*/  ISETP.GT.AND P3, PT, R21, 0x1, P2 ;  /* 0x000000011500780c */ /* 0x000fe40001764270 */
[C---:B------:R-:W-:Y:S02]  /*118e0*/  ISETP.LT.OR P4, PT, R211.reuse, 0x1, P4 ;  /* 0x00000001d300780c */ /* 0x040fe40002781670 */
[----:B------:R-:W-:-:S02]  /*118f0*/  ISETP.LT.OR P3, PT, R211, 0x2, P3 ;  /* 0x00000002d300780c */ /* 0x000fc40001f61670 */
[----:B------:R-:W-:Y:S02]  /*11900*/  FSEL R152, R152, -INF , !P4 ;  /* 0xff80000098987808 */ /* 0x000fe40006000000 */
[----:B------:R-:W-:Y:S02]  /*11910*/  FSEL R153, R153, -INF , !P3 ;  /* 0xff80000099997808 */ /* 0x000fe40005800000 */
[C---:B------:R-:W-:Y:S02]  /*11920*/  ISETP.GT.AND P4, PT, R21.reuse, 0x8, P2 ;  /* 0x000000081500780c */ /* 0x040fe40001784270 */
[----:B------:R-:W-:Y:S02]  /*11930*/  ISETP.GT.AND P3, PT, R21, 0x9, P2 ;  /* 0x000000091500780c */ /* 0x000fe40001764270 */
[C---:B------:R-:W-:Y:S02]  /*11940*/  ISETP.LT.OR P4, PT, R211.reuse, 0x9, P4 ;  /* 0x00000009d300780c */ /* 0x040fe40002781670 */
[----:B------:R-:W-:-:S02]  /*11950*/  ISETP.LT.OR P3, PT, R211, 0xa, P3 ;  /* 0x0000000ad300780c */ /* 0x000fc40001f61670 */
[----:B------:R-:W-:Y:S01]  /*11960*/  FSEL R156, R156, -INF , !P4 ;  /* 0xff8000009c9c7808 */ /* 0x000fe20006000000 */
[--C-:B---3--:R-:W-:Y:S01]  /*11970*/  IMAD.IADD R213, R213, 0x1, R231.reuse ;  /* 0x00000001d5d57824 */ /* 0x108fe200078e02e7 */
[----:B------:R-:W-:Y:S01]  /*11980*/  FSEL R157, R157, -INF , !P3 ;  /* 0xff8000009d9d7808 */ /* 0x000fe20005800000 */
[----:B------:R-:W-:Y:S01]  /*11990*/  IMAD.IADD R212, R212, 0x1, R231 ;  /* 0x00000001d4d47824 */ /* 0x000fe200078e02e7 */
[C---:B------:R-:W-:Y:S02]  /*119a0*/  ISETP.GT.AND P4, PT, R21.reuse, 0x10, P2 ;  /* 0x000000101500780c */ /* 0x040fe40001784270 */
        /* <DEDUP_REMOVED lines=34> */
[----:B------:R-:W-:Y:S01]  /*11bd0*/  FSEL R181, R181, -INF , !P3 ;  /* 0xff800000b5b57808 */ /* 0x000fe20005800000 */
[----:B------:R-:W-:Y:S08]  /*11be0*/  @!P6 BRA `(.L_x_2785) ;  /* 0x000000000060e947 */ /* 0x000ff00003800000 */
        /* <DEDUP_REMOVED lines=13> */
.L_x_2787:
[----:B------:R-:W-:Y:S02]  /*11cc0*/  ULDC UR4, c[0x0][0x9e4] ;  /* 0x0002790000047ab9 */ /* 0x000fe40000000800 */
[----:B------:R-:W-:-:S05]  /*11cd0*/  IMAD.U32 R21, RZ, RZ, UR4 ;  /* 0x00000004ff157e24 */ /* 0x000fca000f8e00ff */
[----:B------:R-:W-:-:S13]  /*11ce0*/  ISETP.NE.AND P3, PT, R21, 0x1, PT ;  /* 0x000000011500780c */ /* 0x000fda0003f65270 */
[----:B0-----:R-:W0:Y:S02]  /*11cf0*/  @P3 LDC.64 R12, c[0x0][0x9e8] ;  /* 0x00027a00ff0c3b82 */ /* 0x001e240000000a00 */
[----:B0-----:R-:W-:-:S05]  /*11d00*/  @P3 IMAD.HI.U32 R12, R231, R12, RZ ;  /* 0x0000000ce70c3227 */ /* 0x001fca00078e00ff */
[----:B------:R-:W-:-:S07]  /*11d10*/  @P3 SHF.R.U32.HI R231, RZ, R13, R12 ;  /* 0x0000000dffe73219 */ /* 0x000fce000001160c */
.L_x_2788:
[----:B------:R-:W-:Y:S05]  /*11d20*/  BSYNC B1 ;  /* 0x0000000000017941 */ /* 0x000fea0003800000 */
.L_x_2786:
[----:B------:R-:W-:-:S04]  /*11d30*/  IMAD R20, R231, R21, -R20 ;  /* 0x00000015e7147224 */ /* 0x000fc800078e0a14 */
[----:B------:R-:W-:-:S05]  /*11d40*/  IMAD.IADD R20, R20, 0x1, -R186 ;  /* 0x0000000114147824 */ /* 0x000fca00078e0aba */
[----:B------:R-:W-:Y:S02]  /*11d50*/  VIMNMX R212, R212, R20, !PT ;  /* 0x00000014d4d47248 */ /* 0x000fe40007fe0100 */
[----:B------:R-:W-:-:S07]  /*11d60*/  VIADDMNMX R213, R20, R21, R213, PT ;  /* 0x0000001514d57246 */ /* 0x000fce00038001d5 */
.L_x_2785:
[----:B0-----:R-:W-:Y:S01]  /*11d70*/  FMNMX.FTZ R12, R152, R210, !PT ;  /* 0x000000d2980c7209 */ /* 0x001fe20007810000 */
[----:B------:R-:W-:-:S03]  /*11d80*/  ULDC UR4, c[0x0][0x988] ;  /* 0x0002620000047ab9 */ /* 0x000fc60000000800 */
        /* <DEDUP_REMOVED lines=18> */
[----:B0-----:R-:W-:Y:S01]  /*11eb0*/  FMNMX.FTZ R12, R12, R13, !PT ;  /* 0x0000000d0c0c7209 */ /* 0x001fe20007810000 */
[----:B------:R-:W-:-:S03]  /*11ec0*/  IMAD.U32 R13, RZ, RZ, UR4 ;  /* 0x00000004ff0d7e24 */ /* 0x000fc6000f8e00ff */
[C---:B------:R-:W-:Y:S01]  /*11ed0*/  FSETP.NEU.FTZ.AND P3, PT, R12.reuse, -INF , PT ;  /* 0xff8000000c00780b */ /* 0x040fe20003f7d000 */
[----:B------:R-:W-:-:S03]  /*11ee0*/  FMUL.FTZ R20, R12, R13 ;  /* 0x0000000d0c147220 */ /* 0x000fc60000410000 */
[----:B------:R-:W-:Y:S02]  /*11ef0*/  FSEL R21, R12, RZ, P3 ;  /* 0x000000ff0c157208 */ /* 0x000fe40001800000 */
[----:B------:R-:W-:Y:S02]  /*11f00*/  FSEL R20, R20, RZ, P3 ;  /* 0x000000ff14147208 */ /* 0x000fe40001800000 */
[----:B------:R-:W-:Y:S01]  /*11f10*/  ISETP.GT.AND P3, PT, R212, 0x1, P2 ;  /* 0x00000001d400780c */ /* 0x000fe20001764270 */
[----:B------:R-:W-:Y:S02]  /*11f20*/  FADD.FTZ R21, -R21, R210 ;  /* 0x000000d215157221 */ /* 0x000fe40000010100 */
[-CC-:B------:R-:W-:Y:S01]  /*11f30*/  FFMA.FTZ R152, R152, R13.reuse, -R20.reuse ;  /* 0x0000000d98987223 */ /* 0x180fe20000010814 */
[----:B------:R-:W-:Y:S01]  /*11f40*/  ISETP.LT.OR P4, PT, R213, 0x2, P3 ;  /* 0x00000002d500780c */ /* 0x000fe20001f81670 */
[-CC-:B------:R-:W-:Y:S01]  /*11f50*/  FFMA.FTZ R153, R153, R13.reuse, -R20.reuse ;  /* 0x0000000d99997223 */ /* 0x180fe20000010814 */
[----:B------:R-:W-:Y:S01]  /*11f60*/  ISETP.GT.AND P3, PT, R212, 0x8, P2 ;  /* 0x00000008d400780c */ /* 0x000fe20001764270 */
[-CC-:B------:R-:W-:Y:S01]  /*11f70*/  FFMA.FTZ R156, R156, R13.reuse, -R20.reuse ;  /* 0x0000000d9c9c7223 */ /* 0x180fe20000010814 */
[----:B------:R-:W-:Y:S01]  /*11f80*/  FSEL R155, R155, -INF , !P4 ;  /* 0xff8000009b9b7808 */ /* 0x000fe20006000000 */
[-CC-:B------:R-:W-:Y:S01]  /*11f90*/  FFMA.FTZ R157, R157, R13.reuse, -R20.reuse ;  /* 0x0000000d9d9d7223 */ /* 0x180fe20000010814 */
[----:B------:R-:W-:Y:S01]  /*11fa0*/  ISETP.GT.AND P4, PT, R212, 0x9, P2 ;  /* 0x00000009d400780c */ /* 0x000fe20001784270 */
[-CC-:B------:R-:W-:Y:S01]  /*11fb0*/  FFMA.FTZ R160, R160, R13.reuse, -R20.reuse ;  /* 0x0000000da0a07223 */ /* 0x180fe20000010814 */
[----:B------:R-:W-:Y:S01]  /*11fc0*/  ISETP.LT.OR P3, PT, R213, 0x9, P3 ;  /* 0x00000009d500780c */ /* 0x000fe20001f61670 */
[-CC-:B------:R-:W-:Y:S01]  /*11fd0*/  FFMA.FTZ R161, R161, R13.reuse, -R20.reuse ;  /* 0x0000000da1a17223 */ /* 0x180fe20000010814 */
[----:B------:R-:W-:Y:S01]  /*11fe0*/  ISETP.LT.OR P4, PT, R213, 0xa, P4 ;  /* 0x0000000ad500780c */ /* 0x000fe20002781670 */
[-CC-:B------:R-:W-:Y:S01]  /*11ff0*/  FFMA.FTZ R164, R164, R13.reuse, -R20.reuse ;  /* 0x0000000da4a47223 */ /* 0x180fe20000010814 */
[----:B------:R-:W-:Y:S01]  /*12000*/  FSEL R158, R158, -INF , !P3 ;  /* 0xff8000009e9e7808 */ /* 0x000fe20005800000 */
[-CC-:B------:R-:W-:Y:S01]  /*12010*/  FFMA.FTZ R165, R165, R13.reuse, -R20.reuse ;  /* 0x0000000da5a57223 */ /* 0x180fe20000010814 */
[----:B------:R-:W-:Y:S01]  /*12020*/  FSEL R159, R159, -INF , !P4 ;  /* 0xff8000009f9f7808 */ /* 0x000fe20006000000 */
[-CC-:B------:R-:W-:Y:S01]  /*12030*/  FFMA.FTZ R168, R168, R13.reuse, -R20.reuse ;  /* 0x0000000da8a87223 */ /* 0x180fe20000010814 */
[C---:B------:R-:W-:Y:S01]  /*12040*/  ISETP.GT.AND P4, PT, R212.reuse, 0x11, P2 ;  /* 0x00000011d400780c */ /* 0x040fe20001784270 */
[-CC-:B------:R-:W-:Y:S01]  /*12050*/  FFMA.FTZ R169, R169, R13.reuse, -R20.reuse ;  /* 0x0000000da9a97223 */ /* 0x180fe20000010814 */
[----:B------:R-:W-:Y:S01]  /*12060*/  ISETP.GT.AND P3, PT, R212, 0x10, P2 ;  /* 0x00000010d400780c */ /* 0x000fe20001764270 */
        /* <DEDUP_REMOVED lines=8> */
[-C--:B------:R-:W-:Y:S01]  /*120f0*/  FFMA.FTZ R181, R181, R13.reuse, -R20 ;  /* 0x0000000db5b57223 */ /* 0x080fe20000010814 */
[----:B------:R-:W-:Y:S01]  /*12100*/  ISETP.LT.OR P3, PT, R213, 0x11, P3 ;  /* 0x00000011d500780c */ /* 0x000fe20001f61670 */
[----:B------:R-:W-:Y:S01]  /*12110*/  FMUL.FTZ R21, R21, R13 ;  /* 0x0000000d15157220 */ /* 0x000fe20000410000 */
[----:B------:R-:W-:Y:S01]  /*12120*/  ISETP.LT.OR P4, PT, R213, 0x1a, P4 ;  /* 0x0000001ad500780c */ /* 0x000fe20002781670 */
[----:B------:R-:W-:Y:S01]  /*12130*/  MUFU.EX2 R152, R152 ;  /* 0x0000009800987308 */ /* 0x000fe20000000800 */
[----:B------:R-:W-:-:S02]  /*12140*/  FSEL R162, R162, -INF , !P3 ;  /* 0xff800000a2a27808 */ /* 0x000fc40005800000 */
[----:B------:R-:W-:Y:S02]  /*12150*/  FSEL R167, R167, -INF , !P4 ;  /* 0xff800000a7a77808 */ /* 0x000fe40006000000 */
[C---:B------:R-:W-:Y:S02]  /*12160*/  ISETP.GT.AND P4, PT, R212.reuse, 0x21, P2 ;  /* 0x00000021d400780c */ /* 0x040fe40001784270 */
[----:B------:R-:W-:Y:S01]  /*12170*/  ISETP.GT.AND P3, PT, R212, 0x18, P2 ;  /* 0x00000018d400780c */ /* 0x000fe20001764270 */
[----:B------:R-:W0:Y:S01]  /*12180*/  MUFU.EX2 R21, R21 ;  /* 0x0000001500157308 */ /* 0x000e220000000800 */
[C---:B------:R-:W-:Y:S02]  /*12190*/  ISETP.LT.OR P4, PT, R213.reuse, 0x22, P4 ;  /* 0x00000022d500780c */ /* 0x040fe40002781670 */
[----:B------:R-:W-:Y:S02]  /*121a0*/  ISETP.LT.OR P3, PT, R213, 0x19, P3 ;  /* 0x00000019d500780c */ /* 0x000fe40001f61670 */
[----:B------:R-:W-:-:S02]  /*121b0*/  FSEL R171, R171, -INF , !P4 ;  /* 0xff800000abab7808 */ /* 0x000fc40006000000 */
[----:B------:R-:W-:Y:S01]  /*121c0*/  ISETP.GT.AND P4, PT, R212, 0x29, P2 ;  /* 0x00000029d400780c */ /* 0x000fe20001784270 */
[----:B------:R-:W3:Y:S01]  /*121d0*/  MUFU.EX2 R153, R153 ;  /* 0x0000009900997308 */ /* 0x000ee20000000800 */
[----:B------:R-:W-:Y:S02]  /*121e0*/  FSEL R166, R166, -INF , !P3 ;  /* 0xff800000a6a67808 */ /* 0x000fe40005800000 */
[----:B------:R-:W-:Y:S02]  /*121f0*/  ISETP.LT.OR P4, PT, R213, 0x2a, P4 ;  /* 0x0000002ad500780c */ /* 0x000fe40002781670 */
[C---:B------:R-:W-:Y:S02]  /*12200*/  ISETP.GT.AND P3, PT, R212.reuse, 0x20, P2 ;  /* 0x00000020d400780c */ /* 0x040fe40001764270 */
[----:B------:R-:W-:Y:S01]  /*12210*/  FSEL R175, R175, -INF , !P4 ;  /* 0xff800000afaf7808 */ /* 0x000fe20006000000 */
[----:B------:R-:W4:Y:S01]  /*12220*/  MUFU.EX2 R156, R156 ;  /* 0x0000009c009c7308 */ /* 0x000f220000000800 */
[----:B------:R-:W-:Y:S01]  /*12230*/  ISETP.GT.AND P4, PT, R212, RZ, P2 ;  /* 0x000000ffd400720c */ /* 0x000fe20001784270 */
[----:B0-----:R-:W-:Y:S01]  /*12240*/  FFMA.FTZ R0, R21, R0, R152 ;  /* 0x0000000015007223 */ /* 0x001fe20000010098 */
[C---:B------:R-:W-:Y:S01]  /*12250*/  ISETP.LT.OR P3, PT, R213.reuse, 0x21, P3 ;  /* 0x00000021d500780c */ /* 0x040fe20001f61670 */
[-C--:B------:R-:W-:Y:S01]  /*12260*/  FMUL.FTZ R24, R24, R21.reuse ;  /* 0x0000001518187220 */ /* 0x080fe20000410000 */
[----:B------:R-:W-:Y:S01]  /*12270*/  ISETP.LT.OR P4, PT, R213, 0x1, P4 ;  /* 0x00000001d500780c */ /* 0x000fe20002781670 */
[-C--:B------:R-:W-:Y:S01]  /*12280*/  FMUL.FTZ R25, R25, R21.reuse ;  /* 0x0000001519197220 */ /* 0x080fe20000410000 */
[----:B------:R-:W-:Y:S01]  /*12290*/  FSEL R170, R170, -INF , !P3 ;  /* 0xff800000aaaa7808 */ /* 0x000fe20005800000 */
[----:B------:R-:W0:Y:S01]  /*122a0*/  MUFU.EX2 R157, R157 ;  /* 0x0000009d009d7308 */ /* 0x000e220000000800 */
[----:B------:R-:W-:Y:S01]  /*122b0*/  FSEL R154, R154, -INF , !P4 ;  /* 0xff8000009a9a7808 */ /* 0x000fe20006000000 */
[----:B---3--:R-:W-:Y:S01]  /*122c0*/  FADD.FTZ R0, R153, R0 ;  /* 0x0000000099007221 */ /* 0x008fe20000010000 */
[----:B------:R-:W-:Y:S01]  /*122d0*/  ISETP.GT.AND P3, PT, R212, 0x28, P2 ;  /* 0x00000028d400780c */ /* 0x000fe20001764270 */
[-C--:B------:R-:W-:Y:S01]  /*122e0*/  FMUL.FTZ R28, R28, R21.reuse ;  /* 0x000000151c1c7220 */ /* 0x080fe20000410000 */
[----:B------:R-:W-:Y:S01]  /*122f0*/  FMNMX.FTZ R20, R154, R208, !PT ;  /* 0x000000d09a147209 */ /* 0x000fe20007810000 */
[-C--:B------:R-:W-:Y:S01]  /*12300*/  FMUL.FTZ R29, R29, R21.reuse ;  /* 0x000000151d1d7220 */ /* 0x080fe20000410000 */
[----:B------:R-:W-:Y:S01]  /*12310*/  ISETP.LT.OR P3, PT, R213, 0x29, P3 ;  /* 0x00000029d500780c */ /* 0x000fe20001f61670 */
[----:B------:R-:W3:Y:S01]  /*12320*/  MUFU.EX2 R160, R160 ;  /* 0x000000a000a07308 */ /* 0x000ee20000000800 */
[----:B------:R-:W-:Y:S01]  /*12330*/  FMNMX.FTZ R20, R155, R20, !PT ;  /* 0x000000149b147209 */ /* 0x000fe20007810000 */
[----:B----4-:R-:W-:Y:S01]  /*12340*/  FADD.FTZ R0, R156, R0 ;  /* 0x000000009c007221 */ /* 0x010fe20000010000 */
[----:B------:R-:W-:Y:S01]  /*12350*/  FSEL R174, R174, -INF , !P3 ;  /* 0xff800000aeae7808 */ /* 0x000fe20005800000 */
[-C--:B------:R-:W-:Y:S01]  /*12360*/  FMUL.FTZ R32, R32, R21.reuse ;  /* 0x0000001520207220 */ /* 0x080fe20000410000 */
[----:B------:R-:W-:Y:S01]  /*12370*/  FMNMX.FTZ R20, R158, R20, !PT ;  /* 0x000000149e147209 */ /* 0x000fe20007810000 */
[-C--:B------:R-:W-:Y:S01]  /*12380*/  FMUL.FTZ R33, R33, R21.reuse ;  /* 0x0000001521217220 */ /* 0x080fe20000410000 */
[----:B------:R-:W-:Y:S01]  /*12390*/  ISETP.GT.AND P3, PT, R212, 0x30, P2 ;  /* 0x00000030d400780c */ /* 0x000fe20001764270 */
[----:B------:R-:W4:Y:S01]  /*123a0*/  MUFU.EX2 R161, R161 ;  /* 0x000000a100a17308 */ /* 0x000f220000000800 */
[----:B------:R-:W-:Y:S01]  /*123b0*/  FMNMX.FTZ R20, R159, R20, !PT ;  /* 0x000000149f147209 */ /* 0x000fe20007810000 */
[----:B0-----:R-:W-:Y:S01]  /*123c0*/  FADD.FTZ R0, R157, R0 ;  /* 0x000000009d007221 */ /* 0x001fe20000010000 */
[----:B------:R-:W-:Y:S01]  /*123d0*/  ISETP.LT.OR P3, PT, R213, 0x31, P3 ;  /* 0x00000031d500780c */ /* 0x000fe20001f61670 */
[-C--:B------:R-:W-:Y:S01]  /*123e0*/  FMUL.FTZ R36, R36, R21.reuse ;  /* 0x0000001524247220 */ /* 0x080fe20000410000 */
[----:B------:R-:W-:Y:S01]  /*123f0*/  FMNMX.FTZ R20, R162, R20, !PT ;  /* 0x00000014a2147209 */ /* 0x000fe20007810000 */
[-C--:B------:R-:W-:Y:S01]  /*12400*/  FMUL.FTZ R37, R37, R21.reuse ;  /* 0x0000001525257220 */ /* 0x080fe20000410000 */
[----:B------:R-:W-:Y:S01]  /*12410*/  FSEL R178, R178, -INF , !P3 ;  /* 0xff800000b2b27808 */ /* 0x000fe20005800000 */
[----:B------:R-:W0:Y:S01]  /*12420*/  MUFU.EX2 R164, R164 ;  /* 0x000000a400a47308 */ /* 0x000e220000000800 */
[----:B------:R-:W-:Y:S01]  /*12430*/  FMNMX.FTZ R20, R163, R20, !PT ;  /* 0x00000014a3147209 */ /* 0x000fe20007810000 */
[----:B---3--:R-:W-:Y:S01]  /*12440*/  FADD.FTZ R0, R160, R0 ;  /* 0x00000000a0007221 */ /* 0x008fe20000010000 */
[----:B------:R-:W-:Y:S01]  /*12450*/  ISETP.GT.AND P3, PT, R212, 0x31, P2 ;  /* 0x00000031d400780c */ /* 0x000fe20001764270 */
[-C--:B------:R-:W-:Y:S01]  /*12460*/  FMUL.FTZ R40, R40, R21.reuse ;  /* 0x0000001528287220 */ /* 0x080fe20000410000 */
[----:B------:R-:W-:Y:S01]  /*12470*/  FMNMX.FTZ R20, R166, R20, !PT ;  /* 0x00000014a6147209 */ /* 0x000fe20007810000 */
[-C--:B------:R-:W-:Y:S01]  /*12480*/  FMUL.FTZ R41, R41, R21.reuse ;  /* 0x0000001529297220 */ /* 0x080fe20000410000 */
[----:B------:R-:W-:Y:S01]  /*12490*/  ISETP.GT.AND P4, PT, R212, 0x38, P2 ;  /* 0x00000038d400780c */ /* 0x000fe20001784270 */
[----:B------:R-:W3:Y:S01]  /*124a0*/  MUFU.EX2 R165, R165 ;  /* 0x000000a500a57308 */ /* 0x000ee20000000800 */
[----:B------:R-:W-:Y:S01]  /*124b0*/  FMNMX.FTZ R20, R167, R20, !PT ;  /* 0x00000014a7147209 */ /* 0x000fe20007810000 */
[----:B----4-:R-:W-:Y:S01]  /*124c0*/  FADD.FTZ R0, R161, R0 ;  /* 0x00000000a1007221 */ /* 0x010fe20000010000 */
[----:B------:R-:W-:Y:S01]  /*124d0*/  ISETP.LT.OR P3, PT, R213, 0x32, P3 ;  /* 0x00000032d500780c */ /* 0x000fe20001f61670 */
[-C--:B------:R-:W-:Y:S01]  /*124e0*/  FMUL.FTZ R44, R44, R21.reuse ;  /* 0x000000152c2c7220 */ /* 0x080fe20000410000 */
[----:B------:R-:W-:Y:S01]  /*124f0*/  FMNMX.FTZ R20, R170, R20, !PT ;  /* 0x00000014aa147209 */ /* 0x000fe20007810000 */
[-C--:B------:R-:W-:Y:S01]  /*12500*/  FMUL.FTZ R45, R45, R21.reuse ;  /* 0x000000152d2d7220 */ /* 0x080fe20000410000 */
[----:B------:R-:W-:Y:S01]  /*12510*/  ISETP.GT.AND P2, PT, R212, 0x39, P2 ;  /* 0x00000039d400780c */ /* 0x000fe20001744270 */
[----:B------:R-:W-:Y:S01]  /*12520*/  MUFU.EX2 R169, R169 ;  /* 0x000000a900a97308 */ /* 0x000fe20000000800 */
[----:B------:R-:W-:Y:S01]  /*12530*/  FMNMX.FTZ R20, R171, R20, !PT ;  /* 0x00000014ab147209 */ /* 0x000fe20007810000 */
[----:B0-----:R-:W-:Y:S01]  /*12540*/  FADD.FTZ R0, R164, R0 ;  /* 0x00000000a4007221 */ /* 0x001fe20000010000 */
[----:B------:R-:W-:Y:S01]  /*12550*/  ISETP.LT.OR P4, PT, R213, 0x39, P4 ;  /* 0x00000039d500780c */ /* 0x000fe20002781670 */
[-C--:B------:R-:W-:Y:S01]  /*12560*/  FMUL.FTZ R48, R48, R21.reuse ;  /* 0x0000001530307220 */ /* 0x080fe20000410000 */
[----:B------:R-:W-:Y:S01]  /*12570*/  FMNMX.FTZ R20, R174, R20, !PT ;  /* 0x00000014ae147209 */ /* 0x000fe20007810000 */
[-C--:B------:R-:W-:Y:S01]  /*12580*/  FMUL.FTZ R49, R49, R21.reuse ;  /* 0x0000001531317220 */ /* 0x080fe20000410000 */
[----:B------:R-:W-:Y:S01]  /*12590*/  FSEL R179, R179, -INF , !P3 ;  /* 0xff800000b3b37808 */ /* 0x000fe20005800000 */
[----:B------:R-:W-:Y:S01]  /*125a0*/  MUFU.EX2 R172, R172 ;  /* 0x000000ac00ac7308 */ /* 0x000fe20000000800 */
[----:B------:R-:W-:Y:S01]  /*125b0*/  FMNMX.FTZ R20, R175, R20, !PT ;  /* 0x00000014af147209 */ /* 0x000fe20007810000 */
[----:B---3--:R-:W-:Y:S01]  /*125c0*/  FADD.FTZ R0, R165, R0 ;  /* 0x00000000a5007221 */ /* 0x008fe20000010000 */
[----:B------:R-:W-:Y:S01]  /*125d0*/  ISETP.LT.OR P2, PT, R213, 0x3a, P2 ;  /* 0x0000003ad500780c */ /* 0x000fe20001741670 */
[-C--:B------:R-:W-:Y:S01]  /*125e0*/  FMUL.FTZ R52, R52, R21.reuse ;  /* 0x0000001534347220 */ /* 0x080fe20000410000 */
[----:B------:R-:W-:Y:S01]  /*125f0*/  FMNMX.FTZ R20, R178, R20, !PT ;  /* 0x00000014b2147209 */ /* 0x000fe20007810000 */
[-C--:B------:R-:W-:Y:S01]  /*12600*/  FMUL.FTZ R53, R53, R21.reuse ;  /* 0x0000001535357220 */ /* 0x080fe20000410000 */
[----:B------:R-:W-:Y:S01]  /*12610*/  FSEL R182, R182, -INF , !P4 ;  /* 0xff800000b6b67808 */ /* 0x000fe20006000000 */
[----:B------:R-:W-:Y:S01]  /*12620*/  MUFU.EX2 R176, R176 ;  /* 0x000000b000b07308 */ /* 0x000fe20000000800 */
[----:B------:R-:W-:Y:S01]  /*12630*/  FMNMX.FTZ R20, R179, R20, !PT ;  /* 0x00000014b3147209 */ /* 0x000fe20007810000 */
[-C--:B------:R-:W-:Y:S01]  /*12640*/  FMUL.FTZ R56, R56, R21.reuse ;  /* 0x0000001538387220 */ /* 0x080fe20000410000 */
[----:B------:R-:W-:Y:S01]  /*12650*/  FSEL R183, R183, -INF , !P2 ;  /* 0xff800000b7b77808 */ /* 0x000fe20005000000 */
[-C--:B------:R-:W-:Y:S01]  /*12660*/  FMUL.FTZ R57, R57, R21.reuse ;  /* 0x0000001539397220 */ /* 0x080fe20000410000 */
[----:B------:R-:W-:Y:S01]  /*12670*/  FMNMX.FTZ R20, R182, R20, !PT ;  /* 0x00000014b6147209 */ /* 0x000fe20007810000 */
[-C--:B------:R-:W-:Y:S01]  /*12680*/  FMUL.FTZ R60, R60, R21.reuse ;  /* 0x000000153c3c7220 */ /* 0x080fe20000410000 */
[----:B------:R-:W-:Y:S01]  /*12690*/  F2FP.BF16.F32.PACK_AB R152, R153, R152 ;  /* 0x000000989998723e */ /* 0x000fe200000010ff */
[----:B------:R-:W-:Y:S01]  /*126a0*/  MUFU.EX2 R177, R177 ;  /* 0x000000b100b17308 */ /* 0x000fe20000000800 */
[----:B------:R-:W-:Y:S01]  /*126b0*/  FMNMX.FTZ R20, R183, R20, !PT ;  /* 0x00000014b7147209 */ /* 0x000fe20007810000 */
[-C--:B------:R-:W-:Y:S01]  /*126c0*/  FMUL.FTZ R61, R61, R21.reuse ;  /* 0x000000153d3d7220 */ /* 0x080fe20000410000 */
[----:B------:R-:W-:Y:S01]  /*126d0*/  ISETP.NE.AND P3, PT, R194, RZ, PT ;  /* 0x000000ffc200720c */ /* 0x000fe20003f65270 */
        /* <DEDUP_REMOVED lines=14> */
[-C--:B------:R-:W-:Y:S01]  /*127c0*/  FMUL.FTZ R85, R85, R21.reuse ;  /* 0x0000001555557220 */ /* 0x080fe20000410000 */
[-C--:B------:R-:W-:Y:S01]  /*127d0*/  FMUL.FTZ R88, R88, R21.reuse ;  /* 0x0000001558587220 */ /* 0x080fe20000410000 */
[----:B------:R-:W-:Y:S02]  /*127e0*/  @!P3 IMAD R212, R212, 0x4, R2 ;  /* 0x00000004d4d4b824 */ /* 0x000fe400078e0202 */
        /* <DEDUP_REMOVED lines=8> */
[----:B------:R-:W-:Y:S01]  /*12870*/  FMUL.FTZ R104, R104, R21 ;  /* 0x0000001568687220 */ /* 0x000fe20000410000 */
[----:B0-----:R-:W-:Y:S01]  /*12880*/  FMNMX.FTZ R20, R20, R153, !PT ;  /* 0x0000009914147209 */ /* 0x001fe20007810000 */
        /* <DEDUP_REMOVED lines=24> */
[----:B0-----:R-:W-:-:S02]  /*12a10*/  FMNMX.FTZ R20, R20, R153, !PT ;  /* 0x0000009914147209 */ /* 0x001fc40007810000 */
[----:B------:R0:W3:Y:S02]  /*12a20*/  MUFU.EX2 R153, R168 ;  /* 0x000000a800997308 */ /* 0x0000e40000000800 */
[C---:B------:R-:W-:Y:S01]  /*12a30*/  FSETP.NEU.FTZ.AND P2, PT, R20.reuse, -INF , PT ;  /* 0xff8000001400780b */ /* 0x040fe20003f5d000 */
[----:B------:R-:W-:-:S05]  /*12a40*/  FMUL.FTZ R211, R20, R13 ;  /* 0x0000000d14d37220 */ /* 0x000fca0000410000 */
[----:B------:R-:W-:Y:S02]  /*12a50*/  FSEL R211, R211, RZ, P2 ;  /* 0x000000ffd3d37208 */ /* 0x000fe40001000000 */
[----:B0-----:R-:W-:-:S03]  /*12a60*/  FSEL R168, R20, RZ, P2 ;  /* 0x000000ff14a87208 */ /* 0x001fc60001000000 */
[-CC-:B------:R-:W-:Y:S01]  /*12a70*/  FFMA.FTZ R210, R154, R13.reuse, -R211.reuse ;  /* 0x0000000d9ad27223 */ /* 0x180fe200000108d3 */
[----:B------:R-:W-:Y:S01]  /*12a80*/  F2FP.BF16.F32.PACK_AB R154, R157, R156 ;  /* 0x0000009c9d9a723e */ /* 0x000fe200000010ff */
[----:B------:R-:W-:Y:S01]  /*12a90*/  FADD.FTZ R168, -R168, R208 ;  /* 0x000000d0a8a87221 */ /* 0x000fe20000010100 */
[-CC-:B------:R-:W-:Y:S01]  /*12aa0*/  FFMA.FTZ R209, R155, R13.reuse, -R211.reuse ;  /* 0x0000000d9bd17223 */ /* 0x180fe200000108d3 */
[----:B------:R-:W-:Y:S01]  /*12ab0*/  F2FP.BF16.F32.PACK_AB R156, R161, R160 ;  /* 0x000000a0a19c723e */ /* 0x000fe200000010ff */
[----:B---3--:R-:W-:Y:S01]  /*12ac0*/  FADD.FTZ R0, R153, R0 ;  /* 0x0000000099007221 */ /* 0x008fe20000010000 */
[----:B------:R-:W-:Y:S01]  /*12ad0*/  FMUL.FTZ R168, R168, R13 ;  /* 0x0000000da8a87220 */ /* 0x000fe20000410000 */
[----:B------:R-:W-:Y:S01]  /*12ae0*/  F2FP.BF16.F32.PACK_AB R160, R169, R153 ;  /* 0x00000099a9a0723e */ /* 0x000fe200000010ff */
        /* <DEDUP_REMOVED lines=10> */
[-CC-:B------:R-:W-:Y:S01]  /*12b90*/  FFMA.FTZ R174, R174, R13.reuse, -R211.reuse ;  /* 0x0000000daeae7223 */ /* 0x180fe200000108d3 */
[-CC-:B------:R-:W-:Y:S01]  /*12ba0*/  FFMA.FTZ R175, R175, R13.reuse, -R211.reuse ;  /* 0x0000000dafaf7223 */ /* 0x180fe200000108d3 */
[-CC-:B------:R-:W-:Y:S01]  /*12bb0*/  FFMA.FTZ R178, R178, R13.reuse, -R211.reuse ;  /* 0x0000000db2b27223 */ /* 0x180fe200000108d3 */
[-CC-:B------:R-:W-:Y:S01]  /*12bc0*/  FFMA.FTZ R179, R179, R13.reuse, -R211.reuse ;  /* 0x0000000db3b37223 */ /* 0x180fe200000108d3 */
[-CC-:B------:R-:W-:Y:S01]  /*12bd0*/  FFMA.FTZ R182, R182, R13.reuse, -R211.reuse ;  /* 0x0000000db6b67223 */ /* 0x180fe200000108d3 */
[----:B------:R-:W-:Y:S01]  /*12be0*/  FFMA.FTZ R183, R183, R13, -R211 ;  /* 0x0000000db7b77223 */ /* 0x000fe200000108d3 */
[----:B------:R-:W-:Y:S01]  /*12bf0*/  F2FP.BF16.F32.PACK_AB R158, R165, R164 ;  /* 0x000000a4a59e723e */ /* 0x000fe200000010ff */
[----:B------:R-:W3:Y:S01]  /*12c00*/  MUFU.EX2 R209, R209 ;  /* 0x000000d100d17308 */ /* 0x000ee20000000800 */
[----:B------:R-:W-:Y:S01]  /*12c10*/  FADD.FTZ R0, R169, R0 ;  /* 0x00000000a9007221 */ /* 0x000fe20000010000 */
[----:B------:R-:W-:-:S03]  /*12c20*/  F2FP.BF16.F32.PACK_AB R164, R177, R176 ;  /* 0x000000b0b1a4723e */ /* 0x000fc600000010ff */
[----:B------:R-:W-:-:S03]  /*12c30*/  FADD.FTZ R0, R172, R0 ;  /* 0x00000000ac007221 */ /* 0x000fc60000010000 */
[----:B------:R-:W4:Y:S01]  /*12c40*/  MUFU.EX2 R155, R155 ;  /* 0x0000009b009b7308 */ /* 0x000f220000000800 */
[----:B0-----:R-:W-:Y:S01]  /*12c50*/  FFMA.FTZ R3, R168, R3, R153 ;  /* 0x00000003a8037223 */ /* 0x001fe20000010099 */
[----:B------:R0:W-:Y:S01]  /*12c60*/  @!P3 STS [R212+0x28820], R168 ;  /* 0x028820a8d400b388 */ /* 0x0001e20000000800 */
[-C--:B------:R-:W-:Y:S01]  /*12c70*/  FMUL.FTZ R26, R26, R168.reuse ;  /* 0x000000a81a1a7220 */ /* 0x080fe20000410000 */
[-C--:B------:R-:W-:Y:S01]  /*12c80*/  FMUL.FTZ R27, R27, R168.reuse ;  /* 0x000000a81b1b7220 */ /* 0x080fe20000410000 */
[-C--:B------:R-:W-:Y:S01]  /*12c90*/  FMUL.FTZ R30, R30, R168.reuse ;  /* 0x000000a81e1e7220 */ /* 0x080fe20000410000 */
[-C--:B------:R-:W-:Y:S01]  /*12ca0*/  FMUL.FTZ R31, R31, R168.reuse ;  /* 0x000000a81f1f7220 */ /* 0x080fe20000410000 */
[-C--:B------:R-:W-:Y:S01]  /*12cb0*/  FMUL.FTZ R34, R34, R168.reuse ;  /* 0x000000a822227220 */ /* 0x080fe20000410000 */
[----:B------:R-:W5:Y:S01]  /*12cc0*/  MUFU.EX2 R159, R159 ;  /* 0x0000009f009f7308 */ /* 0x000f620000000800 */
        /* <DEDUP_REMOVED lines=18> */
[----:B------:R-:W-:Y:S01]  /*12df0*/  BAR.SYNC.DEFER_BLOCKING 0xf, 0x100 ;  /* 0x03c4000000007b1d */ /* 0x000fe20000010000 */
[-C--:B------:R-:W-:Y:S01]  /*12e00*/  FMUL.FTZ R58, R58, R168.reuse ;  /* 0x000000a83a3a7220 */ /* 0x080fe20000410000 */
[-C--:B------:R-:W-:Y:S01]  /*12e10*/  FMUL.FTZ R59, R59, R168.reuse ;  /* 0x000000a83b3b7220 */ /* 0x080fe20000410000 */
        /* <DEDUP_REMOVED lines=20> */
[----:B-----5:R-:W-:Y:S01]  /*12f60*/  FADD.FTZ R3, R213, R3 ;  /* 0x00000003d5037221 */ /* 0x020fe20000010000 */
[----:B------:R0:W-:Y:S01]  /*12f70*/  STSM.16.M88.4 [R196+0x26800], R152 ;  /* 0x02680098c4007844 */ /* 0x0001e20000000200 */
        /* <DEDUP_REMOVED lines=34> */
[----:B------:R-:W-:Y:S01]  /*131a0*/  FADD.FTZ R0, R176, R0 ;  /* 0x00000000b0007221 */ /* 0x000fe20000010000 */
[-C--:B------:R-:W-:Y:S01]  /*131b0*/  FMUL.FTZ R134, R134, R168.reuse ;  /* 0x000000a886867220 */ /* 0x080fe20000410000 */
[-C--:B------:R-:W-:Y:S01]  /*131c0*/  FMUL.FTZ R135, R135, R168.reuse ;  /* 0x000000a887877220 */ /* 0x080fe20000410000 */
[----:B------:R-:W3:Y:S01]  /*131d0*/  MUFU.EX2 R165, R178 ;  /* 0x000000b200a57308 */ /* 0x000ee20000000800 */
[----:B----4-:R-:W-:Y:S01]  /*131e0*/  FADD.FTZ R3, R174, R3 ;  /* 0x00000003ae037221 */ /* 0x010fe20000010000 */
[----:B------:R-:W-:Y:S01]  /*131f0*/  FADD.FTZ R0, R177, R0 ;  /* 0x00000000b1007221 */ /* 0x000fe20000010000 */
[-C--:B------:R-:W-:Y:S01]  /*13200*/  FMUL.FTZ R138, R138, R168.reuse ;  /* 0x000000a88a8a7220 */ /* 0x080fe20000410000 */
[-C--:B------:R-:W-:Y:S01]  /*13210*/  FMUL.FTZ R139, R139, R168.reuse ;  /* 0x000000a88b8b7220 */ /* 0x080fe20000410000 */
[-C--:B------:R-:W-:Y:S01]  /*13220*/  FMUL.FTZ R142, R142, R168.reuse ;  /* 0x000000a88e8e7220 */ /* 0x080fe20000410000 */
[-C--:B------:R-:W-:Y:S01]  /*13230*/  FMUL.FTZ R143, R143, R168.reuse ;  /* 0x000000a88f8f7220 */ /* 0x080fe20000410000 */
[----:B------:R-:W-:Y:S01]  /*13240*/  FMUL.FTZ R146, R146, R168 ;  /* 0x000000a892927220 */ /* 0x000fe20000410000 */
[----:B------:R-:W4:Y:S01]  /*13250*/  MUFU.EX2 R166, R180 ;  /* 0x000000b400a67308 */ /* 0x000f220000000800 */
[C---:B-----5:R-:W-:Y:S01]  /*13260*/  FADD.FTZ R3, R175.reuse, R3 ;  /* 0x00000003af037221 */ /* 0x060fe20000010000 */
[----:B------:R-:W-:Y:S01]  /*13270*/  F2FP.BF16.F32.PACK_AB R163, R175, R174 ;  /* 0x000000aeafa3723e */ /* 0x000fe200000010ff */
[-C--:B------:R-:W-:Y:S01]  /*13280*/  FMUL.FTZ R147, R147, R168.reuse ;  /* 0x000000a893937220 */ /* 0x080fe20000410000 */
[-C--:B------:R-:W-:Y:S01]  /*13290*/  FMUL.FTZ R150, R150, R168.reuse ;  /* 0x000000a896967220 */ /* 0x080fe20000410000 */
[----:B------:R-:W-:-:S02]  /*132a0*/  FMUL.FTZ R151, R151, R168 ;  /* 0x000000a897977220 */ /* 0x000fc40000410000 */
[----:B------:R0:W-:Y:S01]  /*132b0*/  STSM.16.M88.4 [R199], R160 ;  /* 0x000000a0c7007844 */ /* 0x0001e20000000200 */
[----:B------:R-:W5:Y:S01]  /*132c0*/  MUFU.EX2 R179, R179 ;  /* 0x000000b300b37308 */ /* 0x000f620000000800 */
[----:B---3--:R-:W-:-:S07]  /*132d0*/  FADD.FTZ R3, R165, R3 ;  /* 0x00000003a5037221 */ /* 0x008fce0000010000 */
[----:B------:R-:W3:Y:S01]  /*132e0*/  MUFU.EX2 R182, R182 ;  /* 0x000000b600b67308 */ /* 0x000ee20000000800 */
[----:B----4-:R-:W-:Y:S01]  /*132f0*/  FADD.FTZ R0, R166, R0 ;  /* 0x00000000a6007221 */ /* 0x010fe20000010000 */
[----:B------:R-:W-:-:S03]  /*13300*/  F2FP.BF16.F32.PACK_AB R166, R181, R166 ;  /* 0x000000a6b5a6723e */ /* 0x000fc600000010ff */
[----:B------:R-:W-:-:S03]  /*13310*/  FADD.FTZ R0, R181, R0 ;  /* 0x00000000b5007221 */ /* 0x000fc60000010000 */
[----:B------:R-:W4:Y:S01]  /*13320*/  MUFU.EX2 R183, R183 ;  /* 0x000000b700b77308 */ /* 0x000f220000000800 */
[C---:B-----5:R-:W-:Y:S01]  /*13330*/  FADD.FTZ R3, R179.reuse, R3 ;  /* 0x00000003b3037221 */ /* 0x060fe20000010000 */
[----:B------:R-:W-:-:S03]  /*13340*/  F2FP.BF16.F32.PACK_AB R165, R179, R165 ;  /* 0x000000a5b3a5723e */ /* 0x000fc600000010ff */
[----:B---3--:R-:W-:Y:S01]  /*13350*/  FADD.FTZ R3, R182, R3 ;  /* 0x00000003b6037221 */ /* 0x008fe20000010000 */
[----:B----4-:R-:W-:-:S03]  /*13360*/  F2FP.BF16.F32.PACK_AB R167, R183, R182 ;  /* 0x000000b6b7a7723e */ /* 0x010fc600000010ff */
[----:B------:R-:W-:Y:S02]  /*13370*/  FADD.FTZ R3, R183, R3 ;  /* 0x00000003b7037221 */ /* 0x000fe40000010000 */
[----:B------:R0:W-:Y:S01]  /*13380*/  STSM.16.M88.4 [R198], R164 ;  /* 0x000000a4c6007844 */ /* 0x0001e20000000200 */
[----:B------:R-:W-:Y:S05]  /*13390*/  @!P0 BRA `(.L_x_2789) ;  /* 0x0000000000048947 */ /* 0x000fea0003800000 */
[----:B------:R-:W-:Y:S01]  /*133a0*/  BPT.TRAP 0x1 ;  /* 0x000000040000795c */ /* 0x000fe20000300000 */
.L_x_2789:
[----:B------:R3:W4:Y:S01]  /*133b0*/  SYNCS.PHASECHK.TRANS64.TRYWAIT P2, [R206+URZ+0x28c50], R207 ;  /* 0x028c50cfce0075a7 */ /* 0x000722000804017f */
[----:B------:R-:W-:Y:S05]  /*133c0*/  @!P0 BRA `(.L_x_2790) ;  /* 0x0000000000048947 */ /* 0x000fea0003800000 */
[----:B------:R-:W-:Y:S01]  /*133d0*/  BPT.TRAP 0x1 ;  /* 0x000000040000795c */ /* 0x000fe20000300000 */
.L_x_2790:
[----:B------:R-:W-:Y:S04]  /*133e0*/  BSSY B1, `(.L_x_2791) ;  /* 0x0000004000017945 */ /* 0x000fe80003800000 */
[----:B----4-:R-:W-:Y:S05]  /*133f0*/  @P2 BRA `(.L_x_2792) ;  /* 0x0000000000082947 */ /* 0x010fea0003800000 */
[----:B------:R-:W4:Y:S02]  /*13400*/  SYNCS.PHASECHK.TRANS64.TRYWAIT P2, [R206+URZ+0x28c50], R207 ;  /* 0x028c50cfce0075a7 */ /* 0x000f24000804017f */
[----:B----4-:R-:W-:Y:S05]  /*13410*/  @!P2 BRA `(.L_x_2793) ;  /* 0x000001040050a947 */ /* 0x010fea0003800000 */
.L_x_2792:
[----:B------:R-:W-:Y:S05]  /*13420*/  BSYNC B1 ;  /* 0x0000000000017941 */ /* 0x000fea0003800000 */
.L_x_2791:
[----:B0-----:R-:W-:Y:S01]  /*13430*/  IMAD R168, R18, 0x1000, R190 ;  /* 0x0000100012a87824 */ /* 0x001fe200078e02be */
[----:B------:R-:W-:Y:S01]  /*13440*/  WARPGROUP.ARRIVE ;  /* 0x00000000000079c5 */ /* 0x000fe20000000000 */
[----:B------:R-:W-:Y:S01]  /*13450*/  IMAD.MOV.U32 R169, RZ, RZ, 0x40000040 ;  /* 0x40000040ffa97424 */ /* 0x000fe200078e00ff */
[----:B------:R-:W-:Y:S01]  /*13460*/  ISETP.GT.AND P2, PT, R14, R202, PT ;  /* 0x000000ca0e00720c */ /* 0x000fe20003f44270 */
[----:B-1234-:R-:W-:Y:S01]  /*13470*/  @!P1 VIADD R206, R206, 0x28c60 ;  /* 0x00028c60cece9836 */ /* 0x01efe20000000000 */
        /* <DEDUP_REMOVED lines=10> */
[----:B------:R-:W-:Y:S01]  /*13520*/  VIADD R152, R168, 0x80 ;  /* 0x00000080a8987836 */ /* 0x000fe20000000000 */
        /* <DEDUP_REMOVED lines=31> */
.L_x_2775:
[----:B------:R-:W-:Y:S05]  /*13720*/  BSYNC B0 ;  /* 0x0000000000007941 */ /* 0x000fea0003800000 */
.L_x_2774:
[----:B------:R-:W2:Y:S01]  /*13730*/  SHFL.BFLY PT, R4, R0, 0x2, 0x1f ;  /* 0x0c401f0000047f89 */ /* 0x000ea200000e0000 */
[----:B------:R-:W-:Y:S02]  /*13740*/  IMAD.MOV.U32 R152, RZ, RZ, -0x800000 ;  /* 0xff800000ff987424 */ /* 0x000fe400078e00ff */
[----:B------:R-:W-:Y:S01]  /*13750*/  VIADD R219, R219, 0x1 ;  /* 0x00000001dbdb7836 */ /* 0x000fe20000000000 */
[----:B------:R-:W-:Y:S08]  /*13760*/  BAR.ARV 0x8, 0x100 ;  /* 0x0204000000007b1d */ /* 0x000ff00000002000 */
[----:B------:R-:W-:Y:S01]  /*13770*/  BAR.SYNC.DEFER_BLOCKING 0xf, 0x100 ;  /* 0x03c4000000007b1d */ /* 0x000fe20000010000 */
[----:B--2---:R-:W-:-:S05]  /*13780*/  FADD.FTZ R4, R4, R0 ;  /* 0x0000000004047221 */ /* 0x004fca0000010000 */
[----:B------:R-:W2:Y:S02]  /*13790*/  SHFL.BFLY PT, R0, R4, 0x1, 0x1f ;  /* 0x0c201f0004007f89 */ /* 0x000ea400000e0000 */
[----:B--2---:R-:W-:Y:S01]  /*137a0*/  FADD.FTZ R0, R4, R0 ;  /* 0x0000000004007221 */ /* 0x004fe20000010000 */
[----:B------:R-:W-:-:S04]  /*137b0*/  IMAD.MOV.U32 R4, RZ, RZ, RZ ;  /* 0x000000ffff047224 */ /* 0x000fc800078e00ff */
[----:B------:R-:W-:-:S13]  /*137c0*/  FSETP.NE.FTZ.AND P0, PT, R0, RZ, PT ;  /* 0x000000ff0000720b */ /* 0x000fda0003f15000 */
[----:B------:R-:W2:Y:S01]  /*137d0*/  @P0 MUFU.RCP R4, R0 ;  /* 0x0000000000040308 */ /* 0x000ea20000001000 */
[----:B------:R-:W-:-:S07]  /*137e0*/  @P0 FMUL.FTZ R5, R13, 0.69314718246459960938 ;  /* 0x3f3172180d050820 */ /* 0x000fce0000410000 */
[----:B------:R-:W3:Y:S01]  /*137f0*/  @P0 MUFU.LG2 R0, R0 ;  /* 0x0000000000000308 */ /* 0x000ee20000000c00 */
        /* <DEDUP_REMOVED lines=8> */
[----:B---3--:R-:W-:Y:S01]  /*13880*/  @P0 FMUL.FTZ R0, R0, 0.69314718246459960938 ;  /* 0x3f31721800000820 */ /* 0x008fe20000410000 */
[-C--:B------:R-:W-:Y:S01]  /*13890*/  FMUL.FTZ R40, R40, R4.reuse ;  /* 0x0000000428287220 */ /* 0x080fe20000410000 */
[-C--:B------:R-:W-:Y:S01]  /*138a0*/  FMUL.FTZ R41, R41, R4.reuse ;  /* 0x0000000429297220 */ /* 0x080fe20000410000 */
[----:B------:R-:W-:Y:S01]  /*138b0*/  FMUL.FTZ R44, R44, R4 ;  /* 0x000000042c2c7220 */ /* 0x000fe20000410000 */
[----:B------:R-:W-:Y:S01]  /*138c0*/  @P0 FFMA.FTZ R152, R5, R12, R0 ;  /* 0x0000000c05980223 */ /* 0x000fe20000010000 */
[-C--:B------:R-:W-:Y:S01]  /*138d0*/  FMUL.FTZ R45, R45, R4.reuse ;  /* 0x000000042d2d7220 */ /* 0x080fe20000410000 */
[----:B------:R-:W2:Y:S01]  /*138e0*/  SHFL.BFLY PT, R0, R3, 0x2, 0x1f ;  /* 0x0c401f0003007f89 */ /* 0x000ea200000e0000 */
        /* <DEDUP_REMOVED lines=52> */
[----:B--2---:R-:W-:Y:S01]  /*13c30*/  FADD.FTZ R3, R0, R3 ;  /* 0x0000000300037221 */ /* 0x004fe20000010000 */
[----:B------:R-:W-:-:S02]  /*13c40*/  IMAD.MOV.U32 R0, RZ, RZ, RZ ;  /* 0x000000ffff007224 */ /* 0x000fc400078e00ff */
[-C--:B------:R-:W-:Y:S01]  /*13c50*/  FMUL.FTZ R148, R148, R4.reuse ;  /* 0x0000000494947220 */ /* 0x080fe20000410000 */
[----:B------:R-:W-:Y:S01]  /*13c60*/  FMUL.FTZ R149, R149, R4 ;  /* 0x0000000495957220 */ /* 0x000fe20000410000 */
        /* <DEDUP_REMOVED lines=11> */
[----:B------:R-:W-:Y:S01]  /*13d20*/  FMUL.FTZ R39, R39, R0 ;  /* 0x0000000027277220 */ /* 0x000fe20000410000 */
[----:B---3--:R-:W-:Y:S01]  /*13d30*/  @P0 FMUL.FTZ R5, R3, 0.69314718246459960938 ;  /* 0x3f31721803050820 */ /* 0x008fe20000410000 */
[----:B------:R-:W-:-:S02]  /*13d40*/  IMAD.MOV.U32 R3, RZ, RZ, -0x800000 ;  /* 0xff800000ff037424 */ /* 0x000fc400078e00ff */
[-C--:B------:R-:W-:Y:S01]  /*13d50*/  FMUL.FTZ R42, R42, R0.reuse ;  /* 0x000000002a2a7220 */ /* 0x080fe20000410000 */
[----:B------:R-:W-:Y:S01]  /*13d60*/  FMUL.FTZ R43, R43, R0 ;  /* 0x000000002b2b7220 */ /* 0x000fe20000410000 */
        /* <DEDUP_REMOVED lines=23> */
[----:B------:R2:W-:Y:S01]  /*13ee0*/  @!P0 STS [R5+0x28800], R4 ;  /* 0x0288000405008388 */ /* 0x0005e20000000800 */
        /* <DEDUP_REMOVED lines=39> */
[----:B------:R-:W-:Y:S06]  /*14160*/  BAR.ARV 0xe, 0x100 ;  /* 0x0384000000007b1d */ /* 0x000fec0000002000 */
[----:B------:R-:W-:-:S02]  /*14170*/  PLOP3.LUT P0, PT, PT, PT, PT, 0x8, 0x0 ;  /* 0x000000000000781c */ /* 0x000fc40003f0e170 */
[----:B------:R-:W-:Y:S02]  /*14180*/  LOP3.LUT R19, R19, R0, RZ, 0x3c, !PT ;  /* 0x0000000013137212 */ /* 0x000fe400078e3cff */
[----:B------:R-:W-:-:S09]  /*14190*/  SEL R18, R18, RZ, P1 ;  /* 0x000000ff12127207 */ /* 0x000fd20000800000 */
.L_x_2655:
[----:B------:R-:W-:Y:S05]  /*141a0*/  BSYNC B7 ;  /* 0x0000000000077941 */ /* 0x000fea0003800000 */
.L_x_2643:
[----:B------:R-:W2:Y:S08]  /*141b0*/  S2UR UR5, SR_CgaCtaId ;  /* 0x00000000000579c3 */ /* 0x000eb00000008800 */
[----:B------:R-:W-:Y:S06]  /*141c0*/  BAR.SYNC.DEFER_BLOCKING 0x5, 0x180 ;  /* 0x0146000000007b1d */ /* 0x000fec0000010000 */
[----:B------:R-:W-:Y:S01]  /*141d0*/  UMOV UR4, 0x400 ;  /* 0x0000040000047882 */ /* 0x000fe20000000000 */
[----:B------:R-:W-:Y:S01]  /*141e0*/  BSSY B0, `(.L_x_2795) ;  /* 0x00004a0000007945 */ /* 0x000fe20003800000 */
[----:B--2---:R-:W-:-:S06]  /*141f0*/  ULEA UR4, UR5, UR4, 0x18 ;  /* 0x0000000405047291 */ /* 0x004fcc000f8ec03f */
[----:B------:R-:W-:-:S05]  /*14200*/  IMAD.U32 R2, RZ, RZ, UR4 ;  /* 0x00000004ff027e24 */ /* 0x000fca000f8e00ff */
[----:B-----5:R2:W3:Y:S01]  /*14210*/  LDS.128 R76, [R2+0x28cd0] ;  /* 0x028cd000024c7984 */ /* 0x0204e20000000c00 */
[----:B------:R-:W-:Y:S06]  /*14220*/  BAR.ARV 0x4, 0x180 ;  /* 0x0106000000007b1d */ /* 0x000fec0000002000 */
[----:B------:R-:W-:Y:S05]  /*14230*/  @P0 BRA `(.L_x_2796) ;  /* 0x0000003800a00947 */ /* 0x000fea0003800000 */
[----:B------:R-:W4:Y:S01]  /*14240*/  LDL R8, [R1+0x6c] ;  /* 0x00006c0001087983 */ /* 0x000f220000100800 */
        /* <DEDUP_REMOVED lines=12> */
[----:B----4-:R-:W-:-:S04]  /*14310*/  IMAD.WIDE R22, R8, 0x2, R20 ;  /* 0x0000000208167825 */ /* 0x010fc800078e0214 */
        /* <DEDUP_REMOVED lines=162> */
[----:B------:R-:W-:Y:S01]  /*14d40*/  ISETP.NE.U32.AND P0, PT, RZ, UR4, PT ;  /* 0x00000004ff007c0c */ /* 0x000fe2000bf05070 */
[----:B------:R-:W-:Y:S02]  /*14d50*/  ULDC UR4, c[0x0][0xa88] ;  /* 0x0002a20000047ab9 */ /* 0x000fe40000000800 */
[----:B------:R0:W-:Y:S01]  /*14d60*/  STSM.16.M88.4 [R12], R8 ;  /* 0x000000080c007844 */ /* 0x0001e20000000200 */
[----:B------:R-:W-:Y:S02]  /*14d70*/  ISETP.NE.AND.EX P0, PT, RZ, UR5, PT, P0 ;  /* 0x00000005ff007c0c */ /* 0x000fe4000bf05300 */
[----:B0-----:R-:W-:-:S11]  /*14d80*/  LOP3.LUT R8, R0, 0x380, RZ, 0xc0, !PT ;  /* 0x0000038000087812 */ /* 0x001fd600078ec0ff */
[----:B------:R-:W0:Y:S01]  /*14d90*/  @P0 LDC.64 R10, c[0x0][0xc08] ;  /* 0x00030200ff0a0b82 */ /* 0x000e220000000a00 */
[----:B------:R-:W-:Y:S02]  /*14da0*/  F2FP.BF16.F32.PACK_AB R12, R145, R144 ;  /* 0x00000090910c723e */ /* 0x000fe400000010ff */
[----:B------:R-:W-:-:S04]  /*14db0*/  SHF.R.U64 R8, R8, 0x3, RZ ;  /* 0x0000000308087819 */ /* 0x000fc800000012ff */
[----:B------:R-:W-:Y:S01]  /*14dc0*/  LOP3.LUT R22, R8, R0, RZ, 0x3c, !PT ;  /* 0x0000000008167212 */ /* 0x000fe200078e3cff */
[----:B------:R-:W-:-:S03]  /*14dd0*/  IMAD.U32 R8, RZ, RZ, UR4 ;  /* 0x00000004ff087e24 */ /* 0x000fc6000f8e00ff */
[----:B------:R-:W-:-:S05]  /*14de0*/  MOV R22, R22 ;  /* 0x0000001600167202 */ /* 0x000fca0000000f00 */
[----:B------:R1:W-:Y:S01]  /*14df0*/  STSM.16.M88.4 [R22], R12 ;  /* 0x0000000c16007844 */ /* 0x0003e20000000200 */
[----:B0-----:R-:W-:Y:S01]  /*14e00*/  @P0 IMAD.WIDE R10, R214, 0x4, R10 ;  /* 0x00000004d60a0825 */ /* 0x001fe200078e020a */
[----:B------:R-:W-:Y:S01]  /*14e10*/  BAR.SYNC.DEFER_BLOCKING 0x1, 0x100 ;  /* 0x0044000000007b1d */ /* 0x000fe20000010000 */
[----:B------:R-:W-:-:S04]  /*14e20*/  ISETP.NE.U32.AND P1, PT, RZ, UR6, PT ;  /* 0x00000006ff007c0c */ /* 0x000fc8000bf25070 */
[----:B------:R-:W-:Y:S01]  /*14e30*/  ISETP.NE.AND.EX P1, PT, RZ, UR7, PT, P1 ;  /* 0x00000007ff007c0c */ /* 0x000fe2000bf25310 */
[----:B------:R0:W5:Y:S01]  /*14e40*/  @P0 LDG.E R8, desc[UR42][R10.64] ;  /* 0x0000002a0a080981 */ /* 0x000162000c1e1900 */
[----:B------:R-:W-:Y:S01]  /*14e50*/  IMAD.MOV.U32 R0, RZ, RZ, RZ ;  /* 0x000000ffff007224 */ /* 0x000fe200078e00ff */
[----:B0-----:R-:W0:Y:S02]  /*14e60*/  LDC.64 R10, c[0x0][0xc00] ;  /* 0x00030000ff0a7b82 */ /* 0x001e240000000a00 */
[----:B0-----:R-:W-:-:S08]  /*14e70*/  IMAD.WIDE R10, R214, 0x4, R10 ;  /* 0x00000004d60a7825 */ /* 0x001fd000078e020a */
[----:B------:R1:W5:Y:S01]  /*14e80*/  @P1 LDG.E R0, desc[UR42][R10.64] ;  /* 0x0000002a0a001981 */ /* 0x000362000c1e1900 */
[----:B------:R-:W-:Y:S05]  /*14e90*/  @P0 BRA `(.L_x_2797) ;  /* 0x0000000000100947 */ /* 0x000fea0003800000 */
[----:B------:R-:W-:Y:S05]  /*14ea0*/  @!P1 BRA `(.L_x_2797) ;  /* 0x00000000000c9947 */ /* 0x000fea0003800000 */
[----:B-----5:R-:W4:Y:S04]  /*14eb0*/  LDG.E R8, desc[UR42][R10.64] ;  /* 0x0000002a0a087981 */ /* 0x020f28000c1e1900 */
[----:B-1----:R-:W4:Y:S02]  /*14ec0*/  LDG.E R10, desc[UR42][R10.64+0x4] ;  /* 0x0000042a0a0a7981 */ /* 0x002f24000c1e1900 */
[----:B----4-:R-:W-:-:S07]  /*14ed0*/  IMAD.IADD R8, R10, 0x1, -R8 ;  /* 0x000000010a087824 */ /* 0x010fce00078e0a08 */
.L_x_2797:
[----:B------:R-:W4:Y:S01]  /*14ee0*/  LDL R9, [R1+0x4c] ;  /* 0x00004c0001097983 */ /* 0x000f220000100800 */
[----:B------:R-:W-:Y:S01]  /*14ef0*/  ISETP.NE.AND P1, PT, R205, RZ, PT ;  /* 0x000000ffcd00720c */ /* 0x000fe20003f25270 */
[----:B------:R-:W-:-:S03]  /*14f00*/  ULDC UR4, c[0x0][0xad4] ;  /* 0x0002b50000047ab9 */ /* 0x000fc60000000800 */
[----:B------:R-:W-:Y:S01]  /*14f10*/  SEL R205, R205, UR4, P1 ;  /* 0x00000004cdcd7c07 */ /* 0x000fe20008800000 */
[----:B----4-:R-:W0:Y:S02]  /*14f20*/  SHFL.IDX PT, R9, R9, RZ, 0x1f ;  /* 0x00001fff09097589 */ /* 0x010e2400000e0000 */
[----:B0-----:R-:W-:Y:S02]  /*14f30*/  ISETP.NE.AND P0, PT, R9, RZ, PT ;  /* 0x000000ff0900720c */ /* 0x001fe40003f05270 */
[----:B-----5:R-:W-:-:S11]  /*14f40*/  SHF.R.S32.HI R9, RZ, 0x1f, R0 ;  /* 0x0000001fff097819 */ /* 0x020fd60000011400 */
[----:B------:R-:W-:Y:S05]  /*14f50*/  @P0 BRA `(.L_x_2798) ;  /* 0x0000000000f80947 */ /* 0x000fea0003800000 */
[----:B------:R-:W4:Y:S01]  /*14f60*/  LDL R155, [R1+0x68] ;  /* 0x00006800019b7983 */ /* 0x000f220000100800 */
[----:B-1----:R-:W-:Y:S01]  /*14f70*/  IMAD.MOV.U32 R14, RZ, RZ, 0x9b8 ;  /* 0x000009b8ff0e7424 */ /* 0x002fe200078e00ff */
[----:B------:R-:W-:Y:S01]  /*14f80*/  ISETP.GT.AND P1, PT, R205, 0x1, PT ;  /* 0x00000001cd00780c */ /* 0x000fe20003f24270 */
[----:B------:R-:W0:Y:S01]  /*14f90*/  LDC R154, c[0x0][0xbe8] ;  /* 0x0002fa00ff9a7b82 */ /* 0x000e220000000800 */
[----:B------:R-:W-:Y:S01]  /*14fa0*/  ISETP.NE.U32.AND P0, PT, RZ, UR6, PT ;  /* 0x00000006ff007c0c */ /* 0x000fe2000bf05070 */
[----:B---3--:R-:W-:Y:S01]  /*14fb0*/  IMAD.IADD R76, R201, 0x1, R192 ;  /* 0x00000001c94c7824 */ /* 0x008fe200078e02c0 */
[----:B------:R-:W-:Y:S02]  /*14fc0*/  SEL R14, R14, 0x978, P1 ;  /* 0x000009780e0e7807 */ /* 0x000fe40000800000 */
[----:B------:R-:W-:Y:S02]  /*14fd0*/  ISETP.NE.AND.EX P0, PT, RZ, UR7, PT, P0 ;  /* 0x00000007ff007c0c */ /* 0x000fe4000bf05300 */
[----:B------:R-:W-:Y:S01]  /*14fe0*/  SHF.R.S32.HI R15, RZ, 0x1f, R214 ;  /* 0x0000001fff0f7819 */ /* 0x000fe200000114d6 */
[----:B------:R-:W1:Y:S01]  /*14ff0*/  LDC.64 R12, c[0x0][R14+0x220] ;  /* 0x000088000e0c7b82 */ /* 0x000e620000000a00 */
[----:B------:R-:W-:-:S02]  /*15000*/  SEL R22, R214, RZ, !P0 ;  /* 0x000000ffd6167207 */ /* 0x000fc40004000000 */
[----:B------:R-:W-:Y:S02]  /*15010*/  SEL R15, R15, RZ, !P0 ;  /* 0x000000ff0f0f7207 */ /* 0x000fe40004000000 */
[----:B------:R-:W-:-:S03]  /*15020*/  SEL R153, R220, RZ, P1 ;  /* 0x000000ffdc997207 */ /* 0x000fc60000800000 */
[----:B------:R-:W3:Y:S01]  /*15030*/  LDC.64 R10, c[0x0][R14+0x218] ;  /* 0x000086000e0a7b82 */ /* 0x000ee20000000a00 */
[----:B0-----:R-:W-:Y:S01]  /*15040*/  ISETP.NE.AND P0, PT, R154, 0x1, PT ;  /* 0x000000019a00780c */ /* 0x001fe20003f05270 */
[----:B-1----:R-:W-:-:S04]  /*15050*/  IMAD R13, R13, R22, RZ ;  /* 0x000000160d0d7224 */ /* 0x002fc800078e02ff */
[C---:B------:R-:W-:Y:S02]  /*15060*/  IMAD R15, R12.reuse, R15, R13 ;  /* 0x0000000f0c0f7224 */ /* 0x040fe400078e020d */
[----:B------:R-:W-:-:S04]  /*15070*/  IMAD.WIDE.U32 R12, R12, R22, RZ ;  /* 0x000000160c0c7225 */ /* 0x000fc800078e00ff */
[-C--:B---3--:R-:W-:Y:S02]  /*15080*/  IMAD R22, R11, R204.reuse, RZ ;  /* 0x000000cc0b167224 */ /* 0x088fe400078e02ff */
[----:B------:R-:W-:-:S04]  /*15090*/  IMAD.WIDE.U32 R10, R10, R204, RZ ;  /* 0x000000cc0a0a7225 */ /* 0x000fc800078e00ff */
[----:B------:R-:W-:Y:S01]  /*150a0*/  IMAD.IADD R22, R11, 0x1, R22 ;  /* 0x000000010b167824 */ /* 0x000fe200078e0216 */
[----:B------:R-:W-:Y:S01]  /*150b0*/  IADD3 R23, P2, P3, R12, R10, R0 ;  /* 0x0000000a0c177210 */ /* 0x000fe20007b5e000 */
[----:B------:R-:W0:Y:S01]  /*150c0*/  @P0 LDC R11, c[0x0][0xbec] ;  /* 0x0002fb00ff0b0b82 */ /* 0x000e220000000800 */
[----:B------:R-:W-:-:S05]  /*150d0*/  IMAD.IADD R15, R13, 0x1, R15 ;  /* 0x000000010d0f7824 */ /* 0x000fca00078e020f */
[----:B------:R-:W-:Y:S01]  /*150e0*/  IADD3.X R15, R15, R22, R9, P2, P3 ;  /* 0x000000160f0f7210 */ /* 0x000fe200017e6409 */
[----:B------:R-:W-:Y:S01]  /*150f0*/  IMAD.MOV.U32 R22, RZ, RZ, R76 ;  /* 0x000000ffff167224 */ /* 0x000fe200078e004c */
[----:B------:R-:W1:Y:S01]  /*15100*/  @P0 LDC R10, c[0x0][0xbf0] ;  /* 0x0002fc00ff0a0b82 */ /* 0x000e620000000800 */
[----:B0-----:R-:W-:-:S05]  /*15110*/  @P0 IMAD.HI.U32 R11, R76, R11, RZ ;  /* 0x0000000b4c0b0227 */ /* 0x001fca00078e00ff */
[----:B-1----:R-:W-:Y:S02]  /*15120*/  @P0 SHF.R.U32.HI R22, RZ, R10, R11 ;  /* 0x0000000aff160219 */ /* 0x002fe4000001160b */
[----:B------:R-:W0:Y:S02]  /*15130*/  LDC.64 R10, c[0x0][R14+0x228] ;  /* 0x00008a000e0a7b82 */ /* 0x000e240000000a00 */
[----:B0-----:R-:W-:-:S04]  /*15140*/  IMAD.WIDE.U32 R12, R10, R153, RZ ;  /* 0x000000990a0c7225 */ /* 0x001fc800078e00ff */
[----:B------:R-:W-:Y:S01]  /*15150*/  IMAD R10, R11, R153, RZ ;  /* 0x000000990b0a7224 */ /* 0x000fe200078e02ff */
[----:B------:R-:W-:Y:S01]  /*15160*/  IADD3 R12, P0, P2, R22, R23, R12 ;  /* 0x00000017160c7210 */ /* 0x000fe20007a1e00c */
[--C-:B------:R-:W-:Y:S01]  /*15170*/  IMAD.MOV R23, RZ, RZ, -R22.reuse ;  /* 0x000000ffff177224 */ /* 0x100fe200078e0a16 */
[----:B------:R-:W-:Y:S01]  /*15180*/  SHF.R.S32.HI R22, RZ, 0x1f, R22 ;  /* 0x0000001fff167819 */ /* 0x000fe20000011416 */
[----:B------:R-:W-:Y:S02]  /*15190*/  IMAD.IADD R13, R13, 0x1, R10 ;  /* 0x000000010d0d7824 */ /* 0x000fe400078e020a */
[----:B------:R0:W1:Y:S01]  /*151a0*/  LDC.64 R10, c[0x0][R14+0x210] ;  /* 0x000084000e0a7b82 */ /* 0x0000620000000a00 */
[----:B------:R-:W-:Y:S02]  /*151b0*/  IMAD R23, R154, R23, R76 ;  /* 0x000000179a177224 */ /* 0x000fe400078e024c */
[----:B------:R-:W-:Y:S01]  /*151c0*/  IADD3.X R13, R22, R15, R13, P0, P2 ;  /* 0x0000000f160d7210 */ /* 0x000fe200007e440d */
[----:B------:R-:W-:-:S02]  /*151d0*/  IMAD.IADD R15, R191, 0x1, R192 ;  /* 0x00000001bf0f7824 */ /* 0x000fc400078e02c0 */
[----:B0-----:R-:W-:Y:S01]  /*151e0*/  SHF.R.S32.HI R14, RZ, 0x1f, R23 ;  /* 0x0000001fff0e7819 */ /* 0x001fe20000011417 */
[-C--:B-1----:R-:W-:Y:S02]  /*151f0*/  IMAD R11, R11, R23.reuse, RZ ;  /* 0x000000170b0b7224 */ /* 0x082fe400078e02ff */
[----:B------:R-:W-:-:S04]  /*15200*/  IMAD.WIDE.U32 R12, R10, R23, R12 ;  /* 0x000000170a0c7225 */ /* 0x000fc800078e000c */
[----:B------:R-:W-:Y:S02]  /*15210*/  IMAD R14, R10, R14, R11 ;  /* 0x0000000e0a0e7224 */ /* 0x000fe400078e020b */
[----:B------:R-:W0:Y:S02]  /*15220*/  LDC.64 R10, c[0x0][0xba8] ;  /* 0x0002ea00ff0a7b82 */ /* 0x000e240000000a00 */
[----:B------:R-:W-:-:S06]  /*15230*/  IMAD.IADD R14, R13, 0x1, R14 ;  /* 0x000000010d0e7824 */ /* 0x000fcc00078e020e */
[----:B0-----:R-:W0:Y:S08]  /*15240*/  @!P1 LDC R10, c[0x0][0xb50] ;  /* 0x0002d400ff0a9b82 */ /* 0x001e300000000800 */
[----:B------:R-:W1:Y:S01]  /*15250*/  @!P1 LDC R11, c[0x0][0xb54] ;  /* 0x0002d500ff0b9b82 */ /* 0x000e620000000800 */
[----:B0-----:R-:W-:-:S04]  /*15260*/  LEA R13, P0, R12, R10, 0x2 ;  /* 0x0000000a0c0d7211 */ /* 0x001fc800078010ff */
[----:B-1----:R-:W-:Y:S02]  /*15270*/  LEA.HI.X R14, R12, R11, R14, 0x2, P0 ;  /* 0x0000000b0c0e7211 */ /* 0x002fe400000f140e */
[----:B------:R-:W-:Y:S04]  /*15280*/  SHFL.IDX PT, R12, R13, 0x1, 0x1c1f ;  /* 0x003c1f000d0c7f89 */ /* 0x000fe800000e0000 */
[----:B------:R-:W-:Y:S01]  /*15290*/  SHFL.IDX PT, R11, R14, RZ, 0x1c1f ;  /* 0x001c1fff0e0b7589 */ /* 0x000fe200000e0000 */
[----:B----4-:R-:W-:-:S05]  /*152a0*/  IMAD.MOV R10, RZ, RZ, -R155 ;  /* 0x000000ffff0a7224 */ /* 0x010fca00078e0a9b */
[----:B------:R-:W-:Y:S02]  /*152b0*/  ISETP.NE.AND P0, PT, R186, R10, PT ;  /* 0x0000000aba00720c */ /* 0x000fe40003f05270 */
[----:B------:R-:W0:Y:S04]  /*152c0*/  SHFL.IDX PT, R10, R13, RZ, 0x1c1f ;  /* 0x001c1fff0d0a7589 */ /* 0x000e2800000e0000 */
[----:B------:R1:W3:Y:S02]  /*152d0*/  SHFL.IDX PT, R13, R14, 0x1, 0x1c1f ;  /* 0x003c1f000e0d7f89 */ /* 0x0002e400000e0000 */
[----:B-1----:R-:W-:-:S05]  /*152e0*/  IMAD R14, R8, R154, RZ ;  /* 0x0000009a080e7224 */ /* 0x002fca00078e02ff */
[C---:B------:R-:W-:Y:S01]  /*152f0*/  ISETP.GE.OR P1, PT, R15.reuse, R14, P0 ;  /* 0x0000000e0f00720c */ /* 0x040fe20000726670 */
[----:B------:R-:W-:-:S05]  /*15300*/  VIADD R15, R15, 0x8 ;  /* 0x000000080f0f7836 */ /* 0x000fca0000000000 */
[----:B------:R-:W-:-:S07]  /*15310*/  ISETP.GE.OR P0, PT, R15, R14, P0 ;  /* 0x0000000e0f00720c */ /* 0x000fce0000706670 */
[----:B0-----:R0:W-:Y:S06]  /*15320*/  @!P1 ST.E desc[UR42][R10.64], R152 ;  /* 0x000000980a009985 */ /* 0x0011ec000c10192a */
[----:B---3--:R0:W-:Y:S02]  /*15330*/  @!P0 ST.E desc[UR42][R12.64], R3 ;  /* 0x000000030c008985 */ /* 0x0081e4000c10192a */
.L_x_2798:
[----:B------:R-:W-:Y:S02]  /*15340*/  ISETP.GT.AND P1, PT, R205, 0x1, PT ;  /* 0x00000001cd00780c */ /* 0x000fe40003f24270 */
[----:B------:R-:W-:-:S04]  /*15350*/  ISETP.NE.U32.AND P0, PT, RZ, UR6, PT ;  /* 0x00000006ff007c0c */ /* 0x000fc8000bf05070 */
[----:B------:R-:W-:-:S04]  /*15360*/  ISETP.NE.AND.EX P0, PT, RZ, UR7, PT, P0 ;  /* 0x00000007ff007c0c */ /* 0x000fc8000bf05300 */
[----:B0-----:R-:W-:-:S03]  /*15370*/  SEL R3, R214, RZ, !P0 ;  /* 0x000000ffd6037207 */ /* 0x001fc60004000000 */
[----:B------:R-:W-:Y:S06]  /*15380*/  @P1 BRA `(.L_x_2799) ;  /* 0x00000010003c1947 */ /* 0x000fec0003800000 */
[----:B------:R-:W0:Y:S01]  /*15390*/  S2R R81, SR_TID.X ;  /* 0x0000000000517919 */ /* 0x000e220000002100 */
[----:B------:R-:W4:Y:S01]  /*153a0*/  LDC R83, c[0x0][0xbe8] ;  /* 0x0002fa00ff537b82 */ /* 0x000f220000000800 */
[----:B------:R-:W-:Y:S01]  /*153b0*/  ULDC.64 UR4, c[0x0][0xaa0] ;  /* 0x0002a80000047ab9 */ /* 0x000fe20000000a00 */
[----:B0-----:R-:W-:-:S05]  /*153c0*/  VIADD R81, R81, 0xffffff80 ;  /* 0xffffff8051517836 */ /* 0x001fca0000000000 */
[----:B------:R-:W-:-:S04]  /*153d0*/  SHF.R.S32.HI R80, RZ, 0x1f, R81 ;  /* 0x0000001fff507819 */ /* 0x000fc80000011451 */
[----:B------:R-:W-:-:S04]  /*153e0*/  LEA.HI R80, R80, R81, RZ, 0x3 ;  /* 0x0000005150507211 */ /* 0x000fc800078f18ff */
[----:B---3--:R-:W-:-:S05]  /*153f0*/  SHF.R.S32.HI R76, RZ, 0x3, R80 ;  /* 0x00000003ff4c7819 */ /* 0x008fca0000011450 */
[----:B------:R-:W-:-:S04]  /*15400*/  IMAD R5, R76, 0x40, R193 ;  /* 0x000000404c057824 */ /* 0x000fc800078e02c1 */
[----:B------:R-:W-:-:S03]  /*15410*/  IMAD.WIDE R4, R5, 0x2, R20 ;  /* 0x0000000205047825 */ /* 0x000fc600078e0214 */
[C---:B------:R-:W-:Y:S02]  /*15420*/  IADD3 R41, P2, R4.reuse, 0x7000, RZ ;  /* 0x0000700004297810 */ /* 0x040fe40007f5e0ff */
[----:B-1----:R-:W-:Y:S02]  /*15430*/  IADD3 R13, P3, R4, 0x1000, RZ ;  /* 0x00001000040d7810 */ /* 0x002fe40007f7e0ff */
[----:B------:R-:W-:Y:S02]  /*15440*/  LOP3.LUT R40, R41, 0x380, RZ, 0xc0, !PT ;  /* 0x0000038029287812 */ /* 0x000fe400078ec0ff */
[----:B------:R-:W-:Y:S02]  /*15450*/  LOP3.LUT R12, R13, 0x380, RZ, 0xc0, !PT ;  /* 0x000003800d0c7812 */ /* 0x000fe400078ec0ff */
[----:B------:R-:W-:Y:S02]  /*15460*/  SHF.R.U64 R40, R40, 0x3, RZ ;  /* 0x0000000328287819 */ /* 0x000fe400000012ff */
[----:B------:R-:W-:-:S02]  /*15470*/  SHF.R.U64 R12, R12, 0x3, RZ ;  /* 0x000000030c0c7819 */ /* 0x000fc400000012ff */
[----:B------:R-:W-:Y:S01]  /*15480*/  LOP3.LUT R40, R40, R41, RZ, 0x3c, !PT ;  /* 0x0000002928287212 */ /* 0x000fe200078e3cff */
[--C-:B------:R-:W-:Y:S01]  /*15490*/  IMAD.X R41, RZ, RZ, R5.reuse, P2 ;  /* 0x000000ffff297224 */ /* 0x100fe200010e0605 */
[----:B------:R-:W-:Y:S02]  /*154a0*/  IADD3 R69, P2, R4, 0xe000, RZ ;  /* 0x0000e00004457810 */ /* 0x000fe40007f5e0ff */
[----:B------:R-:W-:Y:S01]  /*154b0*/  LOP3.LUT R12, R12, R13, RZ, 0x3c, !PT ;  /* 0x0000000d0c0c7212 */ /* 0x000fe200078e3cff */
[----:B------:R-:W-:Y:S01]  /*154c0*/  IMAD.X R13, RZ, RZ, R5, P3 ;  /* 0x000000ffff0d7224 */ /* 0x000fe200018e0605 */
[----:B------:R-:W-:Y:S01]  /*154d0*/  LOP3.LUT R68, R69, 0x380, RZ, 0xc0, !PT ;  /* 0x0000038045447812 */ /* 0x000fe200078ec0ff */
[----:B------:R-:W-:Y:S01]  /*154e0*/  IMAD R9, R9, UR4, RZ ;  /* 0x0000000409097c24 */ /* 0x000fe2000f8e02ff */
[----:B------:R-:W-:Y:S01]  /*154f0*/  IADD3 R21, P4, R4, 0x2000, RZ ;  /* 0x0000200004157810 */ /* 0x000fe20007f9e0ff */
[----:B----4-:R-:W-:Y:S01]  /*15500*/  IMAD R87, R8, R83, RZ ;  /* 0x0000005308577224 */ /* 0x010fe200078e02ff */
[C---:B------:R-:W-:Y:S01]  /*15510*/  IADD3 R25, P5, R4.reuse, 0x3000, RZ ;  /* 0x0000300004197810 */ /* 0x040fe20007fbe0ff */
[----:B------:R-:W5:Y:S01]  /*15520*/  LD.E.128 R12, desc[UR42][R12.64] ;  /* 0x0000002a0c0c7980 */ /* 0x000f62000c101d00 */
[----:B------:R-:W-:-:S02]  /*15530*/  IADD3 R29, P6, R4, 0x4000, RZ ;  /* 0x00004000041d7810 */ /* 0x000fc40007fde0ff */
[C---:B------:R-:W-:Y:S01]  /*15540*/  IADD3 R33, P0, R4.reuse, 0x5000, RZ ;  /* 0x0000500004217810 */ /* 0x040fe20007f1e0ff */
[----:B------:R-:W5:Y:S01]  /*15550*/  LD.E.128 R40, desc[UR42][R40.64] ;  /* 0x0000002a28287980 */ /* 0x000f62000c101d00 */
[C---:B------:R-:W-:Y:S02]  /*15560*/  IADD3 R37, P1, R4.reuse, 0x6000, RZ ;  /* 0x0000600004257810 */ /* 0x040fe40007f3e0ff */
[----:B------:R-:W-:Y:S02]  /*15570*/  IADD3 R45, P3, R4, 0x8000, RZ ;  /* 0x00008000042d7810 */ /* 0x000fe40007f7e0ff */
[----:B------:R-:W-:Y:S02]  /*15580*/  SHF.R.U64 R68, R68, 0x3, RZ ;  /* 0x0000000344447819 */ /* 0x000fe400000012ff */
[----:B------:R-:W-:Y:S02]  /*15590*/  LOP3.LUT R20, R21, 0x380, RZ, 0xc0, !PT ;  /* 0x0000038015147812 */ /* 0x000fe400078ec0ff */
[----:B------:R-:W-:-:S02]  /*155a0*/  LOP3.LUT R24, R25, 0x380, RZ, 0xc0, !PT ;  /* 0x0000038019187812 */ /* 0x000fc400078ec0ff */
[----:B------:R-:W-:Y:S02]  /*155b0*/  LOP3.LUT R28, R29, 0x380, RZ, 0xc0, !PT ;  /* 0x000003801d1c7812 */ /* 0x000fe400078ec0ff */
[----:B------:R-:W-:Y:S02]  /*155c0*/  LOP3.LUT R32, R33, 0x380, RZ, 0xc0, !PT ;  /* 0x0000038021207812 */ /* 0x000fe400078ec0ff */
[----:B------:R-:W-:Y:S02]  /*155d0*/  LOP3.LUT R36, R37, 0x380, RZ, 0xc0, !PT ;  /* 0x0000038025247812 */ /* 0x000fe400078ec0ff */
[----:B------:R-:W-:Y:S02]  /*155e0*/  LOP3.LUT R44, R45, 0x380, RZ, 0xc0, !PT ;  /* 0x000003802d2c7812 */ /* 0x000fe400078ec0ff */
[----:B------:R-:W-:Y:S01]  /*155f0*/  LOP3.LUT R68, R68, R69, RZ, 0x3c, !PT ;  /* 0x0000004544447212 */ /* 0x000fe200078e3cff */
[----:B------:R-:W-:Y:S01]  /*15600*/  IMAD.X R69, RZ, RZ, R5, P2 ;  /* 0x000000ffff457224 */ /* 0x000fe200010e0605 */
[----:B------:R-:W-:-:S02]  /*15610*/  LOP3.LUT R11, R4, 0x380, RZ, 0xc0, !PT ;  /* 0x00000380040b7812 */ /* 0x000fc400078ec0ff */
[----:B------:R-:W-:Y:S02]  /*15620*/  ISETP.NE.AND P2, PT, R83, 0x1, PT ;  /* 0x000000015300780c */ /* 0x000fe40003f45270 */
[----:B------:R-:W-:Y:S01]  /*15630*/  SHF.R.U64 R20, R20, 0x3, RZ ;  /* 0x0000000314147819 */ /* 0x000fe200000012ff */
[----:B------:R-:W-:Y:S01]  /*15640*/  IMAD R9, R0, UR5, R9 ;  /* 0x0000000500097c24 */ /* 0x000fe2000f8e0209 */
[----:B------:R-:W-:Y:S01]  /*15650*/  SHF.R.U64 R24, R24, 0x3, RZ ;  /* 0x0000000318187819 */ /* 0x000fe200000012ff */
[----:B------:R-:W5:Y:S01]  /*15660*/  LD.E.128 R68, desc[UR42][R68.64] ;  /* 0x0000002a44447980 */ /* 0x000f62000c101d00 */
[----:B------:R-:W-:Y:S02]  /*15670*/  SHF.R.U64 R28, R28, 0x3, RZ ;  /* 0x000000031c1c7819 */ /* 0x000fe400000012ff */
[----:B------:R-:W-:Y:S02]  /*15680*/  SHF.R.U64 R32, R32, 0x3, RZ ;  /* 0x0000000320207819 */ /* 0x000fe400000012ff */
[----:B------:R-:W-:-:S02]  /*15690*/  SHF.R.U64 R36, R36, 0x3, RZ ;  /* 0x0000000324247819 */ /* 0x000fc400000012ff */
[----:B------:R-:W-:Y:S01]  /*156a0*/  SHF.R.U64 R44, R44, 0x3, RZ ;  /* 0x000000032c2c7819 */ /* 0x000fe200000012ff */
[----:B------:R-:W0:Y:S01]  /*156b0*/  @P2 LDC R85, c[0x0][0xbec] ;  /* 0x0002fb00ff552b82 */ /* 0x000e220000000800 */
        /* <DEDUP_REMOVED lines=14> */
[----:B------:R-:W1:Y:S01]  /*157a0*/  @P2 LDC R84, c[0x0][0xbf0] ;  /* 0x0002fc00ff542b82 */ /* 0x000e620000000800 */
[C---:B------:R-:W-:Y:S01]  /*157b0*/  IADD3 R53, P5, R4.reuse, 0xa000, RZ ;  /* 0x0000a00004357810 */ /* 0x040fe20007fbe0ff */
[----:B------:R-:W5:Y:S01]  /*157c0*/  LD.E.128 R20, desc[UR42][R20.64] ;  /* 0x0000002a14147980 */ /* 0x000f62000c101d00 */
[----:B------:R-:W-:-:S02]  /*157d0*/  IADD3 R57, P6, R4, 0xb000, RZ ;  /* 0x0000b00004397810 */ /* 0x000fc40007fde0ff */
[C---:B------:R-:W-:Y:S01]  /*157e0*/  IADD3 R61, P0, R4.reuse, 0xc000, RZ ;  /* 0x0000c000043d7810 */ /* 0x040fe20007f1e0ff */
[----:B------:R-:W5:Y:S01]  /*157f0*/  LD.E.128 R24, desc[UR42][R24.64] ;  /* 0x0000002a18187980 */ /* 0x000f62000c101d00 */
[C---:B------:R-:W-:Y:S02]  /*15800*/  IADD3 R65, P1, R4.reuse, 0xd000, RZ ;  /* 0x0000d00004417810 */ /* 0x040fe40007f3e0ff */
[----:B------:R-:W-:Y:S01]  /*15810*/  IADD3 R7, P3, R4, 0xf000, RZ ;  /* 0x0000f00004077810 */ /* 0x000fe20007f7e0ff */
[----:B------:R-:W5:Y:S01]  /*15820*/  LD.E.128 R28, desc[UR42][R28.64] ;  /* 0x0000002a1c1c7980 */ /* 0x000f62000c101d00 */
[----:B------:R-:W-:Y:S01]  /*15830*/  LOP3.LUT R4, R11, R4, RZ, 0x3c, !PT ;  /* 0x000000040b047212 */ /* 0x000fe200078e3cff */
[----:B------:R-:W-:Y:S01]  /*15840*/  IMAD.WIDE.U32 R10, R0, UR4, RZ ;  /* 0x00000004000a7c25 */ /* 0x000fe2000f8e00ff */
[----:B------:R-:W-:Y:S01]  /*15850*/  ULDC.64 UR4, c[0x0][0xae8] ;  /* 0x0002ba0000047ab9 */ /* 0x000fe20000000a00 */
[----:B------:R-:W3:Y:S01]  /*15860*/  LDC R0, c[0x0][0xac8] ;  /* 0x0002b200ff007b82 */ /* 0x000ee20000000800 */
[----:B------:R-:W-:Y:S01]  /*15870*/  LOP3.LUT R82, R80, 0xfffffff8, RZ, 0xc0, !PT ;  /* 0xfffffff850527812 */ /* 0x000fe200078ec0ff */
[----:B------:R-:W-:Y:S01]  /*15880*/  IMAD.IADD R11, R11, 0x1, R9 ;  /* 0x000000010b0b7824 */ /* 0x000fe200078e0209 */
[----:B------:R-:W-:Y:S01]  /*15890*/  SHF.R.S32.HI R9, RZ, 0x1f, R3 ;  /* 0x0000001fff097819 */ /* 0x000fe20000011403 */
[----:B------:R-:W-:Y:S01]  /*158a0*/  IMAD.X R73, RZ, RZ, R5, P3 ;  /* 0x000000ffff497224 */ /* 0x000fe200018e0605 */
[----:B------:R-:W-:Y:S01]  /*158b0*/  LOP3.LUT R60, R61, 0x380, RZ, 0xc0, !PT ;  /* 0x000003803d3c7812 */ /* 0x000fe200078ec0ff */
[----:B------:R-:W-:Y:S01]  /*158c0*/  IMAD.WIDE.U32 R10, R204, UR4, R10 ;  /* 0x00000004cc0a7c25 */ /* 0x000fe2000f8e000a */
[----:B------:R-:W-:Y:S01]  /*158d0*/  LOP3.LUT R64, R65, 0x380, RZ, 0xc0, !PT ;  /* 0x0000038041407812 */ /* 0x000fe200078ec0ff */
[----:B------:R-:W5:Y:S01]  /*158e0*/  LD.E.128 R32, desc[UR42][R32.64] ;  /* 0x0000002a20207980 */ /* 0x000f62000c101d00 */
[----:B------:R-:W-:Y:S01]  /*158f0*/  SHF.R.U64 R60, R60, 0x3, RZ ;  /* 0x000000033c3c7819 */ /* 0x000fe200000012ff */
[----:B------:R-:W-:Y:S01]  /*15900*/  IMAD R11, R204, UR5, R11 ;  /* 0x00000005cc0b7c24 */ /* 0x000fe2000f8e020b */
[----:B------:R-:W-:Y:S01]  /*15910*/  ULDC.64 UR4, c[0x0][0xaf0] ;  /* 0x0002bc0000047ab9 */ /* 0x000fe20000000a00 */
[----:B------:R-:W-:Y:S01]  /*15920*/  IMAD.IADD R81, R81, 0x1, -R82 ;  /* 0x0000000151517824 */ /* 0x000fe200078e0a52 */
[----:B------:R-:W-:Y:S01]  /*15930*/  LOP3.LUT R60, R60, R61, RZ, 0x3c, !PT ;  /* 0x0000003d3c3c7212 */ /* 0x000fe200078e3cff */
[----:B------:R-:W-:Y:S01]  /*15940*/  IMAD R80, R9, UR4, RZ ;  /* 0x0000000409507c24 */ /* 0x000fe2000f8e02ff */
[----:B------:R-:W-:Y:S01]  /*15950*/  SHF.R.U64 R64, R64, 0x3, RZ ;  /* 0x0000000340407819 */ /* 0x000fe200000012ff */
[----:B------:R-:W-:Y:S01]  /*15960*/  IMAD.WIDE.U32 R10, R3, UR4, R10 ;  /* 0x00000004030a7c25 */ /* 0x000fe2000f8e000a */
[----:B------:R-:W-:Y:S01]  /*15970*/  LOP3.LUT R48, R49, 0x380, RZ, 0xc0, !PT ;  /* 0x0000038031307812 */ /* 0x000fe200078ec0ff */
[----:B------:R-:W5:Y:S01]  /*15980*/  LD.E.128 R36, desc[UR42][R36.64] ;  /* 0x0000002a24247980 */ /* 0x000f62000c101d00 */
[----:B------:R-:W-:Y:S01]  /*15990*/  LOP3.LUT R64, R64, R65, RZ, 0x3c, !PT ;  /* 0x0000004140407212 */ /* 0x000fe200078e3cff */
[----:B------:R-:W-:Y:S01]  /*159a0*/  IMAD R9, R3, UR5, R80 ;  /* 0x0000000503097c24 */ /* 0x000fe2000f8e0250 */
[----:B------:R-:W-:Y:S01]  /*159b0*/  LOP3.LUT R52, R53, 0x380, RZ, 0xc0, !PT ;  /* 0x0000038035347812 */ /* 0x000fe200078ec0ff */
[----:B------:R-:W-:Y:S01]  /*159c0*/  IMAD R3, R81, 0x20, R76 ;  /* 0x0000002051037824 */ /* 0x000fe200078e024c */
[----:B------:R-:W-:Y:S01]  /*159d0*/  LOP3.LUT R56, R57, 0x380, RZ, 0xc0, !PT ;  /* 0x0000038039387812 */ /* 0x000fe200078ec0ff */
[----:B------:R-:W-:Y:S01]  /*159e0*/  IMAD.X R61, RZ, RZ, R5, P0 ;  /* 0x000000ffff3d7224 */ /* 0x000fe200000e0605 */
[-C--:B---3--:R-:W-:Y:S01]  /*159f0*/  ISETP.GE.AND P0, PT, R218, R0.reuse, PT ;  /* 0x00000000da00720c */ /* 0x088fe20003f06270 */
[----:B------:R-:W-:Y:S01]  /*15a00*/  IMAD.IADD R82, R192, 0x1, R3 ;  /* 0x00000001c0527824 */ /* 0x000fe200078e0203 */
[----:B------:R-:W-:Y:S01]  /*15a10*/  LOP3.LUT R6, R7, 0x380, RZ, 0xc0, !PT ;  /* 0x0000038007067812 */ /* 0x000fe200078ec0ff */
[----:B------:R-:W-:Y:S01]  /*15a20*/  IMAD.X R65, RZ, RZ, R5, P1 ;  /* 0x000000ffff417224 */ /* 0x000fe200008e0605 */
[----:B------:R-:W-:Y:S01]  /*15a30*/  SEL R80, RZ, 0xffffffff, P0 ;  /* 0xffffffffff507807 */ /* 0x000fe20000000000 */
[----:B0-----:R-:W-:Y:S01]  /*15a40*/  @P2 IMAD.HI.U32 R3, R82, R85, RZ ;  /* 0x0000005552032227 */ /* 0x001fe200078e00ff */
[-C--:B------:R-:W-:Y:S01]  /*15a50*/  ISETP.GE.AND P1, PT, R193, R0.reuse, PT ;  /* 0x00000000c100720c */ /* 0x080fe20003f26270 */
[----:B------:R-:W-:Y:S01]  /*15a60*/  ULDC.64 UR4, c[0x0][0xae0] ;  /* 0x0002b80000047ab9 */ /* 0x000fe20000000a00 */
[----:B------:R-:W-:Y:S01]  /*15a70*/  ISETP.GE.AND P0, PT, R217, R0, PT ;  /* 0x00000000d900720c */ /* 0x000fe20003f06270 */
[----:B------:R-:W-:Y:S01]  /*15a80*/  IMAD.IADD R11, R11, 0x1, R9 ;  /* 0x000000010b0b7824 */ /* 0x000fe200078e0209 */
[----:B------:R-:W-:Y:S01]  /*15a90*/  SHF.R.U64 R48, R48, 0x3, RZ ;  /* 0x0000000330307819 */ /* 0x000fe200000012ff */
[--C-:B------:R-:W-:Y:S01]  /*15aa0*/  IMAD.MOV.U32 R9, RZ, RZ, R82.reuse ;  /* 0x000000ffff097224 */ /* 0x100fe200078e0052 */
[----:B-1----:R-:W-:Y:S01]  /*15ab0*/  @P2 SHF.R.U32.HI R9, RZ, R84, R3 ;  /* 0x00000054ff092219 */ /* 0x002fe20000011603 */
[----:B------:R-:W-:Y:S01]  /*15ac0*/  IMAD.SHL.U32 R84, R80, 0x2, RZ ;  /* 0x0000000250547824 */ /* 0x000fe200078e00ff */
[----:B------:R-:W-:Y:S01]  /*15ad0*/  SEL R3, RZ, 0x1, P1 ;  /* 0x00000001ff037807 */ /* 0x000fe20000800000 */
[----:B------:R-:W5:Y:S01]  /*15ae0*/  LD.E.128 R44, desc[UR42][R44.64] ;  /* 0x0000002a2c2c7980 */ /* 0x000f62000c101d00 */
[----:B------:R-:W-:Y:S01]  /*15af0*/  SEL R80, RZ, 0xffffffff, P0 ;  /* 0xffffffffff507807 */ /* 0x000fe20000000000 */
[----:B------:R-:W-:Y:S01]  /*15b00*/  IMAD.MOV R81, RZ, RZ, -R9 ;  /* 0x000000ffff517224 */ /* 0x000fe200078e0a09 */
[----:B------:R-:W-:Y:S01]  /*15b10*/  ISETP.GE.AND P0, PT, R216, R0, PT ;  /* 0x00000000d800720c */ /* 0x000fe20003f06270 */
[----:B------:R-:W5:Y:S01]  /*15b20*/  LD.E.128 R60, desc[UR42][R60.64] ;  /* 0x0000002a3c3c7980 */ /* 0x000f62000c101d00 */
[----:B------:R-:W-:Y:S01]  /*15b30*/  LOP3.LUT R3, R84, 0x2, R3, 0xe2, !PT ;  /* 0x0000000254037812 */ /* 0x000fe200078ee203 */
[----:B------:R-:W-:Y:S01]  /*15b40*/  IMAD.SHL.U32 R84, R80, 0x4, RZ ;  /* 0x0000000450547824 */ /* 0x000fe200078e00ff */
[----:B------:R-:W-:Y:S01]  /*15b50*/  SEL R80, RZ, 0xffffffff, P0 ;  /* 0xffffffffff507807 */ /* 0x000fe20000000000 */
[----:B------:R-:W-:Y:S01]  /*15b60*/  IMAD R81, R83, R81, R82 ;  /* 0x0000005153517224 */ /* 0x000fe200078e0252 */
[----:B------:R-:W-:Y:S01]  /*15b70*/  SHF.R.U64 R52, R52, 0x3, RZ ;  /* 0x0000000334347819 */ /* 0x000fe200000012ff */
[----:B------:R-:W5:Y:S01]  /*15b80*/  LD.E.128 R64, desc[UR42][R64.64] ;  /* 0x0000002a40407980 */ /* 0x000f62000c101d00 */
[----:B------:R-:W-:-:S02]  /*15b90*/  SHF.R.U64 R56, R56, 0x3, RZ ;  /* 0x0000000338387819 */ /* 0x000fc400000012ff */
[----:B------:R-:W-:Y:S01]  /*15ba0*/  LOP3.LUT R8, R84, 0x4, R3, 0xe2, !PT ;  /* 0x0000000454087812 */ /* 0x000fe200078ee203 */
[----:B------:R-:W-:Y:S01]  /*15bb0*/  VIADD R3, R193, 0x140 ;  /* 0x00000140c1037836 */ /* 0x000fe20000000000 */
[----:B------:R-:W-:Y:S02]  /*15bc0*/  SHF.R.S32.HI R82, RZ, 0x1f, R9 ;  /* 0x0000001fff527819 */ /* 0x000fe40000011409 */
[----:B------:R-:W-:Y:S02]  /*15bd0*/  SHF.R.U64 R6, R6, 0x3, RZ ;  /* 0x0000000306067819 */ /* 0x000fe400000012ff */
[-C--:B------:R-:W-:Y:S01]  /*15be0*/  ISETP.GE.AND P0, PT, R215, R0.reuse, PT ;  /* 0x00000000d700720c */ /* 0x080fe20003f06270 */
[----:B------:R-:W-:Y:S01]  /*15bf0*/  IMAD.SHL.U32 R83, R80, 0x8, RZ ;  /* 0x0000000850537824 */ /* 0x000fe200078e00ff */
[----:B------:R-:W-:Y:S01]  /*15c00*/  LOP3.LUT R48, R48, R49, RZ, 0x3c, !PT ;  /* 0x0000003130307212 */ /* 0x000fe200078e3cff */
[--C-:B------:R-:W-:Y:S01]  /*15c10*/  IMAD.X R49, RZ, RZ, R5.reuse, P4 ;  /* 0x000000ffff317224 */ /* 0x100fe200020e0605 */
[----:B------:R-:W-:Y:S01]  /*15c20*/  LOP3.LUT R52, R52, R53, RZ, 0x3c, !PT ;  /* 0x0000003534347212 */ /* 0x000fe200078e3cff */
[--C-:B------:R-:W-:Y:S01]  /*15c30*/  IMAD.X R53, RZ, RZ, R5.reuse, P5 ;  /* 0x000000ffff357224 */ /* 0x100fe200028e0605 */
[----:B------:R-:W-:Y:S01]  /*15c40*/  LOP3.LUT R56, R56, R57, RZ, 0x3c, !PT ;  /* 0x0000003938387212 */ /* 0x000fe200078e3cff */
[----:B------:R-:W-:Y:S01]  /*15c50*/  IMAD.X R57, RZ, RZ, R5, P6 ;  /* 0x000000ffff397224 */ /* 0x000fe200030e0605 */
[----:B------:R-:W-:Y:S01]  /*15c60*/  LOP3.LUT R72, R6, R7, RZ, 0x3c, !PT ;  /* 0x0000000706487212 */ /* 0x000fe200078e3cff */
[----:B------:R-:W-:Y:S01]  /*15c70*/  IMAD R82, R82, UR4, RZ ;  /* 0x0000000452527c24 */ /* 0x000fe2000f8e02ff */
[----:B------:R-:W-:Y:S01]  /*15c80*/  SEL R80, RZ, 0xffffffff, P0 ;  /* 0xffffffffff507807 */ /* 0x000fe20000000000 */
[----:B------:R-:W-:Y:S01]  /*15c90*/  IMAD.WIDE.U32 R10, R9, UR4, R10 ;  /* 0x00000004090a7c25 */ /* 0x000fe2000f8e000a */
[----:B------:R-:W-:Y:S01]  /*15ca0*/  ISETP.GE.AND P0, PT, R3, R0, PT ;  /* 0x000000000300720c */ /* 0x000fe20003f06270 */
[----:B------:R-:W5:Y:S01]  /*15cb0*/  LD.E.128 R4, desc[UR42][R4.64] ;  /* 0x0000002a04047980 */ /* 0x000f62000c101d00 */
[----:B------:R-:W-:Y:S01]  /*15cc0*/  LOP3.LUT R8, R83, 0x8, R8, 0xe2, !PT ;  /* 0x0000000853087812 */ /* 0x000fe200078ee208 */
[----:B------:R-:W-:Y:S01]  /*15cd0*/  IMAD R83, R9, UR5, R82 ;  /* 0x0000000509537c24 */ /* 0x000fe2000f8e0252 */
[----:B------:R-:W-:Y:S01]  /*15ce0*/  SEL R9, RZ, 0xffffffff, P0 ;  /* 0xffffffffff097807 */ /* 0x000fe20000000000 */
[----:B------:R-:W5:Y:S01]  /*15cf0*/  LD.E.128 R48, desc[UR42][R48.64] ;  /* 0x0000002a30307980 */ /* 0x000f62000c101d00 */
[----:B------:R-:W-:-:S02]  /*15d00*/  IMAD.SHL.U32 R85, R80, 0x10, RZ ;  /* 0x0000001050557824 */ /* 0x000fc400078e00ff */
[----:B------:R-:W-:Y:S01]  /*15d10*/  VIADD R91, R193, 0x180 ;  /* 0x00000180c15b7836 */ /* 0x000fe20000000000 */
[----:B------:R-:W5:Y:S01]  /*15d20*/  LD.E.128 R52, desc[UR42][R52.64] ;  /* 0x0000002a34347980 */ /* 0x000f62000c101d00 */
[----:B------:R-:W-:-:S03]  /*15d30*/  SHF.R.S32.HI R80, RZ, 0x1f, R81 ;  /* 0x0000001fff507819 */ /* 0x000fc60000011451 */
[----:B------:R-:W5:Y:S04]  /*15d40*/  LD.E.128 R56, desc[UR42][R56.64] ;  /* 0x0000002a38387980 */ /* 0x000f68000c101d00 */
[----:B------:R-:W5:Y:S01]  /*15d50*/  LD.E.128 R72, desc[UR42][R72.64] ;  /* 0x0000002a48487980 */ /* 0x000f62000c101d00 */
[----:B------:R-:W-:Y:S01]  /*15d60*/  IMAD.SHL.U32 R9, R9, 0x20, RZ ;  /* 0x0000002009097824 */ /* 0x000fe200078e00ff */
[----:B------:R-:W-:Y:S01]  /*15d70*/  ULDC.64 UR4, c[0x0][0xad8] ;  /* 0x0002b60000047ab9 */ /* 0x000fe20000000a00 */
[----:B------:R-:W-:Y:S01]  /*15d80*/  @!PT LDS RZ, [RZ] ;  /* 0x00000000fffff984 */ /* 0x000fe20000000800 */
[----:B------:R-:W-:Y:S01]  /*15d90*/  @!PT LDS RZ, [RZ] ;  /* 0x00000000fffff984 */ /* 0x000fe20000000800 */
[----:B------:R-:W-:Y:S01]  /*15da0*/  @!PT LDS RZ, [RZ] ;  /* 0x00000000fffff984 */ /* 0x000fe20000000800 */
[----:B------:R-:W-:Y:S01]  /*15db0*/  @!PT LDS RZ, [RZ] ;  /* 0x00000000fffff984 */ /* 0x000fe20000000800 */
[----:B------:R0:W-:Y:S06]  /*15dc0*/  MEMBAR.ALL.CTA ;  /* 0x0000000000007992 */ /* 0x0001ec0000008000 */
[----:B0-----:R-:W0:Y:S01]  /*15dd0*/  FENCE.VIEW.ASYNC.S ;  /* 0x00000000000073c6 */ /* 0x001e220000000000 */
[----:B------:R-:W-:-:S02]  /*15de0*/  LOP3.LUT R8, R85, 0x10, R8, 0xe2, !PT ;  /* 0x0000001055087812 */ /* 0x000fc400078ee208 */
[-C--:B------:R-:W-:Y:S01]  /*15df0*/  ISETP.GE.AND P0, PT, R91, R0.reuse, PT ;  /* 0x000000005b00720c */ /* 0x080fe20003f06270 */
[----:B------:R-:W-:Y:S01]  /*15e00*/  IMAD.IADD R11, R11, 0x1, R83 ;  /* 0x000000010b0b7824 */ /* 0x000fe200078e0253 */
[----:B------:R-:W-:Y:S01]  /*15e10*/  LOP3.LUT R8, R9, 0x20, R8, 0xe2, !PT ;  /* 0x0000002009087812 */ /* 0x000fe200078ee208 */
[----:B------:R-:W-:Y:S01]  /*15e20*/  IMAD R80, R80, UR4, RZ ;  /* 0x0000000450507c24 */ /* 0x000fe2000f8e02ff */
[----:B------:R-:W-:Y:S01]  /*15e30*/  SEL R9, RZ, 0x40, P0 ;  /* 0x00000040ff097807 */ /* 0x000fe20000000000 */
[----:B------:R-:W-:Y:S02]  /*15e40*/  IMAD.IADD R76, R76, 0x1, R192 ;  /* 0x000000014c4c7824 */ /* 0x000fe400078e02c0 */
[----:B------:R-:W-:Y:S02]  /*15e50*/  VIADD R89, R193, 0x1c0 ;  /* 0x000001c0c1597836 */ /* 0x000fe40000000000 */
[C---:B------:R-:W-:Y:S02]  /*15e60*/  IMAD R83, R81.reuse, UR5, R80 ;  /* 0x0000000551537c24 */ /* 0x040fe4000f8e0250 */
[----:B------:R-:W-:Y:S01]  /*15e70*/  IMAD.WIDE.U32 R10, R81, UR4, R10 ;  /* 0x00000004510a7c25 */ /* 0x000fe2000f8e000a */
[----:B------:R-:W-:Y:S01]  /*15e80*/  LOP3.LUT R82, R8, R9, RZ, 0xfc, !PT ;  /* 0x0000000908527212 */ /* 0x000fe200078efcff */
[----:B------:R-:W-:Y:S01]  /*15e90*/  ULDC.64 UR4, c[0x0][0xa80] ;  /* 0x0002a00000047ab9 */ /* 0x000fe20000000a00 */
[----:B------:R-:W-:Y:S01]  /*15ea0*/  ISETP.GE.AND P1, PT, R76, R87, PT ;  /* 0x000000574c00720c */ /* 0x000fe20003f26270 */
[----:B------:R-:W-:Y:S01]  /*15eb0*/  VIADD R8, R2, 0x28c20 ;  /* 0x00028c2002087836 */ /* 0x000fe20000000000 */
[----:B------:R-:W-:Y:S01]  /*15ec0*/  ISETP.GE.AND P0, PT, R89, R0, PT ;  /* 0x000000005900720c */ /* 0x000fe20003f06270 */
[----:B------:R-:W-:Y:S01]  /*15ed0*/  IMAD.IADD R11, R11, 0x1, R83 ;  /* 0x000000010b0b7824 */ /* 0x000fe200078e0253 */
[----:B------:R-:W-:-:S02]  /*15ee0*/  LEA R84, P2, R10, UR4, 0x1 ;  /* 0x000000040a547c11 */ /* 0x000fc4000f8408ff */
[----:B------:R-:W-:Y:S02]  /*15ef0*/  PRMT R8, RZ, 0x654, R8 ;  /* 0x00000654ff087816 */ /* 0x000fe40000000008 */
[----:B------:R-:W-:Y:S02]  /*15f00*/  SEL R9, RZ, 0x80, P0 ;  /* 0x00000080ff097807 */ /* 0x000fe40000000000 */
[----:B------:R-:W-:Y:S01]  /*15f10*/  LEA.HI.X R85, R10, UR5, R11, 0x1, P2 ;  /* 0x000000050a557c11 */ /* 0x000fe200090f0c0b */
[----:B0-----:R0:W-:Y:S01]  /*15f20*/  SYNCS.ARRIVE.TRANS64.RED.A1T0 RZ, [R8+URZ], RZ ;  /* 0x000000ff08ff79a7 */ /* 0x0011e2000810043f */
[----:B------:R-:W-:Y:S01]  /*15f30*/  LOP3.LUT R83, R82, R9, RZ, 0xfc, !PT ;  /* 0x0000000952537212 */ /* 0x000fe200078efcff */
[----:B------:R-:W-:Y:S02]  /*15f40*/  BSSY B1, `(.L_x_2800) ;  /* 0x000002a000017945 */ /* 0x000fe40003800000 */
[----:B------:R1:W3:Y:S01]  /*15f50*/  SHFL.IDX PT, R9, R85, RZ, 0x181f ;  /* 0x00181fff55097589 */ /* 0x0002e200000e0000 */
[----:B------:R-:W-:-:S03]  /*15f60*/  SHF.R.S32.HI R152, RZ, 0x1f, R215 ;  /* 0x0000001fff987819 */ /* 0x000fc600000114d7 */
[----:B0-----:R1:W0:Y:S01]  /*15f70*/  SHFL.IDX PT, R8, R84, RZ, 0x181f ;  /* 0x00181fff54087589 */ /* 0x00122200000e0000 */
[----:B------:R-:W-:Y:S02]  /*15f80*/  SHF.R.S32.HI R153, RZ, 0x1f, R216 ;  /* 0x0000001fff997819 */ /* 0x000fe400000114d8 */
[----:B------:R-:W-:Y:S02]  /*15f90*/  SHF.R.S32.HI R154, RZ, 0x1f, R217 ;  /* 0x0000001fff9a7819 */ /* 0x000fe400000114d9 */
[----:B------:R-:W-:Y:S01]  /*15fa0*/  SHF.R.S32.HI R155, RZ, 0x1f, R218 ;  /* 0x0000001fff9b7819 */ /* 0x000fe200000114da */
[----:B------:R-:W-:Y:S06]  /*15fb0*/  @P1 BRA `(.L_x_2801) ;  /* 0x0000000000881947 */ /* 0x000fec0003800000 */
[-C--:B------:R-:W-:Y:S02]  /*15fc0*/  ISETP.GE.AND P5, PT, R218, R0.reuse, PT ;  /* 0x00000000da00720c */ /* 0x080fe40003fa6270 */
[-C--:B------:R-:W-:Y:S02]  /*15fd0*/  ISETP.GE.AND P0, PT, R193, R0.reuse, PT ;  /* 0x00000000c100720c */ /* 0x080fe40003f06270 */
[-C--:B------:R-:W-:Y:S02]  /*15fe0*/  ISETP.GE.AND P4, PT, R217, R0.reuse, PT ;  /* 0x00000000d900720c */ /* 0x080fe40003f86270 */
[-C--:B------:R-:W-:Y:S02]  /*15ff0*/  ISETP.GE.AND P3, PT, R216, R0.reuse, PT ;  /* 0x00000000d800720c */ /* 0x080fe40003f66270 */
[----:B------:R-:W-:Y:S02]  /*16000*/  ISETP.GE.AND P2, PT, R215, R0, PT ;  /* 0x00000000d700720c */ /* 0x000fe40003f46270 */
[----:B------:R-:W-:-:S03]  /*16010*/  SHF.R.S32.HI R86, RZ, 0x1f, R3 ;  /* 0x0000001fff567819 */ /* 0x000fc60000011403 */
[C---:B0-----:R-:W-:Y:S02]  /*16020*/  @!P5 LEA R10, P1, R218.reuse, R8, 0x1 ;  /* 0x00000008da0ad211 */ /* 0x041fe400078208ff */
[----:B---3--:R-:W-:Y:S02]  /*16030*/  @!P0 IMAD.WIDE R80, R193, 0x2, R8 ;  /* 0x00000002c1508825 */ /* 0x008fe400078e0208 */
[----:B------:R-:W-:Y:S02]  /*16040*/  @!P5 LEA.HI.X R11, R218, R9, R155, 0x1, P1 ;  /* 0x00000009da0bd211 */ /* 0x000fe400008f0c9b */
[----:B------:R-:W-:Y:S01]  /*16050*/  ISETP.GE.AND P1, PT, R3, R0, PT ;  /* 0x000000000300720c */ /* 0x000fe20003f26270 */
[----:B-----5:R0:W-:Y:S01]  /*16060*/  @!P0 ST.E.128 desc[UR42][R80.64], R4 ;  /* 0x0000000450008985 */ /* 0x0201e2000c101d2a */
[----:B------:R-:W-:-:S03]  /*16070*/  LOP3.LUT P0, RZ, R82, 0x40, RZ, 0xc0, !PT ;  /* 0x0000004052ff7812 */ /* 0x000fc6000780c0ff */
[----:B------:R3:W-:Y:S01]  /*16080*/  @!P5 ST.E.128 desc[UR42][R10.64], R20 ;  /* 0x000000140a00d985 */ /* 0x0007e2000c101d2a */
[----:B0-----:R-:W-:Y:S02]  /*16090*/  SHF.R.S32.HI R5, RZ, 0x1f, R91 ;  /* 0x0000001fff057819 */ /* 0x001fe4000001145b */
[----:B------:R-:W-:Y:S02]  /*160a0*/  SHF.R.S32.HI R80, RZ, 0x1f, R89 ;  /* 0x0000001fff507819 */ /* 0x000fe40000011459 */
[CC--:B---3--:R-:W-:Y:S02]  /*160b0*/  @!P4 LEA R22, P5, R217.reuse, R8.reuse, 0x1 ;  /* 0x00000008d916c211 */ /* 0x0c8fe400078a08ff */
[-C--:B------:R-:W-:Y:S02]  /*160c0*/  @!P3 LEA R20, P6, R216, R8.reuse, 0x1 ;  /* 0x00000008d814b211 */ /* 0x080fe400078c08ff */
[----:B------:R-:W-:Y:S02]  /*160d0*/  @!P4 LEA.HI.X R23, R217, R9, R154, 0x1, P5 ;  /* 0x00000009d917c211 */ /* 0x000fe400028f0c9a */
[----:B------:R-:W-:-:S02]  /*160e0*/  @!P2 LEA R10, P5, R215, R8, 0x1 ;  /* 0x00000008d70aa211 */ /* 0x000fc400078a08ff */
[-C--:B------:R-:W-:Y:S01]  /*160f0*/  @!P3 LEA.HI.X R21, R216, R9.reuse, R153, 0x1, P6 ;  /* 0x00000009d815b211 */ /* 0x080fe200030f0c99 */
[----:B------:R4:W-:Y:S01]  /*16100*/  @!P4 ST.E.128 desc[UR42][R22.64], R28 ;  /* 0x0000001c1600c985 */ /* 0x0009e2000c101d2a */
[----:B------:R-:W-:Y:S02]  /*16110*/  LOP3.LUT P6, RZ, R83, 0x80, RZ, 0xc0, !PT ;  /* 0x0000008053ff7812 */ /* 0x000fe400078cc0ff */
[----:B------:R-:W-:Y:S01]  /*16120*/  @!P2 LEA.HI.X R11, R215, R9, R152, 0x1, P5 ;  /* 0x00000009d70ba211 */ /* 0x000fe200028f0c98 */
[----:B------:R4:W-:Y:S01]  /*16130*/  @!P3 ST.E.128 desc[UR42][R20.64], R36 ;  /* 0x000000241400b985 */ /* 0x0009e2000c101d2a */
[----:B------:R-:W-:-:S03]  /*16140*/  @!P1 LEA R6, P5, R3, R8, 0x1 ;  /* 0x0000000803069211 */ /* 0x000fc600078a08ff */
[----:B------:R4:W-:Y:S01]  /*16150*/  @!P2 ST.E.128 desc[UR42][R10.64], R44 ;  /* 0x0000002c0a00a985 */ /* 0x0009e2000c101d2a */
[----:B------:R-:W-:Y:S02]  /*16160*/  @!P1 LEA.HI.X R7, R3, R9, R86, 0x1, P5 ;  /* 0x0000000903079211 */ /* 0x000fe400028f0c56 */
[----:B------:R-:W-:-:S03]  /*16170*/  @P0 LEA R4, P5, R91, R8, 0x1 ;  /* 0x000000085b040211 */ /* 0x000fc600078a08ff */
[----:B------:R4:W-:Y:S01]  /*16180*/  @!P1 ST.E.128 desc[UR42][R6.64], R52 ;  /* 0x0000003406009985 */ /* 0x0009e2000c101d2a */
[----:B------:R-:W-:Y:S02]  /*16190*/  @P0 LEA.HI.X R5, R91, R9, R5, 0x1, P5 ;  /* 0x000000095b050211 */ /* 0x000fe400028f0c05 */
[----:B------:R-:W-:-:S03]  /*161a0*/  @P6 LEA R8, P5, R89, R8, 0x1 ;  /* 0x0000000859086211 */ /* 0x000fc600078a08ff */
[----:B------:R4:W-:Y:S01]  /*161b0*/  @P0 ST.E.128 desc[UR42][R4.64], R60 ;  /* 0x0000003c04000985 */ /* 0x0009e2000c101d2a */
[----:B------:R-:W-:-:S05]  /*161c0*/  @P6 LEA.HI.X R9, R89, R9, R80, 0x1, P5 ;  /* 0x0000000959096211 */ /* 0x000fca00028f0c50 */
[----:B------:R4:W-:Y:S04]  /*161d0*/  @P6 ST.E.128 desc[UR42][R8.64], R68 ;  /* 0x0000004408006985 */ /* 0x0009e8000c101d2a */
.L_x_2801:
[----:B------:R-:W-:Y:S05]  /*161e0*/  BSYNC B1 ;  /* 0x0000000000017941 */ /* 0x000fea0003800000 */
.L_x_2800:
[----:B------:R-:W-:Y:S01]  /*161f0*/  VIADD R76, R76, 0x20 ;  /* 0x000000204c4c7836 */ /* 0x000fe20000000000 */
[----:B----45:R4:W0:Y:S04]  /*16200*/  SHFL.IDX PT, R5, R85, 0x1, 0x181f ;  /* 0x00381f0055057f89 */ /* 0x03082800000e0000 */
[----:B------:R-:W-:Y:S01]  /*16210*/  ISETP.GE.AND P0, PT, R76, R87, PT ;  /* 0x000000574c00720c */ /* 0x000fe20003f06270 */
[----:B------:R4:W0:-:S12]  /*16220*/  SHFL.IDX PT, R4, R84, 0x1, 0x181f ;  /* 0x00381f0054047f89 */ /* 0x00081800000e0000 */
[----:B----4-:R-:W-:Y:S05]  /*16230*/  @P0 BRA `(.L_x_2802) ;  /* 0x0000002800680947 */ /* 0x010fea0003800000 */
[-C--:B------:R-:W-:Y:S02]  /*16240*/  ISETP.GE.AND P2, PT, R193, R0.reuse, PT ;  /* 0x00000000c100720c */ /* 0x080fe40003f46270 */
[-C--:B------:R-:W-:Y:S02]  /*16250*/  ISETP.GE.AND P6, PT, R218, R0.reuse, PT ;  /* 0x00000000da00720c */ /* 0x080fe40003fc6270 */
[-C--:B------:R-:W-:Y:S02]  /*16260*/  ISETP.GE.AND P4, PT, R217, R0.reuse, PT ;  /* 0x00000000d900720c */ /* 0x080fe40003f86270 */
[-C--:B------:R-:W-:Y:S02]  /*16270*/  ISETP.GE.AND P3, PT, R216, R0.reuse, PT ;  /* 0x00000000d800720c */ /* 0x080fe40003f66270 */
[----:B------:R-:W-:-:S05]  /*16280*/  ISETP.GE.AND P1, PT, R3, R0, PT ;  /* 0x000000000300720c */ /* 0x000fca0003f26270 */
[----:B0--3--:R-:W-:Y:S02]  /*16290*/  @!P2 IMAD.WIDE R8, R193, 0x2, R4 ;  /* 0x00000002c108a825 */ /* 0x009fe400078e0204 */
[CC--:B------:R-:W-:Y:S02]  /*162a0*/  @!P6 LEA R6, P0, R218.reuse, R4.reuse, 0x1 ;  /* 0x00000004da06e211 */ /* 0x0c0fe400078008ff */
[----:B------:R-:W-:Y:S01]  /*162b0*/  @!P4 LEA R10, P5, R217, R4, 0x1 ;  /* 0x00000004d90ac211 */ /* 0x000fe200078a08ff */
[----:B------:R0:W-:Y:S01]  /*162c0*/  @!P2 ST.E.128 desc[UR42][R8.64], R12 ;  /* 0x0000000c0800a985 */ /* 0x0001e2000c101d2a */
[----:B------:R-:W-:Y:S02]  /*162d0*/  ISETP.GE.AND P2, PT, R215, R0, PT ;  /* 0x00000000d700720c */ /* 0x000fe40003f46270 */
[----:B------:R-:W-:Y:S02]  /*162e0*/  @!P6 LEA.HI.X R7, R218, R5, R155, 0x1, P0 ;  /* 0x00000005da07e211 */ /* 0x000fe400000f0c9b */
[----:B------:R-:W-:-:S02]  /*162f0*/  LOP3.LUT P0, RZ, R82, 0x40, RZ, 0xc0, !PT ;  /* 0x0000004052ff7812 */ /* 0x000fc4000780c0ff */
[-C--:B------:R-:W-:Y:S01]  /*16300*/  @!P4 LEA.HI.X R11, R217, R5.reuse, R154, 0x1, P5 ;  /* 0x00000005d90bc211 */ /* 0x080fe200028f0c9a */
[----:B------:R3:W-:Y:S01]  /*16310*/  @!P6 ST.E.128 desc[UR42][R6.64], R24 ;  /* 0x000000180600e985 */ /* 0x0007e2000c101d2a */
[CC--:B------:R-:W-:Y:S02]  /*16320*/  @!P3 LEA R22, P5, R216.reuse, R4.reuse, 0x1 ;  /* 0x00000004d816b211 */ /* 0x0c0fe400078a08ff */
[----:B------:R-:W-:Y:S01]  /*16330*/  SHF.R.S32.HI R0, RZ, 0x1f, R3 ;  /* 0x0000001fff007819 */ /* 0x000fe20000011403 */
[----:B------:R3:W-:Y:S01]  /*16340*/  @!P4 ST.E.128 desc[UR42][R10.64], R32 ;  /* 0x000000200a00c985 */ /* 0x0007e2000c101d2a */
[C---:B------:R-:W-:Y:S02]  /*16350*/  @!P1 LEA R20, P6, R3.reuse, R4, 0x1 ;  /* 0x0000000403149211 */ /* 0x040fe400078c08ff */
[-C--:B------:R-:W-:Y:S02]  /*16360*/  @!P3 LEA.HI.X R23, R216, R5.reuse, R153, 0x1, P5 ;  /* 0x00000005d817b211 */ /* 0x080fe400028f0c99 */
[----:B------:R-:W-:-:S02]  /*16370*/  @!P1 LEA.HI.X R21, R3, R5, R0, 0x1, P6 ;  /* 0x0000000503159211 */ /* 0x000fc400030f0c00 */
[-C--:B0-----:R-:W-:Y:S01]  /*16380*/  @!P2 LEA R12, P5, R215, R4.reuse, 0x1 ;  /* 0x00000004d70ca211 */ /* 0x081fe200078a08ff */
[----:B------:R3:W-:Y:S01]  /*16390*/  @!P3 ST.E.128 desc[UR42][R22.64], R40 ;  /* 0x000000281600b985 */ /* 0x0007e2000c101d2a */
[----:B------:R-:W-:Y:S02]  /*163a0*/  SHF.R.S32.HI R0, RZ, 0x1f, R91 ;  /* 0x0000001fff007819 */ /* 0x000fe4000001145b */
[----:B------:R-:W-:Y:S02]  /*163b0*/  @P0 LEA R8, P6, R91, R4, 0x1 ;  /* 0x000000045b080211 */ /* 0x000fe400078c08ff */
[-C--:B------:R-:W-:Y:S02]  /*163c0*/  @!P2 LEA.HI.X R13, R215, R5.reuse, R152, 0x1, P5 ;  /* 0x00000005d70da211 */ /* 0x080fe400028f0c98 */
[----:B------:R-:W-:-:S03]  /*163d0*/  @P0 LEA.HI.X R9, R91, R5, R0, 0x1, P6 ;  /* 0x000000055b090211 */ /* 0x000fc600030f0c00 */
        /* <DEDUP_REMOVED lines=10> */
.L_x_2799:
[----:B------:R-:W-:Y:S01]  /*16480*/  ULDC.64 UR4, c[0x0][0xb08] ;  /* 0x0002c20000047ab9 */ /* 0x000fe20000000a00 */
[----:B-1----:R-:W-:Y:S01]  /*16490*/  IMAD.IADD R12, R201, 0x1, R192 ;  /* 0x00000001c90c7824 */ /* 0x002fe200078e02c0 */
        /* <DEDUP_REMOVED lines=9> */
[----:B------:R-:W-:Y:S01]  /*16530*/  IMAD.IADD R192, R191, 0x1, R192 ;  /* 0x00000001bfc07824 */ /* 0x000fe200078e02c0 */
[----:B------:R-:W-:Y:S01]  /*16540*/  SHF.R.S32.HI R153, RZ, 0x1f, R224 ;  /* 0x0000001fff997819 */ /* 0x000fe200000114e0 */
[----:B------:R-:W-:Y:S01]  /*16550*/  IMAD.IADD R11, R11, 0x1, R9 ;  /* 0x000000010b0b7824 */ /* 0x000fe200078e0209 */
[----:B------:R-:W-:Y:S01]  /*16560*/  SHF.R.S32.HI R154, RZ, 0x1f, R225 ;  /* 0x0000001fff9a7819 */ /* 0x000fe200000114e1 */
[----:B------:R-:W-:Y:S01]  /*16570*/  IMAD.MOV.U32 R9, RZ, RZ, R12 ;  /* 0x000000ffff097224 */ /* 0x000fe200078e000c */
[----:B------:R-:W-:Y:S01]  /*16580*/  SHF.R.S32.HI R155, RZ, 0x1f, R226 ;  /* 0x0000001fff9b7819 */ /* 0x000fe200000114e2 */
[----:B------:R-:W-:Y:S01]  /*16590*/  IMAD.WIDE.U32 R10, R204, UR4, R10 ;  /* 0x00000004cc0a7c25 */ /* 0x000fe2000f8e000a */
[----:B------:R-:W-:-:S02]  /*165a0*/  SHF.R.S32.HI R156, RZ, 0x1f, R227 ;  /* 0x0000001fff9c7819 */ /* 0x000fc400000114e3 */
[----:B------:R-:W-:Y:S01]  /*165b0*/  SHF.R.S32.HI R157, RZ, 0x1f, R228 ;  /* 0x0000001fff9d7819 */ /* 0x000fe200000114e4 */
[----:B------:R-:W-:Y:S01]  /*165c0*/  IMAD R11, R204, UR5, R11 ;  /* 0x00000005cc0b7c24 */ /* 0x000fe2000f8e020b */
        /* <DEDUP_REMOVED lines=10> */
[----:B------:R-:W0:Y:S01]  /*16670*/  LDC R0, c[0x0][0xbe8] ;  /* 0x0002fa00ff007b82 */ /* 0x000e220000000800 */
[C---:B------:R-:W-:Y:S01]  /*16680*/  VIADD R165, R194.reuse, 0x90 ;  /* 0x00000090c2a57836 */ /* 0x040fe20000000000 */
[----:B------:R-:W-:Y:S01]  /*16690*/  SHF.R.S32.HI R163, RZ, 0x1f, R163 ;  /* 0x0000001fffa37819 */ /* 0x000fe200000114a3 */
[----:B------:R-:W-:Y:S01]  /*166a0*/  IMAD.IADD R11, R11, 0x1, R3 ;  /* 0x000000010b0b7824 */ /* 0x000fe200078e0203 */
[----:B------:R-:W-:Y:S01]  /*166b0*/  SHF.R.S32.HI R235, RZ, 0x1f, R194 ;  /* 0x0000001fffeb7819 */ /* 0x000fe200000114c2 */
[----:B------:R-:W-:Y:S01]  /*166c0*/  VIADD R167, R194, 0x88 ;  /* 0x00000088c2a77836 */ /* 0x000fe20000000000 */
[----:B------:R-:W-:Y:S01]  /*166d0*/  SHF.R.S32.HI R165, RZ, 0x1f, R165 ;  /* 0x0000001fffa57819 */ /* 0x000fe200000114a5 */
[----:B------:R-:W-:-:S03]  /*166e0*/  IMAD.WIDE.U32 R10, R220, UR4, R10 ;  /* 0x00000004dc0a7c25 */ /* 0x000fc6000f8e000a */
[----:B------:R-:W-:Y:S01]  /*166f0*/  SHF.R.S32.HI R167, RZ, 0x1f, R167 ;  /* 0x0000001fffa77819 */ /* 0x000fe200000114a7 */
[----:B------:R-:W-:Y:S01]  /*16700*/  IMAD R11, R220, UR5, R11 ;  /* 0x00000005dc0b7c24 */ /* 0x000fe2000f8e020b */
[----:B------:R-:W-:Y:S01]  /*16710*/  ULDC.64 UR4, c[0x0][0xb30] ;  /* 0x0002cc0000047ab9 */ /* 0x000fe20000000a00 */
[C---:B------:R-:W-:Y:S02]  /*16720*/  VIADD R169, R194.reuse, 0x80 ;  /* 0x00000080c2a97836 */ /* 0x040fe40000000000 */
[C---:B------:R-:W-:Y:S02]  /*16730*/  VIADD R171, R194.reuse, 0x78 ;  /* 0x00000078c2ab7836 */ /* 0x040fe40000000000 */
[C---:B------:R-:W-:Y:S01]  /*16740*/  VIADD R173, R194.reuse, 0x70 ;  /* 0x00000070c2ad7836 */ /* 0x040fe20000000000 */
[----:B------:R-:W-:Y:S01]  /*16750*/  SHF.R.S32.HI R169, RZ, 0x1f, R169 ;  /* 0x0000001fffa97819 */ /* 0x000fe200000114a9 */
[C---:B------:R-:W-:Y:S01]  /*16760*/  VIADD R175, R194.reuse, 0x68 ;  /* 0x00000068c2af7836 */ /* 0x040fe20000000000 */
[----:B------:R-:W-:Y:S01]  /*16770*/  SHF.R.S32.HI R171, RZ, 0x1f, R171 ;  /* 0x0000001fffab7819 */ /* 0x000fe200000114ab */
[C---:B------:R-:W-:Y:S01]  /*16780*/  VIADD R177, R194.reuse, 0x60 ;  /* 0x00000060c2b17836 */ /* 0x040fe20000000000 */
[----:B------:R-:W-:Y:S01]  /*16790*/  SHF.R.S32.HI R173, RZ, 0x1f, R173 ;  /* 0x0000001fffad7819 */ /* 0x000fe200000114ad */
[----:B------:R-:W-:Y:S01]  /*167a0*/  VIADD R179, R194, 0x58 ;  /* 0x00000058c2b37836 */ /* 0x000fe20000000000 */
[----:B0-----:R-:W-:Y:S01]  /*167b0*/  ISETP.NE.AND P0, PT, R0, 0x1, PT ;  /* 0x000000010000780c */ /* 0x001fe20003f05270 */
        /* <DEDUP_REMOVED lines=12> */
[----:B------:R-:W0:Y:S01]  /*16880*/  @P0 LDC R13, c[0x0][0xbec] ;  /* 0x0002fb00ff0d0b82 */ /* 0x000e220000000800 */
[C---:B------:R-:W-:Y:S01]  /*16890*/  VIADD R212, R194.reuse, 0x20 ;  /* 0x00000020c2d47836 */ /* 0x040fe20000000000 */
[----:B------:R-:W-:Y:S01]  /*168a0*/  SHF.R.S32.HI R206, RZ, 0x1f, R206 ;  /* 0x0000001fffce7819 */ /* 0x000fe200000114ce */
[C---:B------:R-:W-:Y:S01]  /*168b0*/  VIADD R214, R194.reuse, 0x18 ;  /* 0x00000018c2d67836 */ /* 0x040fe20000000000 */
[----:B------:R-:W-:Y:S01]  /*168c0*/  SHF.R.S32.HI R208, RZ, 0x1f, R208 ;  /* 0x0000001fffd07819 */ /* 0x000fe200000114d0 */
[C---:B------:R-:W-:Y:S01]  /*168d0*/  VIADD R232, R194.reuse, 0x10 ;  /* 0x00000010c2e87836 */ /* 0x040fe20000000000 */
[----:B------:R-:W-:Y:S01]  /*168e0*/  SHF.R.S32.HI R210, RZ, 0x1f, R210 ;  /* 0x0000001fffd27819 */ /* 0x000fe200000114d2 */
[C---:B------:R-:W-:Y:S01]  /*168f0*/  VIADD R234, R194.reuse, 0x8 ;  /* 0x00000008c2ea7836 */ /* 0x040fe20000000000 */
[----:B------:R-:W1:Y:S01]  /*16900*/  @P0 LDC R3, c[0x0][0xbf0] ;  /* 0x0002fc00ff030b82 */ /* 0x000e620000000800 */
        /* <DEDUP_REMOVED lines=11> */
[----:B------:R-:W-:Y:S02]  /*169c0*/  VIADD R176, R194, 0x60 ;  /* 0x00000060c2b07836 */ /* 0x000fe40000000000 */
[----:B0-----:R-:W-:-:S04]  /*169d0*/  @P0 IMAD.HI.U32 R13, R12, R13, RZ ;  /* 0x0000000d0c0d0227 */ /* 0x001fc800078e00ff */
[C---:B------:R-:W-:Y:S02]  /*169e0*/  VIADD R178, R194.reuse, 0x58 ;  /* 0x00000058c2b27836 */ /* 0x040fe40000000000 */
[C---:B------:R-:W-:Y:S01]  /*169f0*/  VIADD R180, R194.reuse, 0x50 ;  /* 0x00000050c2b47836 */ /* 0x040fe20000000000 */
[----:B-1----:R-:W-:Y:S01]  /*16a00*/  @P0 SHF.R.U32.HI R9, RZ, R3, R13 ;  /* 0x00000003ff090219 */ /* 0x002fe2000001160d */
[C---:B------:R-:W-:Y:S02]  /*16a10*/  VIADD R182, R194.reuse, 0x48 ;  /* 0x00000048c2b67836 */ /* 0x040fe40000000000 */
[----:B------:R-:W-:Y:S02]  /*16a20*/  VIADD R190, R194, 0x40 ;  /* 0x00000040c2be7836 */ /* 0x000fe40000000000 */
[----:B------:R-:W-:Y:S02]  /*16a30*/  IMAD.MOV R3, RZ, RZ, -R9 ;  /* 0x000000ffff037224 */ /* 0x000fe400078e0a09 */
[----:B------:R-:W-:-:S04]  /*16a40*/  IMAD.WIDE.U32 R10, R9, UR4, R10 ;  /* 0x00000004090a7c25 */ /* 0x000fc8000f8e000a */
[----:B------:R-:W-:Y:S02]  /*16a50*/  IMAD R3, R0, R3, R12 ;  /* 0x0000000300037224 */ /* 0x000fe400078e020c */
[----:B------:R-:W-:Y:S01]  /*16a60*/  IMAD R0, R8, R0, RZ ;  /* 0x0000000008007224 */ /* 0x000fe200078e02ff */
[----:B------:R-:W-:Y:S01]  /*16a70*/  SHF.R.S32.HI R8, RZ, 0x1f, R9 ;  /* 0x0000001fff087819 */ /* 0x000fe20000011409 */
[C---:B------:R-:W-:Y:S02]  /*16a80*/  VIADD R205, R194.reuse, 0x38 ;  /* 0x00000038c2cd7836 */ /* 0x040fe40000000000 */
[----:B------:R-:W-:Y:S02]  /*16a90*/  VIADD R207, R194, 0x30 ;  /* 0x00000030c2cf7836 */ /* 0x000fe40000000000 */
[----:B------:R-:W-:Y:S02]  /*16aa0*/  IMAD R8, R8, UR4, RZ ;  /* 0x0000000408087c24 */ /* 0x000fe4000f8e02ff */
[----:B------:R-:W-:-:S02]  /*16ab0*/  VIADD R209, R194, 0x28 ;  /* 0x00000028c2d17836 */ /* 0x000fc40000000000 */
[----:B------:R-:W-:Y:S01]  /*16ac0*/  IMAD R9, R9, UR5, R8 ;  /* 0x0000000509097c24 */ /* 0x000fe2000f8e0208 */
[----:B------:R-:W-:Y:S01]  /*16ad0*/  SHF.R.S32.HI R8, RZ, 0x1f, R3 ;  /* 0x0000001fff087819 */ /* 0x000fe20000011403 */
[----:B------:R-:W-:Y:S01]  /*16ae0*/  ULDC.64 UR4, c[0x0][0xb28] ;  /* 0x0002ca0000047ab9 */ /* 0x000fe20000000a00 */
[----:B------:R-:W-:Y:S02]  /*16af0*/  VIADD R211, R194, 0x20 ;  /* 0x00000020c2d37836 */ /* 0x000fe40000000000 */
[----:B------:R-:W-:Y:S02]  /*16b00*/  IMAD.IADD R11, R11, 0x1, R9 ;  /* 0x000000010b0b7824 */ /* 0x000fe400078e0209 */
[----:B------:R-:W-:Y:S02]  /*16b10*/  IMAD R8, R8, UR4, RZ ;  /* 0x0000000408087c24 */ /* 0x000fe4000f8e02ff */
[----:B------:R-:W-:-:S04]  /*16b20*/  IMAD.WIDE.U32 R10, R3, UR4, R10 ;  /* 0x00000004030a7c25 */ /* 0x000fc8000f8e000a */
[----:B------:R-:W-:Y:S01]  /*16b30*/  IMAD R8, R3, UR5, R8 ;  /* 0x0000000503087c24 */ /* 0x000fe2000f8e0208 */
[----:B------:R-:W-:Y:S01]  /*16b40*/  ULDC.64 UR4, c[0x0][0xb00] ;  /* 0x0002c00000047ab9 */ /* 0x000fe20000000a00 */
[----:B------:R-:W-:Y:S01]  /*16b50*/  VIADD R213, R194, 0x18 ;  /* 0x00000018c2d57836 */ /* 0x000fe20000000000 */
[----:B------:R-:W-:Y:S01]  /*16b60*/  LEA R3, P0, R10, UR4, 0x2 ;  /* 0x000000040a037c11 */ /* 0x000fe2000f8010ff */
[----:B------:R-:W-:Y:S02]  /*16b70*/  IMAD.IADD R9, R11, 0x1, R8 ;  /* 0x000000010b097824 */ /* 0x000fe400078e0208 */
[----:B------:R-:W-:Y:S02]  /*16b80*/  VIADD R8, R2, 0x28c20 ;  /* 0x00028c2002087836 */ /* 0x000fe40000000000 */
[----:B------:R0:W1:Y:S01]  /*16b90*/  SHFL.IDX PT, R20, R3, RZ, 0x1c1f ;  /* 0x001c1fff03147589 */ /* 0x00006200000e0000 */
[----:B------:R-:W-:Y:S01]  /*16ba0*/  LEA.HI.X R14, R10, UR5, R9, 0x2, P0 ;  /* 0x000000050a0e7c11 */ /* 0x000fe200080f1409 */
[----:B------:R-:W-:Y:S01]  /*16bb0*/  VIADD R231, R194, 0x10 ;  /* 0x00000010c2e77836 */ /* 0x000fe20000000000 */
[----:B------:R-:W-:Y:S01]  /*16bc0*/  ISETP.GE.AND P0, PT, R192, R0, PT ;  /* 0x00000000c000720c */ /* 0x000fe20003f06270 */
[----:B------:R-:W-:Y:S01]  /*16bd0*/  VIADD R233, R194, 0x8 ;  /* 0x00000008c2e97836 */ /* 0x000fe20000000000 */
[----:B------:R-:W-:Y:S01]  /*16be0*/  PRMT R8, RZ, 0x654, R8 ;  /* 0x00000654ff087816 */ /* 0x000fe20000000008 */
[----:B------:R0:W3:Y:S03]  /*16bf0*/  SHFL.IDX PT, R15, R14, RZ, 0x1c1f ;  /* 0x001c1fff0e0f7589 */ /* 0x0000e600000e0000 */
[----:B------:R0:W-:Y:S07]  /*16c00*/  SYNCS.ARRIVE.TRANS64.RED.A1T0 RZ, [R8+URZ], RZ ;  /* 0x000000ff08ff79a7 */ /* 0x0001ee000810043f */
[----:B------:R-:W-:Y:S05]  /*16c10*/  @P0 BRA `(.L_x_2804) ;  /* 0x0000000800040947 */ /* 0x000fea0003800000 */
[----:B------:R-:W-:Y:S02]  /*16c20*/  ULDC UR4, c[0x0][0xac8] ;  /* 0x0002b20000047ab9 */ /* 0x000fe40000000800 */
[----:B------:R-:W-:Y:S02]  /*16c30*/  ISETP.GE.AND P0, PT, R194, UR4, PT ;  /* 0x00000004c2007c0c */ /* 0x000fe4000bf06270 */
[----:B------:R-:W-:Y:S02]  /*16c40*/  ISETP.GE.AND P4, PT, R176, UR4, PT ;  /* 0x00000004b0007c0c */ /* 0x000fe4000bf86270 */
[----:B------:R-:W-:-:S09]  /*16c50*/  ISETP.GE.AND P5, PT, R174, UR4, PT ;  /* 0x00000004ae007c0c */ /* 0x000fd2000bfa6270 */
[----:B01----:R-:W-:-:S04]  /*16c60*/  @!P0 LEA R8, P1, R194, R20, 0x2 ;  /* 0x00000014c2088211 */ /* 0x003fc800078210ff */
[----:B---3--:R-:W-:Y:S02]  /*16c70*/  @!P0 LEA.HI.X R9, R194, R15, R235, 0x2, P1 ;  /* 0x0000000fc2098211 */ /* 0x008fe400008f14eb */
        /* <DEDUP_REMOVED lines=25> */
[----:B------:R-:W-:-:S03]  /*16e10*/  ISETP.GE.AND P2, PT, R190, UR4, PT ;  /* 0x00000004be007c0c */ /* 0x000fc6000bf46270 */
[----:B------:R0:W-:Y:S02]  /*16e20*/  @!P1 ST.E.64 desc[UR42][R8.64], R48 ;  /* 0x0000003008009985 */ /* 0x0001e4000c101b2a */
[----:B0-----:R-:W-:-:S04]  /*16e30*/  @!P0 LEA R8, P1, R205, R20, 0x2 ;  /* 0x00000014cd088211 */ /* 0x001fc800078210ff */
[----:B------:R-:W-:Y:S02]  /*16e40*/  @!P0 LEA.HI.X R9, R205, R15, R206, 0x2, P1 ;  /* 0x0000000fcd098211 */ /* 0x000fe400008f14ce */
[----:B------:R-:W-:-:S03]  /*16e50*/  ISETP.GE.AND P1, PT, R180, UR4, PT ;  /* 0x00000004b4007c0c */ /* 0x000fc6000bf26270 */
[----:B------:R0:W-:Y:S01]  /*16e60*/  @!P0 ST.E.64 desc[UR42][R8.64], R52 ;  /* 0x0000003408008985 */ /* 0x0001e2000c101b2a */
[----:B------:R-:W-:-:S09]  /*16e70*/  ISETP.GE.AND P0, PT, R182, UR4, PT ;  /* 0x00000004b6007c0c */ /* 0x000fd2000bf06270 */
[-C--:B------:R-:W-:Y:S02]  /*16e80*/  @!P1 LEA R10, P6, R180, R20.reuse, 0x2 ;  /* 0x00000014b40a9211 */ /* 0x080fe400078c10ff */
[----:B0-----:R-:W-:Y:S02]  /*16e90*/  @!P2 LEA R8, P3, R190, R20, 0x2 ;  /* 0x00000014be08a211 */ /* 0x001fe400078610ff */
[-C--:B------:R-:W-:Y:S02]  /*16ea0*/  @!P1 LEA.HI.X R11, R180, R15.reuse, R181, 0x2, P6 ;  /* 0x0000000fb40b9211 */ /* 0x080fe400030f14b5 */
[----:B------:R-:W-:Y:S02]  /*16eb0*/  @!P2 LEA.HI.X R9, R190, R15, R202, 0x2, P3 ;  /* 0x0000000fbe09a211 */ /* 0x000fe400018f14ca */
[----:B------:R-:W-:-:S03]  /*16ec0*/  ISETP.GE.AND P3, PT, R178, UR4, PT ;  /* 0x00000004b2007c0c */ /* 0x000fc6000bf66270 */
[----:B------:R0:W-:Y:S02]  /*16ed0*/  @!P2 ST.E.64 desc[UR42][R8.64], R56 ;  /* 0x000000380800a985 */ /* 0x0001e4000c101b2a */
[----:B0-----:R-:W-:-:S04]  /*16ee0*/  @!P0 LEA R8, P2, R182, R20, 0x2 ;  /* 0x00000014b6088211 */ /* 0x001fc800078410ff */
[----:B------:R-:W-:-:S05]  /*16ef0*/  @!P0 LEA.HI.X R9, R182, R15, R183, 0x2, P2 ;  /* 0x0000000fb6098211 */ /* 0x000fca00010f14b7 */
[----:B------:R0:W-:Y:S01]  /*16f00*/  @!P0 ST.E.64 desc[UR42][R8.64], R60 ;  /* 0x0000003c08008985 */ /* 0x0001e2000c101b2a */
[----:B------:R-:W-:-:S03]  /*16f10*/  ISETP.GE.AND P0, PT, R172, UR4, PT ;  /* 0x00000004ac007c0c */ /* 0x000fc6000bf06270 */
[----:B------:R1:W-:Y:S01]  /*16f20*/  @!P1 ST.E.64 desc[UR42][R10.64], R64 ;  /* 0x000000400a009985 */ /* 0x0003e2000c101b2a */
[----:B------:R-:W-:Y:S02]  /*16f30*/  ISETP.GE.AND P1, PT, R170, UR4, PT ;  /* 0x00000004aa007c0c */ /* 0x000fe4000bf26270 */
[-C--:B0-----:R-:W-:Y:S02]  /*16f40*/  @!P3 LEA R8, P6, R178, R20.reuse, 0x2 ;  /* 0x00000014b208b211 */ /* 0x081fe400078c10ff */
[-C--:B-1----:R-:W-:Y:S02]  /*16f50*/  @!P4 LEA R10, P2, R176, R20.reuse, 0x2 ;  /* 0x00000014b00ac211 */ /* 0x082fe400078410ff */
[-C--:B------:R-:W-:Y:S02]  /*16f60*/  @!P3 LEA.HI.X R9, R178, R15.reuse, R179, 0x2, P6 ;  /* 0x0000000fb209b211 */ /* 0x080fe400030f14b3 */
[----:B------:R-:W-:Y:S02]  /*16f70*/  @!P5 LEA R12, P6, R174, R20, 0x2 ;  /* 0x00000014ae0cd211 */ /* 0x000fe400078c10ff */
[-C--:B------:R-:W-:Y:S01]  /*16f80*/  @!P4 LEA.HI.X R11, R176, R15.reuse, R177, 0x2, P2 ;  /* 0x0000000fb00bc211 */ /* 0x080fe200010f14b1 */
[----:B------:R0:W-:Y:S01]  /*16f90*/  @!P3 ST.E.64 desc[UR42][R8.64], R68 ;  /* 0x000000440800b985 */ /* 0x0001e2000c101b2a */
[----:B------:R-:W-:-:S02]  /*16fa0*/  @!P5 LEA.HI.X R13, R174, R15, R175, 0x2, P6 ;  /* 0x0000000fae0dd211 */ /* 0x000fc400030f14af */
[----:B------:R-:W-:Y:S01]  /*16fb0*/  ISETP.GE.AND P2, PT, R168, UR4, PT ;  /* 0x00000004a8007c0c */ /* 0x000fe2000bf46270 */
[----:B------:R1:W-:Y:S01]  /*16fc0*/  @!P4 ST.E.64 desc[UR42][R10.64], R72 ;  /* 0x000000480a00c985 */ /* 0x0003e2000c101b2a */
[----:B------:R-:W-:-:S03]  /*16fd0*/  ISETP.GE.AND P3, PT, R166, UR4, PT ;  /* 0x00000004a6007c0c */ /* 0x000fc6000bf66270 */
[----:B------:R3:W-:Y:S01]  /*16fe0*/  @!P5 ST.E.64 desc[UR42][R12.64], R6 ;  /* 0x000000060c00d985 */ /* 0x0007e2000c101b2a */
[----:B0-----:R-:W-:-:S07]  /*16ff0*/  @!P1 LEA R8, P5, R170, R20, 0x2 ;  /* 0x00000014aa089211 */ /* 0x001fce00078a10ff */
[-C--:B-1----:R-:W-:Y:S02]  /*17000*/  @!P2 LEA R10, P6, R168, R20.reuse, 0x2 ;  /* 0x00000014a80aa211 */ /* 0x082fe400078c10ff */
[-C--:B------:R-:W-:Y:S02]  /*17010*/  @!P1 LEA.HI.X R9, R170, R15.reuse, R171, 0x2, P5 ;  /* 0x0000000faa099211 */ /* 0x080fe400028f14ab */
[----:B---3--:R-:W-:Y:S02]  /*17020*/  @!P0 LEA R6, P4, R172, R20, 0x2 ;  /* 0x00000014ac068211 */ /* 0x008fe400078810ff */
[----:B------:R-:W-:Y:S02]  /*17030*/  ISETP.GE.AND P5, PT, R162, UR4, PT ;  /* 0x00000004a2007c0c */ /* 0x000fe4000bfa6270 */
[----:B------:R-:W-:Y:S02]  /*17040*/  @!P0 LEA.HI.X R7, R172, R15, R173, 0x2, P4 ;  /* 0x0000000fac078211 */ /* 0x000fe400020f14ad */
[----:B------:R-:W-:-:S02]  /*17050*/  ISETP.GE.AND P4, PT, R164, UR4, PT ;  /* 0x00000004a4007c0c */ /* 0x000fc4000bf86270 */
[----:B------:R-:W-:Y:S01]  /*17060*/  @!P2 LEA.HI.X R11, R168, R15, R169, 0x2, P6 ;  /* 0x0000000fa80ba211 */ /* 0x000fe200030f14a9 */
[----:B------:R0:W-:Y:S04]  /*17070*/  @!P0 ST.E.64 desc[UR42][R6.64], R80 ;  /* 0x0000005006008985 */ /* 0x0001e8000c101b2a */
[----:B------:R1:W-:Y:S01]  /*17080*/  @!P1 ST.E.64 desc[UR42][R8.64], R84 ;  /* 0x0000005408009985 */ /* 0x0003e2000c101b2a */
[----:B------:R-:W-:-:S03]  /*17090*/  ISETP.GE.AND P1, PT, R236, UR4, PT ;  /* 0x00000004ec007c0c */ /* 0x000fc6000bf26270 */
[----:B------:R3:W-:Y:S01]  /*170a0*/  @!P2 ST.E.64 desc[UR42][R10.64], R88 ;  /* 0x000000580a00a985 */ /* 0x0007e2000c101b2a */
[----:B------:R-:W-:Y:S02]  /*170b0*/  ISETP.GE.AND P2, PT, R237, UR4, PT ;  /* 0x00000004ed007c0c */ /* 0x000fe4000bf46270 */
[-C--:B0-----:R-:W-:Y:S02]  /*170c0*/  @!P3 LEA R6, P6, R166, R20.reuse, 0x2 ;  /* 0x00000014a606b211 */ /* 0x081fe400078c10ff */
[-C--:B-1----:R-:W-:Y:S02]  /*170d0*/  @!P4 LEA R8, P0, R164, R20.reuse, 0x2 ;  /* 0x00000014a408c211 */ /* 0x082fe400078010ff */
[-C--:B------:R-:W-:Y:S02]  /*170e0*/  @!P3 LEA.HI.X R7, R166, R15.reuse, R167, 0x2, P6 ;  /* 0x0000000fa607b211 */ /* 0x080fe400030f14a7 */
[----:B------:R-:W-:Y:S02]  /*170f0*/  @!P4 LEA.HI.X R9, R164, R15, R165, 0x2, P0 ;  /* 0x0000000fa409c211 */ /* 0x000fe400000f14a5 */
[----:B------:R-:W-:Y:S01]  /*17100*/  ISETP.GE.AND P0, PT, R230, UR4, PT ;  /* 0x00000004e6007c0c */ /* 0x000fe2000bf06270 */
[----:B------:R0:W-:Y:S01]  /*17110*/  @!P3 ST.E.64 desc[UR42][R6.64], R92 ;  /* 0x0000005c0600b985 */ /* 0x0001e2000c101b2a */
[----:B---3--:R-:W-:-:S03]  /*17120*/  @!P5 LEA R10, P6, R162, R20, 0x2 ;  /* 0x00000014a20ad211 */ /* 0x008fc600078c10ff */
[----:B------:R1:W-:Y:S01]  /*17130*/  @!P4 ST.E.64 desc[UR42][R8.64], R96 ;  /* 0x000000600800c985 */ /* 0x0003e2000c101b2a */
[----:B------:R-:W-:Y:S02]  /*17140*/  @!P5 LEA.HI.X R11, R162, R15, R163, 0x2, P6 ;  /* 0x0000000fa20bd211 */ /* 0x000fe400030f14a3 */
[----:B------:R-:W-:-:S03]  /*17150*/  ISETP.GE.AND P4, PT, R228, UR4, PT ;  /* 0x00000004e4007c0c */ /* 0x000fc6000bf86270 */
[----:B------:R3:W-:Y:S01]  /*17160*/  @!P5 ST.E.64 desc[UR42][R10.64], R100 ;  /* 0x000000640a00d985 */ /* 0x0007e2000c101b2a */
[----:B------:R-:W-:Y:S02]  /*17170*/  ISETP.GE.AND P5, PT, R229, UR4, PT ;  /* 0x00000004e5007c0c */ /* 0x000fe4000bfa6270 */
[CC--:B0-----:R-:W-:Y:S02]  /*17180*/  @!P2 LEA R6, P6, R237.reuse, R20.reuse, 0x2 ;  /* 0x00000014ed06a211 */ /* 0x0c1fe400078c10ff */
[CC--:B-1----:R-:W-:Y:S02]  /*17190*/  @!P1 LEA R8, P3, R236.reuse, R20.reuse, 0x2 ;  /* 0x00000014ec089211 */ /* 0x0c2fe400078610ff */
[-C--:B------:R-:W-:Y:S02]  /*171a0*/  @!P2 LEA.HI.X R7, R237, R15.reuse, R161, 0x2, P6 ;  /* 0x0000000fed07a211 */ /* 0x080fe400030f14a1 */
[----:B------:R-:W-:Y:S02]  /*171b0*/  @!P1 LEA.HI.X R9, R236, R15, R160, 0x2, P3 ;  /* 0x0000000fec099211 */ /* 0x000fe400018f14a0 */
[----:B---3--:R-:W-:Y:S01]  /*171c0*/  @!P0 LEA R10, P6, R230, R20, 0x2 ;  /* 0x00000014e60a8211 */ /* 0x008fe200078c10ff */
[----:B------:R0:W-:Y:S01]  /*171d0*/  @!P2 ST.E.64 desc[UR42][R6.64], R104 ;  /* 0x000000680600a985 */ /* 0x0001e2000c101b2a */
[----:B------:R-:W-:-:S02]  /*171e0*/  ISETP.GE.AND P3, PT, R227, UR4, PT ;  /* 0x00000004e3007c0c */ /* 0x000fc4000bf66270 */
[----:B------:R-:W-:Y:S01]  /*171f0*/  @!P0 LEA.HI.X R11, R230, R15, R159, 0x2, P6 ;  /* 0x0000000fe60b8211 */ /* 0x000fe200030f149f */
[----:B------:R1:W-:Y:S04]  /*17200*/  @!P1 ST.E.64 desc[UR42][R8.64], R108 ;  /* 0x0000006c08009985 */ /* 0x0003e8000c101b2a */
[----:B------:R3:W-:Y:S01]  /*17210*/  @!P0 ST.E.64 desc[UR42][R10.64], R112 ;  /* 0x000000700a008985 */ /* 0x0007e2000c101b2a */
[----:B------:R-:W-:Y:S02]  /*17220*/  ISETP.GE.AND P0, PT, R226, UR4, PT ;  /* 0x00000004e2007c0c */ /* 0x000fe4000bf06270 */
[-C--:B0-----:R-:W-:Y:S02]  /*17230*/  @!P5 LEA R6, P1, R229, R20.reuse, 0x2 ;  /* 0x00000014e506d211 */ /* 0x081fe400078210ff */
[----:B-1----:R-:W-:-:S02]  /*17240*/  @!P4 LEA R8, P2, R228, R20, 0x2 ;  /* 0x00000014e408c211 */ /* 0x002fc400078410ff */
[-C--:B------:R-:W-:Y:S02]  /*17250*/  @!P5 LEA.HI.X R7, R229, R15.reuse, R158, 0x2, P1 ;  /* 0x0000000fe507d211 */ /* 0x080fe400008f149e */
[----:B---3--:R-:W-:Y:S02]  /*17260*/  @!P3 LEA R10, P6, R227, R20, 0x2 ;  /* 0x00000014e30ab211 */ /* 0x008fe400078c10ff */
[----:B------:R-:W-:Y:S01]  /*17270*/  ISETP.GE.AND P1, PT, R225, UR4, PT ;  /* 0x00000004e1007c0c */ /* 0x000fe2000bf26270 */
[----:B------:R0:W-:Y:S01]  /*17280*/  @!P5 ST.E.64 desc[UR42][R6.64], R116 ;  /* 0x000000740600d985 */ /* 0x0001e2000c101b2a */
[-C--:B------:R-:W-:Y:S02]  /*17290*/  @!P4 LEA.HI.X R9, R228, R15.reuse, R157, 0x2, P2 ;  /* 0x0000000fe409c211 */ /* 0x080fe400010f149d */
[----:B------:R-:W-:Y:S02]  /*172a0*/  @!P3 LEA.HI.X R11, R227, R15, R156, 0x2, P6 ;  /* 0x0000000fe30bb211 */ /* 0x000fe400030f149c */
[----:B------:R-:W-:Y:S01]  /*172b0*/  ISETP.GE.AND P2, PT, R222, UR4, PT ;  /* 0x00000004de007c0c */ /* 0x000fe2000bf46270 */
[----:B------:R1:W-:Y:S01]  /*172c0*/  @!P4 ST.E.64 desc[UR42][R8.64], R120 ;  /* 0x000000780800c985 */ /* 0x0003e2000c101b2a */
[----:B------:R-:W-:-:S03]  /*172d0*/  ISETP.GE.AND P4, PT, R224, UR4, PT ;  /* 0x00000004e0007c0c */ /* 0x000fc6000bf86270 */
[----:B------:R3:W-:Y:S01]  /*172e0*/  @!P3 ST.E.64 desc[UR42][R10.64], R124 ;  /* 0x0000007c0a00b985 */ /* 0x0007e2000c101b2a */
[----:B------:R-:W-:Y:S02]  /*172f0*/  ISETP.GE.AND P3, PT, R223, UR4, PT ;  /* 0x00000004df007c0c */ /* 0x000fe4000bf66270 */
[----:B0-----:R-:W-:-:S04]  /*17300*/  @!P0 LEA R6, P5, R226, R20, 0x2 ;  /* 0x00000014e2068211 */ /* 0x001fc800078a10ff */
[-C--:B------:R-:W-:Y:S02]  /*17310*/  @!P0 LEA.HI.X R7, R226, R15.reuse, R155, 0x2, P5 ;  /* 0x0000000fe2078211 */ /* 0x080fe400028f149b */
[----:B------:R-:W-:Y:S02]  /*17320*/  ISETP.GE.AND P5, PT, R221, UR4, PT ;  /* 0x00000004dd007c0c */ /* 0x000fe4000bfa6270 */
[CC--:B-1----:R-:W-:Y:S01]  /*17330*/  @!P1 LEA R8, P6, R225.reuse, R20.reuse, 0x2 ;  /* 0x00000014e1089211 */ /* 0x0c2fe200078c10ff */
[----:B------:R0:W-:Y:S03]  /*17340*/  @!P0 ST.E.64 desc[UR42][R6.64], R128 ;  /* 0x0000008006008985 */ /* 0x0001e6000c101b2a */
[----:B------:R-:W-:Y:S02]  /*17350*/  @!P1 LEA.HI.X R9, R225, R15, R154, 0x2, P6 ;  /* 0x0000000fe1099211 */ /* 0x000fe400030f149a */
[----:B---3--:R-:W-:-:S03]  /*17360*/  @!P3 LEA R10, P6, R223, R20, 0x2 ;  /* 0x00000014df0ab211 */ /* 0x008fc600078c10ff */
[----:B------:R1:W-:Y:S01]  /*17370*/  @!P1 ST.E.64 desc[UR42][R8.64], R132 ;  /* 0x0000008408009985 */ /* 0x0003e2000c101b2a */
[----:B------:R-:W-:Y:S02]  /*17380*/  @!P3 LEA.HI.X R11, R223, R15, R152, 0x2, P6 ;  /* 0x0000000fdf0bb211 */ /* 0x000fe400030f1498 */
[----:B0-----:R-:W-:-:S04]  /*17390*/  @!P4 LEA R6, P0, R224, R20, 0x2 ;  /* 0x00000014e006c211 */ /* 0x001fc800078010ff */
        /* <DEDUP_REMOVED lines=9> */
.L_x_2804:
[----:B------:R-:W-:Y:S05]  /*17430*/  BSYNC B1 ;  /* 0x0000000000017941 */ /* 0x000fea0003800000 */
.L_x_2803:
[----:B----4-:R-:W-:Y:S01]  /*17440*/  VIADD R7, R192, 0x8 ;  /* 0x00000008c0077836 */ /* 0x010fe20000000000 */
[----:B------:R4:W1:Y:S04]  /*17450*/  SHFL.IDX PT, R23, R14, 0x1, 0x1c1f ;  /* 0x003c1f000e177f89 */ /* 0x00086800000e0000 */
[----:B------:R-:W-:Y:S01]  /*17460*/  ISETP.GE.AND P0, PT, R7, R0, PT ;  /* 0x000000000700720c */ /* 0x000fe20003f06270 */
[----:B0-----:R-:W0:-:S12]  /*17470*/  SHFL.IDX PT, R3, R3, 0x1, 0x1c1f ;  /* 0x003c1f0003037f89 */ /* 0x001e1800000e0000 */
[----:B----4-:R-:W-:Y:S05]  /*17480*/  @P0 BRA `(.L_x_2802) ;  /* 0x0000001400d40947 */ /* 0x010fea0003800000 */
[----:B------:R-:W-:Y:S02]  /*17490*/  ULDC UR4, c[0x0][0xac8] ;  /* 0x0002b20000047ab9 */ /* 0x000fe40000000800 */
[----:B------:R-:W-:Y:S02]  /*174a0*/  ISETP.GE.AND P4, PT, R194, UR4, PT ;  /* 0x00000004c2007c0c */ /* 0x000fe4000bf86270 */
[----:B------:R-:W-:Y:S02]  /*174b0*/  ISETP.GE.AND P2, PT, R233, UR4, PT ;  /* 0x00000004e9007c0c */ /* 0x000fe4000bf46270 */
[----:B------:R-:W-:Y:S02]  /*174c0*/  ISETP.GE.AND P1, PT, R231, UR4, PT ;  /* 0x00000004e7007c0c */ /* 0x000fe4000bf26270 */
[----:B------:R-:W-:-:S07]  /*174d0*/  ISETP.GE.AND P0, PT, R213, UR4, PT ;  /* 0x00000004d5007c0c */ /* 0x000fce000bf06270 */
[----:B0-----:R-:W-:-:S04]  /*174e0*/  @!P4 LEA R6, P3, R194, R3, 0x2 ;  /* 0x00000003c206c211 */ /* 0x001fc800078610ff */
[----:B-1----:R-:W-:Y:S02]  /*174f0*/  @!P4 LEA.HI.X R7, R194, R23, R235, 0x2, P3 ;  /* 0x00000017c207c211 */ /* 0x002fe400018f14eb */
        /* <DEDUP_REMOVED lines=15> */
[----:B-1----:R-:W-:Y:S02]  /*175f0*/  @!P4 LEA R8, P2, R209, R3, 0x2 ;  /* 0x00000003d108c211 */ /* 0x002fe400078410ff */
[----:B------:R-:W-:-:S02]  /*17600*/  @!P3 LEA.HI.X R7, R211, R23, R212, 0x2, P1 ;  /* 0x00000017d307b211 */ /* 0x000fc400008f14d4 */
[----:B------:R-:W-:Y:S02]  /*17610*/  ISETP.GE.AND P1, PT, R190, UR4, PT ;  /* 0x00000004be007c0c */ /* 0x000fe4000bf26270 */
[----:B------:R-:W-:Y:S01]  /*17620*/  @!P4 LEA.HI.X R9, R209, R23, R210, 0x2, P2 ;  /* 0x00000017d109c211 */ /* 0x000fe200010f14d2 */
[----:B------:R0:W-:Y:S01]  /*17630*/  @!P3 ST.E.64 desc[UR42][R6.64], R42 ;  /* 0x0000002a0600b985 */ /* 0x0001e2000c101b2a */
[----:B------:R-:W-:Y:S02]  /*17640*/  ISETP.GE.AND P2, PT, R182, UR4, PT ;  /* 0x00000004b6007c0c */ /* 0x000fe4000bf46270 */
[C---:B----4-:R-:W-:Y:S01]  /*17650*/  @!P5 LEA R10, P6, R207.reuse, R3, 0x2 ;  /* 0x00000003cf0ad211 */ /* 0x050fe200078c10ff */
[----:B------:R1:W-:Y:S01]  /*17660*/  @!P4 ST.E.64 desc[UR42][R8.64], R46 ;  /* 0x0000002e0800c985 */ /* 0x0003e2000c101b2a */
[----:B------:R-:W-:Y:S02]  /*17670*/  ISETP.GE.AND P3, PT, R180, UR4, PT ;  /* 0x00000004b4007c0c */ /* 0x000fe4000bf66270 */
[----:B------:R-:W-:-:S02]  /*17680*/  @!P5 LEA.HI.X R11, R207, R23, R208, 0x2, P6 ;  /* 0x00000017cf0bd211 */ /* 0x000fc400030f14d0 */
[----:B------:R-:W-:-:S03]  /*17690*/  ISETP.GE.AND P4, PT, R178, UR4, PT ;  /* 0x00000004b2007c0c */ /* 0x000fc6000bf86270 */
[----:B------:R4:W-:Y:S01]  /*176a0*/  @!P5 ST.E.64 desc[UR42][R10.64], R50 ;  /* 0x000000320a00d985 */ /* 0x0009e2000c101b2a */
[CC--:B0-----:R-:W-:Y:S02]  /*176b0*/  @!P0 LEA R6, P6, R205.reuse, R3.reuse, 0x2 ;  /* 0x00000003cd068211 */ /* 0x0c1fe400078c10ff */
[C---:B-1----:R-:W-:Y:S02]  /*176c0*/  @!P1 LEA R8, P5, R190.reuse, R3, 0x2 ;  /* 0x00000003be089211 */ /* 0x042fe400078a10ff */
[-C--:B------:R-:W-:Y:S02]  /*176d0*/  @!P0 LEA.HI.X R7, R205, R23.reuse, R206, 0x2, P6 ;  /* 0x00000017cd078211 */ /* 0x080fe400030f14ce */
[----:B------:R-:W-:Y:S02]  /*176e0*/  @!P1 LEA.HI.X R9, R190, R23, R202, 0x2, P5 ;  /* 0x00000017be099211 */ /* 0x000fe400028f14ca */
[----:B------:R-:W-:Y:S01]  /*176f0*/  ISETP.GE.AND P5, PT, R176, UR4, PT ;  /* 0x00000004b0007c0c */ /* 0x000fe2000bfa6270 */
[----:B------:R0:W-:Y:S01]  /*17700*/  @!P0 ST.E.64 desc[UR42][R6.64], R54 ;  /* 0x0000003606008985 */ /* 0x0001e2000c101b2a */
[----:B----4-:R-:W-:-:S02]  /*17710*/  @!P2 LEA R10, P6, R182, R3, 0x2 ;  /* 0x00000003b60aa211 */ /* 0x010fc400078c10ff */
[----:B------:R-:W-:Y:S01]  /*17720*/  ISETP.GE.AND P0, PT, R174, UR4, PT ;  /* 0x00000004ae007c0c */ /* 0x000fe2000bf06270 */
[----:B------:R1:W-:Y:S01]  /*17730*/  @!P1 ST.E.64 desc[UR42][R8.64], R58 ;  /* 0x0000003a08009985 */ /* 0x0003e2000c101b2a */
[----:B------:R-:W-:Y:S02]  /*17740*/  @!P2 LEA.HI.X R11, R182, R23, R183, 0x2, P6 ;  /* 0x00000017b60ba211 */ /* 0x000fe400030f14b7 */
[----:B------:R-:W-:-:S03]  /*17750*/  ISETP.GE.AND P1, PT, R172, UR4, PT ;  /* 0x00000004ac007c0c */ /* 0x000fc6000bf26270 */
[----:B------:R4:W-:Y:S01]  /*17760*/  @!P2 ST.E.64 desc[UR42][R10.64], R62 ;  /* 0x0000003e0a00a985 */ /* 0x0009e2000c101b2a */
[-C--:B0-----:R-:W-:Y:S02]  /*17770*/  @!P3 LEA R6, P6, R180, R3.reuse, 0x2 ;  /* 0x00000003b406b211 */ /* 0x081fe400078c10ff */
[----:B-1----:R-:W-:Y:S02]  /*17780*/  @!P4 LEA R8, P2, R178, R3, 0x2 ;  /* 0x00000003b208c211 */ /* 0x002fe400078410ff */
[-C--:B------:R-:W-:Y:S02]  /*17790*/  @!P3 LEA.HI.X R7, R180, R23.reuse, R181, 0x2, P6 ;  /* 0x00000017b407b211 */ /* 0x080fe400030f14b5 */
[----:B------:R-:W-:Y:S02]  /*177a0*/  @!P4 LEA.HI.X R9, R178, R23, R179, 0x2, P2 ;  /* 0x00000017b209c211 */ /* 0x000fe400010f14b3 */
[----:B------:R-:W-:Y:S01]  /*177b0*/  ISETP.GE.AND P2, PT, R170, UR4, PT ;  /* 0x00000004aa007c0c */ /* 0x000fe2000bf46270 */
[----:B------:R0:W-:Y:S01]  /*177c0*/  @!P3 ST.E.64 desc[UR42][R6.64], R66 ;  /* 0x000000420600b985 */ /* 0x0001e2000c101b2a */
[----:B----4-:R-:W-:-:S03]  /*177d0*/  @!P5 LEA R10, P6, R176, R3, 0x2 ;  /* 0x00000003b00ad211 */ /* 0x010fc600078c10ff */
[----:B------:R1:W-:Y:S01]  /*177e0*/  @!P4 ST.E.64 desc[UR42][R8.64], R70 ;  /* 0x000000460800c985 */ /* 0x0003e2000c101b2a */
[----:B------:R-:W-:-:S05]  /*177f0*/  @!P5 LEA.HI.X R11, R176, R23, R177, 0x2, P6 ;  /* 0x00000017b00bd211 */ /* 0x000fca00030f14b1 */
[----:B------:R4:W-:Y:S01]  /*17800*/  @!P5 ST.E.64 desc[UR42][R10.64], R74 ;  /* 0x0000004a0a00d985 */ /* 0x0009e2000c101b2a */
[----:B------:R-:W-:Y:S02]  /*17810*/  ISETP.GE.AND P5, PT, R168, UR4, PT ;  /* 0x00000004a8007c0c */ /* 0x000fe4000bfa6270 */
[----:B0-----:R-:W-:-:S04]  /*17820*/  @!P0 LEA R6, P4, R174, R3, 0x2 ;  /* 0x00000003ae068211 */ /* 0x001fc800078810ff */
[----:B------:R-:W-:Y:S02]  /*17830*/  @!P0 LEA.HI.X R7, R174, R23, R175, 0x2, P4 ;  /* 0x00000017ae078211 */ /* 0x000fe400020f14af */
[----:B------:R-:W-:Y:S02]  /*17840*/  ISETP.GE.AND P4, PT, R166, UR4, PT ;  /* 0x00000004a6007c0c */ /* 0x000fe4000bf86270 */
[-C--:B-1----:R-:W-:Y:S01]  /*17850*/  @!P1 LEA R8, P3, R172, R3.reuse, 0x2 ;  /* 0x00000003ac089211 */ /* 0x082fe200078610ff */
[----:B------:R0:W-:Y:S01]  /*17860*/  @!P0 ST.E.64 desc[UR42][R6.64], R4 ;  /* 0x0000000406008985 */ /* 0x0001e2000c101b2a */
[----:B----4-:R-:W-:Y:S02]  /*17870*/  @!P2 LEA R10, P6, R170, R3, 0x2 ;  /* 0x00000003aa0aa211 */ /* 0x010fe400078c10ff */
[----:B------:R-:W-:Y:S02]  /*17880*/  @!P1 LEA.HI.X R9, R172, R23, R173, 0x2, P3 ;  /* 0x00000017ac099211 */ /* 0x000fe400018f14ad */
[----:B------:R-:W-:-:S02]  /*17890*/  ISETP.GE.AND P3, PT, R164, UR4, PT ;  /* 0x00000004a4007c0c */ /* 0x000fc4000bf66270 */
[----:B------:R-:W-:Y:S01]  /*178a0*/  @!P2 LEA.HI.X R11, R170, R23, R171, 0x2, P6 ;  /* 0x00000017aa0ba211 */ /* 0x000fe200030f14ab */
[----:B------:R1:W-:Y:S01]  /*178b0*/  @!P1 ST.E.64 desc[UR42][R8.64], R82 ;  /* 0x0000005208009985 */ /* 0x0003e2000c101b2a */
[-C--:B------:R-:W-:Y:S02]  /*178c0*/  @!P5 LEA R12, P6, R168, R3.reuse, 0x2 ;  /* 0x00000003a80cd211 */ /* 0x080fe400078c10ff */
[----:B------:R-:W-:Y:S01]  /*178d0*/  @!P4 LEA R14, P0, R166, R3, 0x2 ;  /* 0x00000003a60ec211 */ /* 0x000fe200078010ff */
[----:B------:R4:W-:Y:S01]  /*178e0*/  @!P2 ST.E.64 desc[UR42][R10.64], R86 ;  /* 0x000000560a00a985 */ /* 0x0009e2000c101b2a */
[----:B------:R-:W-:Y:S02]  /*178f0*/  ISETP.GE.AND P2, PT, R162, UR4, PT ;  /* 0x00000004a2007c0c */ /* 0x000fe4000bf46270 */
[----:B------:R-:W-:Y:S02]  /*17900*/  ISETP.GE.AND P1, PT, R237, UR4, PT ;  /* 0x00000004ed007c0c */ /* 0x000fe4000bf26270 */
[----:B---3--:R-:W-:-:S02]  /*17910*/  @!P4 LEA.HI.X R15, R166, R23, R167, 0x2, P0 ;  /* 0x00000017a60fc211 */ /* 0x008fc400000f14a7 */
[----:B------:R-:W-:Y:S02]  /*17920*/  @!P5 LEA.HI.X R13, R168, R23, R169, 0x2, P6 ;  /* 0x00000017a80dd211 */ /* 0x000fe400030f14a9 */
[----:B------:R-:W-:Y:S02]  /*17930*/  ISETP.GE.AND P0, PT, R236, UR4, PT ;  /* 0x00000004ec007c0c */ /* 0x000fe4000bf06270 */
[----:B------:R-:W-:Y:S01]  /*17940*/  @!P3 LEA R20, P6, R164, R3, 0x2 ;  /* 0x00000003a414b211 */ /* 0x000fe200078c10ff */
[----:B------:R3:W-:Y:S01]  /*17950*/  @!P5 ST.E.64 desc[UR42][R12.64], R90 ;  /* 0x0000005a0c00d985 */ /* 0x0007e2000c101b2a */
[----:B------:R-:W-:Y:S02]  /*17960*/  ISETP.GE.AND P5, PT, R230, UR4, PT ;  /* 0x00000004e6007c0c */ /* 0x000fe4000bfa6270 */
[----:B------:R-:W-:Y:S01]  /*17970*/  @!P3 LEA.HI.X R21, R164, R23, R165, 0x2, P6 ;  /* 0x00000017a415b211 */ /* 0x000fe200030f14a5 */
[----:B------:R5:W-:Y:S01]  /*17980*/  @!P4 ST.E.64 desc[UR42][R14.64], R94 ;  /* 0x0000005e0e00c985 */ /* 0x000be2000c101b2a */
[----:B0-----:R-:W-:-:S02]  /*17990*/  @!P2 LEA R4, P6, R162, R3, 0x2 ;  /* 0x00000003a204a211 */ /* 0x001fc400078c10ff */
[----:B------:R-:W-:Y:S01]  /*179a0*/  ISETP.GE.AND P4, PT, R229, UR4, PT ;  /* 0x00000004e5007c0c */ /* 0x000fe2000bf86270 */
[----:B------:R-:W-:Y:S01]  /*179b0*/  @!P3 ST.E.64 desc[UR42][R20.64], R98 ;  /* 0x000000621400b985 */ /* 0x000fe2000c101b2a */
[C---:B------:R-:W-:Y:S02]  /*179c0*/  @!P1 LEA R6, P3, R237.reuse, R3, 0x2 ;  /* 0x00000003ed069211 */ /* 0x040fe400078610ff */
[----:B------:R-:W-:Y:S02]  /*179d0*/  @!P2 LEA.HI.X R5, R162, R23, R163, 0x2, P6 ;  /* 0x00000017a205a211 */ /* 0x000fe400030f14a3 */
[----:B-1----:R-:W-:Y:S02]  /*179e0*/  @!P0 LEA R8, P6, R236, R3, 0x2 ;  /* 0x00000003ec088211 */ /* 0x002fe400078c10ff */
[----:B------:R-:W-:Y:S01]  /*179f0*/  @!P1 LEA.HI.X R7, R237, R23, R161, 0x2, P3 ;  /* 0x00000017ed079211 */ /* 0x000fe200018f14a1 */
[----:B------:R0:W-:Y:S01]  /*17a00*/  @!P2 ST.E.64 desc[UR42][R4.64], R102 ;  /* 0x000000660400a985 */ /* 0x0001e2000c101b2a */
[----:B------:R-:W-:-:S02]  /*17a10*/  ISETP.GE.AND P3, PT, R228, UR4, PT ;  /* 0x00000004e4007c0c */ /* 0x000fc4000bf66270 */
[----:B------:R-:W-:Y:S01]  /*17a20*/  @!P0 LEA.HI.X R9, R236, R23, R160, 0x2, P6 ;  /* 0x00000017ec098211 */ /* 0x000fe200030f14a0 */
[----:B------:R1:W-:Y:S01]  /*17a30*/  @!P1 ST.E.64 desc[UR42][R6.64], R106 ;  /* 0x0000006a06009985 */ /* 0x0003e2000c101b2a */
[CC--:B----4-:R-:W-:Y:S02]  /*17a40*/  @!P5 LEA R10, P1, R230.reuse, R3.reuse, 0x2 ;  /* 0x00000003e60ad211 */ /* 0x0d0fe400078210ff */
[----:B---3--:R-:W-:Y:S01]  /*17a50*/  @!P4 LEA R12, P2, R229, R3, 0x2 ;  /* 0x00000003e50cc211 */ /* 0x008fe200078410ff */
[----:B------:R3:W-:Y:S01]  /*17a60*/  @!P0 ST.E.64 desc[UR42][R8.64], R110 ;  /* 0x0000006e08008985 */ /* 0x0007e2000c101b2a */
[----:B------:R-:W-:Y:S02]  /*17a70*/  ISETP.GE.AND P0, PT, R227, UR4, PT ;  /* 0x00000004e3007c0c */ /* 0x000fe4000bf06270 */
[----:B------:R-:W-:Y:S02]  /*17a80*/  @!P5 LEA.HI.X R11, R230, R23, R159, 0x2, P1 ;  /* 0x00000017e60bd211 */ /* 0x000fe400008f149f */
[----:B------:R-:W-:-:S02]  /*17a90*/  ISETP.GE.AND P1, PT, R226, UR4, PT ;  /* 0x00000004e2007c0c */ /* 0x000fc4000bf26270 */
[C---:B-----5:R-:W-:Y:S01]  /*17aa0*/  @!P3 LEA R14, P6, R228.reuse, R3, 0x2 ;  /* 0x00000003e40eb211 */ /* 0x060fe200078c10ff */
[----:B------:R4:W-:Y:S01]  /*17ab0*/  @!P5 ST.E.64 desc[UR42][R10.64], R114 ;  /* 0x000000720a00d985 */ /* 0x0009e2000c101b2a */
[-C--:B------:R-:W-:Y:S02]  /*17ac0*/  @!P4 LEA.HI.X R13, R229, R23.reuse, R158, 0x2, P2 ;  /* 0x00000017e50dc211 */ /* 0x080fe400010f149e */
[----:B------:R-:W-:Y:S02]  /*17ad0*/  @!P3 LEA.HI.X R15, R228, R23, R157, 0x2, P6 ;  /* 0x00000017e40fb211 */ /* 0x000fe400030f149d */
[----:B------:R-:W-:Y:S01]  /*17ae0*/  ISETP.GE.AND P2, PT, R223, UR4, PT ;  /* 0x00000004df007c0c */ /* 0x000fe2000bf46270 */
[----:B------:R5:W-:Y:S01]  /*17af0*/  @!P4 ST.E.64 desc[UR42][R12.64], R118 ;  /* 0x000000760c00c985 */ /* 0x000be2000c101b2a */
[----:B------:R-:W-:Y:S02]  /*17b00*/  ISETP.GE.AND P4, PT, R225, UR4, PT ;  /* 0x00000004e1007c0c */ /* 0x000fe4000bf86270 */
[----:B0-----:R-:W-:Y:S01]  /*17b10*/  @!P0 LEA R4, P5, R227, R3, 0x2 ;  /* 0x00000003e3048211 */ /* 0x001fe200078a10ff */
[----:B------:R0:W-:Y:S01]  /*17b20*/  @!P3 ST.E.64 desc[UR42][R14.64], R122 ;  /* 0x0000007a0e00b985 */ /* 0x0001e2000c101b2a */
[----:B------:R-:W-:-:S02]  /*17b30*/  ISETP.GE.AND P3, PT, R224, UR4, PT ;  /* 0x00000004e0007c0c */ /* 0x000fc4000bf66270 */
[----:B------:R-:W-:Y:S02]  /*17b40*/  @!P0 LEA.HI.X R5, R227, R23, R156, 0x2, P5 ;  /* 0x00000017e3058211 */ /* 0x000fe400028f149c */
[----:B------:R-:W-:Y:S02]  /*17b50*/  ISETP.GE.AND P5, PT, R222, UR4, PT ;  /* 0x00000004de007c0c */ /* 0x000fe4000bfa6270 */
[CC--:B-1----:R-:W-:Y:S01]  /*17b60*/  @!P1 LEA R6, P6, R226.reuse, R3.reuse, 0x2 ;  /* 0x00000003e2069211 */ /* 0x0c2fe200078c10ff */
[----:B------:R1:W-:Y:S02]  /*17b70*/  @!P0 ST.E.64 desc[UR42][R4.64], R126 ;  /* 0x0000007e04008985 */ /* 0x0003e4000c101b2a */
[----:B---3--:R-:W-:Y:S02]  /*17b80*/  @!P4 LEA R8, P0, R225, R3, 0x2 ;  /* 0x00000003e108c211 */ /* 0x008fe400078010ff */
[----:B------:R-:W-:Y:S02]  /*17b90*/  @!P1 LEA.HI.X R7, R226, R23, R155, 0x2, P6 ;  /* 0x00000017e2079211 */ /* 0x000fe400030f149b */
[----:B----4-:R-:W-:-:S02]  /*17ba0*/  @!P3 LEA R10, P6, R224, R3, 0x2 ;  /* 0x00000003e00ab211 */ /* 0x010fc400078c10ff */
[----:B------:R-:W-:Y:S01]  /*17bb0*/  @!P4 LEA.HI.X R9, R225, R23, R154, 0x2, P0 ;  /* 0x00000017e109c211 */ /* 0x000fe200000f149a */
[----:B------:R1:W-:Y:S01]  /*17bc0*/  @!P1 ST.E.64 desc[UR42][R6.64], R130 ;  /* 0x0000008206009985 */ /* 0x0003e2000c101b2a */
[CC--:B-----5:R-:W-:Y:S02]  /*17bd0*/  @!P2 LEA R12, P1, R223.reuse, R3.reuse, 0x2 ;  /* 0x00000003df0ca211 */ /* 0x0e0fe400078210ff */
[----:B0-----:R-:W-:Y:S01]  /*17be0*/  @!P5 LEA R14, P0, R222, R3, 0x2 ;  /* 0x00000003de0ed211 */ /* 0x001fe200078010ff */
[----:B------:R1:W-:Y:S01]  /*17bf0*/  @!P4 ST.E.64 desc[UR42][R8.64], R134 ;  /* 0x000000860800c985 */ /* 0x0003e2000c101b2a */
[-C--:B------:R-:W-:Y:S02]  /*17c00*/  @!P3 LEA.HI.X R11, R224, R23.reuse, R153, 0x2, P6 ;  /* 0x00000017e00bb211 */ /* 0x080fe400030f1499 */
[-C--:B------:R-:W-:Y:S02]  /*17c10*/  @!P2 LEA.HI.X R13, R223, R23.reuse, R152, 0x2, P1 ;  /* 0x00000017df0da211 */ /* 0x080fe400008f1498 */
[----:B------:R-:W-:Y:S01]  /*17c20*/  @!P5 LEA.HI.X R15, R222, R23, R76, 0x2, P0 ;  /* 0x00000017de0fd211 */ /* 0x000fe200000f144c */
[----:B------:R1:W-:Y:S01]  /*17c30*/  @!P3 ST.E.64 desc[UR42][R10.64], R138 ;  /* 0x0000008a0a00b985 */ /* 0x0003e2000c101b2a */
[----:B------:R-:W-:-:S03]  /*17c40*/  ISETP.GE.AND P0, PT, R221, UR4, PT ;  /* 0x00000004dd007c0c */ /* 0x000fc6000bf06270 */
[----:B------:R1:W-:Y:S04]  /*17c50*/  @!P2 ST.E.64 desc[UR42][R12.64], R142 ;  /* 0x0000008e0c00a985 */ /* 0x0003e8000c101b2a */
[----:B------:R1:W-:Y:S06]  /*17c60*/  @!P5 ST.E.64 desc[UR42][R14.64], R146 ;  /* 0x000000920e00d985 */ /* 0x0003ec000c101b2a */
[----:B------:R-:W-:Y:S05]  /*17c70*/  @P0 BRA `(.L_x_2802) ;  /* 0x0000000c00d80947 */ /* 0x000fea0003800000 */
[----:B-1----:R-:W-:-:S04]  /*17c80*/  LEA R4, P0, R221, R3, 0x2 ;  /* 0x00000003dd047211 */ /* 0x002fc800078010ff */
[----:B------:R-:W-:-:S05]  /*17c90*/  LEA.HI.X R5, R221, R23, R22, 0x2, P0 ;  /* 0x00000017dd057211 */ /* 0x000fca00000f1416 */
[----:B------:R0:W-:Y:S01]  /*17ca0*/  ST.E.64 desc[UR42][R4.64], R150 ;  /* 0x0000009604007985 */ /* 0x0001e2000c101b2a */
[----:B------:R-:W-:Y:S05]  /*17cb0*/  BRA `(.L_x_2802) ;  /* 0x0000000c00c87947 */ /* 0x000fea0003800000 */
.L_x_2796:
[----:B------:R-:W-:Y:S01]  /*17cc0*/  ULDC.64 UR4, c[0x0][0xc08] ;  /* 0x0003020000047ab9 */ /* 0x000fe20000000a00 */
[----:B------:R-:W4:Y:S01]  /*17cd0*/  LDC.64 R4, c[0x0][0xc00] ;  /* 0x00030000ff047b82 */ /* 0x000f220000000a00 */
[----:B------:R-:W-:Y:S01]  /*17ce0*/  ISETP.NE.U32.AND P0, PT, RZ, UR4, PT ;  /* 0x00000004ff007c0c */ /* 0x000fe2000bf05070 */
[----:B------:R-:W-:-:S03]  /*17cf0*/  IMAD.MOV.U32 R3, RZ, RZ, RZ ;  /* 0x000000ffff037224 */ /* 0x000fc600078e00ff */
[----:B------:R-:W-:Y:S01]  /*17d00*/  ISETP.NE.AND.EX P1, PT, RZ, UR5, PT, P0 ;  /* 0x00000005ff007c0c */ /* 0x000fe2000bf25300 */
[----:B------:R-:W-:Y:S02]  /*17d10*/  ULDC.64 UR4, c[0x0][0xc00] ;  /* 0x0003000000047ab9 */ /* 0x000fe40000000a00 */
[----:B------:R-:W-:-:S04]  /*17d20*/  ISETP.NE.U32.AND P0, PT, RZ, UR4, PT ;  /* 0x00000004ff007c0c */ /* 0x000fc8000bf05070 */
[----:B------:R-:W-:-:S06]  /*17d30*/  ISETP.NE.AND.EX P0, PT, RZ, UR5, PT, P0 ;  /* 0x00000005ff007c0c */ /* 0x000fcc000bf05300 */
[----:B------:R-:W0:Y:S01]  /*17d40*/  @P1 LDC.64 R6, c[0x0][0xc08] ;  /* 0x00030200ff061b82 */ /* 0x000e220000000a00 */
[----:B------:R-:W-:Y:S02]  /*17d50*/  ULDC UR4, c[0x0][0xa88] ;  /* 0x0002a20000047ab9 */ /* 0x000fe40000000800 */
[----:B------:R-:W-:Y:S02]  /*17d60*/  IMAD.U32 R0, RZ, RZ, UR4 ;  /* 0x00000004ff007e24 */ /* 0x000fe4000f8e00ff */
[----:B----4-:R-:W-:-:S05]  /*17d70*/  IMAD.WIDE R4, R214, 0x4, R4 ;  /* 0x00000004d6047825 */ /* 0x010fca00078e0204 */
[----:B------:R4:W5:Y:S01]  /*17d80*/  @P0 LDG.E R3, desc[UR42][R4.64] ;  /* 0x0000002a04030981 */ /* 0x000962000c1e1900 */
[----:B0-----:R-:W-:-:S05]  /*17d90*/  @P1 IMAD.WIDE R6, R214, 0x4, R6 ;  /* 0x00000004d6061825 */ /* 0x001fca00078e0206 */
[----:B------:R4:W5:Y:S01]  /*17da0*/  @P1 LDG.E R0, desc[UR42][R6.64] ;  /* 0x0000002a06001981 */ /* 0x000962000c1e1900 */
[----:B------:R-:W-:Y:S02]  /*17db0*/  ISETP.NE.AND P2, PT, R205, RZ, PT ;  /* 0x000000ffcd00720c */ /* 0x000fe40003f45270 */
[----:B------:R-:W-:Y:S01]  /*17dc0*/  SHF.R.S32.HI R26, RZ, 0x1f, R214 ;  /* 0x0000001fff1a7819 */ /* 0x000fe200000114d6 */
[----:B------:R-:W0:Y:S10]  /*17dd0*/  S2R R29, SR_TID.X ;  /* 0x00000000001d7919 */ /* 0x000e340000002100 */
[----:B------:R-:W1:Y:S01]  /*17de0*/  @!P2 LDC R205, c[0x0][0xad4] ;  /* 0x0002b500ffcdab82 */ /* 0x000e620000000800 */
[----:B0-----:R-:W-:Y:S01]  /*17df0*/  VIADD R8, R29, 0xffffff80 ;  /* 0xffffff801d087836 */ /* 0x001fe20000000000 */
[----:B-1----:R-:W-:-:S04]  /*17e00*/  ISETP.GT.AND P2, PT, R205, 0x1, PT ;  /* 0x00000001cd00780c */ /* 0x002fc80003f44270 */
[----:B------:R-:W-:Y:S01]  /*17e10*/  ISETP.GT.AND P3, PT, R8, 0x3f, PT ;  /* 0x0000003f0800780c */ /* 0x000fe20003f64270 */
[----:B----4-:R-:W-:-:S12]  /*17e20*/  @P1 BRA `(.L_x_2805) ;  /* 0x0000000000101947 */ /* 0x010fd80003800000 */
[----:B------:R-:W-:Y:S05]  /*17e30*/  @!P0 BRA `(.L_x_2805) ;  /* 0x00000000000c8947 */ /* 0x000fea0003800000 */
[----:B------:R-:W4:Y:S04]  /*17e40*/  LDG.E R7, desc[UR42][R4.64] ;  /* 0x0000002a04077981 */ /* 0x000f28000c1e1900 */
[----:B-----5:R-:W4:Y:S02]  /*17e50*/  LDG.E R0, desc[UR42][R4.64+0x4] ;  /* 0x0000042a04007981 */ /* 0x020f24000c1e1900 */
[----:B----4-:R-:W-:-:S07]  /*17e60*/  IMAD.IADD R0, R0, 0x1, -R7 ;  /* 0x0000000100007824 */ /* 0x010fce00078e0a07 */
.L_x_2805:
[----:B------:R-:W-:Y:S01]  /*17e70*/  BSSY B1, `(.L_x_2806) ;  /* 0x0000035000017945 */ /* 0x000fe20003800000 */
[----:B------:R-:W-:Y:S02]  /*17e80*/  SEL R27, R214, RZ, !P0 ;  /* 0x000000ffd61b7207 */ /* 0x000fe40004000000 */
[----:B------:R-:W-:Y:S02]  /*17e90*/  SEL R26, R26, RZ, !P0 ;  /* 0x000000ff1a1a7207 */ /* 0x000fe40004000000 */
[----:B-----5:R-:W-:Y:S01]  /*17ea0*/  SHF.R.S32.HI R24, RZ, 0x1f, R3 ;  /* 0x0000001fff187819 */ /* 0x020fe20000011403 */
[----:B------:R-:W-:Y:S06]  /*17eb0*/  @P3 BRA `(.L_x_2807) ;  /* 0x0000000000c03947 */ /* 0x000fec0003800000 */
[----:B------:R-:W0:Y:S01]  /*17ec0*/  LDC R31, c[0x0][0xbe8] ;  /* 0x0002fa00ff1f7b82 */ /* 0x000e220000000800 */
[----:B------:R-:W-:Y:S01]  /*17ed0*/  IADD3 R29, R192, -0x80, R29 ;  /* 0xffffff80c01d7810 */ /* 0x000fe20007ffe01d */
[----:B0-----:R-:W-:-:S05]  /*17ee0*/  IMAD R4, R0, R31, RZ ;  /* 0x0000001f00047224 */ /* 0x001fca00078e02ff */
        /* <DEDUP_REMOVED lines=9> */
[----:B------:R-:W4:Y:S08]  /*17f80*/  LDC.64 R14, c[0x0][R22+0x218] ;  /* 0x00008600160e7b82 */ /* 0x000f300000000a00 */
[----:B------:R-:W5:Y:S08]  /*17f90*/  LDC.64 R8, c[0x0][R22+0x228] ;  /* 0x00008a0016087b82 */ /* 0x000f700000000a00 */
[----:B------:R-:W2:Y:S08]  /*17fa0*/  LDC.64 R6, c[0x0][R22+0x210] ;  /* 0x0000840016067b82 */ /* 0x000eb00000000a00 */
[----:B------:R-:W3:Y:S08]  /*17fb0*/  @P1 LDC R20, c[0x0][0xbec] ;  /* 0x0002fb00ff141b82 */ /* 0x000ef00000000800 */
[----:B------:R-:W5:Y:S01]  /*17fc0*/  @P1 LDC R25, c[0x0][0xbf0] ;  /* 0x0002fc00ff191b82 */ /* 0x000f620000000800 */
[----:B-1----:R-:W-:-:S07]  /*17fd0*/  IMAD R13, R13, R27, RZ ;  /* 0x0000001b0d0d7224 */ /* 0x002fce00078e02ff */
[----:B0-----:R-:W0:Y:S01]  /*17fe0*/  @!P0 LDC R4, c[0x0][0xb50] ;  /* 0x0002d400ff048b82 */ /* 0x001e220000000800 */
[----:B------:R-:W-:-:S04]  /*17ff0*/  IMAD.WIDE.U32 R10, R12, R27, RZ ;  /* 0x0000001b0c0a7225 */ /* 0x000fc800078e00ff */
[----:B---3--:R-:W-:-:S03]  /*18000*/  @P1 IMAD.HI.U32 R20, R29, R20, RZ ;  /* 0x000000141d141227 */ /* 0x008fc600078e00ff */
[----:B------:R-:W1:Y:S01]  /*18010*/  @!P0 LDC R5, c[0x0][0xb54] ;  /* 0x0002d500ff058b82 */ /* 0x000e620000000800 */
[-C--:B----4-:R-:W-:Y:S02]  /*18020*/  IMAD R23, R15, R204.reuse, RZ ;  /* 0x000000cc0f177224 */ /* 0x090fe400078e02ff */
        /* <DEDUP_REMOVED lines=14> */
[----:B--2---:R-:W-:Y:S01]  /*18110*/  IMAD R7, R7, R11, RZ ;  /* 0x0000000b07077224 */ /* 0x004fe200078e02ff */
[----:B------:R-:W-:Y:S02]  /*18120*/  SHF.R.S32.HI R21, RZ, 0x1f, R21 ;  /* 0x0000001fff157819 */ /* 0x000fe40000011415 */
[----:B------:R-:W-:Y:S02]  /*18130*/  SHF.R.S32.HI R13, RZ, 0x1f, R11 ;  /* 0x0000001fff0d7819 */ /* 0x000fe4000001140b */
[----:B------:R-:W-:-:S03]  /*18140*/  IADD3.X R9, R21, R10, R15, P0, P1 ;  /* 0x0000000a15097210 */ /* 0x000fc600007e240f */
[C---:B------:R-:W-:Y:S02]  /*18150*/  IMAD R13, R6.reuse, R13, R7 ;  /* 0x0000000d060d7224 */ /* 0x040fe400078e0207 */
[----:B------:R-:W-:-:S04]  /*18160*/  IMAD.WIDE.U32 R6, R6, R11, R8 ;  /* 0x0000000b06067225 */ /* 0x000fc800078e0008 */
[----:B------:R-:W-:Y:S01]  /*18170*/  IMAD.IADD R7, R7, 0x1, R13 ;  /* 0x0000000107077824 */ /* 0x000fe200078e020d */
[----:B0-----:R-:W-:-:S04]  /*18180*/  LEA R4, P0, R6, R4, 0x2 ;  /* 0x0000000406047211 */ /* 0x001fc800078010ff */
[----:B-1----:R-:W-:Y:S01]  /*18190*/  LEA.HI.X R5, R6, R5, R7, 0x2, P0 ;  /* 0x0000000506057211 */ /* 0x002fe200000f1407 */
[----:B------:R-:W-:-:S05]  /*181a0*/  IMAD.MOV.U32 R7, RZ, RZ, -0x800000 ;  /* 0xff800000ff077424 */ /* 0x000fca00078e00ff */
[----:B------:R0:W-:Y:S03]  /*181b0*/  STG.E desc[UR42][R4.64], R7 ;  /* 0x0000000704007986 */ /* 0x0001e6000c10192a */
.L_x_2807:
[----:B------:R-:W-:Y:S05]  /*181c0*/  BSYNC B1 ;  /* 0x0000000000017941 */ /* 0x000fea0003800000 */
.L_x_2806:
[----:B------:R-:W-:Y:S05]  /*181d0*/  @P2 BRA `(.L_x_2802) ;  /* 0x0000000800802947 */ /* 0x000fea0003800000 */
[----:B0-----:R-:W0:Y:S01]  /*181e0*/  S2R R5, SR_TID.X ;  /* 0x0000000000057919 */ /* 0x001e220000002100 */
[----:B------:R-:W1:Y:S01]  /*181f0*/  LDC R9, c[0x0][0xbe8] ;  /* 0x0002fa00ff097b82 */ /* 0x000e620000000800 */
[----:B------:R-:W-:Y:S01]  /*18200*/  ULDC.64 UR4, c[0x0][0xaa0] ;  /* 0x0002a80000047ab9 */ /* 0x000fe20000000a00 */
[C---:B------:R-:W-:Y:S01]  /*18210*/  VIADD R29, R193.reuse, 0x140 ;  /* 0x00000140c11d7836 */ /* 0x040fe20000000000 */
[----:B------:R-:W-:Y:S01]  /*18220*/  BSSY B1, `(.L_x_2808) ;  /* 0x0000077000017945 */ /* 0x000fe20003800000 */
[----:B------:R-:W-:Y:S01]  /*18230*/  IMAD R4, R24, UR4, RZ ;  /* 0x0000000418047c24 */ /* 0x000fe2000f8e02ff */
[----:B------:R-:W-:Y:S01]  /*18240*/  SHF.R.S32.HI R30, RZ, 0x1f, R215 ;  /* 0x0000001fff1e7819 */ /* 0x000fe200000114d7 */
[----:B------:R-:W-:Y:S01]  /*18250*/  VIADD R31, R193, 0x1c0 ;  /* 0x000001c0c11f7836 */ /* 0x000fe20000000000 */
[----:B------:R-:W-:Y:S01]  /*18260*/  SHF.R.S32.HI R28, RZ, 0x1f, R29 ;  /* 0x0000001fff1c7819 */ /* 0x000fe2000001141d */
[----:B------:R-:W-:Y:S01]  /*18270*/  IMAD R7, R3, UR5, R4 ;  /* 0x0000000503077c24 */ /* 0x000fe2000f8e0204 */
[----:B------:R-:W4:Y:S01]  /*18280*/  LDC R22, c[0x0][0xac8] ;  /* 0x0002b200ff167b82 */ /* 0x000f220000000800 */
[----:B------:R-:W-:-:S02]  /*18290*/  SHF.R.S32.HI R32, RZ, 0x1f, R216 ;  /* 0x0000001fff207819 */ /* 0x000fc400000114d8 */
[----:B------:R-:W-:Y:S02]  /*182a0*/  SHF.R.S32.HI R33, RZ, 0x1f, R217 ;  /* 0x0000001fff217819 */ /* 0x000fe400000114d9 */
[----:B------:R-:W-:Y:S02]  /*182b0*/  SHF.R.S32.HI R34, RZ, 0x1f, R218 ;  /* 0x0000001fff227819 */ /* 0x000fe400000114da */
[----:B-1----:R-:W-:Y:S01]  /*182c0*/  ISETP.NE.AND P0, PT, R9, 0x1, PT ;  /* 0x000000010900780c */ /* 0x002fe20003f05270 */
[----:B------:R-:W-:Y:S02]  /*182d0*/  IMAD R25, R0, R9, RZ ;  /* 0x0000000900197224 */ /* 0x000fe400078e02ff */
[----:B0-----:R-:W-:Y:S02]  /*182e0*/  VIADD R6, R5, 0xffffff80 ;  /* 0xffffff8005067836 */ /* 0x001fe40000000000 */
[----:B------:R-:W-:Y:S01]  /*182f0*/  IMAD.WIDE.U32 R4, R3, UR4, RZ ;  /* 0x0000000403047c25 */ /* 0x000fe2000f8e00ff */
[----:B------:R-:W-:Y:S01]  /*18300*/  ULDC.64 UR4, c[0x0][0xae8] ;  /* 0x0002ba0000047ab9 */ /* 0x000fe20000000a00 */
[----:B----4-:R-:W-:-:S02]  /*18310*/  ISETP.GE.AND P1, PT, R193, R22, PT ;  /* 0x00000016c100720c */ /* 0x010fc40003f26270 */
[----:B------:R-:W-:-:S04]  /*18320*/  SHF.R.S32.HI R3, RZ, 0x1f, R6 ;  /* 0x0000001fff037819 */ /* 0x000fc80000011406 */
[----:B------:R-:W0:Y:S01]  /*18330*/  @P0 LDC R11, c[0x0][0xbec] ;  /* 0x0002fb00ff0b0b82 */ /* 0x000e220000000800 */
[----:B------:R-:W-:Y:S01]  /*18340*/  IMAD.IADD R5, R5, 0x1, R7 ;  /* 0x0000000105057824 */ /* 0x000fe200078e0207 */
[----:B------:R-:W-:Y:S02]  /*18350*/  SEL R10, RZ, 0x1, P1 ;  /* 0x00000001ff0a7807 */ /* 0x000fe40000800000 */
[----:B------:R-:W-:Y:S01]  /*18360*/  LEA.HI R3, R3, R6, RZ, 0x3 ;  /* 0x0000000603037211 */ /* 0x000fe200078f18ff */
[----:B------:R-:W-:-:S03]  /*18370*/  IMAD.WIDE.U32 R4, R204, UR4, R4 ;  /* 0x00000004cc047c25 */ /* 0x000fc6000f8e0004 */
[----:B------:R-:W1:Y:S01]  /*18380*/  @P0 LDC R13, c[0x0][0xbf0] ;  /* 0x0002fc00ff0d0b82 */ /* 0x000e620000000800 */
[----:B------:R-:W-:Y:S01]  /*18390*/  LOP3.LUT R7, R3, 0xfffffff8, RZ, 0xc0, !PT ;  /* 0xfffffff803077812 */ /* 0x000fe200078ec0ff */
[----:B------:R-:W-:Y:S01]  /*183a0*/  IMAD R5, R204, UR5, R5 ;  /* 0x00000005cc057c24 */ /* 0x000fe2000f8e0205 */
[----:B------:R-:W-:Y:S01]  /*183b0*/  SHF.R.S32.HI R12, RZ, 0x3, R3 ;  /* 0x00000003ff0c7819 */ /* 0x000fe20000011403 */
[----:B------:R-:W-:Y:S02]  /*183c0*/  ULDC.64 UR4, c[0x0][0xaf0] ;  /* 0x0002bc0000047ab9 */ /* 0x000fe40000000a00 */
[----:B------:R-:W-:Y:S02]  /*183d0*/  IMAD.IADD R7, R6, 0x1, -R7 ;  /* 0x0000000106077824 */ /* 0x000fe400078e0a07 */
[----:B------:R-:W-:Y:S01]  /*183e0*/  IMAD R3, R26, UR4, RZ ;  /* 0x000000041a037c24 */ /* 0x000fe2000f8e02ff */
[----:B------:R-:W-:Y:S01]  /*183f0*/  SHF.R.S32.HI R26, RZ, 0x1f, R31 ;  /* 0x0000001fff1a7819 */ /* 0x000fe2000001141f */
[----:B------:R-:W-:-:S02]  /*18400*/  IMAD R7, R7, 0x20, R12 ;  /* 0x0000002007077824 */ /* 0x000fc400078e020c */
[----:B------:R-:W-:-:S04]  /*18410*/  IMAD.WIDE.U32 R4, R27, UR4, R4 ;  /* 0x000000041b047c25 */ /* 0x000fc8000f8e0004 */
[----:B------:R-:W-:Y:S02]  /*18420*/  IMAD.IADD R8, R192, 0x1, R7 ;  /* 0x00000001c0087824 */ /* 0x000fe400078e0207 */
[----:B------:R-:W-:Y:S01]  /*18430*/  IMAD R7, R27, UR5, R3 ;  /* 0x000000051b077c24 */ /* 0x000fe2000f8e0203 */
[----:B------:R-:W-:Y:S01]  /*18440*/  ULDC.64 UR4, c[0x0][0xae0] ;  /* 0x0002b80000047ab9 */ /* 0x000fe20000000a00 */
[----:B0-----:R-:W-:-:S04]  /*18450*/  @P0 IMAD.HI.U32 R6, R8, R11, RZ ;  /* 0x0000000b08060227 */ /* 0x001fc800078e00ff */
[----:B------:R-:W-:Y:S01]  /*18460*/  IMAD.MOV.U32 R3, RZ, RZ, R8 ;  /* 0x000000ffff037224 */ /* 0x000fe200078e0008 */
[----:B-1----:R-:W-:Y:S01]  /*18470*/  @P0 SHF.R.U32.HI R3, RZ, R13, R6 ;  /* 0x0000000dff030219 */ /* 0x002fe20000011606 */
[----:B------:R-:W-:Y:S01]  /*18480*/  IMAD.IADD R5, R5, 0x1, R7 ;  /* 0x0000000105057824 */ /* 0x000fe200078e0207 */
[-C--:B------:R-:W-:Y:S01]  /*18490*/  ISETP.GE.AND P0, PT, R218, R22.reuse, PT ;  /* 0x00000016da00720c */ /* 0x080fe20003f06270 */
[----:B------:R-:W-:Y:S01]  /*184a0*/  IMAD.IADD R192, R12, 0x1, R192 ;  /* 0x000000010cc07824 */ /* 0x000fe200078e02c0 */
[----:B------:R-:W-:Y:S01]  /*184b0*/  SHF.R.S32.HI R6, RZ, 0x1f, R3 ;  /* 0x0000001fff067819 */ /* 0x000fe20000011403 */
[----:B------:R-:W-:Y:S01]  /*184c0*/  IMAD.WIDE.U32 R4, R3, UR4, R4 ;  /* 0x0000000403047c25 */ /* 0x000fe2000f8e0004 */
[----:B------:R-:W-:Y:S02]  /*184d0*/  SEL R7, RZ, 0xffffffff, P0 ;  /* 0xffffffffff077807 */ /* 0x000fe40000000000 */
[----:B------:R-:W-:Y:S01]  /*184e0*/  ISETP.GE.AND P0, PT, R217, R22, PT ;  /* 0x00000016d900720c */ /* 0x000fe20003f06270 */
[----:B------:R-:W-:-:S02]  /*184f0*/  IMAD R6, R6, UR4, RZ ;  /* 0x0000000406067c24 */ /* 0x000fc4000f8e02ff */
[----:B------:R-:W-:Y:S02]  /*18500*/  IMAD.SHL.U32 R11, R7, 0x2, RZ ;  /* 0x00000002070b7824 */ /* 0x000fe400078e00ff */
[----:B------:R-:W-:Y:S01]  /*18510*/  IMAD R7, R3, UR5, R6 ;  /* 0x0000000503077c24 */ /* 0x000fe2000f8e0206 */
[----:B------:R-:W-:Y:S01]  /*18520*/  SEL R6, RZ, 0xffffffff, P0 ;  /* 0xffffffffff067807 */ /* 0x000fe20000000000 */
[----:B------:R-:W-:Y:S01]  /*18530*/  IMAD.MOV R3, RZ, RZ, -R3 ;  /* 0x000000ffff037224 */ /* 0x000fe200078e0a03 */
[----:B------:R-:W-:Y:S01]  /*18540*/  ISETP.GE.AND P0, PT, R216, R22, PT ;  /* 0x00000016d800720c */ /* 0x000fe20003f06270 */
[----:B------:R-:W-:Y:S01]  /*18550*/  IMAD.IADD R5, R5, 0x1, R7 ;  /* 0x0000000105057824 */ /* 0x000fe200078e0207 */
[----:B------:R-:W-:Y:S01]  /*18560*/  LOP3.LUT R10, R11, 0x2, R10, 0xe2, !PT ;  /* 0x000000020b0a7812 */ /* 0x000fe200078ee20a */
[----:B------:R-:W-:Y:S01]  /*18570*/  IMAD R3, R9, R3, R8 ;  /* 0x0000000309037224 */ /* 0x000fe200078e0208 */
[----:B------:R-:W-:Y:S01]  /*18580*/  ULDC.64 UR4, c[0x0][0xad8] ;  /* 0x0002b60000047ab9 */ /* 0x000fe20000000a00 */
[----:B------:R-:W-:Y:S01]  /*18590*/  IMAD.SHL.U32 R7, R6, 0x4, RZ ;  /* 0x0000000406077824 */ /* 0x000fe200078e00ff */
[----:B------:R-:W-:Y:S01]  /*185a0*/  SEL R6, RZ, 0xffffffff, P0 ;  /* 0xffffffffff067807 */ /* 0x000fe20000000000 */
[----:B------:R-:W-:Y:S01]  /*185b0*/  IMAD.WIDE.U32 R4, R3, UR4, R4 ;  /* 0x0000000403047c25 */ /* 0x000fe2000f8e0004 */
[----:B------:R-:W-:-:S02]  /*185c0*/  SHF.R.S32.HI R0, RZ, 0x1f, R3 ;  /* 0x0000001fff007819 */ /* 0x000fc40000011403 */
[----:B------:R-:W-:Y:S01]  /*185d0*/  LOP3.LUT R10, R7, 0x4, R10, 0xe2, !PT ;  /* 0x00000004070a7812 */ /* 0x000fe200078ee20a */
[----:B------:R-:W-:Y:S01]  /*185e0*/  IMAD.SHL.U32 R7, R6, 0x8, RZ ;  /* 0x0000000806077824 */ /* 0x000fe200078e00ff */
[-C--:B------:R-:W-:Y:S01]  /*185f0*/  ISETP.GE.AND P0, PT, R215, R22.reuse, PT ;  /* 0x00000016d700720c */ /* 0x080fe20003f06270 */
[----:B------:R-:W-:Y:S02]  /*18600*/  IMAD R0, R0, UR4, RZ ;  /* 0x0000000400007c24 */ /* 0x000fe4000f8e02ff */
[----:B------:R-:W-:Y:S01]  /*18610*/  VIADD R27, R193, 0x180 ;  /* 0x00000180c11b7836 */ /* 0x000fe20000000000 */
[----:B------:R-:W-:Y:S02]  /*18620*/  SEL R6, RZ, 0xffffffff, P0 ;  /* 0xffffffffff067807 */ /* 0x000fe40000000000 */
[----:B------:R-:W-:Y:S01]  /*18630*/  LOP3.LUT R10, R7, 0x8, R10, 0xe2, !PT ;  /* 0x00000008070a7812 */ /* 0x000fe200078ee20a */
[----:B------:R-:W-:Y:S01]  /*18640*/  IMAD R7, R3, UR5, R0 ;  /* 0x0000000503077c24 */ /* 0x000fe2000f8e0200 */
[-C--:B------:R-:W-:Y:S01]  /*18650*/  ISETP.GE.AND P0, PT, R29, R22.reuse, PT ;  /* 0x000000161d00720c */ /* 0x080fe20003f06270 */
[----:B------:R-:W-:Y:S01]  /*18660*/  ULDC.64 UR4, c[0x0][0xa80] ;  /* 0x0002a00000047ab9 */ /* 0x000fe20000000a00 */
[----:B------:R-:W-:Y:S01]  /*18670*/  IMAD.SHL.U32 R9, R6, 0x10, RZ ;  /* 0x0000001006097824 */ /* 0x000fe200078e00ff */
[----:B------:R-:W-:Y:S01]  /*18680*/  ISETP.GE.AND P1, PT, R27, R22, PT ;  /* 0x000000161b00720c */ /* 0x000fe20003f26270 */
[----:B------:R-:W-:Y:S01]  /*18690*/  IMAD.IADD R3, R5, 0x1, R7 ;  /* 0x0000000105037824 */ /* 0x000fe200078e0207 */
[----:B------:R-:W-:-:S02]  /*186a0*/  SEL R0, RZ, 0xffffffff, P0 ;  /* 0xffffffffff007807 */ /* 0x000fc40000000000 */
[----:B------:R-:W-:Y:S02]  /*186b0*/  LEA R20, P0, R4, UR4, 0x1 ;  /* 0x0000000404147c11 */ /* 0x000fe4000f8008ff */
[----:B------:R-:W-:Y:S01]  /*186c0*/  LOP3.LUT R10, R9, 0x10, R10, 0xe2, !PT ;  /* 0x00000010090a7812 */ /* 0x000fe200078ee20a */
[----:B------:R-:W-:Y:S01]  /*186d0*/  IMAD.SHL.U32 R9, R0, 0x20, RZ ;  /* 0x0000002000097824 */ /* 0x000fe200078e00ff */
[----:B------:R-:W-:Y:S02]  /*186e0*/  LEA.HI.X R3, R4, UR5, R3, 0x1, P0 ;  /* 0x0000000504037c11 */ /* 0x000fe400080f0c03 */
[----:B------:R-:W-:Y:S01]  /*186f0*/  ISETP.GE.AND P0, PT, R192, R25, PT ;  /* 0x00000019c000720c */ /* 0x000fe20003f06270 */
[----:B------:R0:W1:Y:S01]  /*18700*/  SHFL.IDX PT, R4, R20, RZ, 0x181f ;  /* 0x00181fff14047589 */ /* 0x00006200000e0000 */
[----:B------:R-:W-:Y:S02]  /*18710*/  SEL R5, RZ, 0x40, P1 ;  /* 0x00000040ff057807 */ /* 0x000fe40000800000 */
[----:B------:R-:W-:-:S02]  /*18720*/  LOP3.LUT R10, R9, 0x20, R10, 0xe2, !PT ;  /* 0x00000020090a7812 */ /* 0x000fc400078ee20a */
[----:B------:R-:W-:Y:S02]  /*18730*/  ISETP.GE.AND P1, PT, R31, R22, PT ;  /* 0x000000161f00720c */ /* 0x000fe40003f26270 */
[----:B------:R-:W-:Y:S02]  /*18740*/  LOP3.LUT R21, R10, R5, RZ, 0xfc, !PT ;  /* 0x000000050a157212 */ /* 0x000fe400078efcff */
[----:B------:R-:W-:Y:S01]  /*18750*/  SEL R0, RZ, 0x80, P1 ;  /* 0x00000080ff007807 */ /* 0x000fe20000800000 */
[----:B------:R0:W4:Y:S01]  /*18760*/  SHFL.IDX PT, R5, R3, RZ, 0x181f ;  /* 0x00181fff03057589 */ /* 0x00012200000e0000 */
[----:B------:R-:W-:Y:S02]  /*18770*/  SHF.R.S32.HI R24, RZ, 0x1f, R27 ;  /* 0x0000001fff187819 */ /* 0x000fe4000001141b */
[----:B------:R-:W-:Y:S01]  /*18780*/  LOP3.LUT R23, R21, R0, RZ, 0xfc, !PT ;  /* 0x0000000015177212 */ /* 0x000fe200078efcff */
[----:B------:R-:W-:Y:S06]  /*18790*/  @P0 BRA `(.L_x_2809) ;  /* 0x00000000007c0947 */ /* 0x000fec0003800000 */
[-C--:B------:R-:W-:Y:S02]  /*187a0*/  ISETP.GE.AND P2, PT, R218, R22.reuse, PT ;  /* 0x00000016da00720c */ /* 0x080fe40003f46270 */
[-C--:B------:R-:W-:Y:S02]  /*187b0*/  ISETP.GE.AND P1, PT, R193, R22.reuse, PT ;  /* 0x00000016c100720c */ /* 0x080fe40003f26270 */
[-C--:B------:R-:W-:Y:S02]  /*187c0*/  ISETP.GE.AND P5, PT, R217, R22.reuse, PT ;  /* 0x00000016d900720c */ /* 0x080fe40003fa6270 */
[----:B------:R-:W-:-:S07]  /*187d0*/  ISETP.GE.AND P3, PT, R216, R22, PT ;  /* 0x00000016d800720c */ /* 0x000fce0003f66270 */
[CC--:B-1----:R-:W-:Y:S02]  /*187e0*/  @!P2 LEA R8, P0, R218.reuse, R4.reuse, 0x1 ;  /* 0x00000004da08a211 */ /* 0x0c2fe400078008ff */
        /* <DEDUP_REMOVED lines=26> */
.L_x_2809:
[----:B------:R-:W-:Y:S05]  /*18990*/  BSYNC B1 ;  /* 0x0000000000017941 */ /* 0x000fea0003800000 */
.L_x_2808:
[----:B------:R-:W-:Y:S01]  /*189a0*/  VIADD R0, R192, 0x20 ;  /* 0x00000020c0007836 */ /* 0x000fe20000000000 */
[----:B----4-:R4:W0:Y:S04]  /*189b0*/  SHFL.IDX PT, R5, R3, 0x1, 0x181f ;  /* 0x00381f0003057f89 */ /* 0x01082800000e0000 */
[----:B------:R-:W-:Y:S01]  /*189c0*/  ISETP.GE.AND P0, PT, R0, R25, PT ;  /* 0x000000190000720c */ /* 0x000fe20003f06270 */
[----:B-1----:R4:W1:-:S12]  /*189d0*/  SHFL.IDX PT, R4, R20, 0x1, 0x181f ;  /* 0x00381f0014047f89 */ /* 0x00285800000e0000 */
[----:B----4-:R-:W-:Y:S05]  /*189e0*/  @P0 BRA `(.L_x_2802) ;  /* 0x00000000007c0947 */ /* 0x010fea0003800000 */
[-C--:B------:R-:W-:Y:S02]  /*189f0*/  ISETP.GE.AND P5, PT, R218, R22.reuse, PT ;  /* 0x00000016da00720c */ /* 0x080fe40003fa6270 */
[-C--:B------:R-:W-:Y:S02]  /*18a00*/  ISETP.GE.AND P6, PT, R193, R22.reuse, PT ;  /* 0x00000016c100720c */ /* 0x080fe40003fc6270 */
[-C--:B------:R-:W-:Y:S02]  /*18a10*/  ISETP.GE.AND P4, PT, R217, R22.reuse, PT ;  /* 0x00000016d900720c */ /* 0x080fe40003f86270 */
[-C--:B------:R-:W-:Y:S02]  /*18a20*/  ISETP.GE.AND P3, PT, R216, R22.reuse, PT ;  /* 0x00000016d800720c */ /* 0x080fe40003f66270 */
[-C--:B------:R-:W-:Y:S02]  /*18a30*/  ISETP.GE.AND P2, PT, R215, R22.reuse, PT ;  /* 0x00000016d700720c */ /* 0x080fe40003f46270 */
[----:B------:R-:W-:-:S03]  /*18a40*/  ISETP.GE.AND P1, PT, R29, R22, PT ;  /* 0x000000161d00720c */ /* 0x000fc60003f26270 */
[CC--:B-1----:R-:W-:Y:S02]  /*18a50*/  @!P5 LEA R8, P0, R218.reuse, R4.reuse, 0x1 ;  /* 0x00000004da08d211 */ /* 0x0c2fe400078008ff */
[----:B0-----:R-:W-:Y:S02]  /*18a60*/  @!P6 IMAD.WIDE R6, R193, 0x2, R4 ;  /* 0x00000002c106e825 */ /* 0x001fe400078e0204 */
[----:B------:R-:W-:Y:S02]  /*18a70*/  @!P5 LEA.HI.X R9, R218, R5, R34, 0x1, P0 ;  /* 0x00000005da09d211 */ /* 0x000fe400000f0c22 */
[----:B------:R-:W-:Y:S01]  /*18a80*/  LOP3.LUT P0, RZ, R21, 0x40, RZ, 0xc0, !PT ;  /* 0x0000004015ff7812 */ /* 0x000fe2000780c0ff */
[----:B------:R0:W-:Y:S01]  /*18a90*/  @!P6 ST.E.128 desc[UR42][R6.64], RZ ;  /* 0x000000ff0600e985 */ /* 0x0001e2000c101d2a */
[----:B------:R-:W-:-:S03]  /*18aa0*/  @!P4 LEA R10, P6, R217, R4, 0x1 ;  /* 0x00000004d90ac211 */ /* 0x000fc600078c08ff */
[----:B------:R4:W-:Y:S01]  /*18ab0*/  @!P5 ST.E.128 desc[UR42][R8.64], RZ ;  /* 0x000000ff0800d985 */ /* 0x0009e2000c101d2a */
[CC--:B------:R-:W-:Y:S02]  /*18ac0*/  @!P3 LEA R12, P5, R216.reuse, R4.reuse, 0x1 ;  /* 0x00000004d80cb211 */ /* 0x0c0fe400078a08ff */
[-C--:B------:R-:W-:Y:S02]  /*18ad0*/  @!P4 LEA.HI.X R11, R217, R5.reuse, R33, 0x1, P6 ;  /* 0x00000005d90bc211 */ /* 0x080fe400030f0c21 */
[-C--:B------:R-:W-:Y:S02]  /*18ae0*/  @!P2 LEA R14, P6, R215, R4.reuse, 0x1 ;  /* 0x00000004d70ea211 */ /* 0x080fe400078c08ff */
[-C--:B------:R-:W-:Y:S01]  /*18af0*/  @!P3 LEA.HI.X R13, R216, R5.reuse, R32, 0x1, P5 ;  /* 0x00000005d80db211 */ /* 0x080fe200028f0c20 */
[----:B------:R4:W-:Y:S01]  /*18b00*/  @!P4 ST.E.128 desc[UR42][R10.64], RZ ;  /* 0x000000ff0a00c985 */ /* 0x0009e2000c101d2a */
[----:B------:R-:W-:Y:S02]  /*18b10*/  LOP3.LUT P5, RZ, R23, 0x80, RZ, 0xc0, !PT ;  /* 0x0000008017ff7812 */ /* 0x000fe400078ac0ff */
[----:B------:R-:W-:Y:S01]  /*18b20*/  @!P2 LEA.HI.X R15, R215, R5, R30, 0x1, P6 ;  /* 0x00000005d70fa211 */ /* 0x000fe200030f0c1e */
[----:B------:R4:W-:Y:S01]  /*18b30*/  @!P3 ST.E.128 desc[UR42][R12.64], RZ ;  /* 0x000000ff0c00b985 */ /* 0x0009e2000c101d2a */
[----:B------:R-:W-:-:S03]  /*18b40*/  @!P1 LEA R20, P6, R29, R4, 0x1 ;  /* 0x000000041d149211 */ /* 0x000fc600078c08ff */
[----:B------:R4:W-:Y:S01]  /*18b50*/  @!P2 ST.E.128 desc[UR42][R14.64], RZ ;  /* 0x000000ff0e00a985 */ /* 0x0009e2000c101d2a */
[----:B------:R-:W-:Y:S02]  /*18b60*/  @!P1 LEA.HI.X R21, R29, R5, R28, 0x1, P6 ;  /* 0x000000051d159211 */ /* 0x000fe400030f0c1c */
[----:B0-----:R-:W-:-:S03]  /*18b70*/  @P0 LEA R6, P6, R27, R4, 0x1 ;  /* 0x000000041b060211 */ /* 0x001fc600078c08ff */
[----:B------:R4:W-:Y:S01]  /*18b80*/  @!P1 ST.E.128 desc[UR42][R20.64], RZ ;  /* 0x000000ff14009985 */ /* 0x0009e2000c101d2a */
[----:B------:R-:W-:Y:S02]  /*18b90*/  @P0 LEA.HI.X R7, R27, R5, R24, 0x1, P6 ;  /* 0x000000051b070211 */ /* 0x000fe400030f0c18 */
[----:B------:R-:W-:-:S03]  /*18ba0*/  @P5 LEA R4, P6, R31, R4, 0x1 ;  /* 0x000000041f045211 */ /* 0x000fc600078c08ff */
[----:B------:R4:W-:Y:S01]  /*18bb0*/  @P0 ST.E.128 desc[UR42][R6.64], RZ ;  /* 0x000000ff06000985 */ /* 0x0009e2000c101d2a */
[----:B------:R-:W-:-:S05]  /*18bc0*/  @P5 LEA.HI.X R5, R31, R5, R26, 0x1, P6 ;  /* 0x000000051f055211 */ /* 0x000fca00030f0c1a */
[----:B------:R4:W-:Y:S04]  /*18bd0*/  @P5 ST.E.128 desc[UR42][R4.64], RZ ;  /* 0x000000ff04005985 */ /* 0x0009e8000c101d2a */
.L_x_2802:
[----:B------:R-:W-:Y:S05]  /*18be0*/  BSYNC B0 ;  /* 0x0000000000007941 */ /* 0x000fea0003800000 */
.L_x_2795:
[----:B------:R-:W-:Y:S02]  /*18bf0*/  ULDC UR4, c[0x0][0xc3c] ;  /* 0x00030f0000047ab9 */ /* 0x000fe40000000800 */
[----:B---3--:R-:W-:-:S13]  /*18c00*/  ISETP.GE.AND P0, PT, R79, UR4, PT ;  /* 0x000000044f007c0c */ /* 0x008fda000bf06270 */
[----:B------:R-:W-:Y:S05]  /*18c10*/  @!P0 BRA `(.L_x_2810) ;  /* 0xfffffe88005c8947 */ /* 0x000fea000383ffff */
[----:B------:R-:W-:Y:S05]  /*18c20*/  BRA `(.L_x_2592) ;  /* 0x000000a000447947 */ /* 0x000fea0003800000 */
.L_x_2590:
        /* <DEDUP_REMOVED lines=20> */
.L_x_2811:
        /* <DEDUP_REMOVED lines=43> */
.L_x_2815:
        /* <DEDUP_REMOVED lines=39> */
.L_x_2813:
        /* <DEDUP_REMOVED lines=12> */
.L_x_2816:
        /* <DEDUP_REMOVED lines=63> */
.L_x_2817:
        /* <DEDUP_REMOVED lines=61> */
.L_x_2818:
[----:B01----:R-:W-:-:S05]  /*19b10*/  LOP3.LUT R3, RZ, R2, RZ, 0x33, !PT ;  /* 0x00000002ff037212 */ /* 0x003fca00078e33ff */
[----:B------:R-:W-:-:S05]  /*19b20*/  IMAD.IADD R2, R4, 0x1, R3 ;  /* 0x0000000104027824 */ /* 0x000fca00078e0203 */
[----:B------:R1:W-:Y:S01]  /*19b30*/  STL [R1+0x4], R2 ;  /* 0x0000040201007387 */ /* 0x0003e20000100800 */
[----:B------:R-:W-:Y:S05]  /*19b40*/  BRA `(.L_x_2819) ;  /* 0x0000000000107947 */ /* 0x000fea0003800000 */
.L_x_2814:
[----:B------:R-:W-:Y:S01]  /*19b50*/  IMAD.U32 R2, RZ, RZ, UR6 ;  /* 0x00000006ff027e24 */ /* 0x000fe2000f8e00ff */
[----:B------:R0:W-:Y:S04]  /*19b60*/  STL [R1+0x4], RZ ;  /* 0x000004ff01007387 */ /* 0x0001e80000100800 */
[----:B------:R0:W-:Y:S04]  /*19b70*/  STL [R1+0x8], RZ ;  /* 0x000008ff01007387 */ /* 0x0001e80000100800 */
[----:B------:R0:W-:Y:S02]  /*19b80*/  STL [R1], R2 ;  /* 0x0000000201007387 */ /* 0x0001e40000100800 */
.L_x_2819:
        /* <DEDUP_REMOVED lines=10> */
.L_x_2812:
        /* <DEDUP_REMOVED lines=8> */
[----:B------:R-:W4:Y:S01]  /*19cb0*/  S2UR UR5, SR_CgaCtaId ;  /* 0x00000000000579c3 */ /* 0x000f220000008800 */
        /* <DEDUP_REMOVED lines=15> */
[----:B----4-:R-:W-:-:S06]  /*19db0*/  ULEA UR4, UR5, UR4, 0x18 ;  /* 0x0000000405047291 */ /* 0x010fcc000f8ec03f */
[----:B------:R-:W-:-:S04]  /*19dc0*/  IMAD.U32 R18, RZ, RZ, UR4 ;  /* 0x00000004ff127e24 */ /* 0x000fc8000f8e00ff */
[----:B------:R-:W-:-:S05]  /*19dd0*/  IMAD R2, R3, 0x2, R18 ;  /* 0x0000000203027824 */ /* 0x000fca00078e0212 */
[----:B------:R0:W-:Y:S04]  /*19de0*/  STL [R1+0x60], R2 ;  /* 0x0000600201007387 */ /* 0x0001e80000100800 */
[----:B------:R0:W-:Y:S04]  /*19df0*/  STL [R1+0x54], RZ ;  /* 0x000054ff01007387 */ /* 0x0001e80000100800 */
[----:B------:R0:W-:Y:S04]  /*19e00*/  STL [R1+0x18], R0 ;  /* 0x0000180001007387 */ /* 0x0001e80000100800 */
[----:B------:R0:W-:Y:S04]  /*19e10*/  STL [R1+0x10], RZ ;  /* 0x000010ff01007387 */ /* 0x0001e80000100800 */
[----:B------:R0:W-:Y:S02]  /*19e20*/  STL [R1+0x14], R0 ;  /* 0x0000140001007387 */ /* 0x0001e40000100800 */
.L_x_3004:
[----:B------:R-:W2:Y:S01]  /*19e30*/  LDL R14, [R1+0xc] ;  /* 0x00000c00010e7983 */ /* 0x000ea20000100800 */
[----:B------:R-:W-:Y:S05]  /*19e40*/  YIELD ;  /* 0x0000000000007946 */ /* 0x000fea0003800000 */
[----:B------:R-:W-:Y:S01]  /*19e50*/  ULDC.64 UR4, c[0x0][0xa28] ;  /* 0x00028a0000047ab9 */ /* 0x000fe20000000a00 */
[----:B01----:R-:W-:Y:S02]  /*19e60*/  CS2R R6, SRZ ;  /* 0x0000000000067805 */ /* 0x003fe4000001ff00 */
[----:B------:R-:W-:Y:S01]  /*19e70*/  ISETP.NE.U32.AND P0, PT, RZ, UR4, PT ;  /* 0x00000004ff007c0c */ /* 0x000fe2000bf05070 */
[----:B------:R-:W1:Y:S01]  /*19e80*/  LDC.64 R12, c[0x0][0xa00] ;  /* 0x00028000ff0c7b82 */ /* 0x000e620000000a00 */
[----:B------:R-:W-:Y:S01]  /*19e90*/  ULDC.64 UR6, c[0x0][0xa08] ;  /* 0x0002820000067ab9 */ /* 0x000fe20000000a00 */
[----:B------:R-:W-:Y:S01]  /*19ea0*/  ULDC.64 UR8, c[0x0][0xa10] ;  /* 0x0002840000087ab9 */ /* 0x000fe20000000a00 */
[----:B------:R-:W-:Y:S01]  /*19eb0*/  ISETP.NE.AND.EX P0, PT, RZ, UR5, PT, P0 ;  /* 0x00000005ff007c0c */ /* 0x000fe2000bf05300 */
[----:B------:R-:W-:-:S04]  /*19ec0*/  ULDC.64 UR4, c[0x0][0xa18] ;  /* 0x0002860000047ab9 */ /* 0x000fc80000000a00 */
[----:B------:R-:W4:Y:S08]  /*19ed0*/  LDC.64 R4, c[0x0][0xa08] ;  /* 0x00028200ff047b82 */ /* 0x000f300000000a00 */
[----:B0-----:R-:W2:Y:S02]  /*19ee0*/  @P0 LDC.64 R2, c[0x0][0xa28] ;  /* 0x00028a00ff020b82 */ /* 0x001ea40000000a00 */
[----:B--2---:R-:W-:-:S05]  /*19ef0*/  @P0 IMAD.WIDE R2, R14, 0x4, R2 ;  /* 0x000000040e020825 */ /* 0x004fca00078e0202 */
[----:B------:R0:W5:Y:S01]  /*19f00*/  @P0 LDG.E R6, desc[UR42][R2.64] ;  /* 0x0000002a02060981 */ /* 0x000162000c1e1900 */
[----:B------:R-:W-:Y:S01]  /*19f10*/  ISETP.NE.U32.AND P0, PT, RZ, UR4, PT ;  /* 0x00000004ff007c0c */ /* 0x000fe2000bf05070 */
[----:B-1----:R-:W-:Y:S01]  /*19f20*/  IMAD.WIDE R12, R14, 0x4, R12 ;  /* 0x000000040e0c7825 */ /* 0x002fe200078e020c */
[----:B------:R-:W-:Y:S02]  /*19f30*/  ISETP.NE.U32.AND P2, PT, RZ, UR6, PT ;  /* 0x00000006ff007c0c */ /* 0x000fe4000bf45070 */
[----:B------:R-:W-:Y:S01]  /*19f40*/  ISETP.NE.AND.EX P0, PT, RZ, UR5, PT, P0 ;  /* 0x00000005ff007c0c */ /* 0x000fe2000bf05300 */
[----:B------:R-:W-:Y:S01]  /*19f50*/  ULDC.64 UR4, c[0x0][0xa00] ;  /* 0x0002800000047ab9 */ /* 0x000fe20000000a00 */
[----:B------:R-:W-:Y:S01]  /*19f60*/  ISETP.NE.U32.AND P4, PT, RZ, UR8, PT ;  /* 0x00000008ff007c0c */ /* 0x000fe2000bf85070 */
[----:B---3--:R-:W-:Y:S01]  /*19f70*/  IMAD.MOV.U32 R8, RZ, RZ, RZ ;  /* 0x000000ffff087224 */ /* 0x008fe200078e00ff */
[----:B------:R-:W-:Y:S01]  /*19f80*/  ISETP.NE.U32.AND P1, PT, RZ, UR4, PT ;  /* 0x00000004ff007c0c */ /* 0x000fe2000bf25070 */
[----:B0-----:R-:W0:Y:S01]  /*19f90*/  LDC.64 R2, c[0x0][0xa10] ;  /* 0x00028400ff027b82 */ /* 0x001e220000000a00 */
[----:B------:R-:W-:-:S02]  /*19fa0*/  IMAD.MOV.U32 R0, RZ, RZ, RZ ;  /* 0x000000ffff007224 */ /* 0x000fc400078e00ff */
[----:B------:R-:W-:Y:S01]  /*19fb0*/  ISETP.NE.AND.EX P3, PT, RZ, UR5, PT, P1 ;  /* 0x00000005ff007c0c */ /* 0x000fe2000bf65310 */
[----:B----4-:R-:W-:-:S04]  /*19fc0*/  IMAD.WIDE R4, R14, 0x4, R4 ;  /* 0x000000040e047825 */ /* 0x010fc800078e0204 */
[----:B------:R-:W1:Y:S01]  /*19fd0*/  @P0 LDC.64 R10, c[0x0][0xa18] ;  /* 0x00028600ff0a0b82 */ /* 0x000e620000000a00 */
[----:B------:R-:W-:Y:S01]  /*19fe0*/  ULDC UR4, c[0x0][0x288] ;  /* 0x0000a20000047ab9 */ /* 0x000fe20000000800 */
[----:B------:R-:W-:Y:S02]  /*19ff0*/  ISETP.NE.AND.EX P1, PT, RZ, UR7, PT, P2 ;  /* 0x00000007ff007c0c */ /* 0x000fe4000bf25320 */
[----:B------:R-:W-:-:S04]  /*1a000*/  ISETP.NE.AND.EX P2, PT, RZ, UR9, PT, P4 ;  /* 0x00000009ff007c0c */ /* 0x000fc8000bf45340 */
[----:B------:R-:W2:Y:S07]  /*1a010*/  @P3 LDG.E R7, desc[UR42][R12.64] ;  /* 0x0000002a0c073981 */ /* 0x000eae000c1e1900 */
[----:B------:R3:W5:Y:S01]  /*1a020*/  @P1 LDG.E R8, desc[UR42][R4.64] ;  /* 0x0000002a04081981 */ /* 0x000762000c1e1900 */
[----:B0-----:R-:W-:-:S05]  /*1a030*/  IMAD.WIDE R2, R14, 0x4, R2 ;  /* 0x000000040e027825 */ /* 0x001fca00078e0202 */
[----:B------:R3:W5:Y:S01]  /*1a040*/  @P2 LDG.E R0, desc[UR42][R2.64] ;  /* 0x0000002a02002981 */ /* 0x000762000c1e1900 */
[----:B-1----:R-:W-:-:S03]  /*1a050*/  @P0 IMAD.WIDE R10, R14, 0x4, R10 ;  /* 0x000000040e0a0825 */ /* 0x002fc600078e020a */
[----:B--2---:R0:W-:Y:S02]  /*1a060*/  STL [R1+0x40], R7 ;  /* 0x0000400701007387 */ /* 0x0041e40000100800 */
[----:B0-----:R-:W-:Y:S01]  /*1a070*/  IMAD.U32 R7, RZ, RZ, UR4 ;  /* 0x00000004ff077e24 */ /* 0x001fe2000f8e00ff */
[----:B------:R-:W-:-:S05]  /*1a080*/  ULDC.64 UR4, c[0x0][0x418] ;  /* 0x0001060000047ab9 */ /* 0x000fca0000000a00 */
[----:B------:R-:W2:Y:S01]  /*1a090*/  @P0 LDG.E R7, desc[UR42][R10.64] ;  /* 0x0000002a0a070981 */ /* 0x000ea2000c1e1900 */
[----:B------:R-:W-:-:S03]  /*1a0a0*/  UISETP.NE.U32.AND UP0, UPT, UR4, URZ, UPT ;  /* 0x0000003f0400728c */ /* 0x000fc6000bf05070 */
[----:B------:R-:W-:Y:S01]  /*1a0b0*/  ULDC UR4, c[0x0][0x424] ;  /* 0x0001090000047ab9 */ /* 0x000fe20000000800 */
[----:B------:R-:W-:-:S03]  /*1a0c0*/  UISETP.NE.AND.EX UP0, UPT, UR5, URZ, UPT, UP0 ;  /* 0x0000003f0500728c */ /* 0x000fc6000bf05300 */
[----:B------:R-:W-:Y:S01]  /*1a0d0*/  ULDC UR5, c[0x0][0x2f0] ;  /* 0x0000bc0000057ab9 */ /* 0x000fe20000000800 */
[----:B------:R-:W-:Y:S01]  /*1a0e0*/  USEL UR4, UR4, 0x1, UP0 ;  /* 0x0000000104047887 */ /* 0x000fe20008000000 */
[----:B--2---:R0:W-:Y:S04]  /*1a0f0*/  STL [R1+0x38], R7 ;  /* 0x0000380701007387 */ /* 0x0041e80000100800 */
[----:B------:R3:W5:Y:S01]  /*1a100*/  LDL R15, [R1+0x38] ;  /* 0x00003800010f7983 */ /* 0x0007620000100800 */
[----:B------:R-:W-:-:S03]  /*1a110*/  UIMAD UR4, UR4, UR5, URZ ;  /* 0x00000005040472a4 */ /* 0x000fc6000f8e023f */
[----:B------:R-:W-:Y:S02]  /*1a120*/  ULDC UR5, c[0x0][0x348] ;  /* 0x0000d20000057ab9 */ /* 0x000fe40000000800 */
[----:B------:R-:W-:Y:S02]  /*1a130*/  IMAD.U32 R10, RZ, RZ, UR5 ;  /* 0x00000005ff0a7e24 */ /* 0x000fe4000f8e00ff */
[----:B0-----:R-:W-:Y:S01]  /*1a140*/  IMAD.U32 R7, RZ, RZ, UR4 ;  /* 0x00000004ff077e24 */ /* 0x001fe2000f8e00ff */
[----:B---3--:R-:W-:Y:S06]  /*1a150*/  @P0 BRA `(.L_x_2821) ;  /* 0x0000000000140947 */ /* 0x008fec0003800000 */
[----:B------:R-:W-:Y:S05]  /*1a160*/  @!P3 BRA `(.L_x_2821) ;  /* 0x000000000010b947 */ /* 0x000fea0003800000 */
[----:B------:R-:W2:Y:S04]  /*1a170*/  LDG.E R9, desc[UR42][R12.64] ;  /* 0x0000002a0c097981 */ /* 0x000ea8000c1e1900 */
[----:B------:R-:W2:Y:S02]  /*1a180*/  LDG.E R12, desc[UR42][R12.64+0x4] ;  /* 0x0000042a0c0c7981 */ /* 0x000ea4000c1e1900 */
[----:B--2--5:R-:W-:-:S05]  /*1a190*/  IMAD.IADD R15, R12, 0x1, -R9 ;  /* 0x000000010c0f7824 */ /* 0x024fca00078e0a09 */
[----:B------:R0:W-:Y:S02]  /*1a1a0*/  STL [R1+0x38], R15 ;  /* 0x0000380f01007387 */ /* 0x0001e40000100800 */
.L_x_2821:
[----:B------:R-:W2:Y:S01]  /*1a1b0*/  LDL.LU R12, [R1+0x8] ;  /* 0x00000800010c7983 */ /* 0x000ea20000300800 */
[----:B-----5:R-:W-:Y:S01]  /*1a1c0*/  IMAD.IADD R8, R8, 0x1, R6 ;  /* 0x0000000108087824 */ /* 0x020fe200078e0206 */
[----:B------:R-:W-:Y:S02]  /*1a1d0*/  ULDC.64 UR4, c[0x0][0xa20] ;  /* 0x0002880000047ab9 */ /* 0x000fe40000000a00 */
[----:B------:R-:W-:Y:S02]  /*1a1e0*/  ISETP.NE.U32.AND P0, PT, RZ, UR4, PT ;  /* 0x00000004ff007c0c */ /* 0x000fe4000bf05070 */
[----:B------:R1:W-:Y:S02]  /*1a1f0*/  STL [R1+0x20], R8 ;  /* 0x0000200801007387 */ /* 0x0003e40000100800 */
[----:B------:R-:W-:Y:S02]  /*1a200*/  ISETP.NE.AND.EX P0, PT, RZ, UR5, PT, P0 ;  /* 0x00000005ff007c0c */ /* 0x000fe4000bf05300 */
[----:B--2---:R-:W-:-:S02]  /*1a210*/  LOP3.LUT R11, R12, 0xff000000, RZ, 0xc0, !PT ;  /* 0xff0000000c0b7812 */ /* 0x004fc400078ec0ff */
[C---:B------:R-:W-:Y:S02]  /*1a220*/  LOP3.LUT R9, R12.reuse, 0xff0000, RZ, 0xc0, !PT ;  /* 0x00ff00000c097812 */ /* 0x040fe400078ec0ff */
[----:B------:R-:W-:Y:S02]  /*1a230*/  SHF.R.U32.HI R11, RZ, 0x8, R11 ;  /* 0x00000008ff0b7819 */ /* 0x000fe4000001160b */
[----:B------:R-:W-:Y:S02]  /*1a240*/  LOP3.LUT R16, R12, 0xffff, RZ, 0xc0, !PT ;  /* 0x0000ffff0c107812 */ /* 0x000fe400078ec0ff */
[----:B------:R-:W-:-:S03]  /*1a250*/  LEA.HI R11, R9, R11, RZ, 0x10 ;  /* 0x0000000b090b7211 */ /* 0x000fc600078f80ff */
[----:B-1----:R-:W-:Y:S05]  /*1a260*/  @!P0 BRA `(.L_x_2822) ;  /* 0x0000000000108947 */ /* 0x002fea0003800000 */
[----:B------:R-:W1:Y:S02]  /*1a270*/  LDC.64 R4, c[0x0][0xa20] ;  /* 0x00028800ff047b82 */ /* 0x000e640000000a00 */
[----:B-1----:R-:W-:-:S05]  /*1a280*/  IMAD.WIDE R4, R14, 0x4, R4 ;  /* 0x000000040e047825 */ /* 0x002fca00078e0204 */
[----:B------:R1:W5:Y:S01]  /*1a290*/  LDG.E R7, desc[UR42][R4.64] ;  /* 0x0000002a04077981 */ /* 0x000362000c1e1900 */
[----:B------:R-:W-:Y:S05]  /*1a2a0*/  BRA `(.L_x_2823) ;  /* 0x0000000000107947 */ /* 0x000fea0003800000 */
.L_x_2822:
[----:B------:R-:W-:Y:S05]  /*1a2b0*/  @!P1 BRA `(.L_x_2823) ;  /* 0x00000000000c9947 */ /* 0x000fea0003800000 */
[----:B------:R-:W2:Y:S04]  /*1a2c0*/  LDG.E R7, desc[UR42][R4.64] ;  /* 0x0000002a04077981 */ /* 0x000ea8000c1e1900 */
[----:B------:R-:W2:Y:S02]  /*1a2d0*/  LDG.E R4, desc[UR42][R4.64+0x4] ;  /* 0x0000042a04047981 */ /* 0x000ea4000c1e1900 */
[----:B--2---:R-:W-:-:S07]  /*1a2e0*/  IMAD.IADD R7, R4, 0x1, -R7 ;  /* 0x0000000104077824 */ /* 0x004fce00078e0a07 */
.L_x_2823:
[----:B------:R-:W2:Y:S04]  /*1a2f0*/  LDL.LU R8, [R1+0x4] ;  /* 0x0000040001087983 */ /* 0x000ea80000300800 */
[----:B-1----:R-:W3:Y:S04]  /*1a300*/  @P2 LDG.E R4, desc[UR42][R2.64] ;  /* 0x0000002a02042981 */ /* 0x002ee8000c1e1900 */
[----:B------:R1:W3:Y:S01]  /*1a310*/  @P2 LDG.E R2, desc[UR42][R2.64+0x4] ;  /* 0x0000042a02022981 */ /* 0x0002e2000c1e1900 */
[----:B-----5:R-:W-:Y:S01]  /*1a320*/  IMAD.IADD R9, R7, 0x1, -R6 ;  /* 0x0000000107097824 */ /* 0x020fe200078e0a06 */
[----:B-1----:R-:W1:Y:S02]  /*1a330*/  LDC R3, c[0x0][0x448] ;  /* 0x00011200ff037b82 */ /* 0x002e640000000800 */
[----:B-1----:R-:W-:-:S13]  /*1a340*/  ISETP.NE.AND P1, PT, R3, 0x1, PT ;  /* 0x000000010300780c */ /* 0x002fda0003f25270 */
[----:B------:R-:W1:Y:S08]  /*1a350*/  @P1 LDC R3, c[0x0][0x44c] ;  /* 0x00011300ff031b82 */ /* 0x000e700000000800 */
[----:B------:R-:W4:Y:S01]  /*1a360*/  @P1 LDC R5, c[0x0][0x450] ;  /* 0x00011400ff051b82 */ /* 0x000f220000000800 */
[----:B--2---:R-:W-:-:S04]  /*1a370*/  IMAD.SHL.U32 R13, R8, 0x40, RZ ;  /* 0x00000040080d7824 */ /* 0x004fc800078e00ff */
[----:B------:R-:W-:Y:S01]  /*1a380*/  VIADD R7, R13, 0x3f ;  /* 0x0000003f0d077836 */ /* 0x000fe20000000000 */
[----:B------:R2:W-:Y:S01]  /*1a390*/  STL [R1+0x28], R13 ;  /* 0x0000280d01007387 */ /* 0x0005e20000100800 */
[----:B---3--:R-:W-:Y:S02]  /*1a3a0*/  @P2 IMAD.IADD R10, R2, 0x1, -R4 ;  /* 0x00000001020a2824 */ /* 0x008fe400078e0a04 */
[----:B-1----:R-:W-:-:S04]  /*1a3b0*/  @P1 IMAD.HI.U32 R2, R7, R3, RZ ;  /* 0x0000000307021227 */ /* 0x002fc800078e00ff */
[----:B------:R-:W-:Y:S01]  /*1a3c0*/  IMAD.IADD R6, R9, 0x1, R10 ;  /* 0x0000000109067824 */ /* 0x000fe200078e020a */
[----:B----4-:R-:W-:-:S03]  /*1a3d0*/  @P1 SHF.R.U32.HI R7, RZ, R5, R2 ;  /* 0x00000005ff071219 */ /* 0x010fc60000011602 */
[C---:B------:R-:W-:Y:S01]  /*1a3e0*/  VIADD R2, R6.reuse, 0x3f ;  /* 0x0000003f06027836 */ /* 0x040fe20000000000 */
[----:B------:R-:W-:-:S04]  /*1a3f0*/  IADD3 R20, R6, 0x1, -R15 ;  /* 0x0000000106147810 */ /* 0x000fc80007ffe80f */
[----:B------:R-:W-:Y:S01]  /*1a400*/  SHF.R.S32.HI R3, RZ, 0x1f, R2 ;  /* 0x0000001fff037819 */ /* 0x000fe20000011402 */
[----:B------:R-:W-:-:S03]  /*1a410*/  IMAD.IADD R7, R20, 0x1, R7 ;  /* 0x0000000114077824 */ /* 0x000fc600078e0207 */
[----:B------:R-:W-:Y:S02]  /*1a420*/  LEA.HI R4, R3, R2, RZ, 0x6 ;  /* 0x0000000203047211 */ /* 0x000fe400078f30ff */
[----:B------:R-:W1:Y:S02]  /*1a430*/  LDC.64 R2, c[0x0][0x9e0] ;  /* 0x00027800ff027b82 */ /* 0x000e640000000a00 */
[----:B------:R-:W-:-:S05]  /*1a440*/  SHF.R.S32.HI R12, RZ, 0x6, R4 ;  /* 0x00000006ff0c7819 */ /* 0x000fca0000011404 */
[----:B------:R2:W-:Y:S01]  /*1a450*/  STL [R1+0x5c], R12 ;  /* 0x00005c0c01007387 */ /* 0x0005e20000100800 */
[----:B-1----:R-:W-:Y:S01]  /*1a460*/  ISETP.GE.AND P3, PT, R3, 0x1, PT ;  /* 0x000000010300780c */ /* 0x002fe20003f66270 */
        /* <DEDUP_REMOVED lines=8> */
[----:B------:R-:W1:Y:S02]  /*1a4f0*/  @P0 LDC.64 R4, c[0x0][0x9e8] ;  /* 0x00027a00ff040b82 */ /* 0x000e640000000a00 */
[----:B-1----:R-:W-:-:S05]  /*1a500*/  @P0 IMAD.HI.U32 R4, R7, R4, RZ ;  /* 0x0000000407040227 */ /* 0x002fca00078e00ff */
[----:B------:R-:W-:-:S04]  /*1a510*/  @P0 SHF.R.U32.HI R7, RZ, R5, R4 ;  /* 0x00000005ff070219 */ /* 0x000fc80000011604 */
[----:B------:R-:W-:Y:S01]  /*1a520*/  LOP3.LUT R8, RZ, R7, RZ, 0x33, !PT ;  /* 0x00000007ff087212 */ /* 0x000fe200078e33ff */
[----:B------:R-:W-:Y:S06]  /*1a530*/  BRA `(.L_x_2827) ;  /* 0x0000000000107947 */ /* 0x000fec0003800000 */
.L_x_2826:
[----:B------:R-:W-:-:S13]  /*1a540*/  ISETP.NE.AND P0, PT, R3, 0x1, PT ;  /* 0x000000010300780c */ /* 0x000fda0003f05270 */
[----:B------:R-:W1:Y:S02]  /*1a550*/  @P0 LDC.64 R4, c[0x0][0x9e8] ;  /* 0x00027a00ff040b82 */ /* 0x000e640000000a00 */
[----:B-1----:R-:W-:-:S05]  /*1a560*/  @P0 IMAD.HI.U32 R4, R8, R4, RZ ;  /* 0x0000000408040227 */ /* 0x002fca00078e00ff */
[----:B------:R-:W-:-:S07]  /*1a570*/  @P0 SHF.R.U32.HI R8, RZ, R5, R4 ;  /* 0x00000005ff080219 */ /* 0x000fce0000011604 */
.L_x_2827:
[----:B------:R-:W-:Y:S05]  /*1a580*/  BSYNC B0 ;  /* 0x0000000000007941 */ /* 0x000fea0003800000 */
.L_x_2825:
[----:B------:R-:W-:-:S05]  /*1a590*/  IMAD R8, R8, R3, R3 ;  /* 0x0000000308087224 */ /* 0x000fca00078e0203 */
[----:B------:R-:W-:-:S07]  /*1a5a0*/  VIMNMX R2, R2, R8, PT ;  /* 0x0000000802027248 */ /* 0x000fce0003fe0100 */
.L_x_2824:
[----:B------:R-:W1:Y:S01]  /*1a5b0*/  @P1 LDC R5, c[0x0][0x44c] ;  /* 0x00011300ff051b82 */ /* 0x000e620000000800 */
[----:B------:R-:W-:Y:S01]  /*1a5c0*/  VIADD R2, R2, 0x3f ;  /* 0x0000003f02027836 */ /* 0x000fe20000000000 */
[----:B------:R-:W-:Y:S01]  /*1a5d0*/  ULDC UR4, c[0x0][0x9dc] ;  /* 0x0002770000047ab9 */ /* 0x000fe20000000800 */
[----:B------:R-:W-:Y:S02]  /*1a5e0*/  IMAD.MOV.U32 R4, RZ, RZ, R13 ;  /* 0x000000ffff047224 */ /* 0x000fe400078e000d */
[----:B------:R-:W-:-:S03]  /*1a5f0*/  IMAD.IADD R17, R6, 0x1, -R15 ;  /* 0x0000000106117824 */ /* 0x000fc600078e0a0f */
[----:B------:R-:W2:Y:S01]  /*1a600*/  @P1 LDC R7, c[0x0][0x450] ;  /* 0x00011400ff071b82 */ /* 0x000ea20000000800 */
[----:B-1----:R-:W-:-:S05]  /*1a610*/  @P1 IMAD.HI.U32 R5, R13, R5, RZ ;  /* 0x000000050d051227 */ /* 0x002fca00078e00ff */
[----:B--2---:R-:W-:Y:S02]  /*1a620*/  @P1 SHF.R.U32.HI R4, RZ, R7, R5 ;  /* 0x00000007ff041219 */ /* 0x004fe40000011605 */
[----:B------:R-:W-:-:S03]  /*1a630*/  SHF.R.S32.HI R7, RZ, 0x1f, R2 ;  /* 0x0000001fff077819 */ /* 0x000fc60000011402 */
[----:B------:R-:W-:Y:S01]  /*1a640*/  IMAD.IADD R6, R17, 0x1, R4 ;  /* 0x0000000111067824 */ /* 0x000fe200078e0204 */
[----:B------:R-:W-:-:S03]  /*1a650*/  LEA.HI R7, R7, R2, RZ, 0x6 ;  /* 0x0000000207077211 */ /* 0x000fc600078f30ff */
[----:B------:R-:W-:Y:S01]  /*1a660*/  VIADD R2, R6, -UR4 ;  /* 0x8000000406027c36 */ /* 0x000fe20008000000 */
[----:B------:R-:W-:-:S04]  /*1a670*/  SHF.R.S32.HI R7, RZ, 0x6, R7 ;  /* 0x00000006ff077819 */ /* 0x000fc80000011407 */
[----:B------:R-:W-:Y:S01]  /*1a680*/  VIMNMX R7, R12, R7, PT ;  /* 0x000000070c077248 */ /* 0x000fe20003fe0100 */
[----:B------:R-:W-:Y:S06]  /*1a690*/  @!P3 BRA `(.L_x_2828) ;  /* 0x000000000044b947 */ /* 0x000fec0003800000 */
[----:B------:R-:W-:Y:S01]  /*1a6a0*/  ISETP.GT.AND P0, PT, R6, -0x1, PT ;  /* 0xffffffff0600780c */ /* 0x000fe20003f04270 */
[----:B------:R-:W-:-:S12]  /*1a6b0*/  BSSY B0, `(.L_x_2829) ;  /* 0x000000d000007945 */ /* 0x000fd80003800000 */
        /* <DEDUP_REMOVED lines=8> */
.L_x_2830:
[----:B------:R-:W-:-:S13]  /*1a740*/  ISETP.NE.AND P0, PT, R3, 0x1, PT ;  /* 0x000000010300780c */ /* 0x000fda0003f05270 */
[----:B------:R-:W1:Y:S02]  /*1a750*/  @P0 LDC.64 R4, c[0x0][0x9e8] ;  /* 0x00027a00ff040b82 */ /* 0x000e640000000a00 */
[----:B-1----:R-:W-:-:S05]  /*1a760*/  @P0 IMAD.HI.U32 R4, R6, R4, RZ ;  /* 0x0000000406040227 */ /* 0x002fca00078e00ff */
[----:B------:R-:W-:-:S07]  /*1a770*/  @P0 SHF.R.U32.HI R6, RZ, R5, R4 ;  /* 0x00000005ff060219 */ /* 0x000fce0000011604 */
.L_x_2831:
[----:B------:R-:W-:Y:S05]  /*1a780*/  BSYNC B0 ;  /* 0x0000000000007941 */ /* 0x000fea0003800000 */
.L_x_2829:
[----:B------:R-:W-:-:S05]  /*1a790*/  IMAD R3, R6, R3, RZ ;  /* 0x0000000306037224 */ /* 0x000fca00078e02ff */
[----:B------:R-:W-:-:S07]  /*1a7a0*/  VIMNMX R2, R2, R3, !PT ;  /* 0x0000000302027248 */ /* 0x000fce0007fe0100 */
.L_x_2828:
[----:B------:R-:W-:Y:S01]  /*1a7b0*/  SHF.R.S32.HI R5, RZ, 0x1f, R2 ;  /* 0x0000001fff057819 */ /* 0x000fe20000011402 */
[----:B------:R-:W-:Y:S01]  /*1a7c0*/  BSSY B0, `(.L_x_2832) ;  /* 0x0000028000007945 */ /* 0x000fe20003800000 */
[----:B------:R-:W-:Y:S02]  /*1a7d0*/  LOP3.LUT R13, R11, 0xff, RZ, 0xc0, !PT ;  /* 0x000000ff0b0d7812 */ /* 0x000fe400078ec0ff */
[----:B------:R-:W-:Y:S01]  /*1a7e0*/  LEA.HI R5, R5, R2, RZ, 0x6 ;  /* 0x0000000205057211 */ /* 0x000fe200078f30ff */
[----:B------:R-:W-:Y:S01]  /*1a7f0*/  IMAD.MOV.U32 R2, RZ, RZ, RZ ;  /* 0x000000ffff027224 */ /* 0x000fe200078e00ff */
[----:B------:R-:W-:Y:S01]  /*1a800*/  SHF.R.U32.HI R4, RZ, 0x10, R11 ;  /* 0x00000010ff047819 */ /* 0x000fe2000001160b */
[----:B------:R1:W-:Y:S01]  /*1a810*/  STL [R1+0x50], R13 ;  /* 0x0000500d01007387 */ /* 0x0003e20000100800 */
[----:B------:R-:W-:-:S04]  /*1a820*/  SHF.R.S32.HI R5, RZ, 0x6, R5 ;  /* 0x00000006ff057819 */ /* 0x000fc80000011405 */
[----:B------:R-:W-:-:S04]  /*1a830*/  VIMNMX R5, RZ, R5, !PT ;  /* 0x00000005ff057248 */ /* 0x000fc80007fe0100 */
[----:B------:R-:W-:-:S13]  /*1a840*/  ISETP.GT.AND P0, PT, R7, R5, PT ;  /* 0x000000050700720c */ /* 0x000fda0003f04270 */
[----:B-1----:R-:W-:Y:S05]  /*1a850*/  @!P0 BRA `(.L_x_2833) ;  /* 0x0000000000788947 */ /* 0x002fea0003800000 */
[----:B------:R-:W-:Y:S01]  /*1a860*/  ISETP.NE.AND P0, PT, R4, RZ, PT ;  /* 0x000000ff0400720c */ /* 0x000fe20003f05270 */
[----:B------:R-:W-:-:S03]  /*1a870*/  ULDC UR4, c[0x0][0x9f0] ;  /* 0x00027c0000047ab9 */ /* 0x000fc60000000800 */
[----:B------:R-:W-:-:S04]  /*1a880*/  SEL R6, R4, UR4, P0 ;  /* 0x0000000404067c07 */ /* 0x000fc80008000000 */
[----:B------:R-:W-:Y:S02]  /*1a890*/  IABS R8, R6 ;  /* 0x0000000600087213 */ /* 0x000fe40000000000 */
[----:B------:R-:W-:Y:S02]  /*1a8a0*/  IADD3 R11, R6, -0x1, R7 ;  /* 0xffffffff060b7810 */ /* 0x000fe40007ffe007 */
[----:B------:R-:W1:Y:S03]  /*1a8b0*/  I2F.RP R2, R8 ;  /* 0x0000000800027306 */ /* 0x000e660000209400 */
[----:B------:R-:W-:-:S05]  /*1a8c0*/  IMAD.IADD R11, R11, 0x1, -R5 ;  /* 0x000000010b0b7824 */ /* 0x000fca00078e0a05 */
        /* <DEDUP_REMOVED lines=23> */
.L_x_2833:
[----:B------:R-:W-:Y:S05]  /*1aa40*/  BSYNC B0 ;  /* 0x0000000000007941 */ /* 0x000fea0003800000 */
.L_x_2832:
[-C--:B------:R-:W-:Y:S01]  /*1aa50*/  IMAD R5, R13, R2.reuse, R5 ;  /* 0x000000020d057224 */ /* 0x080fe200078e0205 */
[----:B------:R-:W-:Y:S04]  /*1aa60*/  BSSY B0, `(.L_x_2834) ;  /* 0x00001b8000007945 */ /* 0x000fe80003800000 */
[C---:B------:R-:W-:Y:S01]  /*1aa70*/  VIADDMNMX R2, R5.reuse, R2, R7, PT ;  /* 0x0000000205027246 */ /* 0x040fe20003800107 */
[----:B------:R-:W-:-:S04]  /*1aa80*/  IMAD R5, R5, 0x40, -R9 ;  /* 0x0000004005057824 */ /* 0x000fc800078e0a09 */
[----:B------:R-:W-:Y:S01]  /*1aa90*/  IMAD R2, R2, 0x40, -R9 ;  /* 0x0000004002027824 */ /* 0x000fe200078e0a09 */
[----:B------:R-:W-:-:S04]  /*1aaa0*/  VIMNMX R5, RZ, R5, !PT ;  /* 0x00000005ff057248 */ /* 0x000fc80007fe0100 */
[----:B------:R-:W-:Y:S02]  /*1aab0*/  VIMNMX R2, R2, R10, PT ;  /* 0x0000000a02027248 */ /* 0x000fe40003fe0100 */
[----:B------:R-:W-:Y:S02]  /*1aac0*/  SHF.R.U32.HI R3, RZ, 0x6, R5 ;  /* 0x00000006ff037819 */ /* 0x000fe40000011605 */
[----:B------:R-:W-:-:S13]  /*1aad0*/  ISETP.GT.AND P0, PT, R2, R5, PT ;  /* 0x000000050200720c */ /* 0x000fda0003f04270 */
[----:B------:R-:W-:-:S05]  /*1aae0*/  @P0 VIADD R2, R2, 0x3f ;  /* 0x0000003f02020836 */ /* 0x000fca0000000000 */
[----:B------:R-:W-:-:S04]  /*1aaf0*/  @P0 SHF.R.S32.HI R5, RZ, 0x1f, R2 ;  /* 0x0000001fff050819 */ /* 0x000fc80000011402 */
[----:B------:R-:W-:Y:S01]  /*1ab00*/  @P0 LEA.HI R2, R5, R2, RZ, 0x6 ;  /* 0x0000000205020211 */ /* 0x000fe200078f30ff */
[----:B------:R-:W-:-:S03]  /*1ab10*/  IMAD.MOV.U32 R5, RZ, RZ, R3 ;  /* 0x000000ffff057224 */ /* 0x000fc600078e0003 */
        /* <DEDUP_REMOVED lines=10> */
[----:B------:R1:W2:Y:S02]  /*1abc0*/  SHFL.IDX PT, R14, R6, RZ, 0x1f ;  /* 0x00001fff060e7589 */ /* 0x0002a400000e0000 */
.L_x_3048:
[----:B--2---:R-:W-:Y:S02]  /*1abd0*/  ISETP.NE.AND P0, PT, R14, RZ, PT ;  /* 0x000000ff0e00720c */ /* 0x004fe40003f05270 */
[----:B------:R-:W-:-:S11]  /*1abe0*/  PLOP3.LUT P6, PT, PT, PT, PT, 0x8, 0x0 ;  /* 0x000000000000781c */ /* 0x000fd60003fce170 */
[----:B------:R-:W-:Y:S05]  /*1abf0*/  @P0 BRA `(.L_x_2837) ;  /* 0x00000000000c0947 */ /* 0x000fea0003800000 */
[----:B------:R-:W-:-:S03]  /*1ac00*/  UMOV UR4, 0xffffffff ;  /* 0xffffffff00047882 */ /* 0x000fc60000000000 */
[----:B------:R-:W-:Y:S05]  /*1ac10*/  BRA.DIV UR4, `(.L_x_2838) ;  /* 0x0000008e04987947 */ /* 0x000fea000b800000 */
[----:B------:R-:W-:-:S13]  /*1ac20*/  ELECT P6, URZ, PT ;  /* 0x00000000003f782f */ /* 0x000fda00038c0000 */
.L_x_2837:
[----:B-1----:R-:W2:Y:S01]  /*1ac30*/  LDL R6, [R1+0x54] ;  /* 0x0000540001067983 */ /* 0x002ea20000100800 */
[----:B------:R-:W-:Y:S01]  /*1ac40*/  BSSY B1, `(.L_x_2839) ;  /* 0x0000008000017945 */ /* 0x000fe20003800000 */
[----:B--2---:R-:W-:-:S05]  /*1ac50*/  VIADD R6, R6, 0x1 ;  /* 0x0000000106067836 */ /* 0x004fca0000000000 */
[----:B------:R-:W-:-:S04]  /*1ac60*/  LEA.HI R7, R6, R6, RZ, 0x1 ;  /* 0x0000000606077211 */ /* 0x000fc800078f08ff */
[----:B------:R-:W-:-:S05]  /*1ac70*/  LOP3.LUT R7, R7, 0xfffffffe, RZ, 0xc0, !PT ;  /* 0xfffffffe07077812 */ /* 0x000fca00078ec0ff */
[----:B------:R-:W-:-:S05]  /*1ac80*/  IMAD.IADD R6, R6, 0x1, -R7 ;  /* 0x0000000106067824 */ /* 0x000fca00078e0a07 */
[----:B------:R-:W-:-:S04]  /*1ac90*/  SHF.L.U32 R6, R6, 0x1f, RZ ;  /* 0x0000001f06067819 */ /* 0x000fc800000006ff */
[----:B------:R-:W1:Y:S02]  /*1aca0*/  SYNCS.PHASECHK.TRANS64.TRYWAIT P0, [R18+URZ+0x28c20], R6 ;  /* 0x028c2006120075a7 */ /* 0x000e64000800017f */
[----:B-1----:R-:W-:Y:S05]  /*1acb0*/  @!P0 BRA `(.L_x_2840) ;  /* 0x0000008c00908947 */ /* 0x002fea0003800000 */
.L_x_3051:
[----:B------:R-:W-:Y:S05]  /*1acc0*/  BSYNC B1 ;  /* 0x0000000000017941 */ /* 0x000fea0003800000 */
.L_x_2839:
[----:B------:R-:W-:Y:S04]  /*1acd0*/  BSSY B1, `(.L_x_2841) ;  /* 0x00000bb000017945 */ /* 0x000fe80003800000 */
[----:B------:R-:W-:Y:S05]  /*1ace0*/  @!P6 BRA `(.L_x_2842) ;  /* 0x0000000800e4e947 */ /* 0x000fea0003800000 */
[----:B------:R-:W2:Y:S04]  /*1acf0*/  LDL R7, [R1+0x10] ;  /* 0x0000100001077983 */ /* 0x000ea80000100800 */
[----:B------:R-:W3:Y:S01]  /*1ad00*/  LDL R9, [R1+0x18] ;  /* 0x0000180001097983 */ /* 0x000ee20000100800 */
[----:B------:R-:W-:Y:S01]  /*1ad10*/  BSSY B2, `(.L_x_2843) ;  /* 0x0000008000027945 */ /* 0x000fe20003800000 */
[----:B------:R-:W4:Y:S02]  /*1ad20*/  S2R R8, SR_TID.X ;  /* 0x0000000000087919 */ /* 0x000f240000002100 */
[----:B----4-:R-:W-:-:S04]  /*1ad30*/  LOP3.LUT R8, R8, 0x7f, RZ, 0xc0, !PT ;  /* 0x0000007f08087812 */ /* 0x010fc800078ec0ff */
[----:B------:R-:W-:Y:S01]  /*1ad40*/  ISETP.NE.AND P1, PT, R8, RZ, PT ;  /* 0x000000ff0800720c */ /* 0x000fe20003f25270 */
[----:B--2---:R-:W-:Y:S01]  /*1ad50*/  IMAD R7, R7, 0x8, R18 ;  /* 0x0000000807077824 */ /* 0x004fe200078e0212 */
[----:B---3--:R-:W-:-:S04]  /*1ad60*/  SHF.L.U32 R10, R9, 0x1f, RZ ;  /* 0x0000001f090a7819 */ /* 0x008fc800000006ff */
[----:B------:R-:W2:Y:S02]  /*1ad70*/  SYNCS.PHASECHK.TRANS64.TRYWAIT P0, [R7+URZ+0x28ca0], R10 ;  /* 0x028ca00a070075a7 */ /* 0x000ea4000800017f */
[----:B--2---:R-:W-:Y:S05]  /*1ad80*/  @!P0 BRA `(.L_x_2844) ;  /* 0x0000008c00708947 */ /* 0x004fea0003800000 */
.L_x_3052:
[----:B------:R-:W-:Y:S05]  /*1ad90*/  BSYNC B2 ;  /* 0x0000000000027941 */ /* 0x000fea0003800000 */
.L_x_2843:
[----:B------:R-:W-:Y:S04]  /*1ada0*/  BSSY B2, `(.L_x_2845) ;  /* 0x0000009000027945 */ /* 0x000fe80003800000 */
[----:B------:R-:W-:Y:S05]  /*1adb0*/  @P1 BRA `(.L_x_2846) ;  /* 0x00000000001c1947 */ /* 0x000fea0003800000 */
[----:B------:R-:W3:Y:S01]  /*1adc0*/  S2R R8, SR_TID.X ;  /* 0x0000000000087919 */ /* 0x000ee20000002100 */
[----:B-1----:R-:W-:-:S04]  /*1add0*/  IMAD.MOV.U32 R6, RZ, RZ, 0x2000 ;  /* 0x00002000ff067424 */ /* 0x002fc800078e00ff */
[----:B------:R4:W-:Y:S01]  /*1ade0*/  SYNCS.ARRIVE.TRANS64 RZ, [R7+URZ+0x28c90], R6 ;  /* 0x028c900607ff79a7 */ /* 0x0009e2000800003f */
[----:B---3--:R-:W-:-:S04]  /*1adf0*/  LOP3.LUT R8, R8, 0x1f, RZ, 0xc0, !PT ;  /* 0x0000001f08087812 */ /* 0x008fc800078ec0ff */
[----:B------:R-:W-:-:S13]  /*1ae00*/  ISETP.NE.AND P0, PT, R8, RZ, PT ;  /* 0x000000ff0800720c */ /* 0x000fda0003f05270 */
[----:B----4-:R-:W-:Y:S05]  /*1ae10*/  @!P0 BRA `(.L_x_2846) ;  /* 0x0000000000048947 */ /* 0x010fea0003800000 */
[----:B------:R-:W-:Y:S01]  /*1ae20*/  BPT.TRAP 0x1 ;  /* 0x000000040000795c */ /* 0x000fe20000300000 */
.L_x_2846:
[----:B------:R-:W-:Y:S05]  /*1ae30*/  BSYNC B2 ;  /* 0x0000000000027941 */ /* 0x000fea0003800000 */
.L_x_2845:
[----:B------:R-:W3:Y:S01]  /*1ae40*/  LDL R8, [R1+0x10] ;  /* 0x0000100001087983 */ /* 0x000ee20000100800 */
[----:B------:R-:W-:Y:S01]  /*1ae50*/  IMAD.MOV.U32 R12, RZ, RZ, RZ ;  /* 0x000000ffff0c7224 */ /* 0x000fe200078e00ff */
[----:B------:R-:W-:Y:S01]  /*1ae60*/  UIADD3 UR4, UP0, UR40, 0x570, URZ ;  /* 0x0000057028047890 */ /* 0x000fe2000ff1e03f */
[----:B-1----:R-:W-:Y:S01]  /*1ae70*/  IMAD R6, R5, 0x40, R0 ;  /* 0x0000004005067824 */ /* 0x002fe200078e0200 */
[----:B------:R-:W-:Y:S01]  /*1ae80*/  PLOP3.LUT P0, PT, PT, PT, PT, 0x80, 0x0 ;  /* 0x000000000000781c */ /* 0x000fe20003f0f070 */
[----:B------:R-:W-:Y:S01]  /*1ae90*/  VIADD R9, R7, 0x28c90 ;  /* 0x00028c9007097836 */ /* 0x000fe20000000000 */
[----:B------:R-:W-:Y:S01]  /*1aea0*/  R2UR UR10, R12 ;  /* 0x000000000c0a72ca */ /* 0x000fe200000e0000 */
[----:B------:R-:W-:Y:S01]  /*1aeb0*/  VIADD R6, R6, 0xffffffc0 ;  /* 0xffffffc006067836 */ /* 0x000fe20000000000 */
[----:B------:R-:W-:Y:S01]  /*1aec0*/  UIADD3.X UR5, URZ, UR41, URZ, UP0, !UPT ;  /* 0x000000293f057290 */ /* 0x000fe200087fe43f */
[----:B------:R-:W-:Y:S01]  /*1aed0*/  UMOV UR6, 0x0 ;  /* 0x0000000000067882 */ /* 0x000fe20000000000 */
[----:B------:R-:W-:Y:S01]  /*1aee0*/  UMOV UR7, 0x12f00000 ;  /* 0x12f0000000077882 */ /* 0x000fe20000000000 */
[----:B---3--:R-:W-:-:S04]  /*1aef0*/  IMAD R8, R8, 0x2000, R18 ;  /* 0x0000200008087824 */ /* 0x008fc800078e0212 */
[----:B------:R-:W-:-:S07]  /*1af00*/  VIADD R8, R8, 0x22400 ;  /* 0x0002240008087836 */ /* 0x000fce0000000000 */
.L_x_2847:
        /* <DEDUP_REMOVED lines=13> */
.L_x_3053:
[----:B------:R-:W-:Y:S05]  /*1afe0*/  BSYNC B2 ;  /* 0x0000000000027941 */ /* 0x000fea0003800000 */
.L_x_2848:
[----:B------:R-:W-:Y:S01]  /*1aff0*/  BSSY B2, `(.L_x_2850) ;  /* 0x000000b000027945 */ /* 0x000fe20003800000 */
[----:B-12---:R-:W-:Y:S02]  /*1b000*/  IMAD.MOV.U32 R10, RZ, RZ, 0x0 ;  /* 0x00000000ff0a7424 */ /* 0x006fe400078e00ff */
[----:B------:R-:W-:Y:S01]  /*1b010*/  IMAD.MOV.U32 R11, RZ, RZ, 0x12f00000 ;  /* 0x12f00000ff0b7424 */ /* 0x000fe200078e00ff */
[----:B------:R-:W-:Y:S06]  /*1b020*/  @P1 BRA `(.L_x_2851) ;  /* 0x00000000001c1947 */ /* 0x000fec0003800000 */
[----:B------:R-:W1:Y:S01]  /*1b030*/  S2R R9, SR_TID.X ;  /* 0x0000000000097919 */ /* 0x000e620000002100 */
[----:B------:R-:W-:-:S04]  /*1b040*/  IMAD.MOV.U32 R8, RZ, RZ, 0x10000 ;  /* 0x00010000ff087424 */ /* 0x000fc800078e00ff */
[----:B------:R2:W-:Y:S01]  /*1b050*/  SYNCS.ARRIVE.TRANS64 RZ, [R7+URZ+0x28cb0], R8 ;  /* 0x028cb00807ff79a7 */ /* 0x0005e2000800003f */
[----:B-1----:R-:W-:-:S04]  /*1b060*/  LOP3.LUT R9, R9, 0x1f, RZ, 0xc0, !PT ;  /* 0x0000001f09097812 */ /* 0x002fc800078ec0ff */
[----:B------:R-:W-:-:S13]  /*1b070*/  ISETP.NE.AND P0, PT, R9, RZ, PT ;  /* 0x000000ff0900720c */ /* 0x000fda0003f05270 */
[----:B--2---:R-:W-:Y:S05]  /*1b080*/  @!P0 BRA `(.L_x_2851) ;  /* 0x0000000000048947 */ /* 0x004fea0003800000 */
[----:B------:R-:W-:Y:S01]  /*1b090*/  BPT.TRAP 0x1 ;  /* 0x000000040000795c */ /* 0x000fe20000300000 */
.L_x_2851:
[----:B------:R-:W-:Y:S05]  /*1b0a0*/  BSYNC B2 ;  /* 0x0000000000027941 */ /* 0x000fea0003800000 */
.L_x_2850:
        /* <DEDUP_REMOVED lines=10> */
.L_x_2852:
        /* <DEDUP_REMOVED lines=10> */
[----:B------:R-:W-:Y:S01]  /*1b1f0*/  R2UR UR6, R10 ;  /* 0x000000000a0672ca */ /* 0x000fe200000e0000 */
[----:B------:R-:W-:Y:S01]  /*1b200*/  VIADD R9, R8, 0x2400 ;  /* 0x0000240008097836 */ /* 0x000fe20000000000 */
[----:B------:R-:W-:Y:S01]  /*1b210*/  R2UR UR7, R11 ;  /* 0x000000000b0772ca */ /* 0x000fe200000e0000 */
[----:B------:R-:W-:Y:S01]  /*1b220*/  UMOV UR10, 0x40 ;  /* 0x00000040000a7882 */ /* 0x000fe20000000000 */
[----:B------:R-:W-:-:S13]  /*1b230*/  PLOP3.LUT P0, PT, PT, PT, PT, 0x80, 0x0 ;  /* 0x000000000000781c */ /* 0x000fda0003f0f070 */
.L_x_2853:
        /* <DEDUP_REMOVED lines=15> */
.L_x_2854:
        /* <DEDUP_REMOVED lines=15> */
.L_x_2855:
        /* <DEDUP_REMOVED lines=15> */
.L_x_2856:
        /* <DEDUP_REMOVED lines=15> */
.L_x_2857:
        /* <DEDUP_REMOVED lines=15> */
.L_x_2858:
        /* <DEDUP_REMOVED lines=15> */
.L_x_2859:
        /* <DEDUP_REMOVED lines=10> */
.L_x_2842:
[----:B------:R-:W-:Y:S05]  /*1b880*/  BSYNC B1 ;  /* 0x0000000000017941 */ /* 0x000fea0003800000 */
.L_x_2841:
[----:B------:R-:W1:Y:S04]  /*1b890*/  LDL.LU R10, [R1+0x10] ;  /* 0x00001000010a7983 */ /* 0x000e680000300800 */
[----:B------:R-:W2:Y:S01]  /*1b8a0*/  LDL.LU R9, [R1+0x18] ;  /* 0x0000180001097983 */ /* 0x000ea20000300800 */
[----:B------:R-:W-:Y:S01]  /*1b8b0*/  VIADD R5, R5, 0xfffffffe ;  /* 0xfffffffe05057836 */ /* 0x000fe20000000000 */
[----:B------:R-:W-:-:S04]  /*1b8c0*/  PLOP3.LUT P0, PT, PT, PT, PT, 0x8, 0x0 ;  /* 0x000000000000781c */ /* 0x000fc80003f0e170 */
[----:B------:R-:W-:Y:S01]  /*1b8d0*/  ISETP.GE.AND P2, PT, R5, R3, PT ;  /* 0x000000030500720c */ /* 0x000fe20003f46270 */
[----:B-1----:R-:W-:-:S05]  /*1b8e0*/  VIADD R6, R10, 0x1 ;  /* 0x000000010a067836 */ /* 0x002fca0000000000 */
[----:B------:R-:W-:-:S04]  /*1b8f0*/  ISETP.NE.AND P1, PT, R6, 0x2, PT ;  /* 0x000000020600780c */ /* 0x000fc80003f25270 */
[----:B------:R-:W-:Y:S02]  /*1b900*/  SEL R7, RZ, 0x1, P1 ;  /* 0x00000001ff077807 */ /* 0x000fe40000800000 */
[----:B------:R-:W-:Y:S02]  /*1b910*/  SEL R6, R6, RZ, P1 ;  /* 0x000000ff06067207 */ /* 0x000fe40000800000 */
[----:B--2---:R-:W-:-:S03]  /*1b920*/  LOP3.LUT R9, R9, R7, RZ, 0x3c, !PT ;  /* 0x0000000709097212 */ /* 0x004fc600078e3cff */
[----:B------:R1:W-:Y:S04]  /*1b930*/  STL [R1+0x10], R6 ;  /* 0x0000100601007387 */ /* 0x0003e80000100800 */
[----:B------:R1:W-:Y:S01]  /*1b940*/  STL [R1+0x18], R9 ;  /* 0x0000180901007387 */ /* 0x0003e20000100800 */
[----:B------:R-:W-:Y:S05]  /*1b950*/  @!P2 BRA `(.L_x_2835) ;  /* 0x0000000c0020a947 */ /* 0x000fea0003800000 */
.L_x_2879:
[----:B------:R-:W-:Y:S05]  /*1b960*/  YIELD ;  /* 0x0000000000007946 */ /* 0x000fea0003800000 */
[----:B------:R-:W-:Y:S04]  /*1b970*/  BSSY B1, `(.L_x_2860) ;  /* 0x00000ba000017945 */ /* 0x000fe80003800000 */
[----:B--2---:R-:W-:Y:S05]  /*1b980*/  @!P6 BRA `(.L_x_2861) ;  /* 0x0000000800e0e947 */ /* 0x004fea0003800000 */
[----:B-1----:R-:W2:Y:S04]  /*1b990*/  LDL R6, [R1+0x10] ;  /* 0x0000100001067983 */ /* 0x002ea80000100800 */
        /* <DEDUP_REMOVED lines=9> */
.L_x_3054:
[----:B------:R-:W-:Y:S05]  /*1ba30*/  BSYNC B2 ;  /* 0x0000000000027941 */ /* 0x000fea0003800000 */
.L_x_2862:
        /* <DEDUP_REMOVED lines=9> */
.L_x_2865:
[----:B------:R-:W-:Y:S05]  /*1bad0*/  BSYNC B2 ;  /* 0x0000000000027941 */ /* 0x000fea0003800000 */
.L_x_2864:
        /* <DEDUP_REMOVED lines=12> */
.L_x_2866:
        /* <DEDUP_REMOVED lines=13> */
.L_x_3055:
[----:B------:R-:W-:Y:S05]  /*1bc70*/  BSYNC B2 ;  /* 0x0000000000027941 */ /* 0x000fea0003800000 */
.L_x_2867:
[----:B------:R-:W-:Y:S01]  /*1bc80*/  BSSY B2, `(.L_x_2869) ;  /* 0x000000b000027945 */ /* 0x000fe20003800000 */
[----:B------:R-:W-:Y:S02]  /*1bc90*/  IMAD.MOV.U32 R10, RZ, RZ, 0x0 ;  /* 0x00000000ff0a7424 */ /* 0x000fe400078e00ff */
[----:B------:R-:W-:Y:S01]  /*1bca0*/  IMAD.MOV.U32 R11, RZ, RZ, 0x12f00000 ;  /* 0x12f00000ff0b7424 */ /* 0x000fe200078e00ff */
[----:B------:R-:W-:Y:S06]  /*1bcb0*/  @P2 BRA `(.L_x_2870) ;  /* 0x00000000001c2947 */ /* 0x000fec0003800000 */
[----:B------:R-:W3:Y:S01]  /*1bcc0*/  S2R R8, SR_TID.X ;  /* 0x0000000000087919 */ /* 0x000ee20000002100 */
[----:B-12---:R-:W-:-:S04]  /*1bcd0*/  IMAD.MOV.U32 R7, RZ, RZ, 0x10000 ;  /* 0x00010000ff077424 */ /* 0x006fc800078e00ff */
[----:B------:R4:W-:Y:S01]  /*1bce0*/  SYNCS.ARRIVE.TRANS64 RZ, [R6+URZ+0x28cb0], R7 ;  /* 0x028cb00706ff79a7 */ /* 0x0009e2000800003f */
[----:B---3--:R-:W-:-:S04]  /*1bcf0*/  LOP3.LUT R8, R8, 0x1f, RZ, 0xc0, !PT ;  /* 0x0000001f08087812 */ /* 0x008fc800078ec0ff */
[----:B------:R-:W-:-:S13]  /*1bd00*/  ISETP.NE.AND P1, PT, R8, RZ, PT ;  /* 0x000000ff0800720c */ /* 0x000fda0003f25270 */
[----:B----4-:R-:W-:Y:S05]  /*1bd10*/  @!P1 BRA `(.L_x_2870) ;  /* 0x0000000000049947 */ /* 0x010fea0003800000 */
[----:B------:R-:W-:Y:S01]  /*1bd20*/  BPT.TRAP 0x1 ;  /* 0x000000040000795c */ /* 0x000fe20000300000 */
.L_x_2870:
[----:B------:R-:W-:Y:S05]  /*1bd30*/  BSYNC B2 ;  /* 0x0000000000027941 */ /* 0x000fea0003800000 */
.L_x_2869:
        /* <DEDUP_REMOVED lines=10> */
.L_x_2871:
        /* <DEDUP_REMOVED lines=15> */
.L_x_2872:
        /* <DEDUP_REMOVED lines=15> */
.L_x_2873:
        /* <DEDUP_REMOVED lines=15> */
.L_x_2874:
        /* <DEDUP_REMOVED lines=15> */
.L_x_2875:
        /* <DEDUP_REMOVED lines=15> */
.L_x_2876:
        /* <DEDUP_REMOVED lines=15> */
.L_x_2877:
        /* <DEDUP_REMOVED lines=15> */
.L_x_2878:
        /* <DEDUP_REMOVED lines=10> */
.L_x_2861:
[----:B------:R-:W-:Y:S05]  /*1c510*/  BSYNC B1 ;  /* 0x0000000000017941 */ /* 0x000fea0003800000 */
.L_x_2860:
[----:B------:R-:W1:Y:S04]  /*1c520*/  LDL.LU R10, [R1+0x10] ;  /* 0x00001000010a7983 */ /* 0x000e680000300800 */
[----:B------:R-:W2:Y:S01]  /*1c530*/  LDL.LU R8, [R1+0x18] ;  /* 0x0000180001087983 */ /* 0x000ea20000300800 */
[C---:B------:R-:W-:Y:S01]  /*1c540*/  ISETP.GT.AND P2, PT, R5.reuse, R3, PT ;  /* 0x000000030500720c */ /* 0x040fe20003f44270 */
[----:B------:R-:W-:Y:S02]  /*1c550*/  VIADD R5, R5, 0xffffffff ;  /* 0xffffffff05057836 */ /* 0x000fe40000000000 */
[----:B-1----:R-:W-:-:S05]  /*1c560*/  VIADD R6, R10, 0x1 ;  /* 0x000000010a067836 */ /* 0x002fca0000000000 */
[----:B------:R-:W-:-:S04]  /*1c570*/  ISETP.NE.AND P1, PT, R6, 0x2, PT ;  /* 0x000000020600780c */ /* 0x000fc80003f25270 */
[----:B------:R-:W-:Y:S02]  /*1c580*/  SEL R7, RZ, 0x1, P1 ;  /* 0x00000001ff077807 */ /* 0x000fe40000800000 */
[----:B------:R-:W-:Y:S02]  /*1c590*/  SEL R6, R6, RZ, P1 ;  /* 0x000000ff06067207 */ /* 0x000fe40000800000 */
[----:B--2---:R-:W-:-:S05]  /*1c5a0*/  LOP3.LUT R8, R8, R7, RZ, 0x3c, !PT ;  /* 0x0000000708087212 */ /* 0x004fca00078e3cff */
[----:B------:R2:W-:Y:S04]  /*1c5b0*/  STL [R1+0x18], R8 ;  /* 0x0000180801007387 */ /* 0x0005e80000100800 */
[----:B------:R2:W-:Y:S01]  /*1c5c0*/  STL [R1+0x10], R6 ;  /* 0x0000100601007387 */ /* 0x0005e20000100800 */
[----:B------:R-:W-:Y:S05]  /*1c5d0*/  @P2 BRA `(.L_x_2879) ;  /* 0xfffffff000e02947 */ /* 0x000fea000383ffff */
.L_x_2835:
[----:B------:R-:W-:Y:S05]  /*1c5e0*/  BSYNC B0 ;  /* 0x0000000000007941 */ /* 0x000fea0003800000 */
.L_x_2834:
[----:B--2---:R-:W2:Y:S01]  /*1c5f0*/  LDL R8, [R1+0x28] ;  /* 0x0000280001087983 */ /* 0x004ea20000100800 */
[----:B------:R-:W3:Y:S01]  /*1c600*/  LDC R0, c[0x0][0x448] ;  /* 0x00011200ff007b82 */ /* 0x000ee20000000800 */
[----:B------:R-:W-:Y:S07]  /*1c610*/  @!P0 WARPSYNC.ALL ;  /* 0x0000000000008948 */ /* 0x000fee0003800000 */
[----:B------:R-:W-:Y:S01]  /*1c620*/  @!P0 BAR.SYNC.DEFER_BLOCKING 0xc, 0x180 ;  /* 0x0306000000008b1d */ /* 0x000fe20000010000 */
[----:B---3--:R-:W-:-:S13]  /*1c630*/  ISETP.NE.AND P1, PT, R0, 0x1, PT ;  /* 0x000000010000780c */ /* 0x008fda0003f25270 */
[----:B------:R-:W3:Y:S08]  /*1c640*/  @P1 LDC R0, c[0x0][0x44c] ;  /* 0x00011300ff001b82 */ /* 0x000ef00000000800 */
[----:B------:R-:W4:Y:S01]  /*1c650*/  @P1 LDC R3, c[0x0][0x450] ;  /* 0x00011400ff031b82 */ /* 0x000f220000000800 */
[----:B--2---:R-:W-:-:S04]  /*1c660*/  VIADD R2, R8, 0x3f ;  /* 0x0000003f08027836 */ /* 0x004fc80000000000 */
[----:B---3--:R-:W-:-:S05]  /*1c670*/  @P1 IMAD.HI.U32 R0, R2, R0, RZ ;  /* 0x0000000002001227 */ /* 0x008fca00078e00ff */
[----:B----4-:R-:W-:-:S05]  /*1c680*/  @P1 SHF.R.U32.HI R2, RZ, R3, R0 ;  /* 0x00000003ff021219 */ /* 0x010fca0000011600 */
[----:B------:R-:W-:Y:S02]  /*1c690*/  IMAD.IADD R0, R20, 0x1, R2 ;  /* 0x0000000114007824 */ /* 0x000fe400078e0202 */
[----:B------:R-:W2:Y:S02]  /*1c6a0*/  LDC.64 R2, c[0x0][0x9e0] ;  /* 0x00027800ff027b82 */ /* 0x000ea40000000a00 */
[----:B--2---:R-:W-:Y:S01]  /*1c6b0*/  ISETP.GE.AND P2, PT, R3, 0x1, PT ;  /* 0x000000010300780c */ /* 0x004fe20003f46270 */
[----:B------:R-:W-:-:S12]  /*1c6c0*/  IMAD.IADD R2, R0, 0x1, R2 ;  /* 0x0000000100027824 */ /* 0x000fd800078e0202 */
[----:B------:R-:W-:Y:S05]  /*1c6d0*/  @!P2 BRA `(.L_x_2880) ;  /* 0x000000000048a947 */ /* 0x000fea0003800000 */
[C---:B------:R-:W-:Y:S01]  /*1c6e0*/  ISETP.GT.AND P0, PT, R0.reuse, RZ, PT ;  /* 0x000000ff0000720c */ /* 0x040fe20003f04270 */
[----:B------:R-:W-:Y:S01]  /*1c6f0*/  BSSY B0, `(.L_x_2881) ;  /* 0x000000e000007945 */ /* 0x000fe20003800000 */
[----:B------:R-:W-:-:S11]  /*1c700*/  VIADD R5, R0, 0xffffffff ;  /* 0xffffffff00057836 */ /* 0x000fd60000000000 */
[----:B------:R-:W-:Y:S05]  /*1c710*/  @P0 BRA `(.L_x_2882) ;  /* 0x00000000001c0947 */ /* 0x000fea0003800000 */
[----:B------:R-:W-:Y:S01]  /*1c720*/  ISETP.NE.AND P0, PT, R3, 0x1, PT ;  /* 0x000000010300780c */ /* 0x000fe20003f05270 */
[----:B------:R-:W-:-:S12]  /*1c730*/  IMAD.MOV R0, RZ, RZ, -R0 ;  /* 0x000000ffff007224 */ /* 0x000fd800078e0a00 */
[----:B-1----:R-:W1:Y:S02]  /*1c740*/  @P0 LDC.64 R6, c[0x0][0x9e8] ;  /* 0x00027a00ff060b82 */ /* 0x002e640000000a00 */
[----:B-1----:R-:W-:-:S05]  /*1c750*/  @P0 IMAD.HI.U32 R6, R0, R6, RZ ;  /* 0x0000000600060227 */ /* 0x002fca00078e00ff */
[----:B------:R-:W-:-:S04]  /*1c760*/  @P0 SHF.R.U32.HI R0, RZ, R7, R6 ;  /* 0x00000007ff000219 */ /* 0x000fc80000011606 */
[----:B------:R-:W-:Y:S01]  /*1c770*/  LOP3.LUT R5, RZ, R0, RZ, 0x33, !PT ;  /* 0x00000000ff057212 */ /* 0x000fe200078e33ff */
[----:B------:R-:W-:Y:S06]  /*1c780*/  BRA `(.L_x_2883) ;  /* 0x0000000000107947 */ /* 0x000fec0003800000 */
.L_x_2882:
[----:B------:R-:W-:-:S13]  /*1c790*/  ISETP.NE.AND P0, PT, R3, 0x1, PT ;  /* 0x000000010300780c */ /* 0x000fda0003f05270 */
[----:B-1----:R-:W1:Y:S02]  /*1c7a0*/  @P0 LDC.64 R6, c[0x0][0x9e8] ;  /* 0x00027a00ff060b82 */ /* 0x002e640000000a00 */
[----:B-1----:R-:W-:-:S05]  /*1c7b0*/  @P0 IMAD.HI.U32 R6, R5, R6, RZ ;  /* 0x0000000605060227 */ /* 0x002fca00078e00ff */
[----:B------:R-:W-:-:S07]  /*1c7c0*/  @P0 SHF.R.U32.HI R5, RZ, R7, R6 ;  /* 0x00000007ff050219 */ /* 0x000fce0000011606 */
.L_x_2883:
[----:B------:R-:W-:Y:S05]  /*1c7d0*/  BSYNC B0 ;  /* 0x0000000000007941 */ /* 0x000fea0003800000 */
.L_x_2881:
[----:B------:R-:W-:-:S05]  /*1c7e0*/  IMAD R5, R5, R3, R3 ;  /* 0x0000000305057224 */ /* 0x000fca00078e0203 */
[----:B------:R-:W-:-:S07]  /*1c7f0*/  VIMNMX R2, R2, R5, PT ;  /* 0x0000000502027248 */ /* 0x000fce0003fe0100 */
.L_x_2880:
[----:B------:R-:W2:Y:S01]  /*1c800*/  LDL R7, [R1+0x5c] ;  /* 0x00005c0001077983 */ /* 0x000ea20000100800 */
[----:B------:R-:W3:Y:S01]  /*1c810*/  @P1 LDC R5, c[0x0][0x44c] ;  /* 0x00011300ff051b82 */ /* 0x000ee20000000800 */
[----:B------:R-:W-:Y:S01]  /*1c820*/  IMAD.MOV.U32 R0, RZ, RZ, R8 ;  /* 0x000000ffff007224 */ /* 0x000fe200078e0008 */
[----:B------:R-:W-:-:S06]  /*1c830*/  ULDC UR4, c[0x0][0x9dc] ;  /* 0x0002770000047ab9 */ /* 0x000fcc0000000800 */
[----:B-1----:R-:W1:Y:S01]  /*1c840*/  @P1 LDC R6, c[0x0][0x450] ;  /* 0x00011400ff061b82 */ /* 0x002e620000000800 */
[----:B---3--:R-:W-:-:S05]  /*1c850*/  @P1 IMAD.HI.U32 R5, R8, R5, RZ ;  /* 0x0000000508051227 */ /* 0x008fca00078e00ff */
[----:B-1----:R-:W-:Y:S01]  /*1c860*/  @P1 SHF.R.U32.HI R0, RZ, R6, R5 ;  /* 0x00000006ff001219 */ /* 0x002fe20000011605 */
[----:B------:R-:W-:-:S04]  /*1c870*/  VIADD R5, R2, 0x3f ;  /* 0x0000003f02057836 */ /* 0x000fc80000000000 */
[----:B------:R-:W-:Y:S01]  /*1c880*/  IMAD.IADD R2, R17, 0x1, R0 ;  /* 0x0000000111027824 */ /* 0x000fe200078e0200 */
[----:B------:R-:W-:-:S04]  /*1c890*/  SHF.R.S32.HI R0, RZ, 0x1f, R5 ;  /* 0x0000001fff007819 */ /* 0x000fc80000011405 */
[----:B------:R-:W-:-:S04]  /*1c8a0*/  LEA.HI R0, R0, R5, RZ, 0x6 ;  /* 0x0000000500007211 */ /* 0x000fc800078f30ff */
[----:B------:R-:W-:Y:S01]  /*1c8b0*/  SHF.R.S32.HI R8, RZ, 0x6, R0 ;  /* 0x00000006ff087819 */ /* 0x000fe20000011400 */
[----:B------:R-:W-:-:S04]  /*1c8c0*/  VIADD R0, R2, -UR4 ;  /* 0x8000000402007c36 */ /* 0x000fc80008000000 */
[----:B------:R1:W-:Y:S01]  /*1c8d0*/  STL [R1+0x58], R8 ;  /* 0x0000580801007387 */ /* 0x0003e20000100800 */
[----:B--2---:R-:W-:Y:S01]  /*1c8e0*/  VIMNMX R5, R7, R8, PT ;  /* 0x0000000807057248 */ /* 0x004fe20003fe0100 */
[----:B-1----:R-:W-:Y:S06]  /*1c8f0*/  @!P2 BRA `(.L_x_2884) ;  /* 0x000000000044a947 */ /* 0x002fec0003800000 */
        /* <DEDUP_REMOVED lines=10> */
.L_x_2886:
[----:B------:R-:W-:-:S13]  /*1c9a0*/  ISETP.NE.AND P0, PT, R3, 0x1, PT ;  /* 0x000000010300780c */ /* 0x000fda0003f05270 */
[----:B------:R-:W1:Y:S02]  /*1c9b0*/  @P0 LDC.64 R6, c[0x0][0x9e8] ;  /* 0x00027a00ff060b82 */ /* 0x000e640000000a00 */
[----:B-1----:R-:W-:-:S05]  /*1c9c0*/  @P0 IMAD.HI.U32 R6, R2, R6, RZ ;  /* 0x0000000602060227 */ /* 0x002fca00078e00ff */
[----:B------:R-:W-:-:S07]  /*1c9d0*/  @P0 SHF.R.U32.HI R2, RZ, R7, R6 ;  /* 0x00000007ff020219 */ /* 0x000fce0000011606 */
.L_x_2887:
[----:B------:R-:W-:Y:S05]  /*1c9e0*/  BSYNC B0 ;  /* 0x0000000000007941 */ /* 0x000fea0003800000 */
.L_x_2885:
[----:B------:R-:W-:-:S05]  /*1c9f0*/  IMAD R2, R2, R3, RZ ;  /* 0x0000000302027224 */ /* 0x000fca00078e02ff */
[----:B------:R-:W-:-:S07]  /*1ca00*/  VIMNMX R0, R0, R2, !PT ;  /* 0x0000000200007248 */ /* 0x000fce0007fe0100 */
.L_x_2884:
[----:B------:R-:W-:Y:S01]  /*1ca10*/  SHF.R.S32.HI R2, RZ, 0x1f, R0 ;  /* 0x0000001fff027819 */ /* 0x000fe20000011400 */
[----:B------:R-:W-:Y:S01]  /*1ca20*/  BSSY B0, `(.L_x_2888) ;  /* 0x0000025000007945 */ /* 0x000fe20003800000 */
[----:B------:R-:W-:Y:S02]  /*1ca30*/  ISETP.NE.AND P1, PT, R4, RZ, PT ;  /* 0x000000ff0400720c */ /* 0x000fe40003f25270 */
[----:B------:R-:W-:-:S04]  /*1ca40*/  LEA.HI R2, R2, R0, RZ, 0x6 ;  /* 0x0000000002027211 */ /* 0x000fc800078f30ff */
[----:B------:R-:W-:-:S04]  /*1ca50*/  SHF.R.S32.HI R2, RZ, 0x6, R2 ;  /* 0x00000006ff027819 */ /* 0x000fc80000011402 */
[----:B------:R-:W-:-:S03]  /*1ca60*/  VIMNMX R8, RZ, R2, !PT ;  /* 0x00000002ff087248 */ /* 0x000fc60007fe0100 */
[----:B------:R-:W1:Y:S01]  /*1ca70*/  @!P1 LDC R4, c[0x0][0x9f0] ;  /* 0x00027c00ff049b82 */ /* 0x000e620000000800 */
[----:B------:R-:W-:Y:S01]  /*1ca80*/  ISETP.GT.AND P0, PT, R5, R8, PT ;  /* 0x000000080500720c */ /* 0x000fe20003f04270 */
[----:B------:R2:W-:Y:S04]  /*1ca90*/  STL [R1+0x34], R8 ;  /* 0x0000340801007387 */ /* 0x0005e80000100800 */
[----:B------:R2:W-:Y:S08]  /*1caa0*/  STL [R1+0x3c], RZ ;  /* 0x00003cff01007387 */ /* 0x0005f00000100800 */
[----:B--2---:R-:W-:Y:S05]  /*1cab0*/  @!P0 BRA `(.L_x_2889) ;  /* 0x00000000006c8947 */ /* 0x004fea0003800000 */
[-C--:B-1----:R-:W-:Y:S02]  /*1cac0*/  IABS R0, R4.reuse ;  /* 0x0000000400007213 */ /* 0x082fe40000000000 */
[----:B------:R-:W-:Y:S02]  /*1cad0*/  IABS R7, R4 ;  /* 0x0000000400077213 */ /* 0x000fe40000000000 */
[----:B------:R-:W1:Y:S03]  /*1cae0*/  I2F.RP R2, R0 ;  /* 0x0000000000027306 */ /* 0x000e660000209400 */
[----:B------:R-:W-:-:S05]  /*1caf0*/  IMAD.MOV R7, RZ, RZ, -R7 ;  /* 0x000000ffff077224 */ /* 0x000fca00078e0a07 */
[----:B-1----:R-:W1:Y:S02]  /*1cb00*/  MUFU.RCP R2, R2 ;  /* 0x0000000200027308 */ /* 0x002e640000001000 */
[----:B-1----:R-:W-:-:S06]  /*1cb10*/  VIADD R2, R2, 0xffffffe ;  /* 0x0ffffffe02027836 */ /* 0x002fcc0000000000 */
[----:B------:R-:W1:Y:S02]  /*1cb20*/  F2I.FTZ.U32.TRUNC.NTZ R3, R2 ;  /* 0x0000000200037305 */ /* 0x000e64000021f000 */
[----:B-1----:R-:W-:-:S04]  /*1cb30*/  IMAD.MOV R2, RZ, RZ, -R3 ;  /* 0x000000ffff027224 */ /* 0x002fc800078e0a03 */
        /* <DEDUP_REMOVED lines=19> */
.L_x_2889:
[----:B------:R-:W-:Y:S05]  /*1cc70*/  BSYNC B0 ;  /* 0x0000000000007941 */ /* 0x000fea0003800000 */
.L_x_2888:
[----:B------:R-:W3:Y:S04]  /*1cc80*/  LDL R0, [R1+0x3c] ;  /* 0x00003c0001007983 */ /* 0x000ee80000100800 */
[----:B--2---:R-:W3:Y:S01]  /*1cc90*/  LDL R2, [R1+0x50] ;  /* 0x0000500001027983 */ /* 0x004ee20000100800 */
[----:B------:R-:W-:Y:S01]  /*1cca0*/  BSSY B7, `(.L_x_2890) ;  /* 0x00004b2000077945 */ /* 0x000fe20003800000 */
[----:B---3--:R-:W-:-:S05]  /*1ccb0*/  IMAD R2, R2, R0, R8 ;  /* 0x0000000002027224 */ /* 0x008fca00078e0208 */
[----:B------:R-:W-:Y:S01]  /*1ccc0*/  VIADDMNMX R0, R2, R0, R5, PT ;  /* 0x0000000002007246 */ /* 0x000fe20003800105 */
        /* <DEDUP_REMOVED lines=10> */
[----:B------:R-:W3:Y:S01]  /*1cd70*/  LDC.64 R2, c[0x0][0xc60] ;  /* 0x00031800ff027b82 */ /* 0x000ee20000000a00 */
[----:B------:R-:W2:Y:S02]  /*1cd80*/  FLO.U32 R0, UR4 ;  /* 0x0000000400007d00 */ /* 0x000ea400080e0000 */
[----:B--2---:R-:W-:-:S06]  /*1cd90*/  ISETP.EQ.U32.AND P0, PT, R0, R5, PT ;  /* 0x000000050000720c */ /* 0x004fcc0003f02070 */
[----:B------:R-:W3:Y:S07]  /*1cda0*/  POPC R5, UR4 ;  /* 0x0000000400057d09 */ /* 0x000eee0008000000 */
[----:B---3--:R-:W2:Y:S01]  /*1cdb0*/  @P0 ATOMG.E.ADD.STRONG.GPU PT, R3, desc[UR42][R2.64], R5 ;  /* 0x00000005020309a8 */ /* 0x008ea200081ee1ea */
[----:B-1----:R-:W1:Y:S02]  /*1cdc0*/  S2R R4, SR_LTMASK ;  /* 0x0000000000047919 */ /* 0x002e640000003900 */
[----:B-1----:R-:W-:-:S04]  /*1cdd0*/  LOP3.LUT R4, R4, UR4, RZ, 0xc0, !PT ;  /* 0x0000000404047c12 */ /* 0x002fc8000f8ec0ff */
[----:B------:R-:W1:Y:S01]  /*1cde0*/  POPC R7, R4 ;  /* 0x0000000400077309 */ /* 0x000e620000000000 */
[----:B--2---:R-:W1:Y:S02]  /*1cdf0*/  SHFL.IDX PT, R0, R3, R0, 0x1f ;  /* 0x00001f0003007589 */ /* 0x004e6400000e0000 */
[----:B-1----:R-:W-:-:S05]  /*1ce00*/  IADD3 R0, R0, UR37, R7 ;  /* 0x0000002500007c10 */ /* 0x002fca000fffe007 */
[----:B------:R2:W-:Y:S01]  /*1ce10*/  STL [R1], R0 ;  /* 0x0000000001007387 */ /* 0x0005e20000100800 */
[----:B------:R-:W-:Y:S05]  /*1ce20*/  BRA `(.L_x_2892) ;  /* 0x0000004800647947 */ /* 0x000fea0003800000 */
.L_x_2891:
        /* <DEDUP_REMOVED lines=19> */
[----:B01----:R-:W-:Y:S05]  /*1cf60*/  CALL.ABS.NOINC R2 ;  /* 0x0000000002007343 */ /* 0x003fea0003c00000 */
.L_x_2894:
[----:B------:R-:W-:Y:S05]  /*1cf70*/  BSYNC B6 ;  /* 0x0000000000067941 */ /* 0x000fea0003800000 */
.L_x_2893:
        /* <DEDUP_REMOVED lines=8> */
[----:B------:R2:W3:Y:S01]  /*1d000*/  LDC.64 R2, c[0x4][R17] ;  /* 0x0100000011027b82 */ /* 0x0004e20000000a00 */
[----:B-1----:R-:W-:Y:S02]  /*1d010*/  IMAD.U32 R4, RZ, RZ, UR6 ;  /* 0x00000006ff047e24 */ /* 0x002fe4000f8e00ff */
[----:B------:R-:W-:Y:S02]  /*1d020*/  IMAD.U32 R5, RZ, RZ, UR7 ;  /* 0x00000007ff057e24 */ /* 0x000fe4000f8e00ff */
[----:B------:R-:W-:Y:S02]  /*1d030*/  IMAD.U32 R6, RZ, RZ, UR8 ;  /* 0x00000008ff067e24 */ /* 0x000fe4000f8e00ff */
[----:B------:R-:W-:-:S02]  /*1d040*/  IMAD.U32 R7, RZ, RZ, UR9 ;  /* 0x00000009ff077e24 */ /* 0x000fc4000f8e00ff */
[----:B------:R-:W-:Y:S02]  /*1d050*/  IMAD.U32 R10, RZ, RZ, UR4 ;  /* 0x00000004ff0a7e24 */ /* 0x000fe4000f8e00ff */
[----:B------:R-:W-:Y:S02]  /*1d060*/  IMAD.U32 R11, RZ, RZ, UR5 ;  /* 0x00000005ff0b7e24 */ /* 0x000fe4000f8e00ff */
[----:B------:R-:W-:Y:S02]  /*1d070*/  IMAD.MOV.U32 R8, RZ, RZ, 0x70 ;  /* 0x00000070ff087424 */ /* 0x000fe400078e00ff */
[----:B------:R-:W-:Y:S02]  /*1d080*/  IMAD.MOV.U32 R12, RZ, RZ, 0x1 ;  /* 0x00000001ff0c7424 */ /* 0x000fe400078e00ff */
[----:B--2---:R-:W-:-:S07]  /*1d090*/  IMAD.MOV.U32 R13, RZ, RZ, RZ ;  /* 0x000000ffff0d7224 */ /* 0x004fce00078e00ff */
[----:B------:R-:W-:-:S07]  /*1d0a0*/  LEPC R20, `(.L_x_2897) ;  /* 0x000000001014794e */ /* 0x000fce0000000000 */
[----:B0--3--:R-:W-:Y:S05]  /*1d0b0*/  CALL.ABS.NOINC R2 ;  /* 0x0000000002007343 */ /* 0x009fea0003c00000 */
.L_x_2897:
        /* <DEDUP_REMOVED lines=15> */
.L_x_2896:
[----:B------:R-:W-:Y:S05]  /*1d1b0*/  BSYNC B6 ;  /* 0x0000000000067941 */ /* 0x000fea0003800000 */
.L_x_2895:
[----:B------:R-:W2:Y:S01]  /*1d1c0*/  LDL R0, [R1+0xc] ;  /* 0x00000c0001007983 */ /* 0x000ea20000100800 */
[----:B------:R-:W-:Y:S02]  /*1d1d0*/  ULDC.64 UR4, c[0x0][0x9f8] ;  /* 0x00027e0000047ab9 */ /* 0x000fe40000000a00 */
[----:B------:R-:W-:Y:S01]  /*1d1e0*/  ISETP.NE.U32.AND P0, PT, RZ, UR4, PT ;  /* 0x00000004ff007c0c */ /* 0x000fe2000bf05070 */
[----:B------:R-:W3:Y:S03]  /*1d1f0*/  LDL R17, [R1+0x30] ;  /* 0x0000300001117983 */ /* 0x000ee60000100800 */
[----:B------:R-:W-:Y:S01]  /*1d200*/  ISETP.NE.AND.EX P0, PT, RZ, UR5, PT, P0 ;  /* 0x00000005ff007c0c */ /* 0x000fe2000bf05300 */
[----:B------:R-:W-:-:S12]  /*1d210*/  ULDC.64 UR4, c[0x0][0xa08] ;  /* 0x0002820000047ab9 */ /* 0x000fd80000000a00 */
[----:B------:R-:W4:Y:S01]  /*1d220*/  @P0 LDC.64 R2, c[0x0][0x9f8] ;  /* 0x00027e00ff020b82 */ /* 0x000f220000000a00 */
[----:B--2---:R-:W-:Y:S02]  /*1d230*/  IMAD.MOV.U32 R7, RZ, RZ, R0 ;  /* 0x000000ffff077224 */ /* 0x004fe400078e0000 */
[----:B----4-:R-:W-:-:S05]  /*1d240*/  @P0 IMAD.WIDE R2, R0, 0x4, R2 ;  /* 0x0000000400020825 */ /* 0x010fca00078e0202 */
[----:B------:R2:W4:Y:S01]  /*1d250*/  @P0 LDG.E R7, desc[UR42][R2.64] ;  /* 0x0000002a02070981 */ /* 0x000522000c1e1900 */
[----:B---3--:R-:W-:Y:S01]  /*1d260*/  VIADD R0, R17, 0xffffffff ;  /* 0xffffffff11007836 */ /* 0x008fe20000000000 */
[----:B--2---:R-:W2:Y:S02]  /*1d270*/  LDC.64 R2, c[0x0][0x418] ;  /* 0x00010600ff027b82 */ /* 0x004ea40000000a00 */
[----:B--2---:R-:W-:Y:S01]  /*1d280*/  LOP3.LUT P0, RZ, R2, UR4, RZ, 0xfc, !PT ;  /* 0x0000000402ff7c12 */ /* 0x004fe2000f80fcff */
[----:B------:R-:W-:-:S03]  /*1d290*/  UMOV UR4, 0xffffffff ;  /* 0xffffffff00047882 */ /* 0x000fc60000000000 */
[----:B------:R-:W-:Y:S02]  /*1d2a0*/  LOP3.LUT P0, RZ, R3, UR5, RZ, 0xfc, P0 ;  /* 0x0000000503ff7c12 */ /* 0x000fe4000800fcff */
[----:B----4-:R-:W-:Y:S01]  /*1d2b0*/  SHF.R.S32.HI R8, RZ, 0x1f, R7 ;  /* 0x0000001fff087819 */ /* 0x010fe20000011407 */
        /* <DEDUP_REMOVED lines=8> */
.L_x_3058:
[----:B-1----:R-:W4:Y:S01]  /*1d340*/  LDL.LU R4, [R1+0x1c] ;  /* 0x00001c0001047983 */ /* 0x002f220000300800 */
[----:B------:R-:W-:Y:S02]  /*1d350*/  PLOP3.LUT P1, PT, PT, PT, PT, 0x8, 0x0 ;  /* 0x000000000000781c */ /* 0x000fe40003f2e170 */
[----:B---3--:R-:W-:Y:S01]  /*1d360*/  ISETP.NE.AND P0, PT, R14, RZ, PT ;  /* 0x000000ff0e00720c */ /* 0x008fe20003f05270 */
[----:B------:R1:W-:Y:S01]  /*1d370*/  STL [R1+0x2c], R0 ;  /* 0x00002c0001007387 */ /* 0x0003e20000100800 */
[----:B----4-:R-:W-:-:S09]  /*1d380*/  LOP3.LUT R4, R4, 0xfffffffe, RZ, 0xc0, !PT ;  /* 0xfffffffe04047812 */ /* 0x010fd200078ec0ff */
[----:B------:R-:W-:-:S05]  /*1d390*/  @P1 LOP3.LUT R4, R4, 0x1, RZ, 0xfc, !PT ;  /* 0x0000000104041812 */ /* 0x000fca00078efcff */
[----:B------:R1:W-:Y:S01]  /*1d3a0*/  STL [R1+0x1c], R4 ;  /* 0x00001c0401007387 */ /* 0x0003e20000100800 */
[----:B------:R-:W-:Y:S05]  /*1d3b0*/  @P0 BRA `(.L_x_2899) ;  /* 0x00000004000c0947 */ /* 0x000fea0003800000 */
[----:B------:R-:W-:-:S03]  /*1d3c0*/  UMOV UR4, 0xffffffff ;  /* 0xffffffff00047882 */ /* 0x000fc60000000000 */
[----:B------:R-:W-:Y:S05]  /*1d3d0*/  BRA.DIV UR4, `(.L_x_2900) ;  /* 0x0000006a04607947 */ /* 0x000fea000b800000 */
[----:B------:R-:W-:-:S13]  /*1d3e0*/  ELECT P6, URZ, PT ;  /* 0x00000000003f782f */ /* 0x000fda00038c0000 */
.L_x_3061:
[----:B------:R-:W-:Y:S05]  /*1d3f0*/  @!P6 BRA `(.L_x_2899) ;  /* 0x0000000000fce947 */ /* 0x000fea0003800000 */
[----:B------:R-:W-:-:S04]  /*1d400*/  ISETP.NE.U32.AND P0, PT, R2, RZ, PT ;  /* 0x000000ff0200720c */ /* 0x000fc80003f05070 */
[----:B------:R-:W-:-:S13]  /*1d410*/  ISETP.NE.AND.EX P0, PT, R3, RZ, PT, P0 ;  /* 0x000000ff0300720c */ /* 0x000fda0003f05300 */
[----:B------:R-:W-:Y:S05]  /*1d420*/  @!P0 BRA `(.L_x_2901) ;  /* 0x0000000000508947 */ /* 0x000fea0003800000 */
[----:B------:R-:W3:Y:S01]  /*1d430*/  LDC R6, c[0x0][0x43c] ;  /* 0x00010f00ff067b82 */ /* 0x000ee20000000800 */
[----:B------:R-:W-:Y:S01]  /*1d440*/  IMAD.MOV.U32 R9, RZ, RZ, R0 ;  /* 0x000000ffff097224 */ /* 0x000fe200078e0000 */
[----:B------:R-:W-:-:S03]  /*1d450*/  ULDC.64 UR4, c[0x0][0x428] ;  /* 0x00010a0000047ab9 */ /* 0x000fc60000000a00 */
[----:B-1----:R-:W-:Y:S01]  /*1d460*/  IMAD.MOV.U32 R0, RZ, RZ, R9 ;  /* 0x000000ffff007224 */ /* 0x002fe200078e0009 */
[----:B---3--:R-:W-:-:S13]  /*1d470*/  ISETP.NE.AND P0, PT, R6, 0x1, PT ;  /* 0x000000010600780c */ /* 0x008fda0003f05270 */
        /* <DEDUP_REMOVED lines=15> */
.L_x_2901:
[----:B---3--:R-:W3:Y:S01]  /*1d570*/  LDL R2, [R1+0x14] ;  /* 0x0000140001027983 */ /* 0x008ee20000100800 */
[----:B-1----:R-:W-:Y:S01]  /*1d580*/  IMAD R0, R19, 0x8, R18 ;  /* 0x0000000813007824 */ /* 0x002fe200078e0212 */
[----:B---3--:R-:W-:-:S04]  /*1d590*/  SHF.L.U32 R2, R2, 0x1f, RZ ;  /* 0x0000001f02027819 */ /* 0x008fc800000006ff */
[----:B------:R-:W1:Y:S02]  /*1d5a0*/  SYNCS.PHASECHK.TRANS64.TRYWAIT P0, [R0+URZ+0x28c40], R2 ;  /* 0x028c4002000075a7 */ /* 0x000e64000800017f */
[----:B-1----:R-:W-:Y:S05]  /*1d5b0*/  @!P0 BRA `(.L_x_2902) ;  /* 0x0000006800088947 */ /* 0x002fea0003800000 */
.L_x_3062:
[----:B------:R-:W3:Y:S02]  /*1d5c0*/  S2R R3, SR_TID.X ;  /* 0x0000000000037919 */ /* 0x000ee40000002100 */
[----:B---3--:R-:W-:-:S04]  /*1d5d0*/  LOP3.LUT R3, R3, 0x7f, RZ, 0xc0, !PT ;  /* 0x0000007f03037812 */ /* 0x008fc800078ec0ff */
[----:B------:R-:W-:-:S13]  /*1d5e0*/  ISETP.NE.AND P0, PT, R3, RZ, PT ;  /* 0x000000ff0300720c */ /* 0x000fda0003f05270 */
        /* <DEDUP_REMOVED lines=8> */
.L_x_2903:
[----:B------:R-:W3:Y:S04]  /*1d670*/  LDL R4, [R1+0x2c] ;  /* 0x00002c0001047983 */ /* 0x000ee80000100800 */
[----:B------:R-:W4:Y:S04]  /*1d680*/  LDL R3, [R1+0x20] ;  /* 0x0000200001037983 */ /* 0x000f280000100800 */
[----:B-1----:R-:W2:Y:S01]  /*1d690*/  LDL.LU R2, [R1+0x1c] ;  /* 0x00001c0001027983 */ /* 0x002ea20000300800 */
        /* <DEDUP_REMOVED lines=12> */
[----:B---3--:R-:W-:Y:S02]  /*1d760*/  R2UR UR11, R4 ;  /* 0x00000000040b72ca */ /* 0x008fe400000e0000 */
[----:B----4-:R-:W-:Y:S02]  /*1d770*/  R2UR UR4, R3 ;  /* 0x00000000030472ca */ /* 0x010fe400000e0000 */
[----:B--2---:R-:W-:-:S04]  /*1d780*/  LOP3.LUT R2, R2, 0xfffffffe, RZ, 0xc0, !PT ;  /* 0xfffffffe02027812 */ /* 0x004fc800078ec0ff */
[----:B------:R-:W-:-:S07]  /*1d790*/  @P0 LOP3.LUT R2, R2, 0x1, RZ, 0xfc, !PT ;  /* 0x0000000102020812 */ /* 0x000fce00078efcff */
[----:B------:R-:W-:Y:S01]  /*1d7a0*/  ULEA UR11, UR11, UR4, 0x6 ;  /* 0x000000040b0b7291 */ /* 0x000fe2000f8e303f */
[----:B------:R3:W-:Y:S02]  /*1d7b0*/  STL [R1+0x1c], R2 ;  /* 0x00001c0201007387 */ /* 0x0007e40000100800 */
[----:B------:R-:W-:-:S06]  /*1d7c0*/  UMOV UR4, 0x0 ;  /* 0x0000000000047882 */ /* 0x000fcc0000000000 */
[----:B------:R3:W-:Y:S01]  /*1d7d0*/  UTMALDG.4D [UR8], [UR6], desc[UR4] ;  /* 0x00000408060075b4 */ /* 0x0007e20008019000 */
[----:B------:R-:W-:Y:S02]  /*1d7e0*/  NOP ;  /* 0x0000000000007918 */ /* 0x000fe40000000000 */
.L_x_2899:
[----:B------:R-:W1:Y:S01]  /*1d7f0*/  LDL.LU R3, [R1+0x40] ;  /* 0x0000400001037983 */ /* 0x000e620000300800 */
[----:B------:R-:W-:Y:S05]  /*1d800*/  WARPSYNC.ALL ;  /* 0x0000000000007948 */ /* 0x000fea0003800000 */
[----:B---3--:R-:W-:Y:S01]  /*1d810*/  ULDC.64 UR4, c[0x0][0x298] ;  /* 0x0000a60000047ab9 */ /* 0x008fe20000000a00 */
[----:B------:R-:W-:Y:S01]  /*1d820*/  BSSY B6, `(.L_x_2904) ;  /* 0x000001c000067945 */ /* 0x000fe20003800000 */
[----:B------:R-:W-:Y:S01]  /*1d830*/  BAR.SYNC.DEFER_BLOCKING 0x8, 0x100 ;  /* 0x0204000000007b1d */ /* 0x000fe20000010000 */
[----:B-1----:R-:W-:Y:S01]  /*1d840*/  SHF.R.S32.HI R0, RZ, 0x1f, R3 ;  /* 0x0000001fff007819 */ /* 0x002fe20000011403 */
[----:B------:R-:W-:-:S04]  /*1d850*/  IMAD.WIDE.U32 R4, R3, UR4, RZ ;  /* 0x0000000403047c25 */ /* 0x000fc8000f8e00ff */
        /* <DEDUP_REMOVED lines=17> */
[----:B------:R-:W-:Y:S02]  /*1d970*/  IMAD.U32 R10, RZ, RZ, UR8 ;  /* 0x00000008ff0a7e24 */ /* 0x000fe4000f8e00ff */
[----:B------:R-:W-:Y:S02]  /*1d980*/  IMAD.U32 R11, RZ, RZ, UR9 ;  /* 0x00000009ff0b7e24 */ /* 0x000fe4000f8e00ff */
[----:B------:R-:W-:Y:S02]  /*1d990*/  IMAD.MOV.U32 R8, RZ, RZ, 0x70 ;  /* 0x00000070ff087424 */ /* 0x000fe400078e00ff */
[----:B------:R-:W-:Y:S02]  /*1d9a0*/  IMAD.MOV.U32 R12, RZ, RZ, 0x1 ;  /* 0x00000001ff0c7424 */ /* 0x000fe400078e00ff */
[----:B------:R-:W-:-:S07]  /*1d9b0*/  IMAD.MOV.U32 R13, RZ, RZ, RZ ;  /* 0x000000ffff0d7224 */ /* 0x000fce00078e00ff */
[----:B------:R-:W-:-:S07]  /*1d9c0*/  LEPC R20, `(.L_x_2905) ;  /* 0x000000001014794e */ /* 0x000fce0000000000 */
[----:B01----:R-:W-:Y:S05]  /*1d9d0*/  CALL.ABS.NOINC R2 ;  /* 0x0000000002007343 */ /* 0x003fea0003c00000 */
.L_x_2905:
[----:B------:R-:W-:Y:S05]  /*1d9e0*/  BSYNC B6 ;  /* 0x0000000000067941 */ /* 0x000fea0003800000 */
.L_x_2904:
[----:B-1----:R-:W3:Y:S01]  /*1d9f0*/  LDL.LU R0, [R1+0x40] ;  /* 0x0000400001007983 */ /* 0x002ee20000300800 */
[----:B------:R-:W-:Y:S01]  /*1da00*/  ULDC.64 UR6, c[0x0][0xa00] ;  /* 0x0002800000067ab9 */ /* 0x000fe20000000a00 */
[----:B------:R-:W-:Y:S01]  /*1da10*/  ULDC.64 UR4, c[0x0][0x2d8] ;  /* 0x0000b60000047ab9 */ /* 0x000fe20000000a00 */
[----:B--2---:R-:W1:Y:S01]  /*1da20*/  LDC R7, c[0x0][0x448] ;  /* 0x00011200ff077b82 */ /* 0x004e620000000800 */
[----:B------:R-:W3:Y:S04]  /*1da30*/  LDL.LU.64 R2, [R1+0x48] ;  /* 0x0000480001027983 */ /* 0x000ee80000300a00 */
[----:B------:R-:W2:Y:S04]  /*1da40*/  LDL R5, [R1+0xc] ;  /* 0x00000c0001057983 */ /* 0x000ea80000100800 */
[----:B------:R-:W4:Y:S01]  /*1da50*/  LDL R12, [R1+0x28] ;  /* 0x00002800010c7983 */ /* 0x000f220000100800 */
[----:B------:R-:W-:Y:S01]  /*1da60*/  ISETP.NE.U32.AND P0, PT, RZ, UR6, PT ;  /* 0x00000006ff007c0c */ /* 0x000fe2000bf05070 */
[----:B------:R-:W-:-:S03]  /*1da70*/  ULDC UR6, c[0x0][0x2b8] ;  /* 0x0000ae0000067ab9 */ /* 0x000fc60000000800 */
[----:B------:R-:W-:Y:S01]  /*1da80*/  ISETP.NE.AND.EX P0, PT, RZ, UR7, PT, P0 ;  /* 0x00000007ff007c0c */ /* 0x000fe2000bf05300 */
[----:B------:R-:W0:Y:S02]  /*1da90*/  S2R R8, SR_TID.X ;  /* 0x0000000000087919 */ /* 0x000e240000002100 */
[----:B0-----:R-:W-:Y:S02]  /*1daa0*/  IMAD.SHL.U32 R8, R8, 0x10, RZ ;  /* 0x0000001008087824 */ /* 0x001fe400078e00ff */
[----:B---3--:R-:W-:Y:S01]  /*1dab0*/  IMAD.MOV.U32 R3, RZ, RZ, R0 ;  /* 0x000000ffff037224 */ /* 0x008fe200078e0000 */
[----:B--2---:R-:W-:-:S04]  /*1dac0*/  SHF.R.S32.HI R0, RZ, 0x1f, R5 ;  /* 0x0000001fff007819 */ /* 0x004fc80000011405 */
[----:B------:R-:W-:Y:S02]  /*1dad0*/  SEL R4, R0, RZ, !P0 ;  /* 0x000000ff00047207 */ /* 0x000fe40004000000 */
[----:B------:R-:W-:Y:S02]  /*1dae0*/  SEL R0, R5, RZ, !P0 ;  /* 0x000000ff05007207 */ /* 0x000fe40004000000 */
[----:B------:R-:W0:Y:S01]  /*1daf0*/  S2R R5, SR_TID.X ;  /* 0x0000000000057919 */ /* 0x000e220000002100 */
[----:B------:R-:W-:-:S04]  /*1db00*/  IMAD.WIDE.U32 R2, R16, UR4, R2 ;  /* 0x0000000410027c25 */ /* 0x000fc8000f8e0002 */
[----:B------:R-:W-:Y:S01]  /*1db10*/  IMAD R3, R16, UR5, R3 ;  /* 0x0000000510037c24 */ /* 0x000fe2000f8e0203 */
[----:B------:R-:W-:Y:S02]  /*1db20*/  ULDC.64 UR4, c[0x0][0x2e0] ;  /* 0x0000b80000047ab9 */ /* 0x000fe40000000a00 */
[----:B------:R-:W-:Y:S02]  /*1db30*/  IMAD R4, R4, UR4, RZ ;  /* 0x0000000404047c24 */ /* 0x000fe4000f8e02ff */
[----:B------:R-:W-:-:S04]  /*1db40*/  IMAD.WIDE.U32 R2, R0, UR4, R2 ;  /* 0x0000000400027c25 */ /* 0x000fc8000f8e0002 */
[----:B------:R-:W-:Y:S01]  /*1db50*/  IMAD R0, R0, UR5, R4 ;  /* 0x0000000500007c24 */ /* 0x000fe2000f8e0204 */
[----:B-1----:R-:W-:Y:S01]  /*1db60*/  ISETP.NE.AND P0, PT, R7, 0x1, PT ;  /* 0x000000010700780c */ /* 0x002fe20003f05270 */
[----:B------:R-:W1:Y:S01]  /*1db70*/  S2R R9, SR_TID.X ;  /* 0x0000000000097919 */ /* 0x000e620000002100 */
[----:B------:R-:W-:-:S11]  /*1db80*/  ULDC.64 UR4, c[0x0][0x2d0] ;  /* 0x0000b40000047ab9 */ /* 0x000fd60000000a00 */
[----:B------:R-:W2:Y:S01]  /*1db90*/  @P0 LDC R6, c[0x0][0x450] ;  /* 0x00011400ff060b82 */ /* 0x000ea20000000800 */
[----:B0-----:R-:W-:-:S04]  /*1dba0*/  LOP3.LUT R5, R5, 0x7f, RZ, 0xc0, !PT ;  /* 0x0000007f05057812 */ /* 0x001fc800078ec0ff */
[----:B------:R-:W-:-:S04]  /*1dbb0*/  SHF.R.U32.HI R5, RZ, 0x3, R5 ;  /* 0x00000003ff057819 */ /* 0x000fc80000011605 */
[----:B------:R-:W-:Y:S02]  /*1dbc0*/  LOP3.LUT R8, R5, 0x70, R8, 0xf8, !PT ;  /* 0x0000007005087812 */ /* 0x000fe400078ef808 */
[----:B------:R-:W0:Y:S03]  /*1dbd0*/  @P0 LDC R5, c[0x0][0x44c] ;  /* 0x00011300ff050b82 */ /* 0x000e260000000800 */
[----:B----4-:R-:W-:Y:S02]  /*1dbe0*/  IMAD.IADD R4, R8, 0x1, R12 ;  /* 0x0000000108047824 */ /* 0x010fe400078e020c */
[----:B------:R3:W5:Y:S01]  /*1dbf0*/  LDL R8, [R1+0x60] ;  /* 0x0000600001087983 */ /* 0x0007620000100800 */
[----:B------:R-:W-:Y:S02]  /*1dc00*/  IMAD.IADD R3, R3, 0x1, R0 ;  /* 0x0000000103037824 */ /* 0x000fe400078e0200 */
[----:B------:R-:W-:Y:S01]  /*1dc10*/  IMAD.MOV.U32 R0, RZ, RZ, R4 ;  /* 0x000000ffff007224 */ /* 0x000fe200078e0004 */
[----:B------:R-:W4:Y:S01]  /*1dc20*/  S2R R10, SR_TID.X ;  /* 0x00000000000a7919 */ /* 0x000f220000002100 */
[----:B0-----:R-:W-:-:S05]  /*1dc30*/  @P0 IMAD.HI.U32 R5, R4, R5, RZ ;  /* 0x0000000504050227 */ /* 0x001fca00078e00ff */
[----:B--2---:R-:W-:-:S05]  /*1dc40*/  @P0 SHF.R.U32.HI R0, RZ, R6, R5 ;  /* 0x00000006ff000219 */ /* 0x004fca0000011605 */
        /* <DEDUP_REMOVED lines=9> */
[----:B-1----:R-:W-:-:S04]  /*1dce0*/  IMAD.SHL.U32 R9, R9, 0x8, RZ ;  /* 0x0000000809097824 */ /* 0x002fc800078e00ff */
        /* <DEDUP_REMOVED lines=12> */
[----:B---3--:R-:W-:Y:S08]  /*1ddb0*/  BRA.DIV UR4, `(.L_x_2906) ;  /* 0x00000062041c7947 */ /* 0x008ff0000b800000 */
        /* <DEDUP_REMOVED lines=34> */
.L_x_3071:
        /* <DEDUP_REMOVED lines=10> */
.L_x_2907:
        /* <DEDUP_REMOVED lines=18> */
.L_x_3072:
[----:B------:R-:W-:Y:S05]  /*1e1a0*/  BSYNC B0 ;  /* 0x0000000000007941 */ /* 0x000fea0003800000 */
.L_x_2908:
        /* <DEDUP_REMOVED lines=13> */
.L_x_3073:
[----:B------:R-:W-:Y:S05]  /*1e280*/  BSYNC B1 ;  /* 0x0000000000017941 */ /* 0x000fea0003800000 */
.L_x_2912:
        /* <DEDUP_REMOVED lines=9> */
.L_x_2915:
[----:B------:R-:W-:Y:S05]  /*1e320*/  BSYNC B1 ;  /* 0x0000000000017941 */ /* 0x000fea0003800000 */
.L_x_2914:
        /* <DEDUP_REMOVED lines=12> */
.L_x_2916:
        /* <DEDUP_REMOVED lines=15> */
.L_x_2917:
        /* <DEDUP_REMOVED lines=15> */
.L_x_2918:
        /* <DEDUP_REMOVED lines=15> */
.L_x_2919:
        /* <DEDUP_REMOVED lines=15> */
.L_x_2920:
        /* <DEDUP_REMOVED lines=15> */
.L_x_2921:
        /* <DEDUP_REMOVED lines=15> */
.L_x_2922:
        /* <DEDUP_REMOVED lines=15> */
.L_x_2923:
        /* <DEDUP_REMOVED lines=10> */
.L_x_2911:
[----:B------:R-:W-:Y:S05]  /*1eb20*/  BSYNC B0 ;  /* 0x0000000000007941 */ /* 0x000fea0003800000 */
.L_x_2910:
        /* <DEDUP_REMOVED lines=8> */
[----:B------:R-:W4:Y:S04]  /*1ebb0*/  LDL.LU R7, [R1+0x58] ;  /* 0x0000580001077983 */ /* 0x000f280000300800 */
[----:B------:R-:W5:Y:S04]  /*1ebc0*/  LDL.LU R6, [R1+0x34] ;  /* 0x0000340001067983 */ /* 0x000f680000300800 */
[----:B------:R-:W5:Y:S01]  /*1ebd0*/  LDL.LU R4, [R1+0x5c] ;  /* 0x00005c0001047983 */ /* 0x000f620000300800 */
[----:B------:R-:W-:Y:S01]  /*1ebe0*/  BSSY B2, `(.L_x_2926) ;  /* 0x00000e9000027945 */ /* 0x000fe20003800000 */
[----:B--2---:R-:W-:-:S04]  /*1ebf0*/  VIADD R2, R9, 0x1 ;  /* 0x0000000109027836 */ /* 0x004fc80000000000 */
[----:B---3--:R-:W-:Y:S01]  /*1ec00*/  IMAD R2, R2, R8, RZ ;  /* 0x0000000802027224 */ /* 0x008fe200078e02ff */
[----:B------:R-:W-:Y:S02]  /*1ec10*/  LOP3.LUT R8, RZ, R5, RZ, 0x33, !PT ;  /* 0x00000005ff087212 */ /* 0x000fe400078e33ff */
[----:B----4-:R-:W-:Y:S02]  /*1ec20*/  LOP3.LUT R3, RZ, R7, RZ, 0x33, !PT ;  /* 0x00000007ff037212 */ /* 0x010fe400078e33ff */
        /* <DEDUP_REMOVED lines=44> */
.L_x_2930:
        /* <DEDUP_REMOVED lines=8> */
.L_x_3074:
[----:B------:R-:W-:Y:S05]  /*1ef70*/  BSYNC B3 ;  /* 0x0000000000037941 */ /* 0x000fea0003800000 */
.L_x_2931:
        /* <DEDUP_REMOVED lines=9> */
.L_x_2934:
[----:B------:R-:W-:Y:S05]  /*1f010*/  BSYNC B3 ;  /* 0x0000000000037941 */ /* 0x000fea0003800000 */
.L_x_2933:
        /* <DEDUP_REMOVED lines=12> */
.L_x_2935:
        /* <DEDUP_REMOVED lines=13> */
.L_x_3075:
[----:B------:R-:W-:Y:S05]  /*1f1b0*/  BSYNC B3 ;  /* 0x0000000000037941 */ /* 0x000fea0003800000 */
.L_x_2936:
        /* <DEDUP_REMOVED lines=11> */
.L_x_2939:
[----:B------:R-:W-:Y:S05]  /*1f270*/  BSYNC B3 ;  /* 0x0000000000037941 */ /* 0x000fea0003800000 */
.L_x_2938:
        /* <DEDUP_REMOVED lines=9> */
.L_x_2940:
        /* <DEDUP_REMOVED lines=15> */
.L_x_2941:
        /* <DEDUP_REMOVED lines=15> */
.L_x_2942:
        /* <DEDUP_REMOVED lines=15> */
.L_x_2943:
        /* <DEDUP_REMOVED lines=15> */
.L_x_2944:
        /* <DEDUP_REMOVED lines=15> */
.L_x_2945:
        /* <DEDUP_REMOVED lines=15> */
.L_x_2946:
        /* <DEDUP_REMOVED lines=15> */
.L_x_2947:
        /* <DEDUP_REMOVED lines=10> */
.L_x_2929:
[----:B------:R-:W-:Y:S05]  /*1fa40*/  BSYNC B1 ;  /* 0x0000000000017941 */ /* 0x000fea0003800000 */
.L_x_2928:
[----:B------:R-:W2:Y:S02]  /*1fa50*/  LDL.LU R5, [R1+0x30] ;  /* 0x0000300001057983 */ /* 0x000ea40000300800 */
[----:B--2---:R-:W-:-:S07]  /*1fa60*/  VIADD R0, R5, 0xfffffffd ;  /* 0xfffffffd05007836 */ /* 0x004fce0000000000 */
.L_x_2927:
[----:B------:R-:W-:Y:S05]  /*1fa70*/  BSYNC B2 ;  /* 0x0000000000027941 */ /* 0x000fea0003800000 */
.L_x_2926:
[----:B------:R-:W-:-:S05]  /*1fa80*/  VIADD R8, R8, 0xfffffffe ;  /* 0xfffffffe08087836 */ /* 0x000fca0000000000 */
[----:B------:R-:W-:-:S13]  /*1fa90*/  ISETP.NE.AND P0, PT, R8, R4, PT ;  /* 0x000000040800720c */ /* 0x000fda0003f05270 */
[----:B------:R-:W-:Y:S05]  /*1faa0*/  @!P0 BRA `(.L_x_2925) ;  /* 0x0000001800d88947 */ /* 0x000fea0003800000 */
.L_x_2988:
        /* <DEDUP_REMOVED lines=35> */
.L_x_2950:
        /* <DEDUP_REMOVED lines=8> */
.L_x_3076:
[----:B------:R-:W-:Y:S05]  /*1fd60*/  BSYNC B2 ;  /* 0x0000000000027941 */ /* 0x000fea0003800000 */
.L_x_2951:
        /* <DEDUP_REMOVED lines=9> */
.L_x_2954:
[----:B------:R-:W-:Y:S05]  /*1fe00*/  BSYNC B2 ;  /* 0x0000000000027941 */ /* 0x000fea0003800000 */
.L_x_2953:
        /* <DEDUP_REMOVED lines=12> */
.L_x_2955:
        /* <DEDUP_REMOVED lines=13> */
.L_x_3077:
[----:B------:R-:W-:Y:S05]  /*1ffa0*/  BSYNC B2 ;  /* 0x0000000000027941 */ /* 0x000fea0003800000 */
.L_x_2956:
        /* <DEDUP_REMOVED lines=11> */
.L_x_2959:
[----:B------:R-:W-:Y:S05]  /*20060*/  BSYNC B2 ;  /* 0x0000000000027941 */ /* 0x000fea0003800000 */
.L_x_2958:
        /* <DEDUP_REMOVED lines=9> */
.L_x_2960:
        /* <DEDUP_REMOVED lines=15> */
.L_x_2961:
        /* <DEDUP_REMOVED lines=15> */
.L_x_2962:
        /* <DEDUP_REMOVED lines=15> */
.L_x_2963:
        /* <DEDUP_REMOVED lines=15> */
.L_x_2964:
        /* <DEDUP_REMOVED lines=15> */
.L_x_2965:
        /* <DEDUP_REMOVED lines=15> */
.L_x_2966:
        /* <DEDUP_REMOVED lines=15> */
.L_x_2967:
        /* <DEDUP_REMOVED lines=10> */
.L_x_2949:
[----:B------:R-:W-:Y:S05]  /*20830*/  BSYNC B1 ;  /* 0x0000000000017941 */ /* 0x000fea0003800000 */
.L_x_2948:
        /* <DEDUP_REMOVED lines=35> */
.L_x_2970:
        /* <DEDUP_REMOVED lines=8> */
.L_x_3078:
[----:B------:R-:W-:Y:S05]  /*20af0*/  BSYNC B2 ;  /* 0x0000000000027941 */ /* 0x000fea0003800000 */
.L_x_2971:
        /* <DEDUP_REMOVED lines=9> */
.L_x_2974:
[----:B------:R-:W-:Y:S05]  /*20b90*/  BSYNC B2 ;  /* 0x0000000000027941 */ /* 0x000fea0003800000 */
.L_x_2973:
        /* <DEDUP_REMOVED lines=12> */
.L_x_2975:
        /* <DEDUP_REMOVED lines=13> */
.L_x_3079:
[----:B------:R-:W-:Y:S05]  /*20d30*/  BSYNC B2 ;  /* 0x0000000000027941 */ /* 0x000fea0003800000 */
.L_x_2976:
        /* <DEDUP_REMOVED lines=11> */
.L_x_2979:
[----:B------:R-:W-:Y:S05]  /*20df0*/  BSYNC B2 ;  /* 0x0000000000027941 */ /* 0x000fea0003800000 */
.L_x_2978:
        /* <DEDUP_REMOVED lines=9> */
.L_x_2980:
        /* <DEDUP_REMOVED lines=15> */
.L_x_2981:
        /* <DEDUP_REMOVED lines=15> */
.L_x_2982:
        /* <DEDUP_REMOVED lines=15> */
.L_x_2983:
        /* <DEDUP_REMOVED lines=15> */
.L_x_2984:
        /* <DEDUP_REMOVED lines=15> */
.L_x_2985:
        /* <DEDUP_REMOVED lines=15> */
.L_x_2986:
        /* <DEDUP_REMOVED lines=15> */
.L_x_2987:
        /* <DEDUP_REMOVED lines=10> */
.L_x_2969:
[----:B------:R-:W-:Y:S05]  /*215c0*/  BSYNC B1 ;  /* 0x0000000000017941 */ /* 0x000fea0003800000 */
.L_x_2968:
[----:B------:R-:W2:Y:S01]  /*215d0*/  LDL R5, [R1+0x24] ;  /* 0x0000240001057983 */ /* 0x000ea20000100800 */
[----:B------:R-:W-:Y:S01]  /*215e0*/  VIADD R0, R0, 0xfffffffe ;  /* 0xfffffffe00007836 */ /* 0x000fe20000000000 */
[----:B--2---:R-:W-:-:S13]  /*215f0*/  ISETP.GT.AND P0, PT, R6, R5, PT ;  /* 0x000000050600720c */ /* 0x004fda0003f04270 */
[----:B------:R-:W-:Y:S05]  /*21600*/  @P0 BRA `(.L_x_2988) ;  /* 0xffffffe400280947 */ /* 0x000fea000383ffff */
.L_x_2925:
[----:B------:R-:W-:Y:S05]  /*21610*/  BSYNC B0 ;  /* 0x0000000000007941 */ /* 0x000fea0003800000 */
.L_x_2924:
        /* <DEDUP_REMOVED lines=24> */
.L_x_2990:
[----:B------:R-:W-:Y:S05]  /*217a0*/  BSYNC B0 ;  /* 0x0000000000007941 */ /* 0x000fea0003800000 */
.L_x_2989:
[----:B------:R-:W-:-:S07]  /*217b0*/  SEL R19, R19, RZ, P0 ;  /* 0x000000ff13137207 */ /* 0x000fce0000000000 */
.L_x_2892:
[----:B------:R-:W-:Y:S05]  /*217c0*/  BSYNC B7 ;  /* 0x0000000000077941 */ /* 0x000fea0003800000 */
.L_x_2890:
[----:B--2---:R-:W2:Y:S02]  /*217d0*/  LDL R0, [R1+0x1c] ;  /* 0x00001c0001007983 */ /* 0x004ea40000100800 */
        /* <DEDUP_REMOVED lines=13> */
.L_x_2991:
[----:B------:R-:W2:Y:S01]  /*218b0*/  S2R R16, SR_TID.X ;  /* 0x0000000000107919 */ /* 0x000ea20000002100 */
[----:B------:R-:W-:Y:S01]  /*218c0*/  UMOV UR4, 0xffffffff ;  /* 0xffffffff00047882 */ /* 0x000fe20000000000 */
[----:B--2---:R-:W-:-:S04]  /*218d0*/  LOP3.LUT R16, R16, 0x1f, RZ, 0xc0, !PT ;  /* 0x0000001f10107812 */ /* 0x004fc800078ec0ff */
[----:B------:R-:W-:Y:S01]  /*218e0*/  ISETP.NE.AND P0, PT, R16, 0x1f, PT ;  /* 0x0000001f1000780c */ /* 0x000fe20003f05270 */
[----:B------:R-:W-:-:S12]  /*218f0*/  BRA.DIV UR4, `(.L_x_2993) ;  /* 0x0000002e04307947 */ /* 0x000fd8000b800000 */
[----:B-1----:R-:W2:Y:S01]  /*21900*/  LDL.LU R2, [R1] ;  /* 0x0000000001027983 */ /* 0x002ea20000300800 */
        /* <DEDUP_REMOVED lines=15> */
[----:B------:R-:W-:Y:S01]  /*21a00*/  SHFL.IDX PT, R0, R10, 0x1, 0x1f ;  /* 0x00201f000a007f89 */ /* 0x000fe200000e0000 */
        /* <DEDUP_REMOVED lines=10> */
[----:B------:R-:W-:Y:S04]  /*21ab0*/  SHFL.IDX PT, R5, R10, RZ, 0x1f ;  /* 0x00001fff0a057589 */ /* 0x000fe800000e0000 */
        /* <DEDUP_REMOVED lines=13> */
.L_x_3089:
[----:B------:R-:W-:Y:S02]  /*21b90*/  ULDC UR4, c[0x0][0xc38] ;  /* 0x00030e0000047ab9 */ /* 0x000fe40000000800 */
[----:B------:R-:W-:-:S04]  /*21ba0*/  IMAD.U32 R2, RZ, RZ, UR4 ;  /* 0x00000004ff027e24 */ /* 0x000fc8000f8e00ff */
[----:B-1----:R-:W-:-:S04]  /*21bb0*/  IMAD R9, R9, R2, RZ ;  /* 0x0000000209097224 */ /* 0x002fc800078e02ff */
[----:B------:R-:W-:-:S05]  /*21bc0*/  IMAD.IADD R0, R0, 0x1, R9 ;  /* 0x0000000100007824 */ /* 0x000fca00078e0209 */
[----:B------:R-:W-:-:S13]  /*21bd0*/  ISETP.GT.AND P6, PT, R0, R5, PT ;  /* 0x000000050000720c */ /* 0x000fda0003fc4270 */
[----:B------:R-:W-:Y:S05]  /*21be0*/  @P6 BRA `(.L_x_2994) ;  /* 0x0000000000ac6947 */ /* 0x000fea0003800000 */
.L_x_2997:
        /* <DEDUP_REMOVED lines=37> */
.L_x_3097:
[----:B------:R-:W-:Y:S02]  /*21e40*/  ULDC UR4, c[0x0][0xc38] ;  /* 0x00030e0000047ab9 */ /* 0x000fe40000000800 */
[----:B------:R-:W-:-:S04]  /*21e50*/  IMAD.U32 R2, RZ, RZ, UR4 ;  /* 0x00000004ff027e24 */ /* 0x000fc8000f8e00ff */
[----:B-1----:R-:W-:-:S04]  /*21e60*/  IMAD R9, R9, R2, RZ ;  /* 0x0000000209097224 */ /* 0x002fc800078e02ff */
[----:B------:R-:W-:-:S05]  /*21e70*/  IMAD.IADD R0, R9, 0x1, R0 ;  /* 0x0000000109007824 */ /* 0x000fca00078e0200 */
[----:B------:R-:W-:-:S13]  /*21e80*/  ISETP.GT.AND P6, PT, R0, R5, PT ;  /* 0x000000050000720c */ /* 0x000fda0003fc4270 */
[----:B------:R-:W-:Y:S05]  /*21e90*/  @!P6 BRA `(.L_x_2997) ;  /* 0xfffffffc0054e947 */ /* 0x000fea000383ffff */
.L_x_2994:
        /* <DEDUP_REMOVED lines=8> */
[----:B-1----:R1:W3:Y:S04]  /*21f20*/  SHFL.IDX PT, R4, R4, R7, 0x1f ;  /* 0x00001f0704047589 */ /* 0x0022e800000e0000 */
[----:B------:R1:W4:Y:S01]  /*21f30*/  SHFL.IDX PT, R6, R6, R7, 0x1f ;  /* 0x00001f0706067589 */ /* 0x00032200000e0000 */
[----:B--2---:R-:W-:-:S05]  /*21f40*/  IMAD.IADD R10, R7, 0x1, R10 ;  /* 0x00000001070a7824 */ /* 0x004fca00078e020a */
[----:B---34-:R1:W-:Y:S02]  /*21f50*/  STL [R1+0xc], R10 ;  /* 0x00000c0a01007387 */ /* 0x0183e40000100800 */
.L_x_3102:
[----:B------:R-:W-:-:S13]  /*21f60*/  ISETP.NE.AND P0, PT, R0, RZ, PT ;  /* 0x000000ff0000720c */ /* 0x000fda0003f05270 */
[----:B------:R-:W-:Y:S05]  /*21f70*/  @!P0 BRA `(.L_x_2999) ;  /* 0x0000000000108947 */ /* 0x000fea0003800000 */
[----:B------:R-:W-:Y:S01]  /*21f80*/  UMOV UR4, 0xffffffff ;  /* 0xffffffff00047882 */ /* 0x000fe20000000000 */
[----:B-1----:R-:W-:Y:S02]  /*21f90*/  VIADD R7, R7, 0xffffffff ;  /* 0xffffffff07077836 */ /* 0x002fe40000000000 */
[----:B------:R-:W-:Y:S05]  /*21fa0*/  BRA.DIV UR4, `(.L_x_3000) ;  /* 0x0000003204247947 */ /* 0x000fea000b800000 */
[----:B------:R3:W4:Y:S02]  /*21fb0*/  SHFL.IDX PT, R8, R3, R7, 0x1f ;  /* 0x00001f0703087589 */ /* 0x00072400000e0000 */
.L_x_2999:
[----:B------:R-:W-:Y:S01]  /*21fc0*/  ISETP.NE.AND P0, PT, R6, 0x1, PT ;  /* 0x000000010600780c */ /* 0x000fe20003f05270 */
[----:B----4-:R-:W-:-:S05]  /*21fd0*/  IMAD R0, R8, R2, R9 ;  /* 0x0000000208007224 */ /* 0x010fca00078e0209 */
[----:B------:R4:W-:Y:S02]  /*21fe0*/  STL [R1], R0 ;  /* 0x0000000001007387 */ /* 0x0009e40000100800 */
[----:B----4-:R-:W-:-:S05]  /*21ff0*/  IMAD.IADD R0, R5, 0x1, -R0 ;  /* 0x0000000105007824 */ /* 0x010fca00078e0a00 */
[----:B------:R-:W-:Y:S05]  /*22000*/  @!P0 BRA `(.L_x_3001) ;  /* 0x0000000000e48947 */ /* 0x000fea0003800000 */
[----:B------:R-:W-:-:S04]  /*22010*/  IABS R5, R4 ;  /* 0x0000000400057213 */ /* 0x000fc80000000000 */
[----:B-1-3--:R-:W1:Y:S08]  /*22020*/  I2F.RP R7, R5 ;  /* 0x0000000500077306 */ /* 0x00ae700000209400 */
[----:B-1----:R-:W1:Y:S02]  /*22030*/  MUFU.RCP R7, R7 ;  /* 0x0000000700077308 */ /* 0x002e640000001000 */
[----:B-1----:R-:W-:-:S06]  /*22040*/  VIADD R9, R7, 0xffffffe ;  /* 0x0ffffffe07097836 */ /* 0x002fcc0000000000 */
[----:B0-----:R-:W0:Y:S02]  /*22050*/  F2I.FTZ.U32.TRUNC.NTZ R3, R9 ;  /* 0x0000000900037305 */ /* 0x001e24000021f000 */
        /* <DEDUP_REMOVED lines=39> */
[----:B------:R-:W-:-:S04]  /*222d0*/  IMAD.MOV R2, RZ, RZ, -R3 ;  /* 0x000000ffff027224 */ /* 0x000fc800078e0a03 */
[----:B------:R-:W-:Y:S01]  /*222e0*/  IMAD R0, R4, R2, R0 ;  /* 0x0000000204007224 */ /* 0x000fe200078e0200 */
[----:B------:R-:W-:-:S04]  /*222f0*/  LOP3.LUT R2, R3, R6, RZ, 0x3c, !PT ;  /* 0x0000000603027212 */ /* 0x000fc800078e3cff */
[----:B------:R-:W-:-:S03]  /*22300*/  ISETP.GE.AND P2, PT, R2, RZ, PT ;  /* 0x000000ff0200720c */ /* 0x000fc60003f46270 */
[----:B------:R-:W-:-:S10]  /*22310*/  @P0 VIADD R7, R7, 0x1 ;  /* 0x0000000107070836 */ /* 0x000fd40000000000 */
        /* <DEDUP_REMOVED lines=8> */
.L_x_3001:
[----:B0--3--:R-:W3:Y:S01]  /*223a0*/  LDL R3, [R1+0xc] ;  /* 0x00000c0001037983 */ /* 0x009ee20000100800 */
[----:B-1----:R-:W3:Y:S02]  /*223b0*/  LDC.64 R6, c[0x0][0xc90] ;  /* 0x00032400ff067b82 */ /* 0x002ee40000000a00 */
[----:B---3--:R-:W-:-:S05]  /*223c0*/  IMAD.WIDE R6, R3, 0x4, R6 ;  /* 0x0000000403067825 */ /* 0x008fca00078e0206 */
[----:B------:R-:W3:Y:S02]  /*223d0*/  LDG.E R3, desc[UR42][R6.64] ;  /* 0x0000002a06037981 */ /* 0x000ee4000c1e1900 */
[----:B---3--:R-:W-:-:S05]  /*223e0*/  IMAD R5, R4, R3, RZ ;  /* 0x0000000304057224 */ /* 0x008fca00078e02ff */
        /* <DEDUP_REMOVED lines=34> */
[----:B------:R0:W1:Y:S02]  /*22610*/  F2I.FTZ.U32.TRUNC.NTZ R3, R2 ;  /* 0x0000000200037305 */ /* 0x000064000021f000 */
[----:B0-----:R-:W-:Y:S02]  /*22620*/  IMAD.MOV.U32 R2, RZ, RZ, RZ ;  /* 0x000000ffff027224 */ /* 0x001fe400078e00ff */
[----:B-1----:R-:W-:-:S04]  /*22630*/  IMAD.MOV R0, RZ, RZ, -R3 ;  /* 0x000000ffff007224 */ /* 0x002fc800078e0a03 */
[----:B------:R-:W-:-:S04]  /*22640*/  IMAD R0, R0, R9, RZ ;  /* 0x0000000900007224 */ /* 0x000fc800078e02ff */
        /* <DEDUP_REMOVED lines=13> */
[----:B------:R-:W-:-:S04]  /*22720*/  @P0 VIADD R2, R2, 0x1 ;  /* 0x0000000102020836 */ /* 0x000fc80000000000 */
[----:B------:R-:W-:-:S04]  /*22730*/  IMAD.MOV.U32 R0, RZ, RZ, R2 ;  /* 0x000000ffff007224 */ /* 0x000fc800078e0002 */
[----:B------:R-:W-:Y:S01]  /*22740*/  @!P2 IMAD.MOV R0, RZ, RZ, -R0 ;  /* 0x000000ffff00a224 */ /* 0x000fe200078e0a00 */
[----:B------:R-:W-:Y:S01]  /*22750*/  @!P1 LOP3.LUT R0, RZ, R8, RZ, 0x33, !PT ;  /* 0x00000008ff009212 */ /* 0x000fe200078e33ff */
[----:B------:R-:W-:-:S04]  /*22760*/  IMAD.MOV R8, RZ, RZ, -R8 ;  /* 0x000000ffff087224 */ /* 0x000fc800078e0a08 */
[----:B------:R-:W-:-:S05]  /*22770*/  IMAD R2, R0, R8, R7 ;  /* 0x0000000800027224 */ /* 0x000fca00078e0207 */
[----:B------:R0:W-:Y:S02]  /*22780*/  STL [R1+0x8], R2 ;  /* 0x0000080201007387 */ /* 0x0001e40000100800 */
.L_x_3002:
[----:B------:R-:W-:-:S05]  /*22790*/  LOP3.LUT R3, RZ, R0, RZ, 0x33, !PT ;  /* 0x00000000ff037212 */ /* 0x000fca00078e33ff */
[----:B------:R-:W-:-:S05]  /*227a0*/  IMAD.IADD R0, R4, 0x1, R3 ;  /* 0x0000000104007824 */ /* 0x000fca00078e0203 */
[----:B------:R3:W-:Y:S01]  /*227b0*/  STL [R1+0x4], R0 ;  /* 0x0000040001007387 */ /* 0x0007e20000100800 */
[----:B------:R-:W-:Y:S05]  /*227c0*/  BRA `(.L_x_3003) ;  /* 0x0000000000287947 */ /* 0x000fea0003800000 */
.L_x_2995:
        /* <DEDUP_REMOVED lines=10> */
.L_x_3003:
[----:B0-----:R-:W4:Y:S04]  /*22870*/  LDL R3, [R1+0x8] ;  /* 0x0000080001037983 */ /* 0x001f280000100800 */
[----:B-1----:R-:W5:Y:S04]  /*22880*/  LDL R2, [R1+0xc] ;  /* 0x00000c0001027983 */ /* 0x002f680000100800 */
[----:B------:R-:W2:Y:S04]  /*22890*/  LDL R5, [R1+0x4] ;  /* 0x0000040001057983 */ /* 0x000ea80000100800 */
[----:B------:R-:W2:Y:S01]  /*228a0*/  LDL R4, [R1] ;  /* 0x0000000001047983 */ /* 0x000ea20000100800 */
[----:B---3--:R-:W0:Y:S01]  /*228b0*/  S2R R0, SR_TID.X ;  /* 0x0000000000007919 */ /* 0x008e220000002100 */
[----:B------:R-:W-:Y:S05]  /*228c0*/  WARPSYNC.ALL ;  /* 0x0000000000007948 */ /* 0x000fea0003800000 */
[----:B0-----:R-:W-:Y:S01]  /*228d0*/  LOP3.LUT R0, R0, 0x1f, RZ, 0xc0, !PT ;  /* 0x0000001f00007812 */ /* 0x001fe200078ec0ff */
[----:B------:R-:W-:Y:S03]  /*228e0*/  BAR.SYNC.DEFER_BLOCKING 0x4, 0x180 ;  /* 0x0106000000007b1d */ /* 0x000fe60000010000 */
[----:B------:R-:W-:-:S13]  /*228f0*/  ISETP.NE.AND P0, PT, R0, RZ, PT ;  /* 0x000000ff0000720c */ /* 0x000fda0003f05270 */
[----:B------:R-:W-:Y:S01]  /*22900*/  @!P0 MOV R0, 0x400 ;  /* 0x0000040000008802 */ /* 0x000fe20000000f00 */
[----:B----4-:R-:W-:Y:S02]  /*22910*/  IMAD.MOV.U32 R6, RZ, RZ, R3 ;  /* 0x000000ffff067224 */ /* 0x010fe400078e0003 */
[----:B------:R-:W0:Y:S01]  /*22920*/  @!P0 S2R R3, SR_CgaCtaId ;  /* 0x0000000000038919 */ /* 0x000e220000008800 */
[----:B-----5:R-:W-:Y:S01]  /*22930*/  IMAD.MOV.U32 R7, RZ, RZ, R2 ;  /* 0x000000ffff077224 */ /* 0x020fe200078e0002 */
[----:B0-----:R-:W-:-:S05]  /*22940*/  @!P0 LEA R18, R3, R0, 0x18 ;  /* 0x0000000003128211 */ /* 0x001fca00078ec0ff */
[----:B--2---:R0:W-:Y:S01]  /*22950*/  @!P0 STS.128 [R18+0x28cd0], R4 ;  /* 0x028cd00412008388 */ /* 0x0041e20000000c00 */
[----:B------:R-:W-:Y:S06]  /*22960*/  BAR.ARV 0x5, 0x180 ;  /* 0x0146000000007b1d */ /* 0x000fec0000002000 */
.L_x_2992:
[----:B------:R-:W2:Y:S01]  /*22970*/  LDL R0, [R1+0xc] ;  /* 0x00000c0001007983 */ /* 0x000ea20000100800 */
[----:B------:R-:W-:Y:S02]  /*22980*/  ULDC UR4, c[0x0][0xc3c] ;  /* 0x00030f0000047ab9 */ /* 0x000fe40000000800 */
[----:B--2---:R-:W-:-:S13]  /*22990*/  ISETP.GE.AND P0, PT, R0, UR4, PT ;  /* 0x0000000400007c0c */ /* 0x004fda000bf06270 */
[----:B------:R-:W-:Y:S05]  /*229a0*/  @!P0 BRA `(.L_x_3004) ;  /* 0xffffff7400208947 */ /* 0x000fea000383ffff */
[----:B------:R-:W-:Y:S05]  /*229b0*/  BSYNC B8 ;  /* 0x0000000000087941 */ /* 0x000fea0003800000 */
.L_x_2820:
        /* <DEDUP_REMOVED lines=12> */
.L_x_3105:
[----:B------:R-:W-:Y:S05]  /*22a80*/  BSYNC B0 ;  /* 0x0000000000007941 */ /* 0x000fea0003800000 */
.L_x_3005:
[----:B------:R-:W-:-:S03]  /*22a90*/  UMOV UR4, 0xffffffff ;  /* 0xffffffff00047882 */ /* 0x000fc60000000000 */
[----:B------:R-:W-:Y:S05]  /*22aa0*/  BRA.DIV UR4, `(.L_x_3007) ;  /* 0x0000002604a47947 */ /* 0x000fea000b800000 */
[----:B------:R-:W1:Y:S02]  /*22ab0*/  S2R R2, SR_TID.X ;  /* 0x0000000000027919 */ /* 0x000e640000002100 */
[----:B-1----:R-:W-:-:S04]  /*22ac0*/  SHF.R.U32.HI R2, RZ, 0x5, R2 ;  /* 0x00000005ff027819 */ /* 0x002fc80000011602 */
[----:B------:R-:W-:-:S05]  /*22ad0*/  LOP3.LUT R2, R2, 0x3, RZ, 0xc0, !PT ;  /* 0x0000000302027812 */ /* 0x000fca00078ec0ff */
[----:B------:R1:W2:Y:S02]  /*22ae0*/  SHFL.IDX PT, R14, R2, RZ, 0x1f ;  /* 0x00001fff020e7589 */ /* 0x0002a400000e0000 */
.L_x_3108:
[----:B--2---:R-:W-:-:S13]  /*22af0*/  ISETP.NE.AND P0, PT, R14, RZ, PT ;  /* 0x000000ff0e00720c */ /* 0x004fda0003f05270 */
[----:B------:R-:W-:Y:S05]  /*22b00*/  @P0 BRA `(.L_x_2592) ;  /* 0x00000000008c0947 */ /* 0x000fea0003800000 */
[----:B------:R-:W-:-:S03]  /*22b10*/  UMOV UR4, 0xffffffff ;  /* 0xffffffff00047882 */ /* 0x000fc60000000000 */
[----:B------:R-:W-:Y:S05]  /*22b20*/  BRA.DIV UR4, `(.L_x_3008) ;  /* 0x0000002604b87947 */ /* 0x000fea000b800000 */
[----:B------:R-:W-:-:S13]  /*22b30*/  ELECT P6, URZ, PT ;  /* 0x00000000003f782f */ /* 0x000fda00038c0000 */
.L_x_3111:
[----:B------:R-:W-:Y:S05]  /*22b40*/  @!P6 BRA `(.L_x_2592) ;  /* 0x00000000007ce947 */ /* 0x000fea0003800000 */
[----:B------:R-:W-:-:S06]  /*22b50*/  ULOP3.LUT UR4, UR36, 0x2, URZ, 0xfc, !UPT ;  /* 0x0000000224047892 */ /* 0x000fcc000f8efc3f */
[----:B-1----:R-:W-:-:S05]  /*22b60*/  IMAD.U32 R2, RZ, RZ, UR4 ;  /* 0x00000004ff027e24 */ /* 0x002fca000f8e00ff */
[----:B------:R-:W-:-:S13]  /*22b70*/  ISETP.NE.AND P2, PT, R2, 0x3, PT ;  /* 0x000000030200780c */ /* 0x000fda0003f45270 */
[----:B------:R-:W-:Y:S05]  /*22b80*/  @!P2 BRA `(.L_x_3009) ;  /* 0x000000000004a947 */ /* 0x000fea0003800000 */
[----:B------:R-:W-:Y:S01]  /*22b90*/  BPT.TRAP 0x1 ;  /* 0x000000040000795c */ /* 0x000fe20000300000 */
.L_x_3009:
        /* <DEDUP_REMOVED lines=13> */
.L_x_3112:
[----:B------:R-:W1:Y:S02]  /*22c70*/  SYNCS.PHASECHK.TRANS64.TRYWAIT P0, [R7+URZ], R2 ;  /* 0x00000002070075a7 */ /* 0x000e64000800017f */
[----:B-1----:R-:W-:Y:S05]  /*22c80*/  @!P0 BRA `(.L_x_3011) ;  /* 0x0000002400948947 */ /* 0x002fea0003800000 */
.L_x_3113:
[----:B------:R-:W-:Y:S05]  /*22c90*/  @!P2 BRA `(.L_x_3012) ;  /* 0x000000000004a947 */ /* 0x000fea0003800000 */
[----:B------:R-:W-:Y:S01]  /*22ca0*/  BPT.TRAP 0x1 ;  /* 0x000000040000795c */ /* 0x000fe20000300000 */
.L_x_3012:
[----:B------:R-:W-:-:S04]  /*22cb0*/  VIADD R0, R0, 0x28c60 ;  /* 0x00028c6000007836 */ /* 0x000fc80000000000 */
[----:B------:R-:W-:-:S04]  /*22cc0*/  IMAD R4, R19, 0x8, R0 ;  /* 0x0000000813047824 */ /* 0x000fc800078e0200 */
[----:B------:R-:W2:Y:S02]  /*22cd0*/  SYNCS.PHASECHK.TRANS64.TRYWAIT P0, [R4+URZ], R5 ;  /* 0x00000005040075a7 */ /* 0x000ea4000800017f */
[----:B--2---:R-:W-:Y:S05]  /*22ce0*/  @!P0 BRA `(.L_x_3013) ;  /* 0x0000002400908947 */ /* 0x004fea0003800000 */
.L_x_3114:
[----:B------:R-:W-:-:S07]  /*22cf0*/  IMAD R3, R3, 0x8, R0 ;  /* 0x0000000803037824 */ /* 0x000fce00078e0200 */
.L_x_3014:
[----:B----4-:R4:W0:Y:S02]  /*22d00*/  SYNCS.PHASECHK.TRANS64.TRYWAIT P0, [R3+URZ], R2 ;  /* 0x00000002030075a7 */ /* 0x010824000800017f */
[----:B0-----:R-:W-:Y:S05]  /*22d10*/  @!P0 NANOSLEEP.SYNCS 0x989680 ;  /* 0x009896800000895d */ /* 0x001fea0003900000 */
[----:B------:R-:W0:Y:S02]  /*22d20*/  @!P0 SYNCS.PHASECHK.TRANS64 P0, [R3+URZ], R2 ;  /* 0x00000002030085a7 */ /* 0x000e24000800007f */
[----:B0-----:R-:W-:Y:S05]  /*22d30*/  @!P0 BRA `(.L_x_3014) ;  /* 0xfffffffc00f08947 */ /* 0x001fea000383ffff */
.L_x_2592:
[----:B------:R-:W-:Y:S05]  /*22d40*/  BSYNC B9 ;  /* 0x0000000000097941 */ /* 0x000fea0003800000 */
.L_x_2589:
[----:B------:R-:W-:Y:S05]  /*22d50*/  EXIT ;  /* 0x000000000000794d */ /* 0x000fea0003800000 */
.L_x_2618:
[----:B0-----:R0:W1:Y:S02]  /*22d60*/  SYNCS.PHASECHK.TRANS64.TRYWAIT P5, [R74+URZ+0x28c90], R77 ;  /* 0x028c904d4a0075a7 */ /* 0x00106400080a017f */
[----:B-1----:R-:W-:Y:S05]  /*22d70*/  @!P5 NANOSLEEP.SYNCS 0x989680 ;  /* 0x009896800000d95d */ /* 0x002fea0003900000 */
[----:B------:R-:W1:Y:S02]  /*22d80*/  @!P5 SYNCS.PHASECHK.TRANS64 P5, [R74+URZ+0x28c90], R77 ;  /* 0x028c904d4a00d5a7 */ /* 0x000e6400080a007f */
[----:B-1----:R-:W-:Y:S05]  /*22d90*/  @!P5 BRA `(.L_x_2618) ;  /* 0xfffffffc00f0d947 */ /* 0x002fea000383ffff */
[----:B------:R-:W-:Y:S05]  /*22da0*/  BRA `(.L_x_3015) ;  /* 0xfffffe0000b47947 */ /* 0x000fea000383ffff */
.L_x_2628:
[----:B0-----:R0:W1:Y:S02]  /*22db0*/  SYNCS.PHASECHK.TRANS64.TRYWAIT P5, [R74+URZ+0x28c90], R77 ;  /* 0x028c904d4a0075a7 */ /* 0x00106400080a017f */
[----:B-1----:R-:W-:Y:S05]  /*22dc0*/  @!P5 NANOSLEEP.SYNCS 0x989680 ;  /* 0x009896800000d95d */ /* 0x002fea0003900000 */
[----:B------:R-:W1:Y:S02]  /*22dd0*/  @!P5 SYNCS.PHASECHK.TRANS64 P5, [R74+URZ+0x28c90], R77 ;  /* 0x028c904d4a00d5a7 */ /* 0x000e6400080a007f */
[----:B-1----:R-:W-:Y:S05]  /*22de0*/  @!P5 BRA `(.L_x_2628) ;  /* 0xfffffffc00f0d947 */ /* 0x002fea000383ffff */
[----:B------:R-:W-:Y:S05]  /*22df0*/  BRA `(.L_x_3016) ;  /* 0xfffffe0c00287947 */ /* 0x000fea000383ffff */
.L_x_2633:
[----:B0-----:R0:W1:Y:S02]  /*22e00*/  SYNCS.PHASECHK.TRANS64.TRYWAIT P5, [R74+URZ+0x28c90], R77 ;  /* 0x028c904d4a0075a7 */ /* 0x00106400080a017f */
[----:B-1----:R-:W-:Y:S05]  /*22e10*/  @!P5 NANOSLEEP.SYNCS 0x989680 ;  /* 0x009896800000d95d */ /* 0x002fea0003900000 */
[----:B------:R-:W1:Y:S02]  /*22e20*/  @!P5 SYNCS.PHASECHK.TRANS64 P5, [R74+URZ+0x28c90], R77 ;  /* 0x028c904d4a00d5a7 */ /* 0x000e6400080a007f */
[----:B-1----:R-:W-:Y:S05]  /*22e30*/  @!P5 BRA `(.L_x_2633) ;  /* 0xfffffffc00f0d947 */ /* 0x002fea000383ffff */
[----:B------:R-:W-:Y:S05]  /*22e40*/  BRA `(.L_x_3017) ;  /* 0xfffffe1400607947 */ /* 0x000fea000383ffff */
.L_x_2637:
[----:B------:R0:W0:Y:S02]  /*22e50*/  SYNCS.PHASECHK.TRANS64.TRYWAIT P5, [R74+URZ+0x28cb0], R77 ;  /* 0x028cb04d4a0075a7 */ /* 0x00002400080a017f */
[----:B0-----:R-:W-:Y:S05]  /*22e60*/  @!P5 NANOSLEEP.SYNCS 0x989680 ;  /* 0x009896800000d95d */ /* 0x001fea0003900000 */
[----:B------:R-:W0:Y:S02]  /*22e70*/  @!P5 SYNCS.PHASECHK.TRANS64 P5, [R74+URZ+0x28cb0], R77 ;  /* 0x028cb04d4a00d5a7 */ /* 0x000e2400080a007f */
[----:B0-----:R-:W-:Y:S05]  /*22e80*/  @!P5 BRA `(.L_x_2637) ;  /* 0xfffffffc00f0d947 */ /* 0x001fea000383ffff */
[----:B------:R-:W-:Y:S05]  /*22e90*/  BRA `(.L_x_3018) ;  /* 0xfffffe1400dc7947 */ /* 0x000fea000383ffff */
.L_x_2658:
[----:B0-----:R0:W1:Y:S02]  /*22ea0*/  SYNCS.PHASECHK.TRANS64.TRYWAIT P1, [R9+URZ+0x28c50], R10 ;  /* 0x028c500a090075a7 */ /* 0x001064000802017f */
[----:B-1----:R-:W-:Y:S05]  /*22eb0*/  @!P1 NANOSLEEP.SYNCS 0x989680 ;  /* 0x009896800000995d */ /* 0x002fea0003900000 */
[----:B------:R-:W1:Y:S02]  /*22ec0*/  @!P1 SYNCS.PHASECHK.TRANS64 P1, [R9+URZ+0x28c50], R10 ;  /* 0x028c500a090095a7 */ /* 0x000e64000802007f */
[----:B-1----:R-:W-:Y:S05]  /*22ed0*/  @!P1 BRA `(.L_x_2658) ;  /* 0xfffffffc00f09947 */ /* 0x002fea000383ffff */
[----:B------:R-:W-:Y:S05]  /*22ee0*/  BRA `(.L_x_3019) ;  /* 0xfffffe2800947947 */ /* 0x000fea000383ffff */
.L_x_2665:
[----:B-1----:R1:W2:Y:S02]  /*22ef0*/  SYNCS.PHASECHK.TRANS64.TRYWAIT P2, [R21+URZ+0x28c50], R8 ;  /* 0x028c5008150075a7 */ /* 0x0022a4000804017f */
[----:B--2---:R-:W-:Y:S05]  /*22f00*/  @!P2 NANOSLEEP.SYNCS 0x989680 ;  /* 0x009896800000a95d */ /* 0x004fea0003900000 */
[----:B------:R-:W2:Y:S02]  /*22f10*/  @!P2 SYNCS.PHASECHK.TRANS64 P2, [R21+URZ+0x28c50], R8 ;  /* 0x028c50081500a5a7 */ /* 0x000ea4000804007f */
[----:B--2---:R-:W-:Y:S05]  /*22f20*/  @!P2 BRA `(.L_x_2665) ;  /* 0xfffffffc00f0a947 */ /* 0x004fea000383ffff */
[----:B------:R-:W-:Y:S05]  /*22f30*/  BRA `(.L_x_2664) ;  /* 0xfffffe3400c47947 */ /* 0x000fea000383ffff */
.L_x_2688:
        /* <DEDUP_REMOVED lines=8> */
.L_x_3021:
[----:B------:R-:W-:Y:S05]  /*22fc0*/  BSYNC B1 ;  /* 0x0000000000017941 */ /* 0x000fea0003800000 */
.L_x_3020:
        /* <DEDUP_REMOVED lines=8> */
.L_x_3022:
[----:B------:R-:W-:Y:S02]  /*23050*/  IMAD.MOV.U32 R13, RZ, RZ, R7 ;  /* 0x000000ffff0d7224 */ /* 0x000fe400078e0007 */
[----:B------:R-:W-:-:S07]  /*23060*/  IMAD.MOV.U32 R0, RZ, RZ, R14 ;  /* 0x000000ffff007224 */ /* 0x000fce00078e000e */
[----:B------:R-:W-:Y:S05]  /*23070*/  WARPSYNC.COLLECTIVE R15, `(.L_x_3023) ;  /* 0x000000000f087348 */ /* 0x000fea0003c00000 */
[----:B------:R0:W1:Y:S02]  /*23080*/  SHFL.IDX P6, R14, R13, R12, R11 ;  /* 0x0000000c0d0e7389 */ /* 0x00006400000c000b */
[----:B01----:R-:W-:Y:S01]  /*23090*/  ENDCOLLECTIVE ;  /* 0x000000000000791b */ /* 0x003fe20003800000 */
.L_x_3023:
[----:B------:R-:W-:Y:S02]  /*230a0*/  IMAD.MOV.U32 R13, RZ, RZ, R30 ;  /* 0x000000ffff0d7224 */ /* 0x000fe400078e001e */
[----:B------:R-:W-:-:S07]  /*230b0*/  IMAD.MOV.U32 R5, RZ, RZ, R14 ;  /* 0x000000ffff057224 */ /* 0x000fce00078e000e */
[----:B------:R-:W-:Y:S05]  /*230c0*/  WARPSYNC.COLLECTIVE R15, `(.L_x_3024) ;  /* 0x000000000f087348 */ /* 0x000fea0003c00000 */
[----:B------:R0:W1:Y:S02]  /*230d0*/  SHFL.IDX P6, R14, R13, R12, R11 ;  /* 0x0000000c0d0e7389 */ /* 0x00006400000c000b */
[----:B01----:R-:W-:Y:S01]  /*230e0*/  ENDCOLLECTIVE ;  /* 0x000000000000791b */ /* 0x003fe20003800000 */
.L_x_3024:
[----:B------:R-:W-:Y:S05]  /*230f0*/  BRA `(.L_x_3025) ;  /* 0xfffffe5000f87947 */ /* 0x000fea000383ffff */
.L_x_2691:
[----:B------:R-:W-:Y:S01]  /*23100*/  BSSY B1, `(.L_x_3026) ;  /* 0x0000008000017945 */ /* 0x000fe20003800000 */
[----:B------:R-:W-:Y:S02]  /*23110*/  IMAD.MOV.U32 R13, RZ, RZ, R6 ;  /* 0x000000ffff0d7224 */ /* 0x000fe400078e0006 */
[----:B------:R-:W-:Y:S02]  /*23120*/  IMAD.MOV.U32 R12, RZ, RZ, 0x1 ;  /* 0x00000001ff0c7424 */ /* 0x000fe400078e00ff */
[----:B------:R-:W-:Y:S02]  /*23130*/  IMAD.MOV.U32 R11, RZ, RZ, 0x1c1f ;  /* 0x00001c1fff0b7424 */ /* 0x000fe400078e00ff */
[----:B------:R-:W-:-:S07]  /*23140*/  IMAD.MOV.U32 R15, RZ, RZ, -0x1 ;  /* 0xffffffffff0f7424 */ /* 0x000fce00078e00ff */
[----:B0---4-:R-:W-:Y:S05]  /*23150*/  WARPSYNC.COLLECTIVE R15, `(.L_x_3027) ;  /* 0x000000000f087348 */ /* 0x011fea0003c00000 */
[----:B----4-:R1:W2:Y:S02]  /*23160*/  SHFL.IDX P6, R14, R13, R12, R11 ;  /* 0x0000000c0d0e7389 */ /* 0x0102a400000c000b */
[----:B012---:R-:W-:Y:S01]  /*23170*/  ENDCOLLECTIVE ;  /* 0x000000000000791b */ /* 0x007fe20003800000 */
.L_x_3027:
[----:B------:R-:W-:Y:S05]  /*23180*/  BSYNC B1 ;  /* 0x0000000000017941 */ /* 0x000fea0003800000 */
.L_x_3026:
[----:B------:R-:W-:Y:S02]  /*23190*/  IMAD.MOV.U32 R13, RZ, RZ, R4 ;  /* 0x000000ffff0d7224 */ /* 0x000fe400078e0004 */
[----:B------:R-:W-:Y:S02]  /*231a0*/  IMAD.MOV.U32 R12, RZ, RZ, 0x1 ;  /* 0x00000001ff0c7424 */ /* 0x000fe400078e00ff */
[----:B------:R-:W-:Y:S02]  /*231b0*/  IMAD.MOV.U32 R11, RZ, RZ, 0x1c1f ;  /* 0x00001c1fff0b7424 */ /* 0x000fe400078e00ff */
[----:B------:R-:W-:Y:S02]  /*231c0*/  IMAD.MOV.U32 R15, RZ, RZ, -0x1 ;  /* 0xffffffffff0f7424 */ /* 0x000fe400078e00ff */
[----:B------:R-:W-:-:S07]  /*231d0*/  IMAD.MOV.U32 R3, RZ, RZ, R14 ;  /* 0x000000ffff037224 */ /* 0x000fce00078e000e */
[----:B------:R-:W-:Y:S05]  /*231e0*/  WARPSYNC.COLLECTIVE R15, `(.L_x_3028) ;  /* 0x000000000f087348 */ /* 0x000fea0003c00000 */
[----:B------:R0:W1:Y:S02]  /*231f0*/  SHFL.IDX P6, R14, R13, R12, R11 ;  /* 0x0000000c0d0e7389 */ /* 0x00006400000c000b */
[----:B01----:R-:W-:Y:S01]  /*23200*/  ENDCOLLECTIVE ;  /* 0x000000000000791b */ /* 0x003fe20003800000 */
.L_x_3028:
[----:B------:R-:W-:Y:S02]  /*23210*/  IMAD.MOV.U32 R13, RZ, RZ, R7 ;  /* 0x000000ffff0d7224 */ /* 0x000fe400078e0007 */
[----:B------:R-:W-:-:S07]  /*23220*/  IMAD.MOV.U32 R4, RZ, RZ, R14 ;  /* 0x000000ffff047224 */ /* 0x000fce00078e000e */
[----:B------:R-:W-:Y:S05]  /*23230*/  WARPSYNC.COLLECTIVE R15, `(.L_x_3029) ;  /* 0x000000000f087348 */ /* 0x000fea0003c00000 */
[----:B------:R0:W1:Y:S02]  /*23240*/  SHFL.IDX P6, R14, R13, R12, R11 ;  /* 0x0000000c0d0e7389 */ /* 0x00006400000c000b */
[----:B01----:R-:W-:Y:S01]  /*23250*/  ENDCOLLECTIVE ;  /* 0x000000000000791b */ /* 0x003fe20003800000 */
.L_x_3029:
[----:B------:R-:W-:Y:S02]  /*23260*/  IMAD.MOV.U32 R13, RZ, RZ, R30 ;  /* 0x000000ffff0d7224 */ /* 0x000fe400078e001e */
[----:B------:R-:W-:-:S07]  /*23270*/  IMAD.MOV.U32 R7, RZ, RZ, R14 ;  /* 0x000000ffff077224 */ /* 0x000fce00078e000e */
[----:B------:R-:W-:Y:S05]  /*23280*/  WARPSYNC.COLLECTIVE R15, `(.L_x_3030) ;  /* 0x000000000f087348 */ /* 0x000fea0003c00000 */
[----:B------:R0:W1:Y:S02]  /*23290*/  SHFL.IDX P6, R14, R13, R12, R11 ;  /* 0x0000000c0d0e7389 */ /* 0x00006400000c000b */
[----:B01----:R-:W-:Y:S01]  /*232a0*/  ENDCOLLECTIVE ;  /* 0x000000000000791b */ /* 0x003fe20003800000 */
.L_x_3030:
[----:B------:R-:W-:Y:S01]  /*232b0*/  IMAD.MOV.U32 R0, RZ, RZ, R14 ;  /* 0x000000ffff007224 */ /* 0x000fe200078e000e */
[----:B------:R-:W-:Y:S06]  /*232c0*/  BRA `(.L_x_3031) ;  /* 0xfffffe5400587947 */ /* 0x000fec000383ffff */
.L_x_2695:
[----:B0-----:R0:W1:Y:S02]  /*232d0*/  SYNCS.PHASECHK.TRANS64.TRYWAIT P0, [R2+URZ+0x28c00], R35 ;  /* 0x028c0023020075a7 */ /* 0x001064000800017f */
[----:B-1----:R-:W-:Y:S05]  /*232e0*/  @!P0 NANOSLEEP.SYNCS 0x989680 ;  /* 0x009896800000895d */ /* 0x002fea0003900000 */
[----:B------:R-:W1:Y:S02]  /*232f0*/  @!P0 SYNCS.PHASECHK.TRANS64 P0, [R2+URZ+0x28c00], R35 ;  /* 0x028c0023020085a7 */ /* 0x000e64000800007f */
[----:B-1----:R-:W-:Y:S05]  /*23300*/  @!P0 BRA `(.L_x_2695) ;  /* 0xfffffffc00f08947 */ /* 0x002fea000383ffff */
[----:B------:R-:W-:Y:S05]  /*23310*/  BRA `(.L_x_3032) ;  /* 0xfffffe58003c7947 */ /* 0x000fea000383ffff */
.L_x_2703:
        /* <DEDUP_REMOVED lines=8> */
.L_x_3034:
[----:B------:R-:W-:Y:S05]  /*233a0*/  BSYNC B1 ;  /* 0x0000000000017941 */ /* 0x000fea0003800000 */
.L_x_3033:
        /* <DEDUP_REMOVED lines=8> */
.L_x_3035:
[----:B------:R-:W-:Y:S02]  /*23430*/  IMAD.MOV.U32 R13, RZ, RZ, R7 ;  /* 0x000000ffff0d7224 */ /* 0x000fe400078e0007 */
[----:B------:R-:W-:-:S07]  /*23440*/  IMAD.MOV.U32 R0, RZ, RZ, R14 ;  /* 0x000000ffff007224 */ /* 0x000fce00078e000e */
[----:B------:R-:W-:Y:S05]  /*23450*/  WARPSYNC.COLLECTIVE R15, `(.L_x_3036) ;  /* 0x000000000f087348 */ /* 0x000fea0003c00000 */
[----:B------:R0:W1:Y:S02]  /*23460*/  SHFL.IDX P6, R14, R13, R12, R11 ;  /* 0x0000000c0d0e7389 */ /* 0x00006400000c000b */
[----:B01----:R-:W-:Y:S01]  /*23470*/  ENDCOLLECTIVE ;  /* 0x000000000000791b */ /* 0x003fe20003800000 */
.L_x_3036:
[----:B------:R-:W-:Y:S02]  /*23480*/  IMAD.MOV.U32 R10, RZ, RZ, R0 ;  /* 0x000000ffff0a7224 */ /* 0x000fe400078e0000 */
[----:B------:R-:W-:Y:S02]  /*23490*/  IMAD.MOV.U32 R13, RZ, RZ, R9 ;  /* 0x000000ffff0d7224 */ /* 0x000fe400078e0009 */
[----:B------:R-:W-:-:S07]  /*234a0*/  IMAD.MOV.U32 R5, RZ, RZ, R14 ;  /* 0x000000ffff057224 */ /* 0x000fce00078e000e */
[----:B------:R-:W-:Y:S05]  /*234b0*/  WARPSYNC.COLLECTIVE R15, `(.L_x_3037) ;  /* 0x000000000f087348 */ /* 0x000fea0003c00000 */
[----:B------:R0:W1:Y:S02]  /*234c0*/  SHFL.IDX P6, R14, R13, R12, R11 ;  /* 0x0000000c0d0e7389 */ /* 0x00006400000c000b */
[----:B01----:R-:W-:Y:S01]  /*234d0*/  ENDCOLLECTIVE ;  /* 0x000000000000791b */ /* 0x003fe20003800000 */
.L_x_3037:
[----:B------:R-:W-:Y:S01]  /*234e0*/  IMAD.MOV.U32 R11, RZ, RZ, R3 ;  /* 0x000000ffff0b7224 */ /* 0x000fe200078e0003 */
[----:B------:R-:W-:Y:S06]  /*234f0*/  BRA `(.L_x_3038) ;  /* 0xfffffe6400907947 */ /* 0x000fec000383ffff */
.L_x_2706:
[----:B------:R-:W-:Y:S01]  /*23500*/  BSSY B1, `(.L_x_3039) ;  /* 0x0000008000017945 */ /* 0x000fe20003800000 */
[----:B------:R-:W-:Y:S02]  /*23510*/  IMAD.MOV.U32 R13, RZ, RZ, R8 ;  /* 0x000000ffff0d7224 */ /* 0x000fe400078e0008 */
[----:B------:R-:W-:Y:S02]  /*23520*/  IMAD.MOV.U32 R12, RZ, RZ, 0x1 ;  /* 0x00000001ff0c7424 */ /* 0x000fe400078e00ff */
[----:B0-----:R-:W-:Y:S02]  /*23530*/  IMAD.MOV.U32 R11, RZ, RZ, 0x1c1f ;  /* 0x00001c1fff0b7424 */ /* 0x001fe400078e00ff */
[----:B------:R-:W-:-:S07]  /*23540*/  IMAD.MOV.U32 R15, RZ, RZ, -0x1 ;  /* 0xffffffffff0f7424 */ /* 0x000fce00078e00ff */
[----:B----4-:R-:W-:Y:S05]  /*23550*/  WARPSYNC.COLLECTIVE R15, `(.L_x_3040) ;  /* 0x000000000f087348 */ /* 0x010fea0003c00000 */
[----:B----4-:R0:W1:Y:S02]  /*23560*/  SHFL.IDX P6, R14, R13, R12, R11 ;  /* 0x0000000c0d0e7389 */ /* 0x01006400000c000b */
[----:B01----:R-:W-:Y:S01]  /*23570*/  ENDCOLLECTIVE ;  /* 0x000000000000791b */ /* 0x003fe20003800000 */
.L_x_3040:
[----:B------:R-:W-:Y:S05]  /*23580*/  BSYNC B1 ;  /* 0x0000000000017941 */ /* 0x000fea0003800000 */
.L_x_3039:
        /* <DEDUP_REMOVED lines=8> */
.L_x_3041:
[----:B------:R-:W-:Y:S02]  /*23610*/  IMAD.MOV.U32 R13, RZ, RZ, R7 ;  /* 0x000000ffff0d7224 */ /* 0x000fe400078e0007 */
[----:B------:R-:W-:-:S07]  /*23620*/  IMAD.MOV.U32 R0, RZ, RZ, R14 ;  /* 0x000000ffff007224 */ /* 0x000fce00078e000e */
[----:B------:R-:W-:Y:S05]  /*23630*/  WARPSYNC.COLLECTIVE R15, `(.L_x_3042) ;  /* 0x000000000f087348 */ /* 0x000fea0003c00000 */
[----:B------:R0:W1:Y:S02]  /*23640*/  SHFL.IDX P6, R14, R13, R12, R11 ;  /* 0x0000000c0d0e7389 */ /* 0x00006400000c000b */
[----:B01----:R-:W-:Y:S01]  /*23650*/  ENDCOLLECTIVE ;  /* 0x000000000000791b */ /* 0x003fe20003800000 */
.L_x_3042:
[----:B------:R-:W-:Y:S02]  /*23660*/  IMAD.MOV.U32 R13, RZ, RZ, R9 ;  /* 0x000000ffff0d7224 */ /* 0x000fe400078e0009 */
[----:B------:R-:W-:-:S07]  /*23670*/  IMAD.MOV.U32 R7, RZ, RZ, R14 ;  /* 0x000000ffff077224 */ /* 0x000fce00078e000e */
[----:B------:R-:W-:Y:S05]  /*23680*/  WARPSYNC.COLLECTIVE R15, `(.L_x_3043) ;  /* 0x000000000f087348 */ /* 0x000fea0003c00000 */
[----:B------:R0:W1:Y:S02]  /*23690*/  SHFL.IDX P6, R14, R13, R12, R11 ;  /* 0x0000000c0d0e7389 */ /* 0x00006400000c000b */
[----:B01----:R-:W-:Y:S01]  /*236a0*/  ENDCOLLECTIVE ;  /* 0x000000000000791b */ /* 0x003fe20003800000 */
.L_x_3043:
[----:B------:R-:W-:Y:S02]  /*236b0*/  IMAD.MOV.U32 R12, RZ, RZ, R0 ;  /* 0x000000ffff0c7224 */ /* 0x000fe400078e0000 */
[----:B------:R-:W-:Y:S01]  /*236c0*/  IMAD.MOV.U32 R13, RZ, RZ, R3 ;  /* 0x000000ffff0d7224 */ /* 0x000fe200078e0003 */
[----:B------:R-:W-:Y:S06]  /*236d0*/  BRA `(.L_x_3044) ;  /* 0xfffffe6400bc7947 */ /* 0x000fec000383ffff */
.L_x_2710:
[----:B0-----:R0:W1:Y:S02]  /*236e0*/  SYNCS.PHASECHK.TRANS64.TRYWAIT P1, [R2+URZ+0x28c00], R21 ;  /* 0x028c0015020075a7 */ /* 0x001064000802017f */
[----:B-1----:R-:W-:Y:S05]  /*236f0*/  @!P1 NANOSLEEP.SYNCS 0x989680 ;  /* 0x009896800000995d */ /* 0x002fea0003900000 */
[----:B------:R-:W1:Y:S02]  /*23700*/  @!P1 SYNCS.PHASECHK.TRANS64 P1, [R2+URZ+0x28c00], R21 ;  /* 0x028c0015020095a7 */ /* 0x000e64000802007f */
[----:B-1----:R-:W-:Y:S05]  /*23710*/  @!P1 BRA `(.L_x_2710) ;  /* 0xfffffffc00f09947 */ /* 0x002fea000383ffff */
[----:B------:R-:W-:Y:S05]  /*23720*/  BRA `(.L_x_3045) ;  /* 0xfffffe6800587947 */ /* 0x000fea000383ffff */
.L_x_2716:
[----:B--2---:R2:W4:Y:S02]  /*23730*/  SYNCS.PHASECHK.TRANS64.TRYWAIT P2, [R14+URZ+0x28c30], R57 ;  /* 0x028c30390e0075a7 */ /* 0x004524000804017f */
[----:B----4-:R-:W-:Y:S05]  /*23740*/  @!P2 NANOSLEEP.SYNCS 0x989680 ;  /* 0x009896800000a95d */ /* 0x010fea0003900000 */
[----:B------:R-:W4:Y:S02]  /*23750*/  @!P2 SYNCS.PHASECHK.TRANS64 P2, [R14+URZ+0x28c30], R57 ;  /* 0x028c30390e00a5a7 */ /* 0x000f24000804007f */
[----:B----4-:R-:W-:Y:S05]  /*23760*/  @!P2 BRA `(.L_x_2716) ;  /* 0xfffffffc00f0a947 */ /* 0x010fea000383ffff */
[----:B------:R-:W-:Y:S05]  /*23770*/  BRA `(.L_x_2715) ;  /* 0xfffffe7800087947 */ /* 0x000fea000383ffff */
.L_x_2729:
[----:B----4-:R4:W0:Y:S02]  /*23780*/  SYNCS.PHASECHK.TRANS64.TRYWAIT P3, [R14+URZ+0x28c50], R57 ;  /* 0x028c50390e0075a7 */ /* 0x010824000806017f */
[----:B0-----:R-:W-:Y:S05]  /*23790*/  @!P3 NANOSLEEP.SYNCS 0x989680 ;  /* 0x009896800000b95d */ /* 0x001fea0003900000 */
[----:B------:R-:W0:Y:S02]  /*237a0*/  @!P3 SYNCS.PHASECHK.TRANS64 P3, [R14+URZ+0x28c50], R57 ;  /* 0x028c50390e00b5a7 */ /* 0x000e24000806007f */
[----:B0-----:R-:W-:Y:S05]  /*237b0*/  @!P3 BRA `(.L_x_2729) ;  /* 0xfffffffc00f0b947 */ /* 0x001fea000383ffff */
[----:B------:R-:W-:Y:S05]  /*237c0*/  BRA `(.L_x_2728) ;  /* 0xfffffe9000f47947 */ /* 0x000fea000383ffff */
.L_x_2741:
[----:B-1----:R1:W2:Y:S02]  /*237d0*/  SYNCS.PHASECHK.TRANS64.TRYWAIT P3, [R212+URZ+0x28c30], R213 ;  /* 0x028c30d5d40075a7 */ /* 0x0022a4000806017f */
[----:B--2---:R-:W-:Y:S05]  /*237e0*/  @!P3 NANOSLEEP.SYNCS 0x989680 ;  /* 0x009896800000b95d */ /* 0x004fea0003900000 */
[----:B------:R-:W2:Y:S02]  /*237f0*/  @!P3 SYNCS.PHASECHK.TRANS64 P3, [R212+URZ+0x28c30], R213 ;  /* 0x028c30d5d400b5a7 */ /* 0x000ea4000806007f */
[----:B--2---:R-:W-:Y:S05]  /*23800*/  @!P3 BRA `(.L_x_2741) ;  /* 0xfffffffc00f0b947 */ /* 0x004fea000383ffff */
[----:B------:R-:W-:Y:S05]  /*23810*/  BRA `(.L_x_2740) ;  /* 0xfffffe9800687947 */ /* 0x000fea000383ffff */
.L_x_2754:
[----:B---3--:R3:W4:Y:S02]  /*23820*/  SYNCS.PHASECHK.TRANS64.TRYWAIT P3, [R212+URZ+0x28c50], R213 ;  /* 0x028c50d5d40075a7 */ /* 0x008724000806017f */
[----:B----4-:R-:W-:Y:S05]  /*23830*/  @!P3 NANOSLEEP.SYNCS 0x989680 ;  /* 0x009896800000b95d */ /* 0x010fea0003900000 */
[----:B------:R-:W4:Y:S02]  /*23840*/  @!P3 SYNCS.PHASECHK.TRANS64 P3, [R212+URZ+0x28c50], R213 ;  /* 0x028c50d5d400b5a7 */ /* 0x000f24000806007f */
[----:B----4-:R-:W-:Y:S05]  /*23850*/  @!P3 BRA `(.L_x_2754) ;  /* 0xfffffffc00f0b947 */ /* 0x010fea000383ffff */
[----:B------:R-:W-:Y:S05]  /*23860*/  BRA `(.L_x_2753) ;  /* 0xfffffeb800687947 */ /* 0x000fea000383ffff */
.L_x_2767:
[----:B--2---:R2:W3:Y:S02]  /*23870*/  SYNCS.PHASECHK.TRANS64.TRYWAIT P3, [R14+URZ+0x28c30], R207 ;  /* 0x028c30cf0e0075a7 */ /* 0x0044e4000806017f */
[----:B---3--:R-:W-:Y:S05]  /*23880*/  @!P3 NANOSLEEP.SYNCS 0x989680 ;  /* 0x009896800000b95d */ /* 0x008fea0003900000 */
[----:B------:R-:W3:Y:S02]  /*23890*/  @!P3 SYNCS.PHASECHK.TRANS64 P3, [R14+URZ+0x28c30], R207 ;  /* 0x028c30cf0e00b5a7 */ /* 0x000ee4000806007f */
[----:B---3--:R-:W-:Y:S05]  /*238a0*/  @!P3 BRA `(.L_x_2767) ;  /* 0xfffffffc00f0b947 */ /* 0x008fea000383ffff */
[----:B------:R-:W-:Y:S05]  /*238b0*/  BRA `(.L_x_2766) ;  /* 0xfffffec0002c7947 */ /* 0x000fea000383ffff */
.L_x_2772:
[----:B----4-:R4:W0:Y:S02]  /*238c0*/  SYNCS.PHASECHK.TRANS64.TRYWAIT P3, [R14+URZ+0x28c50], R207 ;  /* 0x028c50cf0e0075a7 */ /* 0x010824000806017f */
[----:B0-----:R-:W-:Y:S05]  /*238d0*/  @!P3 NANOSLEEP.SYNCS 0x989680 ;  /* 0x009896800000b95d */ /* 0x001fea0003900000 */
[----:B------:R-:W0:Y:S02]  /*238e0*/  @!P3 SYNCS.PHASECHK.TRANS64 P3, [R14+URZ+0x28c50], R207 ;  /* 0x028c50cf0e00b5a7 */ /* 0x000e24000806007f */
[----:B0-----:R-:W-:Y:S05]  /*238f0*/  @!P3 BRA `(.L_x_2772) ;  /* 0xfffffffc00f0b947 */ /* 0x001fea000383ffff */
[----:B------:R-:W-:Y:S05]  /*23900*/  BRA `(.L_x_2771) ;  /* 0xfffffed400847947 */ /* 0x000fea000383ffff */
.L_x_2780:
[----:B--2---:R2:W3:Y:S02]  /*23910*/  SYNCS.PHASECHK.TRANS64.TRYWAIT P2, [R206+URZ+0x28c30], R207 ;  /* 0x028c30cfce0075a7 */ /* 0x0044e4000804017f */
[----:B---3--:R-:W-:Y:S05]  /*23920*/  @!P2 NANOSLEEP.SYNCS 0x989680 ;  /* 0x009896800000a95d */ /* 0x008fea0003900000 */
[----:B------:R-:W3:Y:S02]  /*23930*/  @!P2 SYNCS.PHASECHK.TRANS64 P2, [R206+URZ+0x28c30], R207 ;  /* 0x028c30cfce00a5a7 */ /* 0x000ee4000804007f */
[----:B---3--:R-:W-:Y:S05]  /*23940*/  @!P2 BRA `(.L_x_2780) ;  /* 0xfffffffc00f0a947 */ /* 0x008fea000383ffff */
[----:B------:R-:W-:Y:S05]  /*23950*/  BRA `(.L_x_2779) ;  /* 0xfffffed800947947 */ /* 0x000fea000383ffff */
.L_x_2793:
[----:B----4-:R4:W0:Y:S02]  /*23960*/  SYNCS.PHASECHK.TRANS64.TRYWAIT P2, [R206+URZ+0x28c50], R207 ;  /* 0x028c50cfce0075a7 */ /* 0x010824000804017f */
[----:B0-----:R-:W-:Y:S05]  /*23970*/  @!P2 NANOSLEEP.SYNCS 0x989680 ;  /* 0x009896800000a95d */ /* 0x001fea0003900000 */
[----:B------:R-:W0:Y:S02]  /*23980*/  @!P2 SYNCS.PHASECHK.TRANS64 P2, [R206+URZ+0x28c50], R207 ;  /* 0x028c50cfce00a5a7 */ /* 0x000e24000804007f */
[----:B0-----:R-:W-:Y:S05]  /*23990*/  @!P2 BRA `(.L_x_2793) ;  /* 0xfffffffc00f0a947 */ /* 0x001fea000383ffff */
[----:B------:R-:W-:Y:S05]  /*239a0*/  BRA `(.L_x_2792) ;  /* 0xfffffef8009c7947 */ /* 0x000fea000383ffff */
.L_x_2836:
[----:B------:R-:W1:Y:S01]  /*239b0*/  S2R R6, SR_TID.X ;  /* 0x0000000000067919 */ /* 0x000e620000002100 */
[----:B------:R-:W-:Y:S01]  /*239c0*/  BSSY B1, `(.L_x_3046) ;  /* 0x000000a000017945 */ /* 0x000fe20003800000 */
[----:B------:R-:W-:Y:S02]  /*239d0*/  IMAD.MOV.U32 R12, RZ, RZ, RZ ;  /* 0x000000ffff0c7224 */ /* 0x000fe400078e00ff */
[----:B------:R-:W-:Y:S02]  /*239e0*/  IMAD.MOV.U32 R11, RZ, RZ, 0x1f ;  /* 0x0000001fff0b7424 */ /* 0x000fe400078e00ff */
[----:B0-----:R-:W-:Y:S01]  /*239f0*/  IMAD.MOV.U32 R15, RZ, RZ, -0x1 ;  /* 0xffffffffff0f7424 */ /* 0x001fe200078e00ff */
[----:B-1----:R-:W-:-:S04]  /*23a00*/  SHF.R.U32.HI R6, RZ, 0x5, R6 ;  /* 0x00000005ff067819 */ /* 0x002fc80000011606 */
[----:B------:R-:W-:-:S05]  /*23a10*/  LOP3.LUT R6, R6, 0x3, RZ, 0xc0, !PT ;  /* 0x0000000306067812 */ /* 0x000fca00078ec0ff */
[----:B------:R-:W-:-:S07]  /*23a20*/  IMAD.MOV.U32 R13, RZ, RZ, R6 ;  /* 0x000000ffff0d7224 */ /* 0x000fce00078e0006 */
[----:B------:R-:W-:Y:S05]  /*23a30*/  WARPSYNC.COLLECTIVE R15, `(.L_x_3047) ;  /* 0x000000000f087348 */ /* 0x000fea0003c00000 */
[----:B------:R0:W1:Y:S02]  /*23a40*/  SHFL.IDX P6, R14, R13, R12, R11 ;  /* 0x0000000c0d0e7389 */ /* 0x00006400000c000b */
[----:B01----:R-:W-:Y:S01]  /*23a50*/  ENDCOLLECTIVE ;  /* 0x000000000000791b */ /* 0x003fe20003800000 */
.L_x_3047:
[----:B------:R-:W-:Y:S05]  /*23a60*/  BSYNC B1 ;  /* 0x0000000000017941 */ /* 0x000fea0003800000 */
.L_x_3046:
[----:B------:R-:W-:Y:S05]  /*23a70*/  BRA `(.L_x_3048) ;  /* 0xffffff7000547947 */ /* 0x000fea000383ffff */
.L_x_2838:
[----:B------:R-:W-:Y:S01]  /*23a80*/  BSSY B1, `(.L_x_3049) ;  /* 0x0000006000017945 */ /* 0x000fe20003800000 */
[----:B0-----:R-:W-:-:S07]  /*23a90*/  IMAD.MOV.U32 R15, RZ, RZ, -0x1 ;  /* 0xffffffffff0f7424 */ /* 0x001fce00078e00ff */
[----:B-1----:R-:W-:Y:S05]  /*23aa0*/  WARPSYNC.COLLECTIVE R15, `(.L_x_3050) ;  /* 0x000000000f0c7348 */ /* 0x002fea0003c00000 */
[----:B------:R-:W-:Y:S02]  /*23ab0*/  ELECT P6, UR62, PT ;  /* 0x00000000003e782f */ /* 0x000fe400038c0000 */
[----:B------:R-:W-:Y:S01]  /*23ac0*/  MOV R14, UR62 ;  /* 0x0000003e000e7c02 */ /* 0x000fe20008000f00 */
[----:B-1----:R-:W-:Y:S10]  /*23ad0*/  ENDCOLLECTIVE ;  /* 0x000000000000791b */ /* 0x002ff40003800000 */
.L_x_3050:
[----:B------:R-:W-:Y:S05]  /*23ae0*/  BSYNC B1 ;  /* 0x0000000000017941 */ /* 0x000fea0003800000 */
.L_x_3049:
[----:B------:R-:W-:Y:S05]  /*23af0*/  BRA `(.L_x_2837) ;  /* 0xffffff70004c7947 */ /* 0x000fea000383ffff */
.L_x_2840:
[----:B-1----:R1:W2:Y:S02]  /*23b00*/  SYNCS.PHASECHK.TRANS64.TRYWAIT P0, [R18+URZ+0x28c20], R6 ;  /* 0x028c2006120075a7 */ /* 0x0022a4000800017f */
[----:B--2---:R-:W-:Y:S05]  /*23b10*/  @!P0 NANOSLEEP.SYNCS 0x989680 ;  /* 0x009896800000895d */ /* 0x004fea0003900000 */
[----:B------:R-:W2:Y:S02]  /*23b20*/  @!P0 SYNCS.PHASECHK.TRANS64 P0, [R18+URZ+0x28c20], R6 ;  /* 0x028c2006120085a7 */ /* 0x000ea4000800007f */
[----:B--2---:R-:W-:Y:S05]  /*23b30*/  @!P0 BRA `(.L_x_2840) ;  /* 0xfffffffc00f08947 */ /* 0x004fea000383ffff */
[----:B------:R-:W-:Y:S05]  /*23b40*/  BRA `(.L_x_3051) ;  /* 0xffffff70005c7947 */ /* 0x000fea000383ffff */
.L_x_2844:
[----:B--2---:R2:W3:Y:S02]  /*23b50*/  SYNCS.PHASECHK.TRANS64.TRYWAIT P0, [R7+URZ+0x28ca0], R10 ;  /* 0x028ca00a070075a7 */ /* 0x0044e4000800017f */
[----:B---3--:R-:W-:Y:S05]  /*23b60*/  @!P0 NANOSLEEP.SYNCS 0x989680 ;  /* 0x009896800000895d */ /* 0x008fea0003900000 */
[----:B------:R-:W3:Y:S02]  /*23b70*/  @!P0 SYNCS.PHASECHK.TRANS64 P0, [R7+URZ+0x28ca0], R10 ;  /* 0x028ca00a070085a7 */ /* 0x000ee4000800007f */
[----:B---3--:R-:W-:Y:S05]  /*23b80*/  @!P0 BRA `(.L_x_2844) ;  /* 0xfffffffc00f08947 */ /* 0x008fea000383ffff */
[----:B------:R-:W-:Y:S05]  /*23b90*/  BRA `(.L_x_3052) ;  /* 0xffffff70007c7947 */ /* 0x000fea000383ffff */
.L_x_2849:
[----:B-1----:R1:W3:Y:S02]  /*23ba0*/  SYNCS.PHASECHK.TRANS64.TRYWAIT P0, [R7+URZ+0x28cc0], R10 ;  /* 0x028cc00a070075a7 */ /* 0x0022e4000800017f */
[----:B---3--:R-:W-:Y:S05]  /*23bb0*/  @!P0 NANOSLEEP.SYNCS 0x989680 ;  /* 0x009896800000895d */ /* 0x008fea0003900000 */
[----:B------:R-:W3:Y:S02]  /*23bc0*/  @!P0 SYNCS.PHASECHK.TRANS64 P0, [R7+URZ+0x28cc0], R10 ;  /* 0x028cc00a070085a7 */ /* 0x000ee4000800007f */
[----:B---3--:R-:W-:Y:S05]  /*23bd0*/  @!P0 BRA `(.L_x_2849) ;  /* 0xfffffffc00f08947 */ /* 0x008fea000383ffff */
[----:B------:R-:W-:Y:S05]  /*23be0*/  BRA `(.L_x_3053) ;  /* 0xffffff7000fc7947 */ /* 0x000fea000383ffff */
.L_x_2863:
[----:B-1----:R1:W2:Y:S02]  /*23bf0*/  SYNCS.PHASECHK.TRANS64.TRYWAIT P1, [R6+URZ+0x28ca0], R7 ;  /* 0x028ca007060075a7 */ /* 0x0022a4000802017f */
[----:B--2---:R-:W-:Y:S05]  /*23c00*/  @!P1 NANOSLEEP.SYNCS 0x989680 ;  /* 0x009896800000995d */ /* 0x004fea0003900000 */
[----:B------:R-:W2:Y:S02]  /*23c10*/  @!P1 SYNCS.PHASECHK.TRANS64 P1, [R6+URZ+0x28ca0], R7 ;  /* 0x028ca007060095a7 */ /* 0x000ea4000802007f */
[----:B--2---:R-:W-:Y:S05]  /*23c20*/  @!P1 BRA `(.L_x_2863) ;  /* 0xfffffffc00f09947 */ /* 0x004fea000383ffff */
[----:B------:R-:W-:Y:S05]  /*23c30*/  BRA `(.L_x_3054) ;  /* 0xffffff7c007c7947 */ /* 0x000fea000383ffff */
.L_x_2868:
[----:B--2---:R2:W3:Y:S02]  /*23c40*/  SYNCS.PHASECHK.TRANS64.TRYWAIT P1, [R6+URZ+0x28cc0], R7 ;  /* 0x028cc007060075a7 */ /* 0x0044e4000802017f */
[----:B---3--:R-:W-:Y:S05]  /*23c50*/  @!P1 NANOSLEEP.SYNCS 0x989680 ;  /* 0x009896800000995d */ /* 0x008fea0003900000 */
[----:B------:R-:W3:Y:S02]  /*23c60*/  @!P1 SYNCS.PHASECHK.TRANS64 P1, [R6+URZ+0x28cc0], R7 ;  /* 0x028cc007060095a7 */ /* 0x000ee4000802007f */
[----:B---3--:R-:W-:Y:S05]  /*23c70*/  @!P1 BRA `(.L_x_2868) ;  /* 0xfffffffc00f09947 */ /* 0x008fea000383ffff */
[----:B------:R-:W-:Y:S05]  /*23c80*/  BRA `(.L_x_3055) ;  /* 0xffffff7c00f87947 */ /* 0x000fea000383ffff */
.L_x_2898:
[----:B-1----:R-:W1:Y:S01]  /*23c90*/  S2R R4, SR_TID.X ;  /* 0x0000000000047919 */ /* 0x002e620000002100 */
[----:B------:R-:W-:Y:S01]  /*23ca0*/  BSSY B0, `(.L_x_3056) ;  /* 0x000000a000007945 */ /* 0x000fe20003800000 */
[----:B------:R-:W-:Y:S02]  /*23cb0*/  IMAD.MOV.U32 R12, RZ, RZ, RZ ;  /* 0x000000ffff0c7224 */ /* 0x000fe400078e00ff */
[----:B------:R-:W-:Y:S02]  /*23cc0*/  IMAD.MOV.U32 R11, RZ, RZ, 0x1f ;  /* 0x0000001fff0b7424 */ /* 0x000fe400078e00ff */
[----:B0-----:R-:W-:Y:S01]  /*23cd0*/  IMAD.MOV.U32 R15, RZ, RZ, -0x1 ;  /* 0xffffffffff0f7424 */ /* 0x001fe200078e00ff */
[----:B-1----:R-:W-:-:S04]  /*23ce0*/  SHF.R.U32.HI R4, RZ, 0x5, R4 ;  /* 0x00000005ff047819 */ /* 0x002fc80000011604 */
[----:B------:R-:W-:-:S05]  /*23cf0*/  LOP3.LUT R4, R4, 0x3, RZ, 0xc0, !PT ;  /* 0x0000000304047812 */ /* 0x000fca00078ec0ff */
[----:B------:R-:W-:-:S07]  /*23d00*/  IMAD.MOV.U32 R13, RZ, RZ, R4 ;  /* 0x000000ffff0d7224 */ /* 0x000fce00078e0004 */
[----:B--2---:R-:W-:Y:S05]  /*23d10*/  WARPSYNC.COLLECTIVE R15, `(.L_x_3057) ;  /* 0x000000000f087348 */ /* 0x004fea0003c00000 */
[----:B------:R0:W1:Y:S02]  /*23d20*/  SHFL.IDX P6, R14, R13, R12, R11 ;  /* 0x0000000c0d0e7389 */ /* 0x00006400000c000b */
[----:B012---:R-:W-:Y:S01]  /*23d30*/  ENDCOLLECTIVE ;  /* 0x000000000000791b */ /* 0x007fe20003800000 */
.L_x_3057:
[----:B------:R-:W-:Y:S05]  /*23d40*/  BSYNC B0 ;  /* 0x0000000000007941 */ /* 0x000fea0003800000 */
.L_x_3056:
[----:B------:R-:W-:Y:S05]  /*23d50*/  BRA `(.L_x_3058) ;  /* 0xffffff9400787947 */ /* 0x000fea000383ffff */
.L_x_2900:
[----:B------:R-:W-:Y:S01]  /*23d60*/  BSSY B0, `(.L_x_3059) ;  /* 0x0000006000007945 */ /* 0x000fe20003800000 */
[----:B0-----:R-:W-:-:S07]  /*23d70*/  IMAD.MOV.U32 R15, RZ, RZ, -0x1 ;  /* 0xffffffffff0f7424 */ /* 0x001fce00078e00ff */
[----:B-12---:R-:W-:Y:S05]  /*23d80*/  WARPSYNC.COLLECTIVE R15, `(.L_x_3060) ;  /* 0x000000000f0c7348 */ /* 0x006fea0003c00000 */
[----:B------:R-:W-:Y:S02]  /*23d90*/  ELECT P6, UR62, PT ;  /* 0x00000000003e782f */ /* 0x000fe400038c0000 */
[----:B------:R-:W-:Y:S01]  /*23da0*/  MOV R14, UR62 ;  /* 0x0000003e000e7c02 */ /* 0x000fe20008000f00 */
[----:B-12---:R-:W-:Y:S10]  /*23db0*/  ENDCOLLECTIVE ;  /* 0x000000000000791b */ /* 0x006ff40003800000 */
.L_x_3060:
[----:B------:R-:W-:Y:S05]  /*23dc0*/  BSYNC B0 ;  /* 0x0000000000007941 */ /* 0x000fea0003800000 */
.L_x_3059:
[----:B------:R-:W-:Y:S05]  /*23dd0*/  BRA `(.L_x_3061) ;  /* 0xffffff9400847947 */ /* 0x000fea000383ffff */
.L_x_2902:
[----:B-1----:R1:W3:Y:S02]  /*23de0*/  SYNCS.PHASECHK.TRANS64.TRYWAIT P0, [R0+URZ+0x28c40], R2 ;  /* 0x028c4002000075a7 */ /* 0x0022e4000800017f */
[----:B---3--:R-:W-:Y:S05]  /*23df0*/  @!P0 NANOSLEEP.SYNCS 0x989680 ;  /* 0x009896800000895d */ /* 0x008fea0003900000 */
[----:B------:R-:W3:Y:S02]  /*23e00*/  @!P0 SYNCS.PHASECHK.TRANS64 P0, [R0+URZ+0x28c40], R2 ;  /* 0x028c4002000085a7 */ /* 0x000ee4000800007f */
[----:B---3--:R-:W-:Y:S05]  /*23e10*/  @!P0 BRA `(.L_x_2902) ;  /* 0xfffffffc00f08947 */ /* 0x008fea000383ffff */
[----:B------:R-:W-:Y:S05]  /*23e20*/  BRA `(.L_x_3062) ;  /* 0xffffff9400e47947 */ /* 0x000fea000383ffff */
.L_x_2906:
        /* <DEDUP_REMOVED lines=13> */
.L_x_3063:
[----:B------:R-:W-:Y:S02]  /*23f00*/  IMAD.MOV.U32 R13, RZ, RZ, R4 ;  /* 0x000000ffff0d7224 */ /* 0x000fe400078e0004 */
[----:B------:R-:W-:-:S07]  /*23f10*/  IMAD.MOV.U32 R6, RZ, RZ, R14 ;  /* 0x000000ffff067224 */ /* 0x000fce00078e000e */
[----:B------:R-:W-:Y:S05]  /*23f20*/  WARPSYNC.COLLECTIVE R15, `(.L_x_3064) ;  /* 0x000000000f087348 */ /* 0x000fea0003c00000 */
[----:B------:R0:W1:Y:S02]  /*23f30*/  SHFL.IDX P6, R14, R13, R12, R11 ;  /* 0x0000000c0d0e7389 */ /* 0x00006400000c000b */
[----:B01----:R-:W-:Y:S01]  /*23f40*/  ENDCOLLECTIVE ;  /* 0x000000000000791b */ /* 0x003fe20003800000 */
.L_x_3064:
[----:B------:R-:W-:Y:S02]  /*23f50*/  IMAD.MOV.U32 R13, RZ, RZ, R3 ;  /* 0x000000ffff0d7224 */ /* 0x000fe400078e0003 */
[----:B------:R-:W-:Y:S02]  /*23f60*/  IMAD.MOV.U32 R12, RZ, RZ, 0x1 ;  /* 0x00000001ff0c7424 */ /* 0x000fe400078e00ff */
[----:B------:R-:W-:-:S07]  /*23f70*/  IMAD.MOV.U32 R7, RZ, RZ, R14 ;  /* 0x000000ffff077224 */ /* 0x000fce00078e000e */
[----:B------:R-:W-:Y:S05]  /*23f80*/  WARPSYNC.COLLECTIVE R15, `(.L_x_3065) ;  /* 0x000000000f087348 */ /* 0x000fea0003c00000 */
[----:B------:R0:W1:Y:S02]  /*23f90*/  SHFL.IDX P6, R14, R13, R12, R11 ;  /* 0x0000000c0d0e7389 */ /* 0x00006400000c000b */
[----:B01----:R-:W-:Y:S01]  /*23fa0*/  ENDCOLLECTIVE ;  /* 0x000000000000791b */ /* 0x003fe20003800000 */
.L_x_3065:
        /* <DEDUP_REMOVED lines=15> */
.L_x_3066:
[----:B------:R-:W-:Y:S02]  /*240a0*/  IMAD.MOV.U32 R13, RZ, RZ, R3 ;  /* 0x000000ffff0d7224 */ /* 0x000fe400078e0003 */
[----:B------:R-:W-:Y:S02]  /*240b0*/  IMAD.MOV.U32 R12, RZ, RZ, 0x2 ;  /* 0x00000002ff0c7424 */ /* 0x000fe400078e00ff */
[----:B------:R-:W-:-:S07]  /*240c0*/  IMAD.MOV.U32 R5, RZ, RZ, R14 ;  /* 0x000000ffff057224 */ /* 0x000fce00078e000e */
[----:B------:R-:W-:Y:S05]  /*240d0*/  WARPSYNC.COLLECTIVE R15, `(.L_x_3067) ;  /* 0x000000000f087348 */ /* 0x000fea0003c00000 */
[----:B------:R0:W1:Y:S02]  /*240e0*/  SHFL.IDX P6, R14, R13, R12, R11 ;  /* 0x0000000c0d0e7389 */ /* 0x00006400000c000b */
[----:B01----:R-:W-:Y:S01]  /*240f0*/  ENDCOLLECTIVE ;  /* 0x000000000000791b */ /* 0x003fe20003800000 */
.L_x_3067:
        /* <DEDUP_REMOVED lines=15> */
.L_x_3068:
[----:B------:R-:W-:Y:S02]  /*241f0*/  IMAD.MOV.U32 R13, RZ, RZ, R3 ;  /* 0x000000ffff0d7224 */ /* 0x000fe400078e0003 */
[----:B------:R-:W-:Y:S02]  /*24200*/  IMAD.MOV.U32 R12, RZ, RZ, 0x3 ;  /* 0x00000003ff0c7424 */ /* 0x000fe400078e00ff */
[----:B------:R-:W-:-:S07]  /*24210*/  IMAD.MOV.U32 R5, RZ, RZ, R14 ;  /* 0x000000ffff057224 */ /* 0x000fce00078e000e */
[----:B------:R-:W-:Y:S05]  /*24220*/  WARPSYNC.COLLECTIVE R15, `(.L_x_3069) ;  /* 0x000000000f087348 */ /* 0x000fea0003c00000 */
[----:B------:R0:W1:Y:S02]  /*24230*/  SHFL.IDX P6, R14, R13, R12, R11 ;  /* 0x0000000c0d0e7389 */ /* 0x00006400000c000b */
[----:B01----:R-:W-:Y:S01]  /*24240*/  ENDCOLLECTIVE ;  /* 0x000000000000791b */ /* 0x003fe20003800000 */
.L_x_3069:
        /* <DEDUP_REMOVED lines=13> */
.L_x_3070:
[----:B------:R-:W-:Y:S01]  /*24320*/  IMAD.MOV.U32 R3, RZ, RZ, R14 ;  /* 0x000000ffff037224 */ /* 0x000fe200078e000e */
[----:B------:R-:W-:Y:S06]  /*24330*/  BRA `(.L_x_3071) ;  /* 0xffffff9c00287947 */ /* 0x000fec000383ffff */
.L_x_2909:
[----:B0-----:R0:W1:Y:S02]  /*24340*/  SYNCS.PHASECHK.TRANS64.TRYWAIT P0, [R18+URZ+0x28c20], R0 ;  /* 0x028c2000120075a7 */ /* 0x001064000800017f */
[----:B-1----:R-:W-:Y:S05]  /*24350*/  @!P0 NANOSLEEP.SYNCS 0x989680 ;  /* 0x009896800000895d */ /* 0x002fea0003900000 */
[----:B------:R-:W1:Y:S02]  /*24360*/  @!P0 SYNCS.PHASECHK.TRANS64 P0, [R18+URZ+0x28c20], R0 ;  /* 0x028c2000120085a7 */ /* 0x000e64000800007f */
[----:B-1----:R-:W-:Y:S05]  /*24370*/  @!P0 BRA `(.L_x_2909) ;  /* 0xfffffffc00f08947 */ /* 0x002fea000383ffff */
[----:B------:R-:W-:Y:S05]  /*24380*/  BRA `(.L_x_3072) ;  /* 0xffffff9c00847947 */ /* 0x000fea000383ffff */
.L_x_2913:
[----:B0-----:R0:W1:Y:S02]  /*24390*/  SYNCS.PHASECHK.TRANS64.TRYWAIT P0, [R0+URZ+0x28c60], R2 ;  /* 0x028c6002000075a7 */ /* 0x001064000800017f */
[----:B-1----:R-:W-:Y:S05]  /*243a0*/  @!P0 NANOSLEEP.SYNCS 0x989680 ;  /* 0x009896800000895d */ /* 0x002fea0003900000 */
[----:B------:R-:W1:Y:S02]  /*243b0*/  @!P0 SYNCS.PHASECHK.TRANS64 P0, [R0+URZ+0x28c60], R2 ;  /* 0x028c6002000085a7 */ /* 0x000e64000800007f */
[----:B-1----:R-:W-:Y:S05]  /*243c0*/  @!P0 BRA `(.L_x_2913) ;  /* 0xfffffffc00f08947 */ /* 0x002fea000383ffff */
[----:B------:R-:W-:Y:S05]  /*243d0*/  BRA `(.L_x_3073) ;  /* 0xffffff9c00a87947 */ /* 0x000fea000383ffff */
.L_x_2932:
[----:B-1----:R1:W2:Y:S02]  /*243e0*/  SYNCS.PHASECHK.TRANS64.TRYWAIT P0, [R2+URZ+0x28c40], R6 ;  /* 0x028c4006020075a7 */ /* 0x0022a4000800017f */
[----:B--2---:R-:W-:Y:S05]  /*243f0*/  @!P0 NANOSLEEP.SYNCS 0x989680 ;  /* 0x009896800000895d */ /* 0x004fea0003900000 */
[----:B------:R-:W2:Y:S02]  /*24400*/  @!P0 SYNCS.PHASECHK.TRANS64 P0, [R2+URZ+0x28c40], R6 ;  /* 0x028c4006020085a7 */ /* 0x000ea4000800007f */
[----:B--2---:R-:W-:Y:S05]  /*24410*/  @!P0 BRA `(.L_x_2932) ;  /* 0xfffffffc00f08947 */ /* 0x004fea000383ffff */
[----:B------:R-:W-:Y:S05]  /*24420*/  BRA `(.L_x_3074) ;  /* 0xffffffa800d07947 */ /* 0x000fea000383ffff */
.L_x_2937:
[----:B0-----:R0:W2:Y:S02]  /*24430*/  SYNCS.PHASECHK.TRANS64.TRYWAIT P0, [R2+URZ+0x28c60], R6 ;  /* 0x028c6006020075a7 */ /* 0x0010a4000800017f */
[----:B--2---:R-:W-:Y:S05]  /*24440*/  @!P0 NANOSLEEP.SYNCS 0x989680 ;  /* 0x009896800000895d */ /* 0x004fea0003900000 */
[----:B------:R-:W2:Y:S02]  /*24450*/  @!P0 SYNCS.PHASECHK.TRANS64 P0, [R2+URZ+0x28c60], R6 ;  /* 0x028c6006020085a7 */ /* 0x000ea4000800007f */
[----:B--2---:R-:W-:Y:S05]  /*24460*/  @!P0 BRA `(.L_x_2937) ;  /* 0xfffffffc00f08947 */ /* 0x004fea000383ffff */
[----:B------:R-:W-:Y:S05]  /*24470*/  BRA `(.L_x_3075) ;  /* 0xffffffac004c7947 */ /* 0x000fea000383ffff */
.L_x_2952:
[----:B-1----:R1:W2:Y:S02]  /*24480*/  SYNCS.PHASECHK.TRANS64.TRYWAIT P0, [R2+URZ+0x28c40], R3 ;  /* 0x028c4003020075a7 */ /* 0x0022a4000800017f */
[----:B--2---:R-:W-:Y:S05]  /*24490*/  @!P0 NANOSLEEP.SYNCS 0x989680 ;  /* 0x009896800000895d */ /* 0x004fea0003900000 */
[----:B------:R-:W2:Y:S02]  /*244a0*/  @!P0 SYNCS.PHASECHK.TRANS64 P0, [R2+URZ+0x28c40], R3 ;  /* 0x028c4003020085a7 */ /* 0x000ea4000800007f */
[----:B--2---:R-:W-:Y:S05]  /*244b0*/  @!P0 BRA `(.L_x_2952) ;  /* 0xfffffffc00f08947 */ /* 0x004fea000383ffff */
[----:B------:R-:W-:Y:S05]  /*244c0*/  BRA `(.L_x_3076) ;  /* 0xffffffb800247947 */ /* 0x000fea000383ffff */
.L_x_2957:
[----:B--2---:R2:W3:Y:S02]  /*244d0*/  SYNCS.PHASECHK.TRANS64.TRYWAIT P0, [R2+URZ+0x28c60], R3 ;  /* 0x028c6003020075a7 */ /* 0x0044e4000800017f */
[----:B---3--:R-:W-:Y:S05]  /*244e0*/  @!P0 NANOSLEEP.SYNCS 0x989680 ;  /* 0x009896800000895d */ /* 0x008fea0003900000 */
[----:B------:R-:W3:Y:S02]  /*244f0*/  @!P0 SYNCS.PHASECHK.TRANS64 P0, [R2+URZ+0x28c60], R3 ;  /* 0x028c6003020085a7 */ /* 0x000ee4000800007f */
[----:B---3--:R-:W-:Y:S05]  /*24500*/  @!P0 BRA `(.L_x_2957) ;  /* 0xfffffffc00f08947 */ /* 0x008fea000383ffff */
[----:B------:R-:W-:Y:S05]  /*24510*/  BRA `(.L_x_3077) ;  /* 0xffffffb800a07947 */ /* 0x000fea000383ffff */
.L_x_2972:
[----:B-1----:R1:W2:Y:S02]  /*24520*/  SYNCS.PHASECHK.TRANS64.TRYWAIT P0, [R3+URZ+0x28c40], R2 ;  /* 0x028c4002030075a7 */ /* 0x0022a4000800017f */
[----:B--2---:R-:W-:Y:S05]  /*24530*/  @!P0 NANOSLEEP.SYNCS 0x989680 ;  /* 0x009896800000895d */ /* 0x004fea0003900000 */
[----:B------:R-:W2:Y:S02]  /*24540*/  @!P0 SYNCS.PHASECHK.TRANS64 P0, [R3+URZ+0x28c40], R2 ;  /* 0x028c4002030085a7 */ /* 0x000ea4000800007f */
[----:B--2---:R-:W-:Y:S05]  /*24550*/  @!P0 BRA `(.L_x_2972) ;  /* 0xfffffffc00f08947 */ /* 0x004fea000383ffff */
[----:B------:R-:W-:Y:S05]  /*24560*/  BRA `(.L_x_3078) ;  /* 0xffffffc400607947 */ /* 0x000fea000383ffff */
.L_x_2977:
[----:B--2---:R2:W3:Y:S02]  /*24570*/  SYNCS.PHASECHK.TRANS64.TRYWAIT P0, [R3+URZ+0x28c60], R2 ;  /* 0x028c6002030075a7 */ /* 0x0044e4000800017f */
[----:B---3--:R-:W-:Y:S05]  /*24580*/  @!P0 NANOSLEEP.SYNCS 0x989680 ;  /* 0x009896800000895d */ /* 0x008fea0003900000 */
[----:B------:R-:W3:Y:S02]  /*24590*/  @!P0 SYNCS.PHASECHK.TRANS64 P0, [R3+URZ+0x28c60], R2 ;  /* 0x028c6002030085a7 */ /* 0x000ee4000800007f */
[----:B---3--:R-:W-:Y:S05]  /*245a0*/  @!P0 BRA `(.L_x_2977) ;  /* 0xfffffffc00f08947 */ /* 0x008fea000383ffff */
[----:B------:R-:W-:Y:S05]  /*245b0*/  BRA `(.L_x_3079) ;  /* 0xffffffc400dc7947 */ /* 0x000fea000383ffff */
.L_x_2993:
[----:B------:R-:W2:Y:S01]  /*245c0*/  LDL R0, [R1] ;  /* 0x0000000001007983 */ /* 0x000ea20000100800 */
[----:B------:R-:W-:Y:S01]  /*245d0*/  BSSY B0, `(.L_x_3080) ;  /* 0x0000008000007945 */ /* 0x000fe20003800000 */
[----:B------:R-:W-:Y:S02]  /*245e0*/  IMAD.MOV.U32 R12, RZ, RZ, RZ ;  /* 0x000000ffff0c7224 */ /* 0x000fe400078e00ff */
[----:B------:R-:W-:Y:S02]  /*245f0*/  IMAD.MOV.U32 R11, RZ, RZ, 0x1f ;  /* 0x0000001fff0b7424 */ /* 0x000fe400078e00ff */
[----:B0-----:R-:W-:Y:S02]  /*24600*/  IMAD.MOV.U32 R15, RZ, RZ, -0x1 ;  /* 0xffffffffff0f7424 */ /* 0x001fe400078e00ff */
[----:B--2---:R-:W-:-:S07]  /*24610*/  IMAD.MOV.U32 R13, RZ, RZ, R0 ;  /* 0x000000ffff0d7224 */ /* 0x004fce00078e0000 */
[----:B-1----:R-:W-:Y:S05]  /*24620*/  WARPSYNC.COLLECTIVE R15, `(.L_x_3081) ;  /* 0x000000000f087348 */ /* 0x002fea0003c00000 */
[----:B------:R0:W2:Y:S02]  /*24630*/  SHFL.IDX P6, R14, R13, R12, R11 ;  /* 0x0000000c0d0e7389 */ /* 0x0000a400000c000b */
[----:B012---:R-:W-:Y:S01]  /*24640*/  ENDCOLLECTIVE ;  /* 0x000000000000791b */ /* 0x007fe20003800000 */
.L_x_3081:
[----:B------:R-:W-:Y:S05]  /*24650*/  BSYNC B0 ;  /* 0x0000000000007941 */ /* 0x000fea0003800000 */
.L_x_3080:
        /* <DEDUP_REMOVED lines=9> */
.L_x_3082:
        /* <DEDUP_REMOVED lines=26> */
.L_x_3083:
        /* <DEDUP_REMOVED lines=8> */
.L_x_3084:
        /* <DEDUP_REMOVED lines=8> */
.L_x_3085:
        /* <DEDUP_REMOVED lines=8> */
.L_x_3086:
        /* <DEDUP_REMOVED lines=8> */
.L_x_3087:
        /* <DEDUP_REMOVED lines=9> */
.L_x_3088:
[----:B------:R-:W-:Y:S01]  /*24b20*/  IMAD.MOV.U32 R9, RZ, RZ, R14 ;  /* 0x000000ffff097224 */ /* 0x000fe200078e000e */
[----:B------:R-:W-:Y:S06]  /*24b30*/  BRA `(.L_x_3089) ;  /* 0xffffffd000147947 */ /* 0x000fec000383ffff */
.L_x_2996:
        /* <DEDUP_REMOVED lines=8> */
.L_x_3091:
[----:B------:R-:W-:Y:S05]  /*24bc0*/  BSYNC B0 ;  /* 0x0000000000007941 */ /* 0x000fea0003800000 */
.L_x_3090:
        /* <DEDUP_REMOVED lines=10> */
.L_x_3092:
        /* <DEDUP_REMOVED lines=8> */
.L_x_3093:
        /* <DEDUP_REMOVED lines=8> */
.L_x_3094:
        /* <DEDUP_REMOVED lines=8> */
.L_x_3095:
        /* <DEDUP_REMOVED lines=9> */
.L_x_3096:
[----:B------:R-:W-:Y:S01]  /*24e80*/  IMAD.MOV.U32 R9, RZ, RZ, R14 ;  /* 0x000000ffff097224 */ /* 0x000fe200078e000e */
[----:B------:R-:W-:Y:S06]  /*24e90*/  BRA `(.L_x_3097) ;  /* 0xffffffcc00e87947 */ /* 0x000fec000383ffff */
.L_x_2998:
[----:B------:R-:W-:Y:S01]  /*24ea0*/  BSSY B0, `(.L_x_3098) ;  /* 0x0000006000007945 */ /* 0x000fe20003800000 */
[----:B------:R-:W-:Y:S01]  /*24eb0*/  PLOP3.LUT P6, PT, P6, PT, PT, 0x8, 0x0 ;  /* 0x000000000000781c */ /* 0x000fe200037ce170 */
[----:B------:R-:W-:-:S12]  /*24ec0*/  IMAD.MOV.U32 R15, RZ, RZ, -0x1 ;  /* 0xffffffffff0f7424 */ /* 0x000fd800078e00ff */
[----:B0-----:R-:W-:Y:S05]  /*24ed0*/  WARPSYNC.COLLECTIVE R15, `(.L_x_3099) ;  /* 0x000000000f087348 */ /* 0x001fea0003c00000 */
[----:B------:R-:W-:Y:S01]  /*24ee0*/  VOTE.ANY R14, PT, P6 ;  /* 0x00000000000e7806 */ /* 0x000fe200030e0100 */
[----:B0-----:R-:W-:Y:S06]  /*24ef0*/  ENDCOLLECTIVE ;  /* 0x000000000000791b */ /* 0x001fec0003800000 */
.L_x_3099:
[----:B------:R-:W-:Y:S05]  /*24f00*/  BSYNC B0 ;  /* 0x0000000000007941 */ /* 0x000fea0003800000 */
.L_x_3098:
        /* <DEDUP_REMOVED lines=10> */
.L_x_3100:
[----:B------:R-:W-:Y:S02]  /*24fb0*/  IMAD.MOV.U32 R13, RZ, RZ, R6 ;  /* 0x000000ffff0d7224 */ /* 0x000fe400078e0006 */
[----:B------:R-:W-:-:S07]  /*24fc0*/  IMAD.MOV.U32 R4, RZ, RZ, R14 ;  /* 0x000000ffff047224 */ /* 0x000fce00078e000e */
[----:B------:R-:W-:Y:S05]  /*24fd0*/  WARPSYNC.COLLECTIVE R15, `(.L_x_3101) ;  /* 0x000000000f087348 */ /* 0x000fea0003c00000 */
[----:B------:R0:W1:Y:S02]  /*24fe0*/  SHFL.IDX P6, R14, R13, R12, R11 ;  /* 0x0000000c0d0e7389 */ /* 0x00006400000c000b */
[----:B01----:R-:W-:Y:S01]  /*24ff0*/  ENDCOLLECTIVE ;  /* 0x000000000000791b */ /* 0x003fe20003800000 */
.L_x_3101:
[----:B------:R-:W-:Y:S02]  /*25000*/  IMAD.MOV.U32 R6, RZ, RZ, R14 ;  /* 0x000000ffff067224 */ /* 0x000fe400078e000e */
[----:B------:R-:W-:-:S05]  /*25010*/  IMAD.IADD R10, R7, 0x1, R10 ;  /* 0x00000001070a7824 */ /* 0x000fca00078e020a */
[----:B------:R2:W-:Y:S01]  /*25020*/  STL [R1+0xc], R10 ;  /* 0x00000c0a01007387 */ /* 0x0005e20000100800 */
[----:B------:R-:W-:Y:S05]  /*25030*/  BRA `(.L_x_3102) ;  /* 0xffffffcc00c87947 */ /* 0x000fea000383ffff */
.L_x_3000:
[----:B------:R-:W-:Y:S01]  /*25040*/  BSSY B0, `(.L_x_3103) ;  /* 0x0000008000007945 */ /* 0x000fe20003800000 */
[----:B------:R-:W-:Y:S02]  /*25050*/  IMAD.MOV.U32 R13, RZ, RZ, R3 ;  /* 0x000000ffff0d7224 */ /* 0x000fe400078e0003 */
[----:B------:R-:W-:Y:S02]  /*25060*/  IMAD.MOV.U32 R12, RZ, RZ, R7 ;  /* 0x000000ffff0c7224 */ /* 0x000fe400078e0007 */
[----:B------:R-:W-:Y:S02]  /*25070*/  IMAD.MOV.U32 R11, RZ, RZ, 0x1f ;  /* 0x0000001fff0b7424 */ /* 0x000fe400078e00ff */
[----:B------:R-:W-:-:S07]  /*25080*/  IMAD.MOV.U32 R15, RZ, RZ, -0x1 ;  /* 0xffffffffff0f7424 */ /* 0x000fce00078e00ff */
[----:B0-2---:R-:W-:Y:S05]  /*25090*/  WARPSYNC.COLLECTIVE R15, `(.L_x_3104) ;  /* 0x000000000f087348 */ /* 0x005fea0003c00000 */
[----:B------:R1:W3:Y:S02]  /*250a0*/  SHFL.IDX P6, R14, R13, R12, R11 ;  /* 0x0000000c0d0e7389 */ /* 0x0002e400000c000b */
[----:B0123--:R-:W-:Y:S01]  /*250b0*/  ENDCOLLECTIVE ;  /* 0x000000000000791b */ /* 0x00ffe20003800000 */
.L_x_3104:
[----:B------:R-:W-:Y:S05]  /*250c0*/  BSYNC B0 ;  /* 0x0000000000007941 */ /* 0x000fea0003800000 */
.L_x_3103:
[----:B------:R-:W-:Y:S01]  /*250d0*/  IMAD.MOV.U32 R8, RZ, RZ, R14 ;  /* 0x000000ffff087224 */ /* 0x000fe200078e000e */
[----:B------:R-:W-:Y:S06]  /*250e0*/  BRA `(.L_x_2999) ;  /* 0xffffffcc00b47947 */ /* 0x000fec000383ffff */
.L_x_3006:
[----:B0-----:R0:W1:Y:S02]  /*250f0*/  SYNCS.PHASECHK.TRANS64.TRYWAIT P0, [R0+URZ+0x28c20], R3 ;  /* 0x028c2003000075a7 */ /* 0x001064000800017f */
[----:B-1----:R-:W-:Y:S05]  /*25100*/  @!P0 NANOSLEEP.SYNCS 0x989680 ;  /* 0x009896800000895d */ /* 0x002fea0003900000 */
[----:B------:R-:W1:Y:S02]  /*25110*/  @!P0 SYNCS.PHASECHK.TRANS64 P0, [R0+URZ+0x28c20], R3 ;  /* 0x028c2003000085a7 */ /* 0x000e64000800007f */
[----:B-1----:R-:W-:Y:S05]  /*25120*/  @!P0 BRA `(.L_x_3006) ;  /* 0xfffffffc00f08947 */ /* 0x002fea000383ffff */
[----:B------:R-:W-:Y:S05]  /*25130*/  BRA `(.L_x_3105) ;  /* 0xffffffd800507947 */ /* 0x000fea000383ffff */
.L_x_3007:
[----:B------:R-:W1:Y:S01]  /*25140*/  S2R R2, SR_TID.X ;  /* 0x0000000000027919 */ /* 0x000e620000002100 */
[----:B------:R-:W-:Y:S01]  /*25150*/  BSSY B0, `(.L_x_3106) ;  /* 0x000000a000007945 */ /* 0x000fe20003800000 */
[----:B------:R-:W-:Y:S02]  /*25160*/  IMAD.MOV.U32 R12, RZ, RZ, RZ ;  /* 0x000000ffff0c7224 */ /* 0x000fe400078e00ff */
[----:B---3--:R-:W-:Y:S02]  /*25170*/  IMAD.MOV.U32 R11, RZ, RZ, 0x1f ;  /* 0x0000001fff0b7424 */ /* 0x008fe400078e00ff */
[----:B------:R-:W-:Y:S01]  /*25180*/  IMAD.MOV.U32 R15, RZ, RZ, -0x1 ;  /* 0xffffffffff0f7424 */ /* 0x000fe200078e00ff */
[----:B-1----:R-:W-:-:S04]  /*25190*/  SHF.R.U32.HI R2, RZ, 0x5, R2 ;  /* 0x00000005ff027819 */ /* 0x002fc80000011602 */
[----:B------:R-:W-:-:S05]  /*251a0*/  LOP3.LUT R2, R2, 0x3, RZ, 0xc0, !PT ;  /* 0x0000000302027812 */ /* 0x000fca00078ec0ff */
[----:B------:R-:W-:-:S07]  /*251b0*/  IMAD.MOV.U32 R13, RZ, RZ, R2 ;  /* 0x000000ffff0d7224 */ /* 0x000fce00078e0002 */
[----:B0-----:R-:W-:Y:S05]  /*251c0*/  WARPSYNC.COLLECTIVE R15, `(.L_x_3107) ;  /* 0x000000000f087348 */ /* 0x001fea0003c00000 */
[----:B------:R1:W2:Y:S02]  /*251d0*/  SHFL.IDX P6, R14, R13, R12, R11 ;  /* 0x0000000c0d0e7389 */ /* 0x0002a400000c000b */
[----:B012---:R-:W-:Y:S01]  /*251e0*/  ENDCOLLECTIVE ;  /* 0x000000000000791b */ /* 0x007fe20003800000 */
.L_x_3107:
[----:B------:R-:W-:Y:S05]  /*251f0*/  BSYNC B0 ;  /* 0x0000000000007941 */ /* 0x000fea0003800000 */
.L_x_3106:
[----:B------:R-:W-:Y:S05]  /*25200*/  BRA `(.L_x_3108) ;  /* 0xffffffd800387947 */ /* 0x000fea000383ffff */
.L_x_3008:
[----:B------:R-:W-:Y:S01]  /*25210*/  BSSY B0, `(.L_x_3109) ;  /* 0x0000006000007945 */ /* 0x000fe20003800000 */
[----:B------:R-:W-:-:S07]  /*25220*/  IMAD.MOV.U32 R15, RZ, RZ, -0x1 ;  /* 0xffffffffff0f7424 */ /* 0x000fce00078e00ff */
[----:B01-3--:R-:W-:Y:S05]  /*25230*/  WARPSYNC.COLLECTIVE R15, `(.L_x_3110) ;  /* 0x000000000f0c7348 */ /* 0x00bfea0003c00000 */
[----:B------:R-:W-:Y:S02]  /*25240*/  ELECT P6, UR62, PT ;  /* 0x00000000003e782f */ /* 0x000fe400038c0000 */
[----:B------:R-:W-:Y:S01]  /*25250*/  MOV R14, UR62 ;  /* 0x0000003e000e7c02 */ /* 0x000fe20008000f00 */
[----:B01-3--:R-:W-:Y:S10]  /*25260*/  ENDCOLLECTIVE ;  /* 0x000000000000791b */ /* 0x00bff40003800000 */
.L_x_3110:
[----:B------:R-:W-:Y:S05]  /*25270*/  BSYNC B0 ;  /* 0x0000000000007941 */ /* 0x000fea0003800000 */
.L_x_3109:
[----:B------:R-:W-:Y:S05]  /*25280*/  BRA `(.L_x_3111) ;  /* 0xffffffd8002c7947 */ /* 0x000fea000383ffff */
.L_x_3010:
[----:B0-----:R0:W1:Y:S02]  /*25290*/  SYNCS.PHASECHK.TRANS64.TRYWAIT P0, [R6+URZ], R5 ;  /* 0x00000005060075a7 */ /* 0x001064000800017f */
[----:B-1----:R-:W-:Y:S05]  /*252a0*/  @!P0 NANOSLEEP.SYNCS 0x989680 ;  /* 0x009896800000895d */ /* 0x002fea0003900000 */
[----:B------:R-:W1:Y:S02]  /*252b0*/  @!P0 SYNCS.PHASECHK.TRANS64 P0, [R6+URZ], R5 ;  /* 0x00000005060085a7 */ /* 0x000e64000800007f */
[----:B-1----:R-:W-:Y:S05]  /*252c0*/  @!P0 BRA `(.L_x_3010) ;  /* 0xfffffffc00f08947 */ /* 0x002fea000383ffff */
[----:B------:R-:W-:Y:S05]  /*252d0*/  BRA `(.L_x_3112) ;  /* 0xffffffd800647947 */ /* 0x000fea000383ffff */
.L_x_3011:
[----:B-1----:R1:W2:Y:S02]  /*252e0*/  SYNCS.PHASECHK.TRANS64.TRYWAIT P0, [R7+URZ], R2 ;  /* 0x00000002070075a7 */ /* 0x0022a4000800017f */
[----:B--2---:R-:W-:Y:S05]  /*252f0*/  @!P0 NANOSLEEP.SYNCS 0x989680 ;  /* 0x009896800000895d */ /* 0x004fea0003900000 */
[----:B------:R-:W2:Y:S02]  /*25300*/  @!P0 SYNCS.PHASECHK.TRANS64 P0, [R7+URZ], R2 ;  /* 0x00000002070085a7 */ /* 0x000ea4000800007f */
[----:B--2---:R-:W-:Y:S05]  /*25310*/  @!P0 BRA `(.L_x_3011) ;  /* 0xfffffffc00f08947 */ /* 0x004fea000383ffff */
[----:B------:R-:W-:Y:S05]  /*25320*/  BRA `(.L_x_3113) ;  /* 0xffffffd800587947 */ /* 0x000fea000383ffff */
.L_x_3013:
[----:B--2---:R2:W4:Y:S02]  /*25330*/  SYNCS.PHASECHK.TRANS64.TRYWAIT P0, [R4+URZ], R5 ;  /* 0x00000005040075a7 */ /* 0x004524000800017f */
[----:B----4-:R-:W-:Y:S05]  /*25340*/  @!P0 NANOSLEEP.SYNCS 0x989680 ;  /* 0x009896800000895d */ /* 0x010fea0003900000 */
[----:B------:R-:W4:Y:S02]  /*25350*/  @!P0 SYNCS.PHASECHK.TRANS64 P0, [R4+URZ], R5 ;  /* 0x00000005040085a7 */ /* 0x000f24000800007f */
[----:B----4-:R-:W-:Y:S05]  /*25360*/  @!P0 BRA `(.L_x_3013) ;  /* 0xfffffffc00f08947 */ /* 0x010fea000383ffff */
[----:B------:R-:W-:Y:S05]  /*25370*/  BRA `(.L_x_3114) ;  /* 0xffffffd8005c7947 */ /* 0x000fea000383ffff */
.L_x_3115:
        /* <DEDUP_REMOVED lines=16> */
.L_x_5875:


//--------------------- .text._ZN7cutlass13device_kernelIN5flash11enable_sm90INS1_16FlashAttnFwdSm90INS1_25CollectiveMainloopFwdSm90ILi2EN4cute5tupleIJNS5_1CILi1EEES8_S8_EEENS6_IJNS7_ILi64EEESA_SA_EEELi512ENS_10bfloat16_tEfNS_4arch4Sm90ELb0ELb1ELb0ELb1ELb0ELb0ELb1ELb0ELb0ELb1ELb1ELb0EEENS1_21CollectiveEpilogueFwdINS6_IJSA_NS7_ILi512EEESA_EEES9_SC_SE_Li256ELb1ELb1ELb1ELb0EEENS1_36VarlenDynamicPersistentTileSchedulerILi64ELi64ELi256ELi128ELb1ELb1ELb1ELb1ELb0ELb1EEEEEEEEEvNT_6ParamsE --------------------------
	.section	.text._ZN7cutlass13device_kernelIN5flash11enable_sm90INS1_16FlashAttnFwdSm90INS1_25CollectiveMainloopFwdSm90ILi2EN4cute5tupleIJNS5_1CILi1EEES8_S8_EEENS6_IJNS7_ILi64EEESA_SA_EEELi512ENS_10bfloat16_tEfNS_4arch4Sm90ELb0ELb1ELb0ELb1ELb0ELb0ELb1ELb0ELb0ELb1ELb1ELb0EEENS1_21CollectiveEpilogueFwdINS6_IJSA_NS7_ILi512EEESA_EEES9_SC_SE_Li256ELb1ELb1ELb1ELb0EEENS1_36VarlenDynamicPersistentTileSchedulerILi64ELi64ELi256ELi128ELb1ELb1ELb1ELb1ELb0ELb1EEEEEEEEEvNT_6ParamsE,"ax",@progbits
	.align	128
.text._ZN7cutlass13device_kernelIN5flash11enable_sm90INS1_16FlashAttnFwdSm90INS1_25CollectiveMainloopFwdSm90ILi2EN4cute5tupleIJNS5_1CILi1EEES8_S8_EEENS6_IJNS7_ILi64EEESA_SA_EEELi512ENS_10bfloat16_tEfNS_4arch4Sm90ELb0ELb1ELb0ELb1ELb0ELb0ELb1ELb0ELb0ELb1ELb1ELb0EEENS1_21CollectiveEpilogueFwdINS6_IJSA_NS7_ILi512EEESA_EEES9_SC_SE_Li256ELb1ELb1ELb1ELb0EEENS1_36VarlenDynamicPersistentTileSchedulerILi64ELi64ELi256ELi128ELb1ELb1ELb1ELb1ELb0ELb1EEEEEEEEEvNT_6ParamsE:
        .type           _ZN7cutlass13device_kernelIN5flash11enable_sm90INS1_16FlashAttnFwdSm90INS1_25CollectiveMainloopFwdSm90ILi2EN4cute5tupleIJNS5_1CILi1EEES8_S8_EEENS6_IJNS7_ILi64EEESA_SA_EEELi512ENS_10bfloat16_tEfNS_4arch4Sm90ELb0ELb1ELb0ELb1ELb0ELb0ELb1ELb0ELb0ELb1ELb1ELb0EEENS1_21CollectiveEpilogueFwdINS6_IJSA_NS7_ILi512EEESA_EEES9_SC_SE_Li256ELb1ELb1ELb1ELb0EEENS1_36VarlenDynamicPersistentTileSchedulerILi64ELi64ELi256ELi128ELb1ELb1ELb1ELb1ELb0ELb1EEEEEEEEEvNT_6ParamsE,@function
        .size           _ZN7cutlass13device_kernelIN5flash11enable_sm90INS1_16FlashAttnFwdSm90INS1_25CollectiveMainloopFwdSm90ILi2EN4cute5tupleIJNS5_1CILi1EEES8_S8_EEENS6_IJNS7_ILi64EEESA_SA_EEELi512ENS_10bfloat16_tEfNS_4arch4Sm90ELb0ELb1ELb0ELb1ELb0ELb0ELb1ELb0ELb0ELb1ELb1ELb0EEENS1_21CollectiveEpilogueFwdINS6_IJSA_NS7_ILi512EEESA_EEES9_SC_SE_Li256ELb1ELb1ELb1ELb0EEENS1_36VarlenDynamicPersistentTileSchedulerILi64ELi64ELi256ELi128ELb1ELb1ELb1ELb1ELb0ELb1EEEEEEEEEvNT_6ParamsE,(.L_x_5876 - _ZN7cutlass13device_kernelIN5flash11enable_sm90INS1_16FlashAttnFwdSm90INS1_25CollectiveMainloopFwdSm90ILi2EN4cute5tupleIJNS5_1CILi1EEES8_S8_EEENS6_IJNS7_ILi64EEESA_SA_EEELi512ENS_10bfloat16_tEfNS_4arch4Sm90ELb0ELb1ELb0ELb1ELb0ELb0ELb1ELb0ELb0ELb1ELb1ELb0EEENS1_21CollectiveEpilogueFwdINS6_IJSA_NS7_ILi512EEESA_EEES9_SC_SE_Li256ELb1ELb1ELb1ELb0EEENS1_36VarlenDynamicPersistentTileSchedulerILi64ELi64ELi256ELi128ELb1ELb1ELb1ELb1ELb0ELb1EEEEEEEEEvNT_6ParamsE)
        .other          _ZN7cutlass13device_kernelIN5flash11enable_sm90INS1_16FlashAttnFwdSm90INS1_25CollectiveMainloopFwdSm90ILi2EN4cute5tupleIJNS5_1CILi1EEES8_S8_EEENS6_IJNS7_ILi64EEESA_SA_EEELi512ENS_10bfloat16_tEfNS_4arch4Sm90ELb0ELb1ELb0ELb1ELb0ELb0ELb1ELb0ELb0ELb1ELb1ELb0EEENS1_21CollectiveEpilogueFwdINS6_IJSA_NS7_ILi512EEESA_EEES9_SC_SE_Li256ELb1ELb1ELb1ELb0EEENS1_36VarlenDynamicPersistentTileSchedulerILi64ELi64ELi256ELi128ELb1ELb1ELb1ELb1ELb0ELb1EEEEEEEEEvNT_6ParamsE,@"STO_CUDA_ENTRY STV_DEFAULT"
_ZN7cutlass13device_kernelIN5flash11enable_sm90INS1_16FlashAttnFwdSm90INS1_25CollectiveMainloopFwdSm90ILi2EN4cute5tupleIJNS5_1CILi1EEES8_S8_EEENS6_IJNS7_ILi64EEESA_SA_EEELi512ENS_10bfloat16_tEfNS_4arch4Sm90ELb0ELb1ELb0ELb1ELb0ELb0ELb1ELb0ELb0ELb1ELb1ELb0EEENS1_21CollectiveEpilogueFwdINS6_IJSA_NS7_ILi512EEESA_EEES9_SC_SE_Li256ELb1ELb1ELb1ELb0EEENS1_36VarlenDynamicPersistentTileSchedulerILi64ELi64ELi256ELi128ELb1ELb1ELb1ELb1ELb0ELb1EEEEEEEEEvNT_6ParamsE:
        /* <DEDUP_REMOVED lines=18> */
.L_x_3117:
[----:B------:R-:W-:Y:S05]  /*0120*/  BSYNC B0 ;  /* 0x0000000000007941 */ /* 0x000fea0003800000 */
.L_x_3116:
        /* <DEDUP_REMOVED lines=39> */
.L_x_3118:
        /* <DEDUP_REMOVED lines=22> */
.L_x_3119:
        /* <DEDUP_REMOVED lines=18> */
.L_x_3120:
        /* <DEDUP_REMOVED lines=22> */
.L_x_3121:
        /* <DEDUP_REMOVED lines=22> */
.L_x_3122:
[----:B------:R-:W-:Y:S01]  /*08e0*/  PLOP3.LUT P0, PT, PT, PT, UP0, 0x80, 0x0 ;  /* 0x000000000000781c */ /* 0x000fe20003f0f008 */
[----:B------:R-:W-:Y:S01]  /*08f0*/  UMOV UR36, 0x1 ;  /* 0x0000000100247882 */ /* 0x000fe20000000000 */
[----:B------:R-:W-:Y:S01]  /*0900*/  NOP ;  /* 0x0000000000007918 */ /* 0x000fe20000000000 */
[----:B------:R-:W-:Y:S01]  /*0910*/  USEL UR36, UR36, 0x2, !UP0 ;  /* 0x0000000224247887 */ /* 0x000fe2000c000000 */
[----:B------:R-:W-:Y:S01]  /*0920*/  ULDC.64 UR38, c[0x0][0x208] ;  /* 0x0000820000267ab9 */ /* 0x000fe20000000a00 */
[----:B0123--:R-:W-:Y:S08]  /*0930*/  BAR.SYNC.DEFER_BLOCKING 0x0 ;  /* 0x0000000000007b1d */ /* 0x00fff00000010000 */
[----:B------:R-:W-:Y:S05]  /*0940*/  @!P0 BRA `(.L_x_3123) ;  /* 0x0000015400988947 */ /* 0x000fea0003800000 */
.L_x_3124:
        /* <DEDUP_REMOVED lines=21> */
[----:B------:R-:W-:Y:S01]  /*0aa0*/  UMOV UR37, URZ ;  /* 0x0000003f00257c82 */ /* 0x000fe20008000000 */
[----:B------:R-:W-:Y:S01]  /*0ab0*/  IMAD.MOV.U32 R227, RZ, RZ, RZ ;  /* 0x000000ffffe37224 */ /* 0x000fe200078e00ff */
[----:B------:R-:W-:-:S04]  /*0ac0*/  SHF.R.S32.HI R3, RZ, 0x1f, R6 ;  /* 0x0000001fff037819 */ /* 0x000fc80000011406 */
[CC--:B------:R-:W-:Y:S02]  /*0ad0*/  LEA.HI R2, R3.reuse, R6.reuse, RZ, 0x5 ;  /* 0x0000000603027211 */ /* 0x0c0fe400078f28ff */
[CC--:B------:R-:W-:Y:S02]  /*0ae0*/  LEA.HI R0, R3.reuse, R6.reuse, RZ, 0x4 ;  /* 0x0000000603007211 */ /* 0x0c0fe400078f20ff */
[CC--:B------:R-:W-:Y:S02]  /*0af0*/  LEA.HI R7, R3.reuse, R6.reuse, RZ, 0x7 ;  /* 0x0000000603077211 */ /* 0x0c0fe400078f38ff */
[CC--:B------:R-:W-:Y:S02]  /*0b00*/  LEA.HI R5, R3.reuse, R6.reuse, RZ, 0x3 ;  /* 0x0000000603057211 */ /* 0x0c0fe400078f18ff */
[----:B------:R-:W-:Y:S02]  /*0b10*/  LEA.HI R3, R3, R6, RZ, 0x2 ;  /* 0x0000000603037211 */ /* 0x000fe400078f10ff */
[----:B------:R-:W-:-:S02]  /*0b20*/  LOP3.LUT R13, R5, 0xfffffff8, RZ, 0xc0, !PT ;  /* 0xfffffff8050d7812 */ /* 0x000fc400078ec0ff */
[----:B------:R-:W-:Y:S02]  /*0b30*/  LOP3.LUT R15, R3, 0xfffffffc, RZ, 0xc0, !PT ;  /* 0xfffffffc030f7812 */ /* 0x000fe400078ec0ff */
[----:B------:R-:W-:Y:S01]  /*0b40*/  LOP3.LUT R3, R0, 0xfffffff0, RZ, 0xc0, !PT ;  /* 0xfffffff000037812 */ /* 0x000fe200078ec0ff */
[C---:B------:R-:W-:Y:S01]  /*0b50*/  IMAD.IADD R13, R6.reuse, 0x1, -R13 ;  /* 0x00000001060d7824 */ /* 0x040fe200078e0a0d */
[----:B------:R-:W-:Y:S01]  /*0b60*/  LOP3.LUT R11, R7, 0xffffff80, RZ, 0xc0, !PT ;  /* 0xffffff80070b7812 */ /* 0x000fe200078ec0ff */
[C---:B------:R-:W-:Y:S01]  /*0b70*/  IMAD.IADD R15, R6.reuse, 0x1, -R15 ;  /* 0x00000001060f7824 */ /* 0x040fe200078e0a0f */
[--C-:B------:R-:W-:Y:S01]  /*0b80*/  SHF.R.S32.HI R4, RZ, 0x5, R2.reuse ;  /* 0x00000005ff047819 */ /* 0x100fe20000011402 */
[C---:B------:R-:W-:Y:S01]  /*0b90*/  IMAD.IADD R3, R6.reuse, 0x1, -R3 ;  /* 0x0000000106037824 */ /* 0x040fe200078e0a03 */
[----:B------:R-:W-:Y:S01]  /*0ba0*/  SHF.R.S32.HI R9, RZ, 0x1f, R2 ;  /* 0x0000001fff097819 */ /* 0x000fe20000011402 */
[----:B------:R-:W-:Y:S01]  /*0bb0*/  IMAD.IADD R11, R6, 0x1, -R11 ;  /* 0x00000001060b7824 */ /* 0x000fe200078e0a0b */
[----:B------:R-:W-:Y:S01]  /*0bc0*/  SHF.R.S32.HI R5, RZ, 0x4, R0 ;  /* 0x00000004ff057819 */ /* 0x000fe20000011400 */
[----:B------:R-:W-:Y:S01]  /*0bd0*/  IMAD.SHL.U32 R22, R13, 0x8, RZ ;  /* 0x000000080d167824 */ /* 0x000fe200078e00ff */
[----:B------:R-:W-:-:S02]  /*0be0*/  LEA.HI R9, R9, R4, RZ, 0x2 ;  /* 0x0000000409097211 */ /* 0x000fc400078f10ff */
[----:B------:R-:W-:Y:S01]  /*0bf0*/  LEA.HI R0, R0, R5, RZ, 0x1 ;  /* 0x0000000500007211 */ /* 0x000fe200078f08ff */
[----:B------:R-:W-:Y:S01]  /*0c00*/  VIADD R194, R22, 0x40 ;  /* 0x0000004016c27836 */ /* 0x000fe20000000000 */
[----:B------:R-:W-:Y:S02]  /*0c10*/  SHF.R.S32.HI R6, RZ, 0x1f, R3 ;  /* 0x0000001fff067819 */ /* 0x000fe40000011403 */
[----:B------:R-:W-:Y:S02]  /*0c20*/  LOP3.LUT R0, R0, 0x1ffffffe, RZ, 0xc0, !PT ;  /* 0x1ffffffe00007812 */ /* 0x000fe400078ec0ff */
[----:B------:R-:W-:Y:S02]  /*0c30*/  SHF.R.S32.HI R228, RZ, 0x7, R7 ;  /* 0x00000007ffe47819 */ /* 0x000fe40000011407 */
[----:B------:R-:W-:Y:S01]  /*0c40*/  LOP3.LUT R9, R9, 0x3ffffc, RZ, 0xc0, !PT ;  /* 0x003ffffc09097812 */ /* 0x000fe200078ec0ff */
[----:B------:R-:W-:Y:S01]  /*0c50*/  IMAD.IADD R0, R5, 0x1, -R0 ;  /* 0x0000000105007824 */ /* 0x000fe200078e0a00 */
[----:B------:R-:W-:Y:S01]  /*0c60*/  LEA.HI R8, R15, R15, RZ, 0x1 ;  /* 0x0000000f0f087211 */ /* 0x000fe200078f08ff */
[----:B------:R-:W-:Y:S01]  /*0c70*/  IMAD R10, R228, 0x100, R3 ;  /* 0x00000100e40a7824 */ /* 0x000fe200078e0203 */
[----:B------:R-:W-:Y:S01]  /*0c80*/  LEA.HI R6, R6, R3, RZ, 0x3 ;  /* 0x0000000306067211 */ /* 0x000fe200078f18ff */
[----:B------:R-:W-:Y:S01]  /*0c90*/  IMAD.IADD R9, R4, 0x1, -R9 ;  /* 0x0000000104097824 */ /* 0x000fe200078e0a09 */
[----:B------:R-:W-:Y:S01]  /*0ca0*/  SHF.R.S32.HI R2, RZ, 0x1f, R11 ;  /* 0x0000001fff027819 */ /* 0x000fe2000001140b */
[----:B------:R-:W-:Y:S01]  /*0cb0*/  IMAD.SHL.U32 R0, R0, 0x8, RZ ;  /* 0x0000000800007824 */ /* 0x000fe200078e00ff */
[----:B------:R-:W-:Y:S01]  /*0cc0*/  LOP3.LUT R12, R8, 0x1ffffffe, RZ, 0xc0, !PT ;  /* 0x1ffffffe080c7812 */ /* 0x000fe200078ec0ff */
[----:B------:R-:W-:Y:S01]  /*0cd0*/  IMAD R19, R9, 0x10, R10 ;  /* 0x0000001009137824 */ /* 0x000fe200078e020a */
[C---:B------:R-:W-:Y:S01]  /*0ce0*/  LOP3.LUT R8, R6.reuse, 0xfffffff8, RZ, 0xc0, !PT ;  /* 0xfffffff806087812 */ /* 0x040fe200078ec0ff */
[----:B------:R-:W-:Y:S01]  /*0cf0*/  IMAD.SHL.U32 R9, R6, 0x40, RZ ;  /* 0x0000004006097824 */ /* 0x000fe200078e00ff */
[----:B------:R-:W-:Y:S01]  /*0d00*/  LEA.HI R5, R2, R11, RZ, 0x2 ;  /* 0x0000000b02057211 */ /* 0x000fe200078f10ff */
[----:B------:R-:W-:Y:S01]  /*0d10*/  IMAD.IADD R12, R15, 0x1, -R12 ;  /* 0x000000010f0c7824 */ /* 0x000fe200078e0a0c */
[----:B------:R-:W-:Y:S01]  /*0d20*/  LEA.HI R7, R7, R228, RZ, 0x1 ;  /* 0x000000e407077211 */ /* 0x000fe200078f08ff */
[----:B------:R-:W-:Y:S01]  /*0d30*/  IMAD.IADD R8, R3, 0x1, -R8 ;  /* 0x0000000103087824 */ /* 0x000fe200078e0a08 */
[----:B------:R-:W-:-:S02]  /*0d40*/  LOP3.LUT R10, R5, 0x7ffffffc, RZ, 0xc0, !PT ;  /* 0x7ffffffc050a7812 */ /* 0x000fc400078ec0ff */
[----:B------:R-:W-:Y:S01]  /*0d50*/  LEA.HI R3, R2, R11, RZ, 0x5 ;  /* 0x0000000b02037211 */ /* 0x000fe200078f28ff */
[----:B------:R-:W-:Y:S01]  /*0d60*/  IMAD.SHL.U32 R6, R8, 0x40, RZ ;  /* 0x0000004008067824 */ /* 0x000fe200078e00ff */
[----:B------:R-:W-:Y:S01]  /*0d70*/  LOP3.LUT R7, R7, 0xfffffe, RZ, 0xc0, !PT ;  /* 0x00fffffe07077812 */ /* 0x000fe200078ec0ff */
[----:B------:R-:W-:Y:S01]  /*0d80*/  IMAD.IADD R10, R11, 0x1, -R10 ;  /* 0x000000010b0a7824 */ /* 0x000fe200078e0a0a */
[----:B------:R-:W-:Y:S02]  /*0d90*/  LOP3.LUT R11, R9, 0x7ffffe00, RZ, 0xc0, !PT ;  /* 0x7ffffe00090b7812 */ /* 0x000fe400078ec0ff */
[----:B------:R-:W-:Y:S01]  /*0da0*/  LOP3.LUT R9, R6, 0x1c0, RZ, 0xc0, !PT ;  /* 0x000001c006097812 */ /* 0x000fe200078ec0ff */
[----:B------:R-:W-:Y:S01]  /*0db0*/  IMAD.IADD R7, R228, 0x1, -R7 ;  /* 0x00000001e4077824 */ /* 0x000fe200078e0a07 */
[----:B------:R-:W-:Y:S01]  /*0dc0*/  SHF.R.S32.HI R2, RZ, 0x2, R5 ;  /* 0x00000002ff027819 */ /* 0x000fe20000011405 */
[----:B------:R-:W-:Y:S01]  /*0dd0*/  IMAD R11, R4, 0x400, R11 ;  /* 0x00000400040b7824 */ /* 0x000fe200078e020b */
[----:B------:R-:W-:Y:S01]  /*0de0*/  SHF.R.S32.HI R5, RZ, 0x1f, R5 ;  /* 0x0000001fff057819 */ /* 0x000fe20000011405 */
[--C-:B------:R-:W-:Y:S01]  /*0df0*/  IMAD.U32 R4, R19, 0x40, R0.reuse ;  /* 0x0000004013047824 */ /* 0x100fe200078e0000 */
[----:B------:R-:W-:Y:S01]  /*0e00*/  LOP3.LUT R0, R9, 0x8, R0, 0xf8, !PT ;  /* 0x0000000809007812 */ /* 0x000fe200078ef800 */
[----:B------:R-:W-:Y:S01]  /*0e10*/  IMAD.SHL.U32 R19, R10, 0x2, RZ ;  /* 0x000000020a137824 */ /* 0x000fe200078e00ff */
[----:B------:R-:W-:Y:S01]  /*0e20*/  SHF.R.U32.HI R9, RZ, 0x3, R9 ;  /* 0x00000003ff097819 */ /* 0x000fe20000011609 */
[----:B------:R-:W-:Y:S01]  /*0e30*/  IMAD.MOV.U32 R6, RZ, RZ, R18 ;  /* 0x000000ffff067224 */ /* 0x000fe200078e0012 */
[----:B------:R-:W-:Y:S01]  /*0e40*/  LEA.HI R5, R5, R2, RZ, 0x3 ;  /* 0x0000000205057211 */ /* 0x000fe200078f18ff */
[----:B------:R0:W-:Y:S01]  /*0e50*/  STL [R1+0x68], R4 ;  /* 0x0000680401007387 */ /* 0x0001e20000100800 */
[----:B------:R-:W-:-:S02]  /*0e60*/  LOP3.LUT R0, R0, R9, RZ, 0x3c, !PT ;  /* 0x0000000900007212 */ /* 0x000fc400078e3cff */
[----:B------:R-:W-:Y:S02]  /*0e70*/  LOP3.LUT R5, R5, 0xfffffff8, RZ, 0xc0, !PT ;  /* 0xfffffff805057812 */ /* 0x000fe400078ec0ff */
[----:B------:R-:W-:Y:S01]  /*0e80*/  R2P PR, R8, 0x6 ;  /* 0x0000000608007804 */ /* 0x000fe20000000000 */
[----:B------:R-:W-:Y:S01]  /*0e90*/  IMAD.IADD R0, R11, 0x1, R0 ;  /* 0x000000010b007824 */ /* 0x000fe200078e0200 */
[----:B------:R-:W-:Y:S01]  /*0ea0*/  SHF.R.S32.HI R3, RZ, 0x5, R3 ;  /* 0x00000005ff037819 */ /* 0x000fe20000011403 */
[----:B------:R-:W-:Y:S02]  /*0eb0*/  IMAD.IADD R2, R2, 0x1, -R5 ;  /* 0x0000000102027824 */ /* 0x000fe400078e0a05 */
[----:B0-----:R-:W-:Y:S01]  /*0ec0*/  IMAD.SHL.U32 R4, R7, 0x100, RZ ;  /* 0x0000010007047824 */ /* 0x001fe200078e00ff */
[----:B------:R-:W-:Y:S01]  /*0ed0*/  LEA R186, R0, UR41, 0x1 ;  /* 0x0000002900ba7c11 */ /* 0x000fe2000f8e08ff */
[----:B------:R-:W-:Y:S01]  /*0ee0*/  IMAD R23, R3, 0x10, R2 ;  /* 0x0000001003177824 */ /* 0x000fe200078e0202 */
[----:B------:R-:W-:Y:S01]  /*0ef0*/  SEL R188, R188, 0xffffffc0, !P2 ;  /* 0xffffffc0bcbc7807 */ /* 0x000fe20005000000 */
[----:B------:R-:W-:Y:S01]  /*0f00*/  IMAD.IADD R184, R19, 0x1, R4 ;  /* 0x0000000113b87824 */ /* 0x000fe200078e0204 */
[----:B------:R0:W-:Y:S01]  /*0f10*/  STL [R1+0x64], R4 ;  /* 0x0000640401007387 */ /* 0x0001e20000100800 */
[----:B------:R-:W-:-:S02]  /*0f20*/  VIADD R189, R186, 0x36400 ;  /* 0x00036400babd7836 */ /* 0x000fc40000000000 */
[C---:B------:R-:W-:Y:S01]  /*0f30*/  VIADD R226, R184.reuse, 0x8 ;  /* 0x00000008b8e27836 */ /* 0x040fe20000000000 */
[----:B------:R-:W-:Y:S01]  /*0f40*/  SHF.R.S32.HI R3, RZ, 0x1f, R184 ;  /* 0x0000001fff037819 */ /* 0x000fe200000114b8 */
[C---:B------:R-:W-:Y:S02]  /*0f50*/  VIADD R225, R184.reuse, 0x10 ;  /* 0x00000010b8e17836 */ /* 0x040fe40000000000 */
        /* <DEDUP_REMOVED lines=63> */
[----:B------:R-:W-:Y:S01]  /*1350*/  IMAD.MOV.U32 R5, RZ, RZ, R17 ;  /* 0x000000ffff057224 */ /* 0x000fe200078e0011 */
[----:B------:R-:W-:Y:S01]  /*1360*/  SHF.R.S32.HI R229, RZ, 0x1f, R196 ;  /* 0x0000001fffe57819 */ /* 0x000fe200000114c4 */
[----:B------:R-:W-:-:S02]  /*1370*/  IMAD.MOV.U32 R2, RZ, RZ, RZ ;  /* 0x000000ffff027224 */ /* 0x000fc400078e00ff */
[----:B------:R-:W-:Y:S02]  /*1380*/  IMAD R190, R12, 0x8, R23 ;  /* 0x000000080cbe7824 */ /* 0x000fe400078e0217 */
[----:B------:R-:W-:-:S07]  /*1390*/  IMAD.IADD R188, R188, 0x1, R187 ;  /* 0x00000001bcbc7824 */ /* 0x000fce00078e02bb */
.L_x_3232:
[----:B------:R-:W-:Y:S01]  /*13a0*/  ULDC.64 UR6, c[0x0][0xb20] ;  /* 0x0002c80000067ab9 */ /* 0x000fe20000000a00 */
[----:B012-4-:R-:W0:Y:S01]  /*13b0*/  LDC R17, c[0x0][0x288] ;  /* 0x0000a200ff117b82 */ /* 0x017e220000000800 */
[----:B------:R-:W-:Y:S01]  /*13c0*/  UISETP.NE.U32.AND UP0, UPT, UR6, URZ, UPT ;  /* 0x0000003f0600728c */ /* 0x000fe2000bf05070 */
[----:B------:R-:W-:-:S03]  /*13d0*/  IMAD.MOV.U32 R13, RZ, RZ, RZ ;  /* 0x000000ffff0d7224 */ /* 0x000fc600078e00ff */
[----:B------:R-:W-:-:S03]  /*13e0*/  UISETP.NE.AND.EX UP0, UPT, UR7, URZ, UPT, UP0 ;  /* 0x0000003f0700728c */ /* 0x000fc6000bf05300 */
[----:B------:R-:W-:Y:S01]  /*13f0*/  ULDC.64 UR6, c[0x0][0xb10] ;  /* 0x0002c40000067ab9 */ /* 0x000fe20000000a00 */
[----:B------:R-:W1:Y:S01]  /*1400*/  LDC.64 R14, c[0x0][0x418] ;  /* 0x00010600ff0e7b82 */ /* 0x000e620000000a00 */
[----:B------:R-:W-:Y:S01]  /*1410*/  UISETP.NE.U32.AND UP1, UPT, UR6, URZ, UPT ;  /* 0x0000003f0600728c */ /* 0x000fe2000bf25070 */
[----:B------:R-:W-:-:S03]  /*1420*/  PLOP3.LUT P0, PT, PT, PT, UP0, 0x80, 0x0 ;  /* 0x000000000000781c */ /* 0x000fc60003f0f008 */
[----:B------:R-:W-:-:S03]  /*1430*/  UISETP.NE.AND.EX UP1, UPT, UR7, URZ, UPT, UP1 ;  /* 0x0000003f0700728c */ /* 0x000fc6000bf25310 */
[----:B------:R-:W-:Y:S01]  /*1440*/  @UP0 ULDC.64 UR6, c[0x0][0xb20] ;  /* 0x0002c80000060ab9 */ /* 0x000fe20000000a00 */
[----:B------:R-:W2:Y:S01]  /*1450*/  LDC R3, c[0x0][0x424] ;  /* 0x00010900ff037b82 */ /* 0x000ea20000000800 */
[----:B------:R-:W-:Y:S01]  /*1460*/  @UP0 UIMAD.WIDE UR6, UR4, 0x4, UR6 ;  /* 0x00000004040608a5 */ /* 0x000fe2000f8e0206 */
[----:B------:R-:W-:-:S05]  /*1470*/  PLOP3.LUT P2, PT, PT, PT, UP1, 0x80, 0x0 ;  /* 0x000000000000781c */ /* 0x000fca0003f4f018 */
[----:B------:R-:W-:Y:S01]  /*1480*/  @UP1 ULDC.64 UR8, c[0x0][0xb10] ;  /* 0x0002c40000081ab9 */ /* 0x000fe20000000a00 */
[----:B------:R-:W-:Y:S01]  /*1490*/  IMAD.U32 R8, RZ, RZ, UR6 ;  /* 0x00000006ff087e24 */ /* 0x000fe2000f8e00ff */
[----:B---3--:R-:W3:Y:S01]  /*14a0*/  LDC R16, c[0x0][0x2f0] ;  /* 0x0000bc00ff107b82 */ /* 0x008ee20000000800 */
[----:B------:R-:W-:Y:S01]  /*14b0*/  IMAD.U32 R9, RZ, RZ, UR7 ;  /* 0x00000007ff097e24 */ /* 0x000fe2000f8e00ff */
[----:B------:R-:W-:-:S04]  /*14c0*/  @UP1 UIMAD.WIDE UR6, UR4, 0x4, UR8 ;  /* 0x00000004040618a5 */ /* 0x000fc8000f8e0208 */
[----:B------:R4:W5:Y:S02]  /*14d0*/  @P0 LDG.E R13, desc[UR38][R8.64] ;  /* 0x00000026080d0981 */ /* 0x000964000c1e1900 */
[----:B------:R-:W-:Y:S02]  /*14e0*/  IMAD.U32 R10, RZ, RZ, UR6 ;  /* 0x00000006ff0a7e24 */ /* 0x000fe4000f8e00ff */
[----:B------:R-:W-:Y:S01]  /*14f0*/  IMAD.U32 R11, RZ, RZ, UR7 ;  /* 0x00000007ff0b7e24 */ /* 0x000fe2000f8e00ff */
[----:B-1----:R-:W-:Y:S01]  /*1500*/  ISETP.NE.U32.AND P0, PT, R14, RZ, PT ;  /* 0x000000ff0e00720c */ /* 0x002fe20003f05070 */
[----:B------:R-:W-:-:S03]  /*1510*/  ULDC.64 UR6, c[0x0][0xb18] ;  /* 0x0002c60000067ab9 */ /* 0x000fc60000000a00 */
[----:B0-----:R4:W5:Y:S01]  /*1520*/  @P2 LDG.E R17, desc[UR38][R10.64] ;  /* 0x000000260a112981 */ /* 0x001962000c1e1900 */
[----:B------:R-:W-:Y:S02]  /*1530*/  ISETP.NE.AND.EX P0, PT, R15, RZ, PT, P0 ;  /* 0x000000ff0f00720c */ /* 0x000fe40003f05300 */
[C---:B------:R-:W-:Y:S02]  /*1540*/  LOP3.LUT R0, R6.reuse, 0xff000000, RZ, 0xc0, !PT ;  /* 0xff00000006007812 */ /* 0x040fe400078ec0ff */
[----:B------:R-:W-:Y:S02]  /*1550*/  ISETP.NE.U32.AND P1, PT, RZ, UR6, PT ;  /* 0x00000006ff007c0c */ /* 0x000fe4000bf25070 */
[----:B--2---:R-:W-:Y:S02]  /*1560*/  SEL R3, R3, 0x1, P0 ;  /* 0x0000000103037807 */ /* 0x004fe40000000000 */
[----:B------:R-:W-:Y:S02]  /*1570*/  LOP3.LUT R195, R6, 0xff0000, RZ, 0xc0, !PT ;  /* 0x00ff000006c37812 */ /* 0x000fe400078ec0ff */
[----:B------:R-:W-:Y:S01]  /*1580*/  SHF.R.U32.HI R0, RZ, 0x8, R0 ;  /* 0x00000008ff007819 */ /* 0x000fe20000011600 */
[----:B---3--:R-:W-:Y:S01]  /*1590*/  IMAD R16, R3, R16, RZ ;  /* 0x0000001003107224 */ /* 0x008fe200078e02ff */
[----:B------:R-:W-:-:S02]  /*15a0*/  ISETP.NE.AND.EX P1, PT, RZ, UR7, PT, P1 ;  /* 0x00000007ff007c0c */ /* 0x000fc4000bf25310 */
[----:B------:R-:W-:Y:S01]  /*15b0*/  LEA.HI R195, R195, R0, RZ, 0x10 ;  /* 0x00000000c3c37211 */ /* 0x000fe200078f80ff */
[----:B----4-:R-:W-:Y:S10]  /*15c0*/  @P2 BRA `(.L_x_3125) ;  /* 0x00000000002c2947 */ /* 0x010ff40003800000 */
        /* <DEDUP_REMOVED lines=8> */
[----:B-----5:R-:W2:Y:S04]  /*1650*/  LDG.E R17, desc[UR38][R8.64] ;  /* 0x0000002608117981 */ /* 0x020ea8000c1e1900 */
[----:B------:R-:W2:Y:S02]  /*1660*/  LDG.E R0, desc[UR38][R8.64+0x4] ;  /* 0x0000042608007981 */ /* 0x000ea4000c1e1900 */
[----:B--2---:R-:W-:-:S07]  /*1670*/  IMAD.IADD R17, R0, 0x1, -R17 ;  /* 0x0000000100117824 */ /* 0x004fce00078e0a11 */
.L_x_3125:
[----:B------:R-:W-:Y:S01]  /*1680*/  LOP3.LUT R192, R6, 0xffff, RZ, 0xc0, !PT ;  /* 0x0000ffff06c07812 */ /* 0x000fe200078ec0ff */
[----:B------:R-:W-:Y:S01]  /*1690*/  IMAD.U32 R193, RZ, RZ, UR4 ;  /* 0x00000004ffc17e24 */ /* 0x000fe2000f8e00ff */
[----:B------:R-:W-:Y:S06]  /*16a0*/  @!P1 BRA `(.L_x_3126) ;  /* 0x0000000000189947 */ /* 0x000fec0003800000 */
[----:B------:R-:W-:Y:S02]  /*16b0*/  ULDC.64 UR6, c[0x0][0xb18] ;  /* 0x0002c60000067ab9 */ /* 0x000fe40000000a00 */
[----:B------:R-:W-:-:S06]  /*16c0*/  UIMAD.WIDE UR4, UR4, 0x4, UR6 ;  /* 0x00000004040478a5 */ /* 0x000fcc000f8e0206 */
[----:B------:R-:W-:Y:S02]  /*16d0*/  IMAD.U32 R6, RZ, RZ, UR4 ;  /* 0x00000004ff067e24 */ /* 0x000fe4000f8e00ff */
[----:B------:R-:W-:-:S05]  /*16e0*/  IMAD.U32 R7, RZ, RZ, UR5 ;  /* 0x00000005ff077e24 */ /* 0x000fca000f8e00ff */
[----:B------:R0:W5:Y:S01]  /*16f0*/  LDG.E R16, desc[UR38][R6.64] ;  /* 0x0000002606107981 */ /* 0x000162000c1e1900 */
[----:B------:R-:W-:Y:S05]  /*1700*/  BRA `(.L_x_3127) ;  /* 0x00000000002c7947 */ /* 0x000fea0003800000 */
.L_x_3126:
        /* <DEDUP_REMOVED lines=9> */
[----:B------:R-:W2:Y:S02]  /*17a0*/  LDG.E R3, desc[UR38][R6.64+0x4] ;  /* 0x0000042606037981 */ /* 0x000ea4000c1e1900 */
[----:B--2---:R-:W-:-:S07]  /*17b0*/  IMAD.IADD R16, R3, 0x1, -R16 ;  /* 0x0000000103107824 */ /* 0x004fce00078e0a10 */
.L_x_3127:
[----:B------:R-:W-:Y:S01]  /*17c0*/  UISETP.NE.AND UP0, UPT, UR40, 0x1, UPT ;  /* 0x000000012800788c */ /* 0x000fe2000bf05270 */
[----:B-----5:R-:W-:Y:S02]  /*17d0*/  IMAD.IADD R16, R16, 0x1, -R13 ;  /* 0x0000000110107824 */ /* 0x020fe400078e0a0d */
[----:B------:R-:W-:Y:S02]  /*17e0*/  IMAD.SHL.U32 R185, R5, 0x40, RZ ;  /* 0x0000004005b97824 */ /* 0x000fe400078e00ff */
[----:B------:R-:W-:Y:S01]  /*17f0*/  VIADD R0, R16, 0x3f ;  /* 0x0000003f10007836 */ /* 0x000fe20000000000 */
[----:B------:R-:W-:-:S04]  /*1800*/  PLOP3.LUT P0, PT, PT, PT, UP0, 0x80, 0x0 ;  /* 0x000000000000781c */ /* 0x000fc80003f0f008 */
[----:B------:R-:W-:-:S04]  /*1810*/  SHF.R.S32.HI R3, RZ, 0x1f, R0 ;  /* 0x0000001fff037819 */ /* 0x000fc80000011400 */
[----:B------:R-:W-:-:S04]  /*1820*/  LEA.HI R3, R3, R0, RZ, 0x6 ;  /* 0x0000000003037211 */ /* 0x000fc800078f30ff */
[----:B------:R-:W-:Y:S01]  /*1830*/  SHF.R.S32.HI R8, RZ, 0x6, R3 ;  /* 0x00000006ff087819 */ /* 0x000fe20000011403 */
[----:B------:R-:W-:Y:S06]  /*1840*/  @!P0 BRA `(.L_x_3128) ;  /* 0x0000002000788947 */ /* 0x000fec0003800000 */
[----:B------:R-:W1:Y:S01]  /*1850*/  LDC R0, c[0x0][0x448] ;  /* 0x00011200ff007b82 */ /* 0x000e620000000800 */
[----:B0-----:R-:W-:-:S07]  /*1860*/  IADD3 R7, R16, 0x1, -R17 ;  /* 0x0000000110077810 */ /* 0x001fce0007ffe811 */
[----:B------:R-:W0:Y:S01]  /*1870*/  LDC.64 R4, c[0x0][0xad8] ;  /* 0x0002b600ff047b82 */ /* 0x000e220000000a00 */
[----:B-1----:R-:W-:Y:S01]  /*1880*/  ISETP.NE.AND P1, PT, R0, 0x1, PT ;  /* 0x000000010000780c */ /* 0x002fe20003f25270 */
[----:B------:R-:W-:Y:S01]  /*1890*/  VIADD R0, R185, 0x3f ;  /* 0x0000003fb9007836 */ /* 0x000fe20000000000 */
[----:B0-----:R-:W-:-:S11]  /*18a0*/  ISETP.GE.AND P2, PT, R5, 0x1, PT ;  /* 0x000000010500780c */ /* 0x001fd60003f46270 */
        /* <DEDUP_REMOVED lines=8> */
[----:B------:R-:W-:-:S12]  /*1930*/  VIADD R0, R3, 0xffffffff ;  /* 0xffffffff03007836 */ /* 0x000fd80000000000 */
        /* <DEDUP_REMOVED lines=8> */
.L_x_3130:
[----:B------:R-:W-:-:S13]  /*19c0*/  ISETP.NE.AND P0, PT, R5, 0x1, PT ;  /* 0x000000010500780c */ /* 0x000fda0003f05270 */
[----:B------:R-:W0:Y:S02]  /*19d0*/  @P0 LDC.64 R6, c[0x0][0xae0] ;  /* 0x0002b800ff060b82 */ /* 0x000e240000000a00 */
[----:B0-----:R-:W-:-:S05]  /*19e0*/  @P0 IMAD.HI.U32 R6, R0, R6, RZ ;  /* 0x0000000600060227 */ /* 0x001fca00078e00ff */
[----:B------:R-:W-:-:S07]  /*19f0*/  @P0 SHF.R.U32.HI R0, RZ, R7, R6 ;  /* 0x00000007ff000219 */ /* 0x000fce0000011606 */
.L_x_3131:
[----:B------:R-:W-:-:S05]  /*1a00*/  IMAD R3, R0, R5, R5 ;  /* 0x0000000500037224 */ /* 0x000fca00078e0205 */
[----:B------:R-:W-:-:S07]  /*1a10*/  VIMNMX R4, R4, R3, PT ;  /* 0x0000000304047248 */ /* 0x000fce0003fe0100 */
.L_x_3129:
[----:B------:R-:W0:Y:S01]  /*1a20*/  @P1 LDC R6, c[0x0][0x44c] ;  /* 0x00011300ff061b82 */ /* 0x000e220000000800 */
[----:B------:R-:W-:Y:S01]  /*1a30*/  VIADD R4, R4, 0x3f ;  /* 0x0000003f04047836 */ /* 0x000fe20000000000 */
[----:B------:R-:W-:Y:S01]  /*1a40*/  ULDC UR4, c[0x0][0xad4] ;  /* 0x0002b50000047ab9 */ /* 0x000fe20000000800 */
[----:B------:R-:W-:-:S03]  /*1a50*/  IMAD.MOV.U32 R0, RZ, RZ, R185 ;  /* 0x000000ffff007224 */ /* 0x000fc600078e00b9 */
[----:B------:R-:W-:Y:S02]  /*1a60*/  SHF.R.S32.HI R3, RZ, 0x1f, R4 ;  /* 0x0000001fff037819 */ /* 0x000fe40000011404 */
[----:B------:R-:W1:Y:S02]  /*1a70*/  @P1 LDC R7, c[0x0][0x450] ;  /* 0x00011400ff071b82 */ /* 0x000e640000000800 */
[----:B------:R-:W-:-:S04]  /*1a80*/  LEA.HI R3, R3, R4, RZ, 0x6 ;  /* 0x0000000403037211 */ /* 0x000fc800078f30ff */
[----:B------:R-:W-:-:S04]  /*1a90*/  SHF.R.S32.HI R3, RZ, 0x6, R3 ;  /* 0x00000006ff037819 */ /* 0x000fc80000011403 */
[----:B------:R-:W-:Y:S01]  /*1aa0*/  VIMNMX R11, R8, R3, PT ;  /* 0x00000003080b7248 */ /* 0x000fe20003fe0100 */
[----:B0-----:R-:W-:-:S05]  /*1ab0*/  @P1 IMAD.HI.U32 R6, R185, R6, RZ ;  /* 0x00000006b9061227 */ /* 0x001fca00078e00ff */
[----:B-1----:R-:W-:-:S04]  /*1ac0*/  @P1 SHF.R.U32.HI R0, RZ, R7, R6 ;  /* 0x00000007ff001219 */ /* 0x002fc80000011606 */
[----:B------:R-:W-:-:S05]  /*1ad0*/  IADD3 R16, R0, R16, -R17 ;  /* 0x0000001000107210 */ /* 0x000fca0007ffe811 */
[----:B------:R-:W-:Y:S01]  /*1ae0*/  VIADD R0, R16, -UR4 ;  /* 0x8000000410007c36 */ /* 0x000fe20008000000 */
[----:B------:R-:W-:Y:S06]  /*1af0*/  @!P2 BRA `(.L_x_3132) ;  /* 0x00000000003ca947 */ /* 0x000fec0003800000 */
[----:B------:R-:W-:-:S13]  /*1b00*/  ISETP.GT.AND P0, PT, R16, -0x1, PT ;  /* 0xffffffff1000780c */ /* 0x000fda0003f04270 */
        /* <DEDUP_REMOVED lines=8> */
.L_x_3133:
[----:B------:R-:W-:-:S13]  /*1b90*/  ISETP.NE.AND P0, PT, R5, 0x1, PT ;  /* 0x000000010500780c */ /* 0x000fda0003f05270 */
[----:B------:R-:W0:Y:S02]  /*1ba0*/  @P0 LDC.64 R6, c[0x0][0xae0] ;  /* 0x0002b800ff060b82 */ /* 0x000e240000000a00 */
[----:B0-----:R-:W-:-:S05]  /*1bb0*/  @P0 IMAD.HI.U32 R4, R16, R6, RZ ;  /* 0x0000000610040227 */ /* 0x001fca00078e00ff */
[----:B------:R-:W-:-:S07]  /*1bc0*/  @P0 SHF.R.U32.HI R16, RZ, R7, R4 ;  /* 0x00000007ff100219 */ /* 0x000fce0000011604 */
.L_x_3134:
[----:B------:R-:W-:-:S05]  /*1bd0*/  IMAD R5, R16, R5, RZ ;  /* 0x0000000510057224 */ /* 0x000fca00078e02ff */
[----:B------:R-:W-:-:S07]  /*1be0*/  VIMNMX R0, R0, R5, !PT ;  /* 0x0000000500007248 */ /* 0x000fce0007fe0100 */
.L_x_3132:
[----:B------:R-:W-:Y:S02]  /*1bf0*/  SHF.R.S32.HI R3, RZ, 0x1f, R0 ;  /* 0x0000001fff037819 */ /* 0x000fe40000011400 */
[----:B------:R-:W-:Y:S02]  /*1c00*/  LOP3.LUT R8, R195, 0xff, RZ, 0xc0, !PT ;  /* 0x000000ffc3087812 */ /* 0x000fe400078ec0ff */
[----:B------:R-:W-:-:S04]  /*1c10*/  LEA.HI R3, R3, R0, RZ, 0x6 ;  /* 0x0000000003037211 */ /* 0x000fc800078f30ff */
[----:B------:R-:W-:-:S04]  /*1c20*/  SHF.R.S32.HI R3, RZ, 0x6, R3 ;  /* 0x00000006ff037819 */ /* 0x000fc80000011403 */
[----:B------:R-:W-:Y:S01]  /*1c30*/  VIMNMX R10, RZ, R3, !PT ;  /* 0x00000003ff0a7248 */ /* 0x000fe20007fe0100 */
[----:B------:R-:W-:-:S03]  /*1c40*/  IMAD.MOV.U32 R3, RZ, RZ, RZ ;  /* 0x000000ffff037224 */ /* 0x000fc600078e00ff */
[----:B------:R-:W-:-:S13]  /*1c50*/  ISETP.GT.AND P0, PT, R11, R10, PT ;  /* 0x0000000a0b00720c */ /* 0x000fda0003f04270 */
[----:B------:R-:W-:Y:S05]  /*1c60*/  @!P0 BRA `(.L_x_3135) ;  /* 0x00000000007c8947 */ /* 0x000fea0003800000 */
[----:B------:R-:W-:-:S04]  /*1c70*/  SHF.R.U32.HI R0, RZ, 0x10, R195 ;  /* 0x00000010ff007819 */ /* 0x000fc800000116c3 */
[----:B------:R-:W-:-:S13]  /*1c80*/  ISETP.NE.AND P0, PT, R0, RZ, PT ;  /* 0x000000ff0000720c */ /* 0x000fda0003f05270 */
[----:B------:R-:W0:Y:S02]  /*1c90*/  @!P0 LDC R0, c[0x0][0xae8] ;  /* 0x0002ba00ff008b82 */ /* 0x000e240000000800 */
[-C--:B0-----:R-:W-:Y:S02]  /*1ca0*/  IABS R7, R0.reuse ;  /* 0x0000000000077213 */ /* 0x081fe40000000000 */
[----:B------:R-:W-:Y:S02]  /*1cb0*/  IADD3 R3, R0, -0x1, R11 ;  /* 0xffffffff00037810 */ /* 0x000fe40007ffe00b */
[----:B------:R-:W0:Y:S01]  /*1cc0*/  I2F.RP R6, R7 ;  /* 0x0000000700067306 */ /* 0x000e220000209400 */
[----:B------:R-:W-:Y:S02]  /*1cd0*/  IABS R13, R0 ;  /* 0x00000000000d7213 */ /* 0x000fe40000000000 */
[----:B------:R-:W-:-:S05]  /*1ce0*/  IMAD.IADD R3, R3, 0x1, -R10 ;  /* 0x0000000103037824 */ /* 0x000fca00078e0a0a */
        /* <DEDUP_REMOVED lines=8> */
[----:B------:R-:W-:Y:S01]  /*1d70*/  LOP3.LUT R3, R3, R0, RZ, 0x3c, !PT ;  /* 0x0000000003037212 */ /* 0x000fe200078e3cff */
        /* <DEDUP_REMOVED lines=14> */
.L_x_3135:
[-C--:B------:R-:W-:Y:S01]  /*1e60*/  IMAD R0, R8, R3.reuse, R10 ;  /* 0x0000000308007224 */ /* 0x080fe200078e020a */
        /* <DEDUP_REMOVED lines=8> */
[----:B------:R-:W-:Y:S02]  /*1ef0*/  R2UR UR16, R11 ;  /* 0x000000000b1072ca */ /* 0x000fe400000e0000 */
        /* <DEDUP_REMOVED lines=120> */
.L_x_3138:
[----:B------:R-:W-:Y:S01]  /*2680*/  BAR.SYNC.DEFER_BLOCKING 0xe, 0x100 ;  /* 0x0384000000007b1d */ /* 0x000fe20000010000 */
[----:B------:R-:W-:Y:S01]  /*2690*/  IMAD.U32 R4, RZ, RZ, UR37 ;  /* 0x00000025ff047e24 */ /* 0x000fe2000f8e00ff */
[----:B------:R-:W-:Y:S01]  /*26a0*/  UIADD3 UR37, UR37, 0x1, URZ ;  /* 0x0000000125257890 */ /* 0x000fe2000fffe03f */
[----:B------:R-:W-:Y:S01]  /*26b0*/  ISETP.LT.AND P0, PT, R0, UR20, PT ;  /* 0x0000001400007c0c */ /* 0x000fe2000bf01270 */
[----:B------:R-:W-:Y:S01]  /*26c0*/  UIADD3 UR20, UR20, -0x1, URZ ;  /* 0xffffffff14147890 */ /* 0x000fe2000fffe03f */
[----:B01----:R-:W-:Y:S01]  /*26d0*/  IMAD R3, R4, 0x40, R23 ;  /* 0x0000004004037824 */ /* 0x003fe200078e0217 */
        /* <DEDUP_REMOVED lines=147> */
[----:B------:R-:W-:-:S06]  /*3010*/  USEL UR6, URZ, 0x1, UP0 ;  /* 0x000000013f067887 */ /* 0x000fcc0008000000 */
[----:B------:R-:W-:Y:S01]  /*3020*/  LOP3.LUT R2, R2, UR6, RZ, 0x3c, !PT ;  /* 0x0000000602027c12 */ /* 0x000fe2000f8e3cff */
        /* <DEDUP_REMOVED lines=16> */
.L_x_3137:
[----:B------:R-:W-:Y:S01]  /*3130*/  BAR.SYNC.DEFER_BLOCKING 0xe, 0x100 ;  /* 0x0384000000007b1d */ /* 0x000fe20000010000 */
[----:B------:R-:W-:Y:S01]  /*3140*/  IMAD.U32 R0, RZ, RZ, UR37 ;  /* 0x00000025ff007e24 */ /* 0x000fe2000f8e00ff */
[----:B------:R-:W-:Y:S01]  /*3150*/  UIADD3 UR37, UR37, 0x1, URZ ;  /* 0x0000000125257890 */ /* 0x000fe2000fffe03f */
[----:B------:R-:W-:Y:S01]  /*3160*/  PLOP3.LUT P0, PT, PT, PT, PT, 0x8, 0x0 ;  /* 0x000000000000781c */ /* 0x000fe20003f0e170 */
[----:B------:R-:W-:Y:S02]  /*3170*/  IMAD.MOV.U32 R20, RZ, RZ, RZ ;  /* 0x000000ffff147224 */ /* 0x000fe400078e00ff */
[----:B------:R-:W-:Y:S01]  /*3180*/  IMAD R0, R0, 0x40, R23 ;  /* 0x0000004000007824 */ /* 0x000fe200078e0217 */
[----:B------:R-:W-:-:S04]  /*3190*/  UISETP.NE.AND UP0, UPT, UR37, 0x2, UPT ;  /* 0x000000022500788c */ /* 0x000fc8000bf05270 */
[----:B------:R-:W-:Y:S01]  /*31a0*/  LEA R4, R0, UR41, 0x2 ;  /* 0x0000002900047c11 */ /* 0x000fe2000f8e10ff */
[----:B------:R-:W-:Y:S02]  /*31b0*/  USEL UR4, URZ, 0x1, UP0 ;  /* 0x000000013f047887 */ /* 0x000fe40008000000 */
[----:B------:R-:W-:-:S04]  /*31c0*/  USEL UR37, UR37, URZ, UP0 ;  /* 0x0000003f25257287 */ /* 0x000fc80008000000 */
[----:B------:R-:W-:Y:S01]  /*31d0*/  LOP3.LUT R2, R2, UR4, RZ, 0x3c, !PT ;  /* 0x0000000402027c12 */ /* 0x000fe2000f8e3cff */
[----:B01----:R-:W0:Y:S04]  /*31e0*/  LDS R3, [R4+0x38400] ;  /* 0x0384000004037984 */ /* 0x003e280000000800 */
        /* <DEDUP_REMOVED lines=132> */
.L_x_3128:
        /* <DEDUP_REMOVED lines=23> */
.L_x_3140:
[----:B------:R-:W-:-:S13]  /*3ba0*/  ISETP.NE.AND P0, PT, R5, 0x1, PT ;  /* 0x000000010500780c */ /* 0x000fda0003f05270 */
[----:B------:R-:W0:Y:S02]  /*3bb0*/  @P0 LDC.64 R6, c[0x0][0xae0] ;  /* 0x0002b800ff060b82 */ /* 0x000e240000000a00 */
[----:B0-----:R-:W-:-:S05]  /*3bc0*/  @P0 IMAD.HI.U32 R6, R0, R6, RZ ;  /* 0x0000000600060227 */ /* 0x001fca00078e00ff */
[----:B------:R-:W-:-:S07]  /*3bd0*/  @P0 SHF.R.U32.HI R0, RZ, R7, R6 ;  /* 0x00000007ff000219 */ /* 0x000fce0000011606 */
.L_x_3141:
[----:B------:R-:W-:-:S05]  /*3be0*/  IMAD R3, R0, R5, R5 ;  /* 0x0000000500037224 */ /* 0x000fca00078e0205 */
[----:B------:R-:W-:-:S07]  /*3bf0*/  VIMNMX R4, R4, R3, PT ;  /* 0x0000000304047248 */ /* 0x000fce0003fe0100 */
.L_x_3139:
[----:B------:R-:W0:Y:S01]  /*3c00*/  @P1 LDC R0, c[0x0][0x44c] ;  /* 0x00011300ff001b82 */ /* 0x000e220000000800 */
[----:B------:R-:W-:Y:S01]  /*3c10*/  VIADD R4, R4, 0x3f ;  /* 0x0000003f04047836 */ /* 0x000fe20000000000 */
[----:B------:R-:W-:Y:S01]  /*3c20*/  ULDC UR4, c[0x0][0xad4] ;  /* 0x0002b50000047ab9 */ /* 0x000fe20000000800 */
[----:B------:R-:W-:-:S03]  /*3c30*/  IMAD.IADD R7, R16, 0x1, -R17 ;  /* 0x0000000110077824 */ /* 0x000fc600078e0a11 */
[----:B------:R-:W-:Y:S02]  /*3c40*/  SHF.R.S32.HI R3, RZ, 0x1f, R4 ;  /* 0x0000001fff037819 */ /* 0x000fe40000011404 */
[----:B------:R-:W1:Y:S02]  /*3c50*/  @P1 LDC R9, c[0x0][0x450] ;  /* 0x00011400ff091b82 */ /* 0x000e640000000800 */
[----:B------:R-:W-:-:S04]  /*3c60*/  LEA.HI R3, R3, R4, RZ, 0x6 ;  /* 0x0000000403037211 */ /* 0x000fc800078f30ff */
[----:B------:R-:W-:-:S04]  /*3c70*/  SHF.R.S32.HI R3, RZ, 0x6, R3 ;  /* 0x00000006ff037819 */ /* 0x000fc80000011403 */
[----:B------:R-:W-:Y:S01]  /*3c80*/  VIMNMX R8, R8, R3, PT ;  /* 0x0000000308087248 */ /* 0x000fe20003fe0100 */
[----:B0-----:R-:W-:-:S04]  /*3c90*/  @P1 IMAD.HI.U32 R6, R185, R0, RZ ;  /* 0x00000000b9061227 */ /* 0x001fc800078e00ff */
[----:B------:R-:W-:Y:S01]  /*3ca0*/  IMAD.MOV.U32 R0, RZ, RZ, R185 ;  /* 0x000000ffff007224 */ /* 0x000fe200078e00b9 */
[----:B-1----:R-:W-:-:S05]  /*3cb0*/  @P1 SHF.R.U32.HI R0, RZ, R9, R6 ;  /* 0x00000009ff001219 */ /* 0x002fca0000011606 */
[----:B------:R-:W-:-:S04]  /*3cc0*/  IMAD.IADD R0, R7, 0x1, R0 ;  /* 0x0000000107007824 */ /* 0x000fc800078e0200 */
        /* <DEDUP_REMOVED lines=11> */
.L_x_3143:
[----:B------:R-:W-:-:S13]  /*3d80*/  ISETP.NE.AND P0, PT, R5, 0x1, PT ;  /* 0x000000010500780c */ /* 0x000fda0003f05270 */
[----:B------:R-:W0:Y:S02]  /*3d90*/  @P0 LDC.64 R6, c[0x0][0xae0] ;  /* 0x0002b800ff060b82 */ /* 0x000e240000000a00 */
[----:B0-----:R-:W-:-:S05]  /*3da0*/  @P0 IMAD.HI.U32 R4, R0, R6, RZ ;  /* 0x0000000600040227 */ /* 0x001fca00078e00ff */
[----:B------:R-:W-:-:S07]  /*3db0*/  @P0 SHF.R.U32.HI R0, RZ, R7, R4 ;  /* 0x00000007ff000219 */ /* 0x000fce0000011604 */
.L_x_3144:
[----:B------:R-:W-:-:S05]  /*3dc0*/  IMAD R0, R0, R5, RZ ;  /* 0x0000000500007224 */ /* 0x000fca00078e02ff */
[----:B------:R-:W-:-:S07]  /*3dd0*/  VIMNMX R3, R3, R0, !PT ;  /* 0x0000000003037248 */ /* 0x000fce0007fe0100 */
.L_x_3142:
[----:B------:R-:W-:Y:S01]  /*3de0*/  SHF.R.S32.HI R0, RZ, 0x1f, R3 ;  /* 0x0000001fff007819 */ /* 0x000fe20000011403 */
[----:B------:R-:W-:Y:S01]  /*3df0*/  IMAD.MOV.U32 R168, RZ, RZ, RZ ;  /* 0x000000ffffa87224 */ /* 0x000fe200078e00ff */
[----:B------:R-:W-:Y:S02]  /*3e00*/  LOP3.LUT R10, R195, 0xff, RZ, 0xc0, !PT ;  /* 0x000000ffc30a7812 */ /* 0x000fe400078ec0ff */
[----:B------:R-:W-:-:S04]  /*3e10*/  LEA.HI R0, R0, R3, RZ, 0x6 ;  /* 0x0000000300007211 */ /* 0x000fc800078f30ff */
[----:B------:R-:W-:-:S04]  /*3e20*/  SHF.R.S32.HI R0, RZ, 0x6, R0 ;  /* 0x00000006ff007819 */ /* 0x000fc80000011400 */
[----:B------:R-:W-:-:S04]  /*3e30*/  VIMNMX R191, RZ, R0, !PT ;  /* 0x00000000ffbf7248 */ /* 0x000fc80007fe0100 */
        /* <DEDUP_REMOVED lines=33> */
.L_x_3145:
        /* <DEDUP_REMOVED lines=101> */
.L_x_3146:
[----:B------:R-:W-:Y:S02]  /*46a0*/  LEA.HI R0, R227, R227, RZ, 0x1 ;  /* 0x000000e3e3007211 */ /* 0x000fe400078f08ff */
[----:B------:R-:W-:Y:S02]  /*46b0*/  ISETP.NE.AND P0, PT, RZ, UR40, PT ;  /* 0x00000028ff007c0c */ /* 0x000fe4000bf05270 */
[----:B------:R-:W-:-:S05]  /*46c0*/  LOP3.LUT R0, R0, 0xfffffffe, RZ, 0xc0, !PT ;  /* 0xfffffffe00007812 */ /* 0x000fca00078ec0ff */
[----:B------:R-:W-:-:S05]  /*46d0*/  IMAD.IADD R0, R227, 0x1, -R0 ;  /* 0x00000001e3007824 */ /* 0x000fca00078e0a00 */
[----:B------:R-:W-:Y:S01]  /*46e0*/  SHF.L.U32 R3, R0, 0x1f, RZ ;  /* 0x0000001f00037819 */ /* 0x000fe200000006ff */
[----:B------:R-:W-:-:S03]  /*46f0*/  IMAD.MOV.U32 R0, RZ, RZ, 0x1 ;  /* 0x00000001ff007424 */ /* 0x000fc600078e00ff */
[----:B------:R-:W0:Y:S02]  /*4700*/  SYNCS.PHASECHK.TRANS64.TRYWAIT P1, [UR41+0x38800], R3 ;  /* 0x03880003ff0075a7 */ /* 0x000e240008020169 */
[----:B------:R-:W-:-:S04]  /*4710*/  SEL R0, R0, 0x2, !P0 ;  /* 0x0000000200007807 */ /* 0x000fc80004000000 */
[----:B------:R-:W-:-:S04]  /*4720*/  LOP3.LUT R0, R0, 0x1, RZ, 0xfc, !PT ;  /* 0x0000000100007812 */ /* 0x000fc800078efcff */
[----:B------:R-:W-:Y:S01]  /*4730*/  ISETP.NE.AND P0, PT, R0, 0x3, PT ;  /* 0x000000030000780c */ /* 0x000fe20003f05270 */
[----:B0-----:R-:W-:-:S12]  /*4740*/  @!P1 BRA `(.L_x_3147) ;  /* 0x000001a400fc9947 */ /* 0x001fd80003800000 */
.L_x_3389:
[----:B------:R-:W-:Y:S05]  /*4750*/  @!P0 BRA `(.L_x_3148) ;  /* 0x0000000000048947 */ /* 0x000fea0003800000 */
[----:B------:R-:W-:Y:S01]  /*4760*/  BPT.TRAP 0x1 ;  /* 0x000000040000795c */ /* 0x000fe20000300000 */
.L_x_3148:
[----:B------:R-:W-:Y:S01]  /*4770*/  IMAD.U32 R7, RZ, RZ, UR37 ;  /* 0x00000025ff077e24 */ /* 0x000fe2000f8e00ff */
[----:B------:R-:W-:-:S04]  /*4780*/  SHF.L.U32 R4, R2, 0x1f, RZ ;  /* 0x0000001f02047819 */ /* 0x000fc800000006ff */
[----:B------:R-:W-:-:S04]  /*4790*/  LEA R7, R7, UR41, 0x3 ;  /* 0x0000002907077c11 */ /* 0x000fc8000f8e18ff */
[----:B------:R1:W2:Y:S01]  /*47a0*/  SYNCS.PHASECHK.TRANS64.TRYWAIT P1, [R7+URZ+0x38830], R4 ;  /* 0x03883004070075a7 */ /* 0x0002a2000802017f */
[----:B------:R-:W-:Y:S05]  /*47b0*/  @!P0 BRA `(.L_x_3149) ;  /* 0x0000000000048947 */ /* 0x000fea0003800000 */
[----:B------:R-:W-:Y:S01]  /*47c0*/  BPT.TRAP 0x1 ;  /* 0x000000040000795c */ /* 0x000fe20000300000 */
.L_x_3149:
[----:B--2---:R-:W-:Y:S05]  /*47d0*/  @P1 BRA `(.L_x_3150) ;  /* 0x0000000000081947 */ /* 0x004fea0003800000 */
[----:B------:R-:W2:Y:S02]  /*47e0*/  SYNCS.PHASECHK.TRANS64.TRYWAIT P1, [R7+URZ+0x38830], R4 ;  /* 0x03883004070075a7 */ /* 0x000ea4000802017f */
[----:B--2---:R-:W-:Y:S05]  /*47f0*/  @!P1 BRA `(.L_x_3151) ;  /* 0x000001a400e89947 */ /* 0x004fea0003800000 */
.L_x_3150:
        /* <DEDUP_REMOVED lines=40> */
.L_x_3390:
[----:B------:R-:W-:Y:S05]  /*4a80*/  @!P0 BRA `(.L_x_3153) ;  /* 0x0000000000048947 */ /* 0x000fea0003800000 */
[----:B------:R-:W-:Y:S01]  /*4a90*/  BPT.TRAP 0x1 ;  /* 0x000000040000795c */ /* 0x000fe20000300000 */
.L_x_3153:
[----:B------:R3:W4:Y:S01]  /*4aa0*/  SYNCS.PHASECHK.TRANS64.TRYWAIT P1, [R7+URZ+0x38850], R4 ;  /* 0x03885004070075a7 */ /* 0x000722000802017f */
[----:B------:R-:W-:Y:S05]  /*4ab0*/  @!P0 BRA `(.L_x_3154) ;  /* 0x0000000000048947 */ /* 0x000fea0003800000 */
[----:B------:R-:W-:Y:S01]  /*4ac0*/  BPT.TRAP 0x1 ;  /* 0x000000040000795c */ /* 0x000fe20000300000 */
.L_x_3154:
[----:B----4-:R-:W-:Y:S05]  /*4ad0*/  @P1 BRA `(.L_x_3155) ;  /* 0x0000000000081947 */ /* 0x010fea0003800000 */
[----:B------:R-:W4:Y:S02]  /*4ae0*/  SYNCS.PHASECHK.TRANS64.TRYWAIT P1, [R7+URZ+0x38850], R4 ;  /* 0x03885004070075a7 */ /* 0x000f24000802017f */
[----:B----4-:R-:W-:Y:S05]  /*4af0*/  @!P1 BRA `(.L_x_3156) ;  /* 0x000001a400549947 */ /* 0x010fea0003800000 */
.L_x_3155:
[----:B------:R-:W-:Y:S01]  /*4b00*/  UIADD3 UR4, UR41, 0x400, URZ ;  /* 0x0000040029047890 */ /* 0x000fe2000fffe03f */
[----:B------:R-:W-:Y:S01]  /*4b10*/  WARPGROUP.ARRIVE ;  /* 0x00000000000079c5 */ /* 0x000fe20000000000 */
[----:B------:R-:W-:-:S05]  /*4b20*/  UIADD3 UR5, UR41, 0x26400, URZ ;  /* 0x0002640029057890 */ /* 0x000fca000fffe03f */
[----:B0-----:R-:W0:Y:S01]  /*4b30*/  S2R R3, SR_TID.X ;  /* 0x0000000000037919 */ /* 0x001e220000002100 */
[----:B------:R-:W-:Y:S01]  /*4b40*/  USHF.R.U32.HI UR4, URZ, 0x4, UR4 ;  /* 0x000000043f047899 */ /* 0x000fe20008011604 */
[----:B------:R-:W-:Y:S01]  /*4b50*/  LEA R9, R168, 0xffffffc0, 0x6 ;  /* 0xffffffc0a8097811 */ /* 0x000fe200078e30ff */
[----:B------:R-:W-:Y:S01]  /*4b60*/  USHF.R.U32.HI UR5, URZ, 0x4, UR5 ;  /* 0x000000043f057899 */ /* 0x000fe20008011605 */
[----:B-1234-:R-:W1:Y:S01]  /*4b70*/  S2R R4, SR_TID.X ;  /* 0x0000000000047919 */ /* 0x01ee620000002100 */
[----:B------:R-:W-:Y:S01]  /*4b80*/  ULOP3.LUT UR4, UR4, 0x3fff, URZ, 0xc0, !UPT ;  /* 0x00003fff04047892 */ /* 0x000fe2000f8ec03f */
[----:B------:R-:W-:Y:S01]  /*4b90*/  IADD3 R8, -R19, R16, -R9 ;  /* 0x0000001013087210 */ /* 0x000fe20007ffe909 */
[----:B------:R-:W-:Y:S02]  /*4ba0*/  ULOP3.LUT UR5, UR5, 0x3fff, URZ, 0xc0, !UPT ;  /* 0x00003fff05057892 */ /* 0x000fe4000f8ec03f */
[----:B------:R-:W-:Y:S02]  /*4bb0*/  ULOP3.LUT UR4, UR4, 0x10000, URZ, 0xfc, !UPT ;  /* 0x0001000004047892 */ /* 0x000fe4000f8efc3f */
[----:B------:R-:W-:-:S02]  /*4bc0*/  ULOP3.LUT UR6, UR5, 0x10000, URZ, 0xfc, !UPT ;  /* 0x0001000005067892 */ /* 0x000fc4000f8efc3f */
[----:B------:R-:W-:Y:S01]  /*4bd0*/  ULEA UR26, UR37, UR4, 0xc ;  /* 0x00000004251a7291 */ /* 0x000fe2000f8e603f */
[----:B------:R-:W-:Y:S01]  /*4be0*/  UMOV UR25, 0x40000040 ;  /* 0x4000004000197882 */ /* 0x000fe20000000000 */
[----:B------:R-:W-:Y:S01]  /*4bf0*/  UMOV UR27, 0x40000040 ;  /* 0x40000040001b7882 */ /* 0x000fe20000000000 */
[----:B------:R-:W-:Y:S02]  /*4c00*/  UIADD3 UR28, UR6, 0x2, URZ ;  /* 0x00000002061c7890 */ /* 0x000fe4000fffe03f */
[----:B------:R-:W-:Y:S01]  /*4c10*/  UMOV UR24, UR6 ;  /* 0x0000000600187c82 */ /* 0x000fe20008000000 */
[----:B------:R-:W-:-:S03]  /*4c20*/  UIADD3 UR30, UR26, 0x2, URZ ;  /* 0x000000021a1e7890 */ /* 0x000fc6000fffe03f */
[----:B------:R-:W-:Y:S01]  /*4c30*/  HGMMA.64x64x16.F32.BF16 R24, gdesc[UR24], R24, gsb0 ;  /* 0x00e00000181879f0 */ /* 0x000fe20008001818 */
[----:B------:R-:W-:Y:S01]  /*4c40*/  UMOV UR29, 0x40000040 ;  /* 0x40000040001d7882 */ /* 0x000fe20000000000 */
[----:B------:R-:W-:Y:S01]  /*4c50*/  UMOV UR31, 0x40000040 ;  /* 0x40000040001f7882 */ /* 0x000fe20000000000 */
[----:B------:R-:W-:Y:S02]  /*4c60*/  UIADD3 UR11, UR6, 0x800, URZ ;  /* 0x00000800060b7890 */ /* 0x000fe4000fffe03f */
[----:B------:R-:W-:Y:S01]  /*4c70*/  UIADD3 UR14, UR26, 0x800, URZ ;  /* 0x000008001a0e7890 */ /* 0x000fe2000fffe03f */
[----:B0-----:R-:W-:Y:S02]  /*4c80*/  SHF.R.U32.HI R3, RZ, 0x7, R3 ;  /* 0x00000007ff037819 */ /* 0x001fe40000011603 */
[----:B-1----:R-:W-:-:S04]  /*4c90*/  LOP3.LUT R4, R4, 0x7f, RZ, 0xc0, !PT ;  /* 0x0000007f04047812 */ /* 0x002fc800078ec0ff */
[----:B------:R-:W0:Y:S01]  /*4ca0*/  SHFL.IDX PT, R3, R3, RZ, 0x1f ;  /* 0x00001fff03037589 */ /* 0x000e2200000e0000 */
[----:B------:R-:W-:Y:S02]  /*4cb0*/  ISETP.NE.AND P1, PT, R4, RZ, PT ;  /* 0x000000ff0400720c */ /* 0x000fe40003f25270 */
[----:B0-----:R-:W-:Y:S01]  /*4cc0*/  R2UR UR5, R3 ;  /* 0x00000000030572ca */ /* 0x001fe200000e0000 */
[----:B------:R-:W-:-:S04]  /*4cd0*/  IMAD.IADD R3, R190, 0x1, R185 ;  /* 0x00000001be037824 */ /* 0x000fc800078e02b9 */
[----:B------:R-:W-:-:S08]  /*4ce0*/  IMAD.MOV.U32 R4, RZ, RZ, R3 ;  /* 0x000000ffff047224 */ /* 0x000fd000078e0003 */
        /* <DEDUP_REMOVED lines=236> */
[----:B------:R-:W-:Y:S01]  /*5bb0*/  ULDC.64 UR10, c[0x0][0xad8] ;  /* 0x0002b600000a7ab9 */ /* 0x000fe20000000a00 */
[----:B------:R-:W-:Y:S02]  /*5bc0*/  USEL UR5, UR5, 0x3e, UP0 ;  /* 0x0000003e05057887 */ /* 0x000fe40008000000 */
[----:B------:R-:W-:-:S02]  /*5bd0*/  UISETP.GE.AND UP1, UPT, UR11, 0x1, UPT ;  /* 0x000000010b00788c */ /* 0x000fc4000bf26270 */
        /* <DEDUP_REMOVED lines=9> */
[----:B------:R-:W-:Y:S01]  /*5c70*/  ULDC UR26, c[0x0][0xad4] ;  /* 0x0002b500001a7ab9 */ /* 0x000fe20000000800 */
[----:B------:R-:W-:-:S06]  /*5c80*/  UISETP.NE.AND UP0, UPT, UR5, 0x1, UPT ;  /* 0x000000010500788c */ /* 0x000fcc000bf05270 */
[----:B------:R-:W-:Y:S02]  /*5c90*/  PLOP3.LUT P2, PT, PT, PT, UP0, 0x80, 0x0 ;  /* 0x000000000000781c */ /* 0x000fe40003f4f008 */
[----:B------:R-:W-:-:S03]  /*5ca0*/  PLOP3.LUT P3, PT, PT, PT, UP0, 0x80, 0x0 ;  /* 0x000000000000781c */ /* 0x000fc60003f6f008 */
[----:B------:R-:W-:-:S08]  /*5cb0*/  @UP0 ULDC UR5, c[0x0][0x44c] ;  /* 0x0001130000050ab9 */ /* 0x000fd00000000800 */
[----:B------:R-:W-:Y:S01]  /*5cc0*/  @P2 IMAD.HI.U32 R5, R3, UR5, RZ ;  /* 0x0000000503052c27 */ /* 0x000fe2000f8e00ff */
[----:B------:R-:W-:Y:S01]  /*5cd0*/  @UP0 ULDC UR5, c[0x0][0x450] ;  /* 0x0001140000050ab9 */ /* 0x000fe20000000800 */
[----:B------:R-:W-:Y:S02]  /*5ce0*/  PLOP3.LUT P2, PT, PT, PT, UP1, 0x40, 0x0 ;  /* 0x000000000000781c */ /* 0x000fe40003f4e818 */
[----:B------:R-:W-:Y:S01]  /*5cf0*/  @!P1 VIADD R3, R7, 0x38840 ;  /* 0x0003884007039836 */ /* 0x000fe20000000000 */
[----:B------:R-:W-:Y:S01]  /*5d00*/  @P3 SHF.R.U32.HI R4, RZ, UR5, R5 ;  /* 0x00000005ff043c19 */ /* 0x000fe20008011605 */
[----:B------:R-:W-:Y:S01]  /*5d10*/  IMAD.MOV.U32 R5, RZ, RZ, -0x40 ;  /* 0xffffffc0ff057424 */ /* 0x000fe200078e00ff */
[----:B------:R-:W-:Y:S02]  /*5d20*/  ULOP3.LUT UR5, URZ, UR26, URZ, 0x33, !UPT ;  /* 0x0000001a3f057292 */ /* 0x000fe4000f8e333f */
[----:B------:R-:W-:Y:S01]  /*5d30*/  @!P1 PRMT R3, RZ, 0x654, R3 ;  /* 0x00000654ff039816 */ /* 0x000fe20000000003 */
[----:B------:R-:W0:Y:S01]  /*5d40*/  SHFL.IDX PT, R13, R4, RZ, 0x1c1f ;  /* 0x001c1fff040d7589 */ /* 0x000e2200000e0000 */
[----:B------:R-:W-:-:S04]  /*5d50*/  IMAD R5, R168, R5, 0x41 ;  /* 0x00000041a8057424 */ /* 0x000fc800078e0205 */
[----:B------:R-:W-:Y:S01]  /*5d60*/  VIADD R12, R5, 0xffffffff ;  /* 0xffffffff050c7836 */ /* 0x000fe20000000000 */
[----:B------:R-:W-:-:S05]  /*5d70*/  IADD3 R6, -R19, R5, R16 ;  /* 0x0000000513067210 */ /* 0x000fca0007ffe110 */
[----:B------:R-:W-:-:S04]  /*5d80*/  IMAD.IADD R6, R6, 0x1, -R17 ;  /* 0x0000000106067824 */ /* 0x000fc800078e0a11 */
[C---:B------:R-:W-:Y:S02]  /*5d90*/  VIADD R11, R6.reuse, UR10 ;  /* 0x0000000a060b7c36 */ /* 0x040fe40008000000 */
[----:B------:R-:W-:-:S04]  /*5da0*/  VIADD R10, R6, UR5 ;  /* 0x00000005060a7c36 */ /* 0x000fc80008000000 */
[----:B0-----:R-:W-:Y:S01]  /*5db0*/  IMAD.IADD R5, R10, 0x1, R13 ;  /* 0x000000010a057824 */ /* 0x001fe200078e020d */
[----:B------:R-:W-:Y:S02]  /*5dc0*/  WARPGROUP.DEPBAR.LE gsb0, 0x0 ;  /* 0x00008000000079c5 */ /* 0x000fe40000010000 */
[----:B------:R-:W-:-:S06]  /*5dd0*/  WARPGROUP.ARRIVE ;  /* 0x00000000000079c5 */ /* 0x000fcc0000000000 */
[----:B------:R-:W-:Y:S03]  /*5de0*/  HGMMA.64x64x16.F32.BF16 R24, gdesc[UR28], R24, gsb0 ;  /* 0x00e000001c1879f0 */ /* 0x000fe60008001818 */
[----:B------:R-:W-:Y:S02]  /*5df0*/  WARPGROUP.DEPBAR.LE gsb0, 0x0 ;  /* 0x00008000000079c5 */ /* 0x000fe40000010000 */
[----:B------:R0:W-:Y:S02]  /*5e00*/  @!P1 SYNCS.ARRIVE.TRANS64.RED.A1T0 RZ, [R3+URZ], RZ ;  /* 0x000000ff03ff99a7 */ /* 0x0001e4000810043f */
[----:B0-----:R-:W-:Y:S01]  /*5e10*/  VIADDMNMX R3, R13, R11, R8, PT ;  /* 0x0000000b0d037246 */ /* 0x001fe20003800108 */
        /* <DEDUP_REMOVED lines=13> */
.L_x_3159:
[----:B------:R-:W-:-:S06]  /*5ef0*/  UISETP.NE.AND UP2, UPT, UR11, 0x1, UPT ;  /* 0x000000010b00788c */ /* 0x000fcc000bf45270 */
[----:B------:R-:W-:-:S05]  /*5f00*/  PLOP3.LUT P2, PT, PT, PT, UP2, 0x80, 0x0 ;  /* 0x000000000000781c */ /* 0x000fca0003f4f028 */
[----:B------:R-:W-:-:S08]  /*5f10*/  @UP2 ULDC.64 UR14, c[0x0][0xae0] ;  /* 0x0002b800000e2ab9 */ /* 0x000fd00000000a00 */
[----:B------:R-:W-:-:S05]  /*5f20*/  @P2 IMAD.HI.U32 R13, R6, UR14, RZ ;  /* 0x0000000e060d2c27 */ /* 0x000fca000f8e00ff */
[----:B------:R-:W-:-:S07]  /*5f30*/  @P2 SHF.R.U32.HI R6, RZ, UR15, R13 ;  /* 0x0000000fff062c19 */ /* 0x000fce000801160d */
.L_x_3160:
[----:B------:R-:W-:Y:S05]  /*5f40*/  BSYNC B0 ;  /* 0x0000000000007941 */ /* 0x000fea0003800000 */
.L_x_3158:
[----:B------:R-:W-:-:S04]  /*5f50*/  IMAD R6, R6, UR11, -R9 ;  /* 0x0000000b06067c24 */ /* 0x000fc8000f8e0a09 */
[----:B------:R-:W-:-:S05]  /*5f60*/  IMAD.IADD R6, R6, 0x1, -R19 ;  /* 0x0000000106067824 */ /* 0x000fca00078e0a13 */
[----:B------:R-:W-:Y:S02]  /*5f70*/  VIMNMX R5, R5, R6, !PT ;  /* 0x0000000605057248 */ /* 0x000fe40007fe0100 */
[----:B------:R-:W-:-:S07]  /*5f80*/  VIADDMNMX R3, R6, UR11, R3, PT ;  /* 0x0000000b06037c46 */ /* 0x000fce000b800103 */
.L_x_3157:
        /* <DEDUP_REMOVED lines=94> */
.L_x_3163:
[----:B------:R-:W-:-:S06]  /*6570*/  UISETP.NE.AND UP2, UPT, UR11, 0x1, UPT ;  /* 0x000000010b00788c */ /* 0x000fcc000bf45270 */
[----:B------:R-:W-:-:S05]  /*6580*/  PLOP3.LUT P6, PT, PT, PT, UP2, 0x80, 0x0 ;  /* 0x000000000000781c */ /* 0x000fca0003fcf028 */
[----:B------:R-:W-:-:S08]  /*6590*/  @UP2 ULDC.64 UR14, c[0x0][0xae0] ;  /* 0x0002b800000e2ab9 */ /* 0x000fd00000000a00 */
[----:B------:R-:W-:Y:S01]  /*65a0*/  @P6 IMAD.HI.U32 R5, R4, UR14, RZ ;  /* 0x0000000e04056c27 */ /* 0x000fe2000f8e00ff */
[----:B------:R-:W-:-:S13]  /*65b0*/  PLOP3.LUT P6, PT, PT, PT, UP2, 0x80, 0x0 ;  /* 0x000000000000781c */ /* 0x000fda0003fcf028 */
[----:B------:R-:W-:-:S07]  /*65c0*/  @P6 SHF.R.U32.HI R4, RZ, UR15, R5 ;  /* 0x0000000fff046c19 */ /* 0x000fce0008011605 */
.L_x_3164:
[----:B------:R-:W-:Y:S05]  /*65d0*/  BSYNC B0 ;  /* 0x0000000000007941 */ /* 0x000fea0003800000 */
.L_x_3162:
[----:B------:R-:W-:-:S04]  /*65e0*/  IMAD R4, R4, UR11, -R9 ;  /* 0x0000000b04047c24 */ /* 0x000fc8000f8e0a09 */
[----:B------:R-:W-:-:S05]  /*65f0*/  IMAD.IADD R4, R4, 0x1, -R19 ;  /* 0x0000000104047824 */ /* 0x000fca00078e0a13 */
[----:B------:R-:W-:Y:S02]  /*6600*/  VIMNMX R6, R6, R4, !PT ;  /* 0x0000000406067248 */ /* 0x000fe40007fe0100 */
[----:B------:R-:W-:-:S07]  /*6610*/  VIADDMNMX R3, R4, UR11, R3, PT ;  /* 0x0000000b04037c46 */ /* 0x000fce000b800103 */
.L_x_3161:
[----:B------:R-:W-:Y:S01]  /*6620*/  ISETP.GT.AND P2, PT, R6, 0x1, !P2 ;  /* 0x000000010600780c */ /* 0x000fe20005744270 */
[----:B------:R-:W-:Y:S01]  /*6630*/  ULDC UR19, c[0x0][0xa80] ;  /* 0x0002a00000137ab9 */ /* 0x000fe20000000800 */
[----:B------:R-:W-:Y:S01]  /*6640*/  FMNMX.FTZ R4, R24, R14, !PT ;  /* 0x0000000e18047209 */ /* 0x000fe20007810000 */
[----:B------:R-:W-:Y:S01]  /*6650*/  ULEA UR14, UR37, UR42, 0xc ;  /* 0x0000002a250e7291 */ /* 0x000fe2000f8e603f */
[----:B------:R-:W-:Y:S01]  /*6660*/  ISETP.LT.OR P2, PT, R3, 0x2, P2 ;  /* 0x000000020300780c */ /* 0x000fe20001741670 */
[----:B------:R-:W-:Y:S01]  /*6670*/  UMOV UR15, 0x40000040 ;  /* 0x40000040000f7882 */ /* 0x000fe20000000000 */
[----:B------:R-:W-:Y:S01]  /*6680*/  FMNMX.FTZ R4, R28, R4, !PT ;  /* 0x000000041c047209 */ /* 0x000fe20007810000 */
[----:B------:R-:W-:Y:S01]  /*6690*/  UIADD3 UR18, UR14, 0x80, URZ ;  /* 0x000000800e127890 */ /* 0x000fe2000fffe03f */
[----:B------:R-:W-:Y:S01]  /*66a0*/  FSEL R27, R27, -INF , !P2 ;  /* 0xff8000001b1b7808 */ /* 0x000fe20005000000 */
[----:B------:R-:W-:Y:S01]  /*66b0*/  UMOV UR23, 0x40000040 ;  /* 0x4000004000177882 */ /* 0x000fe20000000000 */
[----:B------:R-:W-:Y:S01]  /*66c0*/  ISETP.NE.AND P2, PT, R15, RZ, PT ;  /* 0x000000ff0f00720c */ /* 0x000fe20003f45270 */
[----:B------:R-:W-:Y:S01]  /*66d0*/  @!P1 VIADD R7, R7, 0x38860 ;  /* 0x0003886007079836 */ /* 0x000fe20000000000 */
[----:B------:R-:W-:-:S02]  /*66e0*/  FMNMX.FTZ R4, R20, R4, !PT ;  /* 0x0000000414047209 */ /* 0x000fc40007810000 */
[----:B------:R-:W-:Y:S01]  /*66f0*/  ISETP.GT.AND P2, PT, R6, 0x9, !P2 ;  /* 0x000000090600780c */ /* 0x000fe20005744270 */
[----:B------:R-:W-:Y:S01]  /*6700*/  UMOV UR22, UR18 ;  /* 0x0000001200167c82 */ /* 0x000fe20008000000 */
[----:B------:R-:W-:Y:S01]  /*6710*/  FMNMX.FTZ R4, R32, R4, !PT ;  /* 0x0000000420047209 */ /* 0x000fe20007810000 */
[----:B------:R-:W-:Y:S01]  /*6720*/  UIADD3 UR18, UR14, 0x100, URZ ;  /* 0x000001000e127890 */ /* 0x000fe2000fffe03f */
[----:B------:R-:W-:Y:S02]  /*6730*/  ISETP.LT.OR P2, PT, R3, 0xa, P2 ;  /* 0x0000000a0300780c */ /* 0x000fe40001741670 */
        /* <DEDUP_REMOVED lines=21> */
[----:B------:R-:W-:Y:S02]  /*6890*/  ISETP.GT.AND P3, PT, R6, 0x8, !P3 ;  /* 0x000000080600780c */ /* 0x000fe40005f64270 */
[----:B------:R-:W-:Y:S02]  /*68a0*/  FSEL R38, R38, -INF , !P2 ;  /* 0xff80000026267808 */ /* 0x000fe40005000000 */
[----:B------:R-:W-:Y:S02]  /*68b0*/  ISETP.NE.AND P2, PT, R33, RZ, PT ;  /* 0x000000ff2100720c */ /* 0x000fe40003f45270 */
[----:B------:R-:W-:Y:S02]  /*68c0*/  FMNMX.FTZ R5, R52, R5, !PT ;  /* 0x0000000534057209 */ /* 0x000fe40007810000 */
[----:B------:R-:W-:Y:S02]  /*68d0*/  ISETP.GT.AND P2, PT, R6, 0x19, !P2 ;  /* 0x000000190600780c */ /* 0x000fe40005744270 */
[----:B------:R-:W-:-:S02]  /*68e0*/  ISETP.LT.OR P3, PT, R3, 0x9, P3 ;  /* 0x000000090300780c */ /* 0x000fc40001f61670 */
[----:B------:R-:W-:Y:S02]  /*68f0*/  ISETP.LT.OR P2, PT, R3, 0x1a, P2 ;  /* 0x0000001a0300780c */ /* 0x000fe40001741670 */
[----:B------:R-:W-:Y:S02]  /*6900*/  FMNMX.FTZ R8, R66, R5, !PT ;  /* 0x0000000542087209 */ /* 0x000fe40007810000 */
[----:B------:R-:W-:Y:S02]  /*6910*/  FSEL R39, R39, -INF , !P2 ;  /* 0xff80000027277808 */ /* 0x000fe40005000000 */
[----:B------:R-:W-:Y:S01]  /*6920*/  ISETP.NE.AND P2, PT, R37, RZ, PT ;  /* 0x000000ff2500720c */ /* 0x000fe20003f45270 */
[----:B------:R-:W0:Y:S01]  /*6930*/  SHFL.BFLY PT, R5, R8, 0x2, 0x1f ;  /* 0x0c401f0008057f89 */ /* 0x000e2200000e0000 */
[----:B------:R-:W-:Y:S02]  /*6940*/  FSEL R30, R30, -INF , !P3 ;  /* 0xff8000001e1e7808 */ /* 0x000fe40005800000 */
[----:B------:R-:W-:-:S02]  /*6950*/  ISETP.GT.AND P2, PT, R6, 0x20, !P2 ;  /* 0x000000200600780c */ /* 0x000fc40005744270 */
[----:B------:R-:W-:Y:S01]  /*6960*/  ISETP.NE.AND P3, PT, R41, RZ, PT ;  /* 0x000000ff2900720c */ /* 0x000fe20003f65270 */
[----:B------:R-:W-:Y:S01]  /*6970*/  BAR.SYNC.DEFER_BLOCKING 0xf, 0x100 ;  /* 0x03c4000000007b1d */ /* 0x000fe20000010000 */
[----:B------:R-:W-:Y:S02]  /*6980*/  ISETP.LT.OR P2, PT, R3, 0x21, P2 ;  /* 0x000000210300780c */ /* 0x000fe40001741670 */
[----:B------:R-:W-:Y:S02]  /*6990*/  ISETP.NE.AND P6, PT, R13, RZ, PT ;  /* 0x000000ff0d00720c */ /* 0x000fe40003fc5270 */
[----:B------:R-:W-:Y:S02]  /*69a0*/  FSEL R42, R42, -INF , !P2 ;  /* 0xff8000002a2a7808 */ /* 0x000fe40005000000 */
[----:B------:R-:W-:Y:S02]  /*69b0*/  ISETP.NE.AND P2, PT, R57, RZ, PT ;  /* 0x000000ff3900720c */ /* 0x000fe40003f45270 */
[----:B------:R-:W-:-:S02]  /*69c0*/  ISETP.GT.AND P4, PT, R6, 0x31, !P4 ;  /* 0x000000310600780c */ /* 0x000fc40006784270 */
[C---:B------:R-:W-:Y:S02]  /*69d0*/  ISETP.GT.AND P2, PT, R6.reuse, 0x21, !P2 ;  /* 0x000000210600780c */ /* 0x040fe40005744270 */
[C---:B------:R-:W-:Y:S02]  /*69e0*/  ISETP.GT.AND P5, PT, R6.reuse, 0x38, !P5 ;  /* 0x000000380600780c */ /* 0x040fe40006fa4270 */
[C---:B------:R-:W-:Y:S02]  /*69f0*/  ISETP.LT.OR P2, PT, R3.reuse, 0x22, P2 ;  /* 0x000000220300780c */ /* 0x040fe40001741670 */
[----:B------:R-:W-:Y:S02]  /*6a00*/  ISETP.LT.OR P4, PT, R3, 0x32, P4 ;  /* 0x000000320300780c */ /* 0x000fe40002781670 */
[----:B------:R-:W-:Y:S02]  /*6a10*/  FSEL R43, R43, -INF , !P2 ;  /* 0xff8000002b2b7808 */ /* 0x000fe40005000000 */
[----:B------:R-:W-:-:S02]  /*6a20*/  ISETP.GT.AND P2, PT, R6, 0x28, !P3 ;  /* 0x000000280600780c */ /* 0x000fc40005f44270 */
[----:B0-----:R-:W-:Y:S02]  /*6a30*/  FMNMX.FTZ R10, R8, R5, !PT ;  /* 0x00000005080a7209 */ /* 0x001fe40007810000 */
[----:B------:R-:W-:Y:S02]  /*6a40*/  ISETP.LT.OR P2, PT, R3, 0x29, P2 ;  /* 0x000000290300780c */ /* 0x000fe40001741670 */
[----:B------:R-:W-:Y:S01]  /*6a50*/  ISETP.NE.AND P3, PT, R45, RZ, PT ;  /* 0x000000ff2d00720c */ /* 0x000fe20003f65270 */
[----:B------:R-:W0:Y:S01]  /*6a60*/  SHFL.BFLY PT, R11, R10, 0x1, 0x1f ;  /* 0x0c201f000a0b7f89 */ /* 0x000e2200000e0000 */
[----:B------:R-:W-:Y:S02]  /*6a70*/  FSEL R46, R46, -INF , !P2 ;  /* 0xff8000002e2e7808 */ /* 0x000fe40005000000 */
[C---:B------:R-:W-:Y:S02]  /*6a80*/  ISETP.GT.AND P2, PT, R6.reuse, RZ, !P6 ;  /* 0x000000ff0600720c */ /* 0x040fe40007744270 */
[----:B------:R-:W-:-:S02]  /*6a90*/  ISETP.GT.AND P3, PT, R6, 0x30, !P3 ;  /* 0x000000300600780c */ /* 0x000fc40005f64270 */
[C---:B------:R-:W-:Y:S02]  /*6aa0*/  ISETP.LT.OR P2, PT, R3.reuse, 0x1, P2 ;  /* 0x000000010300780c */ /* 0x040fe40001741670 */
[----:B------:R-:W-:Y:S02]  /*6ab0*/  ISETP.LT.OR P3, PT, R3, 0x31, P3 ;  /* 0x000000310300780c */ /* 0x000fe40001f61670 */
[----:B------:R-:W-:Y:S02]  /*6ac0*/  FSEL R26, R26, -INF , !P2 ;  /* 0xff8000001a1a7808 */ /* 0x000fe40005000000 */
[----:B------:R-:W-:Y:S02]  /*6ad0*/  ISETP.NE.AND P2, PT, R59, RZ, PT ;  /* 0x000000ff3b00720c */ /* 0x000fe40003f45270 */
[----:B------:R-:W-:Y:S02]  /*6ae0*/  FMNMX.FTZ R5, R26, R27, !PT ;  /* 0x0000001b1a057209 */ /* 0x000fe40007810000 */
[----:B------:R-:W-:-:S02]  /*6af0*/  ISETP.GT.AND P2, PT, R6, 0x29, !P2 ;  /* 0x000000290600780c */ /* 0x000fc40005744270 */
[----:B------:R-:W-:Y:S02]  /*6b00*/  FMNMX.FTZ R4, R30, R5, !PT ;  /* 0x000000051e047209 */ /* 0x000fe40007810000 */
[----:B------:R-:W-:Y:S02]  /*6b10*/  ISETP.LT.OR P2, PT, R3, 0x2a, P2 ;  /* 0x0000002a0300780c */ /* 0x000fe40001741670 */
[----:B------:R-:W-:Y:S02]  /*6b20*/  FMNMX.FTZ R5, R31, R4, !PT ;  /* 0x000000041f057209 */ /* 0x000fe40007810000 */
[----:B------:R-:W-:Y:S02]  /*6b30*/  FSEL R47, R47, -INF , !P2 ;  /* 0xff8000002f2f7808 */ /* 0x000fe40005000000 */
[----:B------:R-:W-:Y:S02]  /*6b40*/  FMNMX.FTZ R4, R34, R5, !PT ;  /* 0x0000000522047209 */ /* 0x000fe40007810000 */
[----:B0-----:R-:W-:-:S02]  /*6b50*/  FMNMX.FTZ R5, R10, R11, !PT ;  /* 0x0000000b0a057209 */ /* 0x001fc40007810000 */
[----:B------:R-:W-:Y:S02]  /*6b60*/  FMNMX.FTZ R9, R35, R4, !PT ;  /* 0x0000000423097209 */ /* 0x000fe40007810000 */
[C---:B------:R-:W-:Y:S01]  /*6b70*/  FSETP.NEU.FTZ.AND P2, PT, R5.reuse, -INF , PT ;  /* 0xff8000000500780b */ /* 0x040fe20003f5d000 */
[----:B------:R-:W-:Y:S01]  /*6b80*/  FMUL.FTZ R8, R5, UR19 ;  /* 0x0000001305087c20 */ /* 0x000fe20008410000 */
[----:B------:R-:W-:Y:S02]  /*6b90*/  FMNMX.FTZ R4, R38, R9, !PT ;  /* 0x0000000926047209 */ /* 0x000fe40007810000 */
[----:B------:R-:W-:Y:S02]  /*6ba0*/  ISETP.NE.AND P6, PT, R12, RZ, PT ;  /* 0x000000ff0c00720c */ /* 0x000fe40003fc5270 */
[----:B------:R-:W-:Y:S02]  /*6bb0*/  FMNMX.FTZ R9, R39, R4, !PT ;  /* 0x0000000427097209 */ /* 0x000fe40007810000 */
[----:B------:R-:W-:-:S02]  /*6bc0*/  FSEL R50, R50, -INF , !P3 ;  /* 0xff80000032327808 */ /* 0x000fc40005800000 */
        /* <DEDUP_REMOVED lines=16> */
[----:B------:R1:W2:Y:S01]  /*6cd0*/  MUFU.EX2 R9, R8 ;  /* 0x0000000800097308 */ /* 0x0002a20000000800 */
[----:B------:R-:W-:Y:S01]  /*6ce0*/  FSEL R54, R54, -INF , !P5 ;  /* 0xff80000036367808 */ /* 0x000fe20006800000 */
[--C-:B0-----:R-:W-:Y:S01]  /*6cf0*/  FFMA.FTZ R6, R28, UR19, -R11.reuse ;  /* 0x000000131c067c23 */ /* 0x101fe2000801080b */
[----:B------:R-:W-:Y:S01]  /*6d00*/  FMNMX.FTZ R3, R51, R4, !PT ;  /* 0x0000000433037209 */ /* 0x000fe20007810000 */
[--C-:B------:R-:W-:Y:S01]  /*6d10*/  FFMA.FTZ R20, R58, UR19, -R11.reuse ;  /* 0x000000133a147c23 */ /* 0x100fe2000801080b */
[----:B------:R-:W-:Y:S01]  /*6d20*/  FSEL R55, R55, -INF , !P2 ;  /* 0xff80000037377808 */ /* 0x000fe20005000000 */
[--C-:B------:R-:W-:Y:S01]  /*6d30*/  FFMA.FTZ R24, R40, UR19, -R11.reuse ;  /* 0x0000001328187c23 */ /* 0x100fe2000801080b */
[----:B------:R-:W-:Y:S01]  /*6d40*/  FMNMX.FTZ R4, R54, R3, !PT ;  /* 0x0000000336047209 */ /* 0x000fe20007810000 */
[----:B------:R-:W-:Y:S01]  /*6d50*/  MUFU.EX2 R154, R6 ;  /* 0x00000006009a7308 */ /* 0x000fe20000000800 */
[--C-:B-1----:R-:W-:Y:S01]  /*6d60*/  FFMA.FTZ R8, R56, UR19, -R11.reuse ;  /* 0x0000001338087c23 */ /* 0x102fe2000801080b */
[--C-:B------:R-:W-:Y:S01]  /*6d70*/  FFMA.FTZ R28, R64, UR19, -R11.reuse ;  /* 0x00000013401c7c23 */ /* 0x100fe2000801080b */
[----:B------:R-:W-:Y:S01]  /*6d80*/  FMNMX.FTZ R4, R55, R4, !PT ;  /* 0x0000000437047209 */ /* 0x000fe20007810000 */
[----:B------:R-:W-:Y:S01]  /*6d90*/  FFMA.FTZ R52, R52, UR19, -R11 ;  /* 0x0000001334347c23 */ /* 0x000fe2000801080b */
[----:B------:R-:W-:-:S02]  /*6da0*/  R2UR UR5, R185 ;  /* 0x00000000b90572ca */ /* 0x000fc400000e0000 */
[----:B------:R-:W-:Y:S01]  /*6db0*/  @!P1 PRMT R7, RZ, 0x654, R7 ;  /* 0x00000654ff079816 */ /* 0x000fe20000000007 */
[----:B------:R-:W0:Y:S01]  /*6dc0*/  SHFL.BFLY PT, R3, R4, 0x2, 0x1f ;  /* 0x0c401f0004037f89 */ /* 0x000e2200000e0000 */
[----:B------:R1:W-:Y:S01]  /*6dd0*/  MUFU.EX2 R13, R10 ;  /* 0x0000000a000d7308 */ /* 0x0003e20000000800 */
[----:B--2---:R-:W-:Y:S01]  /*6de0*/  FADD.FTZ R37, R152, R9 ;  /* 0x0000000998257221 */ /* 0x004fe20000010000 */
[----:B------:R-:W-:-:S06]  /*6df0*/  F2FP.BF16.F32.PACK_AB R152, R9, R152 ;  /* 0x000000980998723e */ /* 0x000fcc00000010ff */
[----:B------:R-:W-:Y:S01]  /*6e00*/  MUFU.EX2 R12, R12 ;  /* 0x0000000c000c7308 */ /* 0x000fe20000000800 */
[----:B-1----:R-:W-:-:S07]  /*6e10*/  FFMA.FTZ R10, R62, UR19, -R11 ;  /* 0x000000133e0a7c23 */ /* 0x002fce000801080b */
[----:B------:R1:W2:Y:S01]  /*6e20*/  MUFU.EX2 R15, R8 ;  /* 0x00000008000f7308 */ /* 0x0002a20000000800 */
[----:B0-----:R-:W-:Y:S01]  /*6e30*/  FMNMX.FTZ R3, R4, R3, !PT ;  /* 0x0000000304037209 */ /* 0x001fe20007810000 */
[----:B------:R-:W-:-:S06]  /*6e40*/  FFMA.FTZ R4, R60, UR19, -R11 ;  /* 0x000000133c047c23 */ /* 0x000fcc000801080b */
[----:B------:R-:W-:Y:S01]  /*6e50*/  MUFU.EX2 R14, R14 ;  /* 0x0000000e000e7308 */ /* 0x000fe20000000800 */
[----:B-1----:R-:W-:Y:S01]  /*6e60*/  FFMA.FTZ R8, R44, UR19, -R11 ;  /* 0x000000132c087c23 */ /* 0x002fe2000801080b */
[----:B------:R-:W0:Y:S06]  /*6e70*/  SHFL.BFLY PT, R6, R3, 0x1, 0x1f ;  /* 0x0c201f0003067f89 */ /* 0x000e2c00000e0000 */
[----:B------:R1:W-:Y:S01]  /*6e80*/  MUFU.EX2 R25, R4 ;  /* 0x0000000400197308 */ /* 0x0003e20000000800 */
[----:B--2---:R-:W-:-:S07]  /*6e90*/  F2FP.BF16.F32.PACK_AB R156, R15, R12 ;  /* 0x0000000c0f9c723e */ /* 0x004fce00000010ff */
[----:B------:R2:W3:Y:S01]  /*6ea0*/  MUFU.EX2 R21, R20 ;  /* 0x0000001400157308 */ /* 0x0004e20000000800 */
[----:B-1----:R-:W-:Y:S01]  /*6eb0*/  FADD.FTZ R4, R154, R37 ;  /* 0x000000259a047221 */ /* 0x002fe20000010000 */
[----:B------:R-:W-:-:S03]  /*6ec0*/  F2FP.BF16.F32.PACK_AB R154, R13, R154 ;  /* 0x0000009a0d9a723e */ /* 0x000fc600000010ff */
[----:B------:R-:W-:-:S03]  /*6ed0*/  FADD.FTZ R37, R13, R4 ;  /* 0x000000040d257221 */ /* 0x000fc60000010000 */
[----:B------:R-:W1:Y:S01]  /*6ee0*/  MUFU.EX2 R24, R24 ;  /* 0x0000001800187308 */ /* 0x000e620000000800 */
[----:B------:R-:W-:Y:S01]  /*6ef0*/  FADD.FTZ R4, R12, R37 ;  /* 0x000000250c047221 */ /* 0x000fe20000010000 */
[--C-:B--2---:R-:W-:Y:S01]  /*6f00*/  FFMA.FTZ R20, R48, UR19, -R11.reuse ;  /* 0x0000001330147c23 */ /* 0x104fe2000801080b */
[----:B0-----:R-:W-:Y:S01]  /*6f10*/  FMNMX.FTZ R6, R3, R6, !PT ;  /* 0x0000000603067209 */ /* 0x001fe20007810000 */
[----:B------:R-:W-:Y:S01]  /*6f20*/  FFMA.FTZ R11, R66, UR19, -R11 ;  /* 0x00000013420b7c23 */ /* 0x000fe2000801080b */
[----:B------:R-:W-:Y:S02]  /*6f30*/  FADD.FTZ R41, R15, R4 ;  /* 0x000000040f297221 */ /* 0x000fe40000010000 */
[C---:B------:R-:W-:Y:S01]  /*6f40*/  FSETP.NEU.FTZ.AND P2, PT, R6.reuse, -INF , PT ;  /* 0xff8000000600780b */ /* 0x040fe20003f5d000 */
[----:B------:R-:W-:Y:S01]  /*6f50*/  FMUL.FTZ R3, R6, UR19 ;  /* 0x0000001306037c20 */ /* 0x000fe20008410000 */
[----:B------:R-:W-:Y:S01]  /*6f60*/  MUFU.EX2 R8, R8 ;  /* 0x0000000800087308 */ /* 0x000fe20000000800 */
[----:B---3--:R-:W-:-:S03]  /*6f70*/  F2FP.BF16.F32.PACK_AB R158, R21, R14 ;  /* 0x0000000e159e723e */ /* 0x008fc600000010ff */
[----:B------:R-:W-:Y:S02]  /*6f80*/  FSEL R3, R3, RZ, P2 ;  /* 0x000000ff03037208 */ /* 0x000fe40001000000 */
[----:B------:R-:W-:Y:S02]  /*6f90*/  PLOP3.LUT P2, PT, PT, PT, UP1, 0x40, 0x0 ;  /* 0x000000000000781c */ /* 0x000fe40003f4e818 */
[----:B------:R0:W2:Y:S01]  /*6fa0*/  MUFU.EX2 R29, R10 ;  /* 0x0000000a001d7308 */ /* 0x0000a20000000800 */
        /* <DEDUP_REMOVED lines=9> */
[----:B------:R-:W-:Y:S01]  /*7040*/  FFMA.FTZ R42, R42, UR19, -R3 ;  /* 0x000000132a2a7c23 */ /* 0x000fe20008010803 */
[----:B0-----:R-:W-:Y:S01]  /*7050*/  FADD.FTZ R10, R14, R41 ;  /* 0x000000290e0a7221 */ /* 0x001fe20000010000 */
[--C-:B------:R-:W-:Y:S01]  /*7060*/  FFMA.FTZ R43, R43, UR19, -R3.reuse ;  /* 0x000000132b2b7c23 */ /* 0x100fe20008010803 */
[--C-:B------:R-:W-:Y:S01]  /*7070*/  FFMA.FTZ R46, R46, UR19, -R3.reuse ;  /* 0x000000132e2e7c23 */ /* 0x100fe20008010803 */
[--C-:B------:R-:W-:Y:S01]  /*7080*/  FFMA.FTZ R47, R47, UR19, -R3.reuse ;  /* 0x000000132f2f7c23 */ /* 0x100fe20008010803 */
[----:B------:R-:W-:Y:S01]  /*7090*/  FADD.FTZ R41, R21, R10 ;  /* 0x0000000a15297221 */ /* 0x000fe20000010000 */
[----:B------:R-:W0:Y:S01]  /*70a0*/  MUFU.EX2 R27, R27 ;  /* 0x0000001b001b7308 */ /* 0x000e220000000800 */
[--C-:B------:R-:W-:Y:S01]  /*70b0*/  FFMA.FTZ R50, R50, UR19, -R3.reuse ;  /* 0x0000001332327c23 */ /* 0x100fe20008010803 */
[----:B------:R-:W-:Y:S01]  /*70c0*/  FFMA.FTZ R51, R51, UR19, -R3 ;  /* 0x0000001333337c23 */ /* 0x000fe20008010803 */
[----:B-1----:R-:W-:Y:S01]  /*70d0*/  FADD.FTZ R10, R24, R41 ;  /* 0x00000029180a7221 */ /* 0x002fe20000010000 */
[--C-:B------:R-:W-:Y:S01]  /*70e0*/  FFMA.FTZ R54, R54, UR19, -R3.reuse ;  /* 0x0000001336367c23 */ /* 0x100fe20008010803 */
[----:B------:R-:W-:Y:S01]  /*70f0*/  FFMA.FTZ R55, R55, UR19, -R3 ;  /* 0x0000001337377c23 */ /* 0x000fe20008010803 */
[C---:B------:R-:W-:Y:S01]  /*7100*/  F2FP.BF16.F32.PACK_AB R160, R25.reuse, R24 ;  /* 0x0000001819a0723e */ /* 0x040fe200000010ff */
[----:B------:R-:W-:Y:S01]  /*7110*/  FADD.FTZ R41, R25, R10 ;  /* 0x0000000a19297221 */ /* 0x000fe20000010000 */
[----:B------:R-:W1:Y:S01]  /*7120*/  MUFU.EX2 R30, R30 ;  /* 0x0000001e001e7308 */ /* 0x000e620000000800 */
[----:B--2---:R-:W-:-:S02]  /*7130*/  F2FP.BF16.F32.PACK_AB R162, R29, R8 ;  /* 0x000000081da2723e */ /* 0x004fc400000010ff */
[----:B------:R-:W-:Y:S01]  /*7140*/  FADD.FTZ R10, R8, R41 ;  /* 0x00000029080a7221 */ /* 0x000fe20000010000 */
[----:B------:R-:W-:-:S03]  /*7150*/  IMAD.IADD R8, R16, 0x1, -R17 ;  /* 0x0000000110087824 */ /* 0x000fc600078e0a11 */
[----:B------:R-:W-:Y:S01]  /*7160*/  FADD.FTZ R3, R29, R10 ;  /* 0x0000000a1d037221 */ /* 0x000fe20000010000 */
[----:B------:R-:W2:Y:S01]  /*7170*/  MUFU.EX2 R31, R31 ;  /* 0x0000001f001f7308 */ /* 0x000ea20000000800 */
[----:B0-----:R-:W-:Y:S01]  /*7180*/  FADD.FTZ R37, R26, R27 ;  /* 0x0000001b1a257221 */ /* 0x001fe20000010000 */
[----:B------:R-:W-:Y:S02]  /*7190*/  F2FP.BF16.F32.PACK_AB R153, R27, R26 ;  /* 0x0000001a1b99723e */ /* 0x000fe400000010ff */
[----:B------:R-:W-:-:S04]  /*71a0*/  R2UR UR7, R8 ;  /* 0x00000000080772ca */ /* 0x000fc800000e0000 */
[----:B------:R-:W0:Y:S01]  /*71b0*/  MUFU.EX2 R34, R34 ;  /* 0x0000002200227308 */ /* 0x000e220000000800 */
[----:B-1----:R-:W-:-:S07]  /*71c0*/  FADD.FTZ R4, R30, R37 ;  /* 0x000000251e047221 */ /* 0x002fce0000010000 */
[----:B------:R-:W1:Y:S01]  /*71d0*/  MUFU.EX2 R35, R35 ;  /* 0x0000002300237308 */ /* 0x000e620000000800 */
[C---:B--2---:R-:W-:Y:S01]  /*71e0*/  FADD.FTZ R37, R31.reuse, R4 ;  /* 0x000000041f257221 */ /* 0x044fe20000010000 */
[----:B------:R-:W-:-:S05]  /*71f0*/  F2FP.BF16.F32.PACK_AB R155, R31, R30 ;  /* 0x0000001e1f9b723e */ /* 0x000fca00000010ff */
[----:B------:R2:W-:Y:S01]  /*7200*/  STSM.16.M88.4 [R186+0x36400], R152 ;  /* 0x03640098ba007844 */ /* 0x0005e20000000200 */
[----:B------:R-:W3:Y:S01]  /*7210*/  MUFU.EX2 R38, R38 ;  /* 0x0000002600267308 */ /* 0x000ee20000000800 */
[----:B0-----:R-:W-:-:S07]  /*7220*/  FADD.FTZ R4, R34, R37 ;  /* 0x0000002522047221 */ /* 0x001fce0000010000 */
[----:B------:R-:W0:Y:S01]  /*7230*/  MUFU.EX2 R39, R39 ;  /* 0x0000002700277308 */ /* 0x000e220000000800 */
[C---:B-1----:R-:W-:Y:S01]  /*7240*/  FADD.FTZ R37, R35.reuse, R4 ;  /* 0x0000000423257221 */ /* 0x042fe20000010000 */
[----:B------:R-:W-:-:S06]  /*7250*/  F2FP.BF16.F32.PACK_AB R157, R35, R34 ;  /* 0x00000022239d723e */ /* 0x000fcc00000010ff */
[----:B------:R-:W1:Y:S01]  /*7260*/  MUFU.EX2 R42, R42 ;  /* 0x0000002a002a7308 */ /* 0x000e620000000800 */
[----:B---3--:R-:W-:-:S07]  /*7270*/  FADD.FTZ R4, R38, R37 ;  /* 0x0000002526047221 */ /* 0x008fce0000010000 */
[----:B------:R-:W3:Y:S01]  /*7280*/  MUFU.EX2 R20, R20 ;  /* 0x0000001400147308 */ /* 0x000ee20000000800 */
[C---:B0-----:R-:W-:Y:S01]  /*7290*/  FADD.FTZ R37, R39.reuse, R4 ;  /* 0x0000000427257221 */ /* 0x041fe20000010000 */
[----:B------:R-:W-:-:S05]  /*72a0*/  F2FP.BF16.F32.PACK_AB R159, R39, R38 ;  /* 0x00000026279f723e */ /* 0x000fca00000010ff */
[----:B------:R2:W-:Y:S01]  /*72b0*/  STSM.16.M88.4 [R187], R156 ;  /* 0x0000009cbb007844 */ /* 0x0005e20000000200 */
[----:B------:R-:W0:Y:S01]  /*72c0*/  MUFU.EX2 R43, R43 ;  /* 0x0000002b002b7308 */ /* 0x000e220000000800 */
[----:B-1----:R-:W-:-:S07]  /*72d0*/  FADD.FTZ R4, R42, R37 ;  /* 0x000000252a047221 */ /* 0x002fce0000010000 */
[----:B------:R-:W1:Y:S01]  /*72e0*/  MUFU.EX2 R33, R28 ;  /* 0x0000001c00217308 */ /* 0x000e620000000800 */
[----:B---3--:R-:W-:-:S07]  /*72f0*/  FADD.FTZ R10, R20, R3 ;  /* 0x00000003140a7221 */ /* 0x008fce0000010000 */
[----:B------:R-:W3:Y:S01]  /*7300*/  MUFU.EX2 R46, R46 ;  /* 0x0000002e002e7308 */ /* 0x000ee20000000800 */
[C---:B0-----:R-:W-:Y:S01]  /*7310*/  FADD.FTZ R3, R43.reuse, R4 ;  /* 0x000000042b037221 */ /* 0x041fe20000010000 */
[----:B------:R-:W-:-:S06]  /*7320*/  F2FP.BF16.F32.PACK_AB R161, R43, R42 ;  /* 0x0000002a2ba1723e */ /* 0x000fcc00000010ff */
[----:B------:R-:W0:Y:S01]  /*7330*/  MUFU.EX2 R52, R52 ;  /* 0x0000003400347308 */ /* 0x000e220000000800 */
[C---:B-1----:R-:W-:Y:S01]  /*7340*/  FADD.FTZ R9, R33.reuse, R10 ;  /* 0x0000000a21097221 */ /* 0x042fe20000010000 */
[----:B------:R-:W-:-:S06]  /*7350*/  F2FP.BF16.F32.PACK_AB R164, R33, R20 ;  /* 0x0000001421a4723e */ /* 0x000fcc00000010ff */
[----:B------:R-:W1:Y:S01]  /*7360*/  MUFU.EX2 R47, R47 ;  /* 0x0000002f002f7308 */ /* 0x000e620000000800 */
[----:B---3--:R-:W-:-:S07]  /*7370*/  FADD.FTZ R4, R46, R3 ;  /* 0x000000032e047221 */ /* 0x008fce0000010000 */
[----:B------:R-:W3:Y:S01]  /*7380*/  MUFU.EX2 R50, R50 ;  /* 0x0000003200327308 */ /* 0x000ee20000000800 */
[----:B0-----:R-:W-:-:S07]  /*7390*/  FADD.FTZ R10, R52, R9 ;  /* 0x00000009340a7221 */ /* 0x001fce0000010000 */
[----:B------:R-:W0:Y:S01]  /*73a0*/  MUFU.EX2 R51, R51 ;  /* 0x0000003300337308 */ /* 0x000e220000000800 */
[C---:B-1----:R-:W-:Y:S01]  /*73b0*/  FADD.FTZ R9, R47.reuse, R4 ;  /* 0x000000042f097221 */ /* 0x042fe20000010000 */
[----:B------:R-:W-:-:S05]  /*73c0*/  F2FP.BF16.F32.PACK_AB R163, R47, R46 ;  /* 0x0000002e2fa3723e */ /* 0x000fca00000010ff */
[----:B------:R2:W-:Y:S01]  /*73d0*/  STSM.16.M88.4 [R189], R160 ;  /* 0x000000a0bd007844 */ /* 0x0005e20000000200 */
[----:B------:R-:W1:Y:S01]  /*73e0*/  MUFU.EX2 R11, R11 ;  /* 0x0000000b000b7308 */ /* 0x000e620000000800 */
[----:B---3--:R-:W-:-:S07]  /*73f0*/  FADD.FTZ R4, R50, R9 ;  /* 0x0000000932047221 */ /* 0x008fce0000010000 */
[----:B------:R-:W3:Y:S01]  /*7400*/  MUFU.EX2 R54, R54 ;  /* 0x0000003600367308 */ /* 0x000ee20000000800 */
[C---:B0-----:R-:W-:Y:S01]  /*7410*/  FADD.FTZ R9, R51.reuse, R4 ;  /* 0x0000000433097221 */ /* 0x041fe20000010000 */
[----:B------:R-:W-:-:S06]  /*7420*/  F2FP.BF16.F32.PACK_AB R165, R51, R50 ;  /* 0x0000003233a5723e */ /* 0x000fcc00000010ff */
[----:B------:R-:W0:Y:S01]  /*7430*/  MUFU.EX2 R55, R55 ;  /* 0x0000003700377308 */ /* 0x000e220000000800 */
[C---:B-1----:R-:W-:Y:S01]  /*7440*/  F2FP.BF16.F32.PACK_AB R166, R11.reuse, R52 ;  /* 0x000000340ba6723e */ /* 0x042fe200000010ff */
[----:B------:R-:W-:Y:S01]  /*7450*/  FADD.FTZ R3, R11, R10 ;  /* 0x0000000a0b037221 */ /* 0x000fe20000010000 */
[----:B---3--:R-:W-:Y:S01]  /*7460*/  FADD.FTZ R4, R54, R9 ;  /* 0x0000000936047221 */ /* 0x008fe20000010000 */
[----:B0-----:R-:W-:-:S03]  /*7470*/  F2FP.BF16.F32.PACK_AB R167, R55, R54 ;  /* 0x0000003637a7723e */ /* 0x001fc600000010ff */
[----:B------:R-:W-:Y:S02]  /*7480*/  FADD.FTZ R4, R55, R4 ;  /* 0x0000000437047221 */ /* 0x000fe40000010000 */
        /* <DEDUP_REMOVED lines=11> */
[----:B------:R-:W-:Y:S01]  /*7540*/  @UP0 ULDC UR18, c[0x0][0x450] ;  /* 0x0001140000120ab9 */ /* 0x000fe20000000800 */
[----:B------:R-:W-:Y:S02]  /*7550*/  WARPGROUP.DEPBAR.LE gsb0, 0x0 ;  /* 0x00008000000079c5 */ /* 0x000fe40000010000 */
[----:B------:R-:W-:-:S15]  /*7560*/  WARPGROUP.ARRIVE ;  /* 0x00000000000079c5 */ /* 0x000fde0000000000 */
[----:B------:R-:W-:-:S07]  /*7570*/  NOP ;  /* 0x0000000000007918 */ /* 0x000fce0000000000 */
[----:B------:R-:W-:Y:S03]  /*7580*/  HGMMA.64x256x16.F32.BF16 R24, R160, gdesc[UR20].tnspB, R24, gsb0 ;  /* 0x43e00014a0187df0 */ /* 0x000fe60008001818 */
[----:B------:R-:W-:Y:S02]  /*7590*/  WARPGROUP.DEPBAR.LE gsb0, 0x0 ;  /* 0x00008000000079c5 */ /* 0x000fe40000010000 */
[----:B------:R-:W-:-:S15]  /*75a0*/  WARPGROUP.ARRIVE ;  /* 0x00000000000079c5 */ /* 0x000fde0000000000 */
[----:B------:R-:W-:-:S08]  /*75b0*/  NOP ;  /* 0x0000000000007918 */ /* 0x000fd00000000000 */
[----:B------:R-:W-:Y:S01]  /*75c0*/  HGMMA.64x256x16.F32.BF16 R24, R164, gdesc[UR12].tnspB, R24, gsb0 ;  /* 0x43e0000ca4187df0 */ /* 0x000fe20008001818 */
[----:B------:R-:W-:Y:S02]  /*75d0*/  @UP0 ULDC UR14, c[0x0][0x44c] ;  /* 0x00011300000e0ab9 */ /* 0x000fe40000000800 */
[----:B------:R-:W-:-:S04]  /*75e0*/  UIMAD.WIDE.U32 UR14, UR5, UR14, URZ ;  /* 0x0000000e050e72a5 */ /* 0x000fc8000f8e003f */
[----:B------:R-:W-:-:S04]  /*75f0*/  @UP0 USHF.R.U32.HI UR5, URZ, UR18, UR15 ;  /* 0x000000123f050299 */ /* 0x000fc8000801160f */
[----:B------:R-:W-:-:S04]  /*7600*/  UIADD3 UR7, UR7, UR5, URZ ;  /* 0x0000000507077290 */ /* 0x000fc8000fffe03f */
[----:B------:R-:W-:Y:S01]  /*7610*/  UIADD3 UR10, UR7, UR10, URZ ;  /* 0x0000000a070a7290 */ /* 0x000fe2000fffe03f */
[----:B------:R-:W-:Y:S02]  /*7620*/  WARPGROUP.DEPBAR.LE gsb0, 0x0 ;  /* 0x00008000000079c5 */ /* 0x000fe40000010000 */
[----:B------:R-:W-:Y:S01]  /*7630*/  @!PT LDS RZ, [RZ] ;  /* 0x00000000fffff984 */ /* 0x000fe20000000800 */
[----:B------:R0:W-:Y:S06]  /*7640*/  MEMBAR.ALL.CTA ;  /* 0x0000000000007992 */ /* 0x0001ec0000008000 */
[----:B0-----:R-:W0:Y:S02]  /*7650*/  FENCE.VIEW.ASYNC.S ;  /* 0x00000000000073c6 */ /* 0x001e240000000000 */
[----:B0-----:R-:W-:Y:S01]  /*7660*/  NOP ;  /* 0x0000000000007918 */ /* 0x001fe20000000000 */
[----:B------:R-:W-:Y:S06]  /*7670*/  BAR.ARV 0xe, 0x100 ;  /* 0x0384000000007b1d */ /* 0x000fec0000002000 */
[----:B------:R0:W-:Y:S02]  /*7680*/  @!P1 SYNCS.ARRIVE.TRANS64.RED.A1T0 RZ, [R7+URZ], RZ ;  /* 0x000000ff07ff99a7 */ /* 0x0001e4000810043f */
[----:B0-----:R-:W-:Y:S01]  /*7690*/  VIADD R7, R168, 0xfffffffe ;  /* 0xfffffffea8077836 */ /* 0x001fe20000000000 */
[----:B--2---:R-:W-:Y:S06]  /*76a0*/  @P2 BRA `(.L_x_3165) ;  /* 0x0000000000442947 */ /* 0x004fec0003800000 */
        /* <DEDUP_REMOVED lines=10> */
.L_x_3166:
[----:B------:R-:W-:-:S11]  /*7750*/  UISETP.NE.AND UP2, UPT, UR11, 0x1, UPT ;  /* 0x000000010b00788c */ /* 0x000fd6000bf45270 */
[----:B------:R-:W-:Y:S02]  /*7760*/  @UP2 ULDC.64 UR22, c[0x0][0xae0] ;  /* 0x0002b80000162ab9 */ /* 0x000fe40000000a00 */
[----:B------:R-:W-:-:S04]  /*7770*/  UIMAD.WIDE.U32 UR14, UR5, UR22, URZ ;  /* 0x00000016050e72a5 */ /* 0x000fc8000f8e003f */
[----:B------:R-:W-:-:S12]  /*7780*/  @UP2 USHF.R.U32.HI UR5, URZ, UR23, UR15 ;  /* 0x000000173f052299 */ /* 0x000fd8000801160f */
.L_x_3167:
[----:B------:R-:W-:-:S04]  /*7790*/  UIMAD UR5, UR5, UR11, UR11 ;  /* 0x0000000b050572a4 */ /* 0x000fc8000f8e020b */
[----:B------:R-:W-:-:S04]  /*77a0*/  UISETP.LT.AND UP2, UPT, UR10, UR5, UPT ;  /* 0x000000050a00728c */ /* 0x000fc8000bf41270 */
[----:B------:R-:W-:-:S12]  /*77b0*/  USEL UR10, UR10, UR5, UP2 ;  /* 0x000000050a0a7287 */ /* 0x000fd80009000000 */
.L_x_3165:
[----:B------:R-:W-:Y:S01]  /*77c0*/  R2UR UR32, R191 ;  /* 0x00000000bf2072ca */ /* 0x000fe200000e0000 */
[----:B------:R-:W-:-:S04]  /*77d0*/  USHF.R.S32.HI UR5, URZ, 0x1f, UR10 ;  /* 0x0000001f3f057899 */ /* 0x000fc8000801140a */
[----:B------:R-:W-:-:S04]  /*77e0*/  ULEA.HI UR5, UR5, UR10, URZ, 0x6 ;  /* 0x0000000a05057291 */ /* 0x000fc8000f8f303f */
[----:B------:R-:W-:-:S04]  /*77f0*/  USHF.R.S32.HI UR5, URZ, 0x6, UR5 ;  /* 0x000000063f057899 */ /* 0x000fc80008011405 */
[----:B------:R-:W-:-:S04]  /*7800*/  UISETP.LT.AND UP2, UPT, UR32, UR5, UPT ;  /* 0x000000052000728c */ /* 0x000fc8000bf41270 */
[----:B------:R-:W-:-:S06]  /*7810*/  USEL UR32, UR32, UR5, !UP2 ;  /* 0x0000000520207287 */ /* 0x000fcc000d000000 */
[----:B------:R-:W-:-:S13]  /*7820*/  ISETP.GE.AND P2, PT, R7, UR32, PT ;  /* 0x0000002007007c0c */ /* 0x000fda000bf46270 */
[----:B------:R-:W-:Y:S05]  /*7830*/  @!P2 BRA `(.L_x_3168) ;  /* 0x000000340060a947 */ /* 0x000fea0003800000 */
.L_x_3185:
[----:B------:R-:W-:-:S04]  /*7840*/  UIADD3 UR7, UR37, 0x1, URZ ;  /* 0x0000000125077890 */ /* 0x000fc8000fffe03f */
[----:B------:R-:W-:-:S04]  /*7850*/  UISETP.NE.AND UP2, UPT, UR7, 0x2, UPT ;  /* 0x000000020700788c */ /* 0x000fc8000bf45270 */
[----:B------:R-:W-:Y:S02]  /*7860*/  USEL UR5, URZ, 0x1, UP2 ;  /* 0x000000013f057887 */ /* 0x000fe40009000000 */
[----:B------:R-:W-:-:S04]  /*7870*/  USEL UR7, UR7, URZ, UP2 ;  /* 0x0000003f07077287 */ /* 0x000fc80009000000 */
[----:B------:R-:W-:Y:S01]  /*7880*/  LOP3.LUT R2, R2, UR5, RZ, 0x3c, !PT ;  /* 0x0000000502027c12 */ /* 0x000fe2000f8e3cff */
[----:B--2---:R-:W-:Y:S07]  /*7890*/  @!P0 BRA `(.L_x_3169) ;  /* 0x0000000000048947 */ /* 0x004fee0003800000 */
[----:B------:R-:W-:Y:S01]  /*78a0*/  BPT.TRAP 0x1 ;  /* 0x000000040000795c */ /* 0x000fe20000300000 */
.L_x_3169:
[----:B------:R-:W-:Y:S01]  /*78b0*/  ULEA UR5, UR7, UR41, 0x3 ;  /* 0x0000002907057291 */ /* 0x000fe2000f8e183f */
[----:B------:R-:W-:-:S08]  /*78c0*/  SHF.L.U32 R8, R2, 0x1f, RZ ;  /* 0x0000001f02087819 */ /* 0x000fd000000006ff */
[----:B------:R0:W1:Y:S01]  /*78d0*/  SYNCS.PHASECHK.TRANS64.TRYWAIT P2, [UR5+0x38830], R8 ;  /* 0x03883008ff0075a7 */ /* 0x0000620008040145 */
[----:B------:R-:W-:Y:S05]  /*78e0*/  @!P0 BRA `(.L_x_3170) ;  /* 0x0000000000048947 */ /* 0x000fea0003800000 */
[----:B------:R-:W-:Y:S01]  /*78f0*/  BPT.TRAP 0x1 ;  /* 0x000000040000795c */ /* 0x000fe20000300000 */
.L_x_3170:
[----:B-1----:R-:W-:Y:S05]  /*7900*/  @P2 BRA `(.L_x_3171) ;  /* 0x0000000000082947 */ /* 0x002fea0003800000 */
[----:B------:R-:W1:Y:S02]  /*7910*/  SYNCS.PHASECHK.TRANS64.TRYWAIT P2, [UR5+0x38830], R8 ;  /* 0x03883008ff0075a7 */ /* 0x000e640008040145 */
[----:B-1----:R-:W-:Y:S05]  /*7920*/  @!P2 BRA `(.L_x_3172) ;  /* 0x0000017400dca947 */ /* 0x002fea0003800000 */
.L_x_3171:
[----:B------:R-:W-:Y:S01]  /*7930*/  R2UR UR10, R0 ;  /* 0x00000000000a72ca */ /* 0x000fe200000e0000 */
[----:B------:R-:W-:Y:S01]  /*7940*/  WARPGROUP.ARRIVE ;  /* 0x00000000000079c5 */ /* 0x000fe20000000000 */
[----:B------:R-:W-:Y:S01]  /*7950*/  UMOV UR11, 0x40000040 ;  /* 0x40000040000b7882 */ /* 0x000fe20000000000 */
[----:B------:R-:W-:Y:S01]  /*7960*/  UMOV UR15, 0x40000040 ;  /* 0x40000040000f7882 */ /* 0x000fe20000000000 */
[----:B------:R-:W-:Y:S01]  /*7970*/  UMOV UR19, 0x40000040 ;  /* 0x4000004000137882 */ /* 0x000fe20000000000 */
[----:B------:R-:W-:-:S08]  /*7980*/  UMOV UR23, 0x40000040 ;  /* 0x4000004000177882 */ /* 0x000fd00000000000 */
        /* <DEDUP_REMOVED lines=17> */
.L_x_3173:
[----:B------:R2:W3:Y:S01]  /*7aa0*/  SYNCS.PHASECHK.TRANS64.TRYWAIT P2, [UR5+0x38850], R8 ;  /* 0x03885008ff0075a7 */ /* 0x0004e20008040145 */
[----:B------:R-:W-:Y:S05]  /*7ab0*/  @!P0 BRA `(.L_x_3174) ;  /* 0x0000000000048947 */ /* 0x000fea0003800000 */
[----:B------:R-:W-:Y:S01]  /*7ac0*/  BPT.TRAP 0x1 ;  /* 0x000000040000795c */ /* 0x000fe20000300000 */
.L_x_3174:
[----:B---3--:R-:W-:Y:S05]  /*7ad0*/  @P2 BRA `(.L_x_3175) ;  /* 0x0000000000082947 */ /* 0x008fea0003800000 */
[----:B------:R-:W3:Y:S02]  /*7ae0*/  SYNCS.PHASECHK.TRANS64.TRYWAIT P2, [UR5+0x38850], R8 ;  /* 0x03885008ff0075a7 */ /* 0x000ee40008040145 */
[----:B---3--:R-:W-:Y:S05]  /*7af0*/  @!P2 BRA `(.L_x_3176) ;  /* 0x000001740080a947 */ /* 0x008fea0003800000 */
.L_x_3175:
[----:B------:R-:W-:Y:S01]  /*7b00*/  ULEA UR26, UR7, UR4, 0xc ;  /* 0x00000004071a7291 */ /* 0x000fe2000f8e603f */
[----:B------:R-:W-:Y:S01]  /*7b10*/  WARPGROUP.ARRIVE ;  /* 0x00000000000079c5 */ /* 0x000fe20000000000 */
[----:B------:R-:W-:Y:S01]  /*7b20*/  UMOV UR27, 0x40000040 ;  /* 0x40000040001b7882 */ /* 0x000fe20000000000 */
[----:B------:R-:W-:-:S04]  /*7b30*/  UIADD3 UR28, UR6, 0x2, URZ ;  /* 0x00000002061c7890 */ /* 0x000fc8000fffe03f */
[----:B-1----:R-:W1:Y:S01]  /*7b40*/  S2R R9, SR_TID.X ;  /* 0x0000000000097919 */ /* 0x002e620000002100 */
[----:B------:R-:W-:Y:S01]  /*7b50*/  UIADD3 UR30, UR26, 0x2, URZ ;  /* 0x000000021a1e7890 */ /* 0x000fe2000fffe03f */
[----:B------:R-:W-:Y:S01]  /*7b60*/  PLOP3.LUT P2, PT, PT, PT, UP0, 0x80, 0x0 ;  /* 0x000000000000781c */ /* 0x000fe20003f4f008 */
[----:B------:R-:W-:Y:S01]  /*7b70*/  UMOV UR29, 0x40000040 ;  /* 0x40000040001d7882 */ /* 0x000fe20000000000 */
[----:B------:R-:W-:Y:S01]  /*7b80*/  UMOV UR31, 0x40000040 ;  /* 0x40000040001f7882 */ /* 0x000fe20000000000 */
[----:B------:R-:W-:Y:S01]  /*7b90*/  HGMMA.64x64x16.F32.BF16 R152, gdesc[UR24], R152, gsb0 ;  /* 0x00e00000189879f0 */ /* 0x000fe20008001898 */
[----:B------:R-:W-:Y:S01]  /*7ba0*/  UIADD3 UR18, UR6, 0x800, URZ ;  /* 0x0000080006127890 */ /* 0x000fe2000fffe03f */
[----:B------:R-:W-:Y:S01]  /*7bb0*/  PLOP3.LUT P3, PT, PT, PT, UP0, 0x80, 0x0 ;  /* 0x000000000000781c */ /* 0x000fe20003f6f008 */
[----:B------:R-:W-:Y:S01]  /*7bc0*/  UIADD3 UR15, UR26, 0x800, URZ ;  /* 0x000008001a0f7890 */ /* 0x000fe2000fffe03f */
[----:B------:R-:W-:Y:S02]  /*7bd0*/  IMAD.IADD R20, R190, 0x1, R185 ;  /* 0x00000001be147824 */ /* 0x000fe400078e02b9 */
[----:B------:R-:W-:-:S02]  /*7be0*/  IMAD.SHL.U32 R11, R7, 0x40, RZ ;  /* 0x00000040070b7824 */ /* 0x000fc400078e00ff */
[----:B------:R-:W-:-:S03]  /*7bf0*/  IMAD.U32 R10, RZ, RZ, UR5 ;  /* 0x00000005ff0a7e24 */ /* 0x000fc6000f8e00ff */
[----:B------:R-:W-:-:S04]  /*7c00*/  IADD3 R14, -R19, 0x1, -R11 ;  /* 0x00000001130e7810 */ /* 0x000fc80007ffe90b */
[----:B------:R-:W-:Y:S02]  /*7c10*/  IADD3 R14, -R17, R14, R16 ;  /* 0x0000000e110e7210 */ /* 0x000fe40007ffe110 */
[----:B-1----:R-:W-:-:S05]  /*7c20*/  SHF.R.U32.HI R9, RZ, 0x7, R9 ;  /* 0x00000007ff097819 */ /* 0x002fca0000011609 */
[----:B0-2---:R-:W0:Y:S02]  /*7c30*/  SHFL.IDX PT, R8, R9, RZ, 0x1f ;  /* 0x00001fff09087589 */ /* 0x005e2400000e0000 */
[----:B0-----:R-:W-:-:S13]  /*7c40*/  R2UR UR10, R8 ;  /* 0x00000000080a72ca */ /* 0x001fda00000e0000 */
[----:B------:R-:W-:-:S03]  /*7c50*/  UISETP.GT.AND UP2, UPT, UR10, 0x7f, UPT ;  /* 0x0000007f0a00788c */ /* 0x000fc6000bf44270 */
[----:B------:R-:W-:Y:S01]  /*7c60*/  UMOV UR10, 0x4 ;  /* 0x00000004000a7882 */ /* 0x000fe20000000000 */
[----:B------:R-:W-:Y:S02]  /*7c70*/  USEL UR14, URZ, 0x2, !UP2 ;  /* 0x000000023f0e7887 */ /* 0x000fe4000d000000 */
[----:B------:R-:W-:Y:S01]  /*7c80*/  USEL UR11, UR10, 0x2, UP2 ;  /* 0x000000020a0b7887 */ /* 0x000fe20009000000 */
[----:B------:R-:W-:Y:S02]  /*7c90*/  WARPGROUP.DEPBAR.LE gsb0, 0x0 ;  /* 0x00008000000079c5 */ /* 0x000fe40000010000 */
[----:B------:R-:W-:Y:S01]  /*7ca0*/  WARPGROUP.ARRIVE ;  /* 0x00000000000079c5 */ /* 0x000fe20000000000 */
[----:B------:R-:W-:-:S05]  /*7cb0*/  USEL UR10, UR10, 0x6, !UP2 ;  /* 0x000000060a0a7887 */ /* 0x000fca000d000000 */
        /* <DEDUP_REMOVED lines=238> */
[----:B------:R-:W-:Y:S01]  /*8ba0*/  @UP0 ULDC UR10, c[0x0][0x44c] ;  /* 0x00011300000a0ab9 */ /* 0x000fe20000000800 */
[----:B------:R-:W-:Y:S01]  /*8bb0*/  ULDC UR26, c[0x0][0xad4] ;  /* 0x0002b500001a7ab9 */ /* 0x000fe20000000800 */
[----:B------:R-:W-:Y:S01]  /*8bc0*/  @P2 IMAD.HI.U32 R8, R20, UR10, RZ ;  /* 0x0000000a14082c27 */ /* 0x000fe2000f8e00ff */
[----:B------:R-:W-:Y:S01]  /*8bd0*/  @UP0 ULDC UR10, c[0x0][0x450] ;  /* 0x00011400000a0ab9 */ /* 0x000fe20000000800 */
[----:B------:R-:W-:Y:S01]  /*8be0*/  PLOP3.LUT P2, PT, PT, PT, UP1, 0x40, 0x0 ;  /* 0x000000000000781c */ /* 0x000fe20003f4e818 */
[----:B------:R-:W-:-:S02]  /*8bf0*/  ULOP3.LUT UR5, URZ, UR26, URZ, 0x33, !UPT ;  /* 0x0000001a3f057292 */ /* 0x000fc4000f8e333f */
[----:B------:R-:W-:Y:S01]  /*8c00*/  @P3 SHF.R.U32.HI R20, RZ, UR10, R8 ;  /* 0x0000000aff143c19 */ /* 0x000fe20008011608 */
[----:B------:R-:W-:Y:S01]  /*8c10*/  @!P1 VIADD R8, R10, 0x38840 ;  /* 0x000388400a089836 */ /* 0x000fe20000000000 */
[----:B------:R-:W-:Y:S02]  /*8c20*/  ULDC UR10, c[0x0][0xad8] ;  /* 0x0002b600000a7ab9 */ /* 0x000fe40000000800 */
[C---:B------:R-:W-:Y:S01]  /*8c30*/  VIADD R15, R14.reuse, UR10 ;  /* 0x0000000a0e0f7c36 */ /* 0x040fe20008000000 */
[----:B------:R-:W0:Y:S01]  /*8c40*/  SHFL.IDX PT, R21, R20, RZ, 0x1c1f ;  /* 0x001c1fff14157589 */ /* 0x000e2200000e0000 */
[----:B------:R-:W-:Y:S01]  /*8c50*/  @!P1 PRMT R8, RZ, 0x654, R8 ;  /* 0x00000654ff089816 */ /* 0x000fe20000000008 */
[----:B------:R-:W-:Y:S01]  /*8c60*/  VIADD R14, R14, UR5 ;  /* 0x000000050e0e7c36 */ /* 0x000fe20008000000 */
[----:B------:R-:W-:Y:S01]  /*8c70*/  ULDC UR5, c[0x0][0xadc] ;  /* 0x0002b70000057ab9 */ /* 0x000fe20000000800 */
[C---:B0-----:R-:W-:Y:S02]  /*8c80*/  IMAD.IADD R13, R21.reuse, 0x1, R15 ;  /* 0x00000001150d7824 */ /* 0x041fe400078e020f */
[----:B------:R-:W-:Y:S01]  /*8c90*/  IMAD.IADD R12, R21, 0x1, R14 ;  /* 0x00000001150c7824 */ /* 0x000fe200078e020e */
[----:B------:R-:W-:-:S02]  /*8ca0*/  WARPGROUP.DEPBAR.LE gsb0, 0x0 ;  /* 0x00008000000079c5 */ /* 0x000fc40000010000 */
[----:B------:R-:W-:-:S06]  /*8cb0*/  WARPGROUP.ARRIVE ;  /* 0x00000000000079c5 */ /* 0x000fcc0000000000 */
[----:B------:R-:W-:Y:S03]  /*8cc0*/  HGMMA.64x64x16.F32.BF16 R152, gdesc[UR28], R152, gsb0 ;  /* 0x00e000001c9879f0 */ /* 0x000fe60008001898 */
[----:B------:R-:W-:Y:S02]  /*8cd0*/  WARPGROUP.DEPBAR.LE gsb0, 0x0 ;  /* 0x00008000000079c5 */ /* 0x000fe40000010000 */
[----:B------:R0:W-:Y:S01]  /*8ce0*/  @!P1 SYNCS.ARRIVE.TRANS64.RED.A1T0 RZ, [R8+URZ], RZ ;  /* 0x000000ff08ff99a7 */ /* 0x0001e2000810043f */
[----:B------:R-:W-:Y:S05]  /*8cf0*/  @P2 BRA `(.L_x_3177) ;  /* 0x0000000000582947 */ /* 0x000fea0003800000 */
[----:B------:R-:W-:Y:S01]  /*8d00*/  IADD3 R21, -R17, R16, R21 ;  /* 0x0000001011157210 */ /* 0x000fe20007ffe115 */
[----:B------:R-:W-:Y:S03]  /*8d10*/  BSSY B0, `(.L_x_3178) ;  /* 0x0000010000007945 */ /* 0x000fe60003800000 */
[----:B------:R-:W-:-:S13]  /*8d20*/  ISETP.GT.AND P2, PT, R21, -0x1, PT ;  /* 0xffffffff1500780c */ /* 0x000fda0003f44270 */
[----:B------:R-:W-:Y:S05]  /*8d30*/  @P2 BRA `(.L_x_3179) ;  /* 0x0000000000202947 */ /* 0x000fea0003800000 */
[----:B------:R-:W-:Y:S01]  /*8d40*/  IMAD.U32 R234, RZ, RZ, UR5 ;  /* 0x00000005ffea7e24 */ /* 0x000fe2000f8e00ff */
[----:B------:R-:W-:-:S04]  /*8d50*/  LOP3.LUT R21, RZ, R21, RZ, 0x33, !PT ;  /* 0x00000015ff157212 */ /* 0x000fc800078e33ff */
[----:B------:R-:W-:-:S13]  /*8d60*/  ISETP.NE.AND P2, PT, R234, 0x1, PT ;  /* 0x00000001ea00780c */ /* 0x000fda0003f45270 */
[----:B0-----:R-:W0:Y:S02]  /*8d70*/  @P2 LDC.64 R8, c[0x0][0xae0] ;  /* 0x0002b800ff082b82 */ /* 0x001e240000000a00 */
[----:B0-----:R-:W-:-:S05]  /*8d80*/  @P2 IMAD.HI.U32 R8, R21, R8, RZ ;  /* 0x0000000815082227 */ /* 0x001fca00078e00ff */
[----:B------:R-:W-:-:S04]  /*8d90*/  @P2 SHF.R.U32.HI R21, RZ, R9, R8 ;  /* 0x00000009ff152219 */ /* 0x000fc80000011608 */
[----:B------:R-:W-:Y:S01]  /*8da0*/  LOP3.LUT R21, RZ, R21, RZ, 0x33, !PT ;  /* 0x00000015ff157212 */ /* 0x000fe200078e33ff */
[----:B------:R-:W-:Y:S06]  /*8db0*/  BRA `(.L_x_3180) ;  /* 0x0000000000147947 */ /* 0x000fec0003800000 */
.L_x_3179:
[----:B------:R-:W-:-:S05]  /*8dc0*/  IMAD.U32 R234, RZ, RZ, UR5 ;  /* 0x00000005ffea7e24 */ /* 0x000fca000f8e00ff */
[----:B------:R-:W-:-:S13]  /*8dd0*/  ISETP.NE.AND P2, PT, R234, 0x1, PT ;  /* 0x00000001ea00780c */ /* 0x000fda0003f45270 */
[----:B0-----:R-:W0:Y:S02]  /*8de0*/  @P2 LDC.64 R8, c[0x0][0xae0] ;  /* 0x0002b800ff082b82 */ /* 0x001e240000000a00 */
[----:B0-----:R-:W-:-:S05]  /*8df0*/  @P2 IMAD.HI.U32 R8, R21, R8, RZ ;  /* 0x0000000815082227 */ /* 0x001fca00078e00ff */
[----:B------:R-:W-:-:S07]  /*8e00*/  @P2 SHF.R.U32.HI R21, RZ, R9, R8 ;  /* 0x00000009ff152219 */ /* 0x000fce0000011608 */
.L_x_3180:
[----:B------:R-:W-:Y:S05]  /*8e10*/  BSYNC B0 ;  /* 0x0000000000007941 */ /* 0x000fea0003800000 */
.L_x_3178:
[----:B------:R-:W-:-:S04]  /*8e20*/  IMAD R21, R21, R234, -R11 ;  /* 0x000000ea15157224 */ /* 0x000fc800078e0a0b */
[----:B------:R-:W-:-:S05]  /*8e30*/  IMAD.IADD R21, R21, 0x1, -R19 ;  /* 0x0000000115157824 */ /* 0x000fca00078e0a13 */
[----:B------:R-:W-:Y:S02]  /*8e40*/  VIMNMX R12, R12, R21, !PT ;  /* 0x000000150c0c7248 */ /* 0x000fe40007fe0100 */
[----:B------:R-:W-:-:S07]  /*8e50*/  VIADDMNMX R13, R21, R234, R13, PT ;  /* 0x000000ea150d7246 */ /* 0x000fce000380010d */
.L_x_3177:
[----:B------:R-:W-:Y:S01]  /*8e60*/  ISETP.GT.AND P2, PT, R7, -0x1, PT ;  /* 0xffffffff0700780c */ /* 0x000fe20003f44270 */
[----:B0-----:R-:W0:Y:S03]  /*8e70*/  SHFL.IDX PT, R8, R20, 0x1, 0x1c1f ;  /* 0x003c1f0014087f89 */ /* 0x001e2600000e0000 */
        /* <DEDUP_REMOVED lines=11> */
[--C-:B0-----:R-:W-:Y:S01]  /*8f30*/  IMAD.IADD R15, R15, 0x1, R8.reuse ;  /* 0x000000010f0f7824 */ /* 0x101fe200078e0208 */
[C---:B------:R-:W-:Y:S01]  /*8f40*/  ISETP.LT.OR P6, PT, R13.reuse, 0x9, P6 ;  /* 0x000000090d00780c */ /* 0x040fe200037c1670 */
[----:B------:R-:W-:Y:S01]  /*8f50*/  IMAD.IADD R14, R14, 0x1, R8 ;  /* 0x000000010e0e7824 */ /* 0x000fe200078e0208 */
        /* <DEDUP_REMOVED lines=36> */
[----:B------:R-:W-:Y:S01]  /*91a0*/  FSEL R181, R181, -INF , !P3 ;  /* 0xff800000b5b57808 */ /* 0x000fe20005800000 */
        /* <DEDUP_REMOVED lines=13> */
.L_x_3183:
[----:B------:R-:W-:-:S05]  /*9280*/  IMAD.U32 R13, RZ, RZ, UR5 ;  /* 0x00000005ff0d7e24 */ /* 0x000fca000f8e00ff */
[----:B------:R-:W-:-:S13]  /*9290*/  ISETP.NE.AND P3, PT, R13, 0x1, PT ;  /* 0x000000010d00780c */ /* 0x000fda0003f65270 */
[----:B------:R-:W0:Y:S02]  /*92a0*/  @P3 LDC.64 R8, c[0x0][0xae0] ;  /* 0x0002b800ff083b82 */ /* 0x000e240000000a00 */
[----:B0-----:R-:W-:-:S05]  /*92b0*/  @P3 IMAD.HI.U32 R8, R12, R8, RZ ;  /* 0x000000080c083227 */ /* 0x001fca00078e00ff */
[----:B------:R-:W-:-:S07]  /*92c0*/  @P3 SHF.R.U32.HI R12, RZ, R9, R8 ;  /* 0x00000009ff0c3219 */ /* 0x000fce0000011608 */
.L_x_3184:
[----:B------:R-:W-:Y:S05]  /*92d0*/  BSYNC B0 ;  /* 0x0000000000007941 */ /* 0x000fea0003800000 */
.L_x_3182:
[----:B------:R-:W-:-:S04]  /*92e0*/  IMAD R11, R12, R13, -R11 ;  /* 0x0000000d0c0b7224 */ /* 0x000fc800078e0a0b */
[----:B------:R-:W-:-:S05]  /*92f0*/  IMAD.IADD R11, R11, 0x1, -R19 ;  /* 0x000000010b0b7824 */ /* 0x000fca00078e0a13 */
[----:B------:R-:W-:Y:S02]  /*9300*/  VIMNMX R14, R14, R11, !PT ;  /* 0x0000000b0e0e7248 */ /* 0x000fe40007fe0100 */
[----:B------:R-:W-:-:S07]  /*9310*/  VIADDMNMX R15, R11, R13, R15, PT ;  /* 0x0000000d0b0f7246 */ /* 0x000fce000380010f */
.L_x_3181:
[----:B------:R-:W-:Y:S01]  /*9320*/  FMNMX.FTZ R8, R152, R5, !PT ;  /* 0x0000000598087209 */ /* 0x000fe20007810000 */
[----:B------:R-:W-:Y:S01]  /*9330*/  ULDC UR19, c[0x0][0xa80] ;  /* 0x0002a00000137ab9 */ /* 0x000fe20000000800 */
[----:B------:R-:W-:Y:S01]  /*9340*/  LOP3.LUT R18, R18, 0xffffdfff, RZ, 0xc0, !PT ;  /* 0xffffdfff12127812 */ /* 0x000fe200078ec0ff */
[----:B------:R-:W-:Y:S01]  /*9350*/  ULEA UR10, UR7, UR42, 0xc ;  /* 0x0000002a070a7291 */ /* 0x000fe2000f8e603f */
[----:B------:R-:W-:Y:S01]  /*9360*/  FMNMX.FTZ R8, R153, R8, !PT ;  /* 0x0000000899087209 */ /* 0x000fe20007810000 */
[----:B------:R-:W-:Y:S01]  /*9370*/  UMOV UR11, 0x40000040 ;  /* 0x40000040000b7882 */ /* 0x000fe20000000000 */
[----:B------:R-:W-:Y:S01]  /*9380*/  @P1 LOP3.LUT R18, R18, 0x2000, RZ, 0xfc, !PT ;  /* 0x0000200012121812 */ /* 0x000fe200078efcff */
[----:B------:R-:W-:Y:S01]  /*9390*/  UIADD3 UR14, UR10, 0x80, URZ ;  /* 0x000000800a0e7890 */ /* 0x000fe2000fffe03f */
[----:B------:R-:W-:Y:S01]  /*93a0*/  FMNMX.FTZ R8, R156, R8, !PT ;  /* 0x000000089c087209 */ /* 0x000fe20007810000 */
[----:B------:R-:W-:Y:S01]  /*93b0*/  UMOV UR15, 0x40000040 ;  /* 0x40000040000f7882 */ /* 0x000fe20000000000 */
        /* <DEDUP_REMOVED lines=8> */
[C---:B------:R-:W-:Y:S02]  /*9440*/  ISETP.GT.AND P3, PT, R14.reuse, 0x1, P2 ;  /* 0x000000010e00780c */ /* 0x040fe40001764270 */
[----:B------:R-:W-:Y:S02]  /*9450*/  FMNMX.FTZ R8, R165, R8, !PT ;  /* 0x00000008a5087209 */ /* 0x000fe40007810000 */
[----:B------:R-:W-:Y:S02]  /*9460*/  ISETP.GT.AND P4, PT, R14, 0x8, P2 ;  /* 0x000000080e00780c */ /* 0x000fe40001784270 */
[----:B------:R-:W-:Y:S02]  /*9470*/  FMNMX.FTZ R8, R168, R8, !PT ;  /* 0x00000008a8087209 */ /* 0x000fe40007810000 */
[----:B------:R-:W-:-:S02]  /*9480*/  ISETP.GT.AND P5, PT, R14, 0x9, P2 ;  /* 0x000000090e00780c */ /* 0x000fc400017a4270 */
[----:B------:R-:W-:Y:S02]  /*9490*/  FMNMX.FTZ R8, R169, R8, !PT ;  /* 0x00000008a9087209 */ /* 0x000fe40007810000 */
[----:B------:R-:W-:Y:S02]  /*94a0*/  @P1 LOP3.LUT R18, R18, 0x2, RZ, 0xfc, !PT ;  /* 0x0000000212121812 */ /* 0x000fe400078efcff */
[----:B------:R-:W-:Y:S02]  /*94b0*/  FMNMX.FTZ R8, R172, R8, !PT ;  /* 0x00000008ac087209 */ /* 0x000fe40007810000 */
[----:B------:R-:W-:Y:S02]  /*94c0*/  ISETP.LT.OR P3, PT, R15, 0x2, P3 ;  /* 0x000000020f00780c */ /* 0x000fe40001f61670 */
        /* <DEDUP_REMOVED lines=17> */
[----:B------:R-:W0:Y:S01]  /*95e0*/  SHFL.BFLY PT, R9, R8, 0x2, 0x1f ;  /* 0x0c401f0008097f89 */ /* 0x000e2200000e0000 */
        /* <DEDUP_REMOVED lines=16> */
[C---:B------:R-:W-:Y:S02]  /*96f0*/  ISETP.LT.OR P0, PT, R15.reuse, 0x21, P0 ;  /* 0x000000210f00780c */ /* 0x040fe40000701670 */
[----:B0-----:R-:W-:Y:S02]  /*9700*/  FMNMX.FTZ R8, R8, R9, !PT ;  /* 0x0000000908087209 */ /* 0x001fe40007810000 */
[C---:B------:R-:W-:Y:S02]  /*9710*/  ISETP.LT.OR P1, PT, R15.reuse, 0x1, P1 ;  /* 0x000000010f00780c */ /* 0x040fe40000f21670 */
[----:B------:R-:W-:Y:S01]  /*9720*/  ISETP.LT.OR P6, PT, R15, 0x31, P6 ;  /* 0x000000310f00780c */ /* 0x000fe200037c1670 */
[----:B------:R-:W0:Y:S01]  /*9730*/  SHFL.BFLY PT, R9, R8, 0x1, 0x1f ;  /* 0x0c201f0008097f89 */ /* 0x000e2200000e0000 */
[----:B------:R-:W-:-:S02]  /*9740*/  FSEL R154, R154, -INF , !P1 ;  /* 0xff8000009a9a7808 */ /* 0x000fc40004800000 */
[----:B------:R-:W-:-:S04]  /*9750*/  @P2 LOP3.LUT R18, R18, 0x20, RZ, 0xfc, !PT ;  /* 0x0000002012122812 */ /* 0x000fc800078efcff */
[C---:B------:R-:W-:Y:S02]  /*9760*/  LOP3.LUT P2, RZ, R18.reuse, 0x8, RZ, 0xc0, !PT ;  /* 0x0000000812ff7812 */ /* 0x040fe4000784c0ff */
[----:B------:R-:W-:Y:S02]  /*9770*/  LOP3.LUT R18, R18, 0xfffffeff, RZ, 0xc0, !PT ;  /* 0xfffffeff12127812 */ /* 0x000fe400078ec0ff */
[C---:B------:R-:W-:Y:S02]  /*9780*/  ISETP.LT.OR P2, PT, R15.reuse, 0x39, P2 ;  /* 0x000000390f00780c */ /* 0x040fe40001741670 */
[----:B------:R-:W-:Y:S02]  /*9790*/  @P0 LOP3.LUT R18, R18, 0x100, RZ, 0xfc, !PT ;  /* 0x0000010012120812 */ /* 0x000fe400078efcff */
[----:B------:R-:W-:Y:S02]  /*97a0*/  ISETP.LT.OR P0, PT, R15, 0x22, P3 ;  /* 0x000000220f00780c */ /* 0x000fe40001f01670 */
[----:B------:R-:W-:-:S02]  /*97b0*/  LOP3.LUT P3, RZ, R18, 0x2, RZ, 0xc0, !PT ;  /* 0x0000000212ff7812 */ /* 0x000fc4000786c0ff */
[----:B------:R-:W-:Y:S02]  /*97c0*/  LOP3.LUT R18, R18, 0xffffffbf, RZ, 0xc0, !PT ;  /* 0xffffffbf12127812 */ /* 0x000fe400078ec0ff */
[----:B------:R-:W-:Y:S02]  /*97d0*/  ISETP.LT.OR P3, PT, R15, 0x32, P3 ;  /* 0x000000320f00780c */ /* 0x000fe40001f61670 */
[----:B------:R-:W-:Y:S02]  /*97e0*/  FSEL R182, R182, -INF , !P2 ;  /* 0xff800000b6b67808 */ /* 0x000fe40005000000 */
[----:B0-----:R-:W-:Y:S02]  /*97f0*/  FMNMX.FTZ R8, R8, R9, !PT ;  /* 0x0000000908087209 */ /* 0x001fe40007810000 */
[----:B------:R-:W-:Y:S02]  /*9800*/  FSEL R179, R179, -INF , !P3 ;  /* 0xff800000b3b37808 */ /* 0x000fe40005800000 */
[----:B------:R-:W-:-:S02]  /*9810*/  @P0 LOP3.LUT R18, R18, 0x40, RZ, 0xfc, !PT ;  /* 0x0000004012120812 */ /* 0x000fc400078efcff */
[C---:B------:R-:W-:Y:S02]  /*9820*/  ISETP.LT.OR P0, PT, R15.reuse, 0x29, P4 ;  /* 0x000000290f00780c */ /* 0x040fe40002701670 */
        /* <DEDUP_REMOVED lines=38> */
[----:B------:R-:W0:Y:S01]  /*9a90*/  MUFU.EX2 R153, R153 ;  /* 0x0000009900997308 */ /* 0x000e220000000800 */
        /* <DEDUP_REMOVED lines=9> */
[----:B------:R-:W-:Y:S01]  /*9b30*/  MUFU.EX2 R12, R160 ;  /* 0x000000a0000c7308 */ /* 0x000fe20000000800 */
        /* <DEDUP_REMOVED lines=18> */
[----:B------:R-:W-:Y:S02]  /*9c60*/  MUFU.EX2 R160, R168 ;  /* 0x000000a800a07308 */ /* 0x000fe40000000800 */
[----:B------:R-:W-:Y:S01]  /*9c70*/  @!P1 VIADD R10, R10, 0x38860 ;  /* 0x000388600a0a9836 */ /* 0x000fe20000000000 */
[----:B------:R-:W-:-:S04]  /*9c80*/  FMNMX.FTZ R9, R183, R9, !PT ;  /* 0x00000009b7097209 */ /* 0x000fc80007810000 */
[----:B------:R-:W-:Y:S01]  /*9c90*/  @!P1 PRMT R10, RZ, 0x654, R10 ;  /* 0x00000654ff0a9816 */ /* 0x000fe2000000000a */
[----:B------:R-:W1:Y:S01]  /*9ca0*/  SHFL.BFLY PT, R11, R9, 0x2, 0x1f ;  /* 0x0c401f00090b7f89 */ /* 0x000e6200000e0000 */
[----:B------:R-:W-:Y:S08]  /*9cb0*/  MUFU.EX2 R169, R169 ;  /* 0x000000a900a97308 */ /* 0x000ff00000000800 */
[----:B------:R-:W-:Y:S08]  /*9cc0*/  MUFU.EX2 R172, R172 ;  /* 0x000000ac00ac7308 */ /* 0x000ff00000000800 */
[----:B------:R-:W-:Y:S01]  /*9cd0*/  MUFU.EX2 R173, R173 ;  /* 0x000000ad00ad7308 */ /* 0x000fe20000000800 */
[----:B-1----:R-:W-:-:S07]  /*9ce0*/  FMNMX.FTZ R9, R9, R11, !PT ;  /* 0x0000000b09097209 */ /* 0x002fce0007810000 */
[----:B------:R-:W-:Y:S01]  /*9cf0*/  MUFU.EX2 R176, R176 ;  /* 0x000000b000b07308 */ /* 0x000fe20000000800 */
[----:B------:R-:W1:Y:S07]  /*9d00*/  SHFL.BFLY PT, R13, R9, 0x1, 0x1f ;  /* 0x0c201f00090d7f89 */ /* 0x000e6e00000e0000 */
[----:B------:R0:W-:Y:S08]  /*9d10*/  MUFU.EX2 R11, R156 ;  /* 0x0000009c000b7308 */ /* 0x0001f00000000800 */
[----:B------:R-:W-:Y:S01]  /*9d20*/  MUFU.EX2 R177, R177 ;  /* 0x000000b100b17308 */ /* 0x000fe20000000800 */
[----:B0-----:R-:W-:-:S07]  /*9d30*/  F2FP.BF16.F32.PACK_AB R156, R153, R152 ;  /* 0x00000098999c723e */ /* 0x001fce00000010ff */
[----:B------:R-:W-:Y:S01]  /*9d40*/  MUFU.EX2 R180, R180 ;  /* 0x000000b400b47308 */ /* 0x000fe20000000800 */
[----:B-1----:R-:W-:-:S04]  /*9d50*/  FMNMX.FTZ R9, R9, R13, !PT ;  /* 0x0000000d09097209 */ /* 0x002fc80007810000 */
[C---:B------:R-:W-:Y:S01]  /*9d60*/  FSETP.NEU.FTZ.AND P3, PT, R9.reuse, -INF , PT ;  /* 0xff8000000900780b */ /* 0x040fe20003f7d000 */
[C---:B------:R-:W-:Y:S02]  /*9d70*/  FMUL.FTZ R14, R9.reuse, UR19 ;  /* 0x00000013090e7c20 */ /* 0x040fe40008410000 */
[----:B------:R-:W-:Y:S01]  /*9d80*/  MUFU.EX2 R181, R181 ;  /* 0x000000b500b57308 */ /* 0x000fe20000000800 */
[----:B------:R-:W-:Y:S02]  /*9d90*/  FSEL R13, R9, RZ, P3 ;  /* 0x000000ff090d7208 */ /* 0x000fe40001800000 */
[----:B------:R-:W-:-:S03]  /*9da0*/  FSEL R14, R14, RZ, P3 ;  /* 0x000000ff0e0e7208 */ /* 0x000fc60001800000 */
[----:B------:R-:W-:Y:S02]  /*9db0*/  FADD.FTZ R13, -R13, R6 ;  /* 0x000000060d0d7221 */ /* 0x000fe40000010100 */
[----:B------:R0:W1:Y:S01]  /*9dc0*/  MUFU.EX2 R6, R5 ;  /* 0x0000000500067308 */ /* 0x0000620000000800 */
[--C-:B------:R-:W-:Y:S01]  /*9dd0*/  FFMA.FTZ R154, R154, UR19, -R14.reuse ;  /* 0x000000139a9a7c23 */ /* 0x100fe2000801080e */
[--C-:B------:R-:W-:Y:S01]  /*9de0*/  FFMA.FTZ R155, R155, UR19, -R14.reuse ;  /* 0x000000139b9b7c23 */ /* 0x100fe2000801080e */
[--C-:B------:R-:W-:Y:S01]  /*9df0*/  FFMA.FTZ R159, R159, UR19, -R14.reuse ;  /* 0x000000139f9f7c23 */ /* 0x100fe2000801080e */
[--C-:B------:R-:W-:Y:S01]  /*9e00*/  FFMA.FTZ R162, R162, UR19, -R14.reuse ;  /* 0x00000013a2a27c23 */ /* 0x100fe2000801080e */
[--C-:B------:R-:W-:Y:S01]  /*9e10*/  FFMA.FTZ R163, R163, UR19, -R14.reuse ;  /* 0x00000013a3a37c23 */ /* 0x100fe2000801080e */
[--C-:B------:R-:W-:Y:S01]  /*9e20*/  FFMA.FTZ R166, R166, UR19, -R14.reuse ;  /* 0x00000013a6a67c23 */ /* 0x100fe2000801080e */
[----:B------:R-:W-:Y:S01]  /*9e30*/  FFMA.FTZ R167, R167, UR19, -R14 ;  /* 0x00000013a7a77c23 */ /* 0x000fe2000801080e */
[----:B------:R-:W-:Y:S01]  /*9e40*/  MUFU.EX2 R155, R155 ;  /* 0x0000009b009b7308 */ /* 0x000fe20000000800 */
[----:B0-----:R-:W-:Y:S01]  /*9e50*/  FMUL.FTZ R5, R13, UR19 ;  /* 0x000000130d057c20 */ /* 0x001fe20008410000 */
[----:B------:R-:W-:-:S02]  /*9e60*/  IMAD.U32 R13, RZ, RZ, UR37 ;  /* 0x00000025ff0d7e24 */ /* 0x000fc4000f8e00ff */
[--C-:B------:R-:W-:Y:S01]  /*9e70*/  FFMA.FTZ R170, R170, UR19, -R14.reuse ;  /* 0x00000013aaaa7c23 */ /* 0x100fe2000801080e */
[--C-:B------:R-:W-:Y:S01]  /*9e80*/  FFMA.FTZ R171, R171, UR19, -R14.reuse ;  /* 0x00000013abab7c23 */ /* 0x100fe2000801080e */
[--C-:B------:R-:W-:Y:S01]  /*9e90*/  FFMA.FTZ R174, R174, UR19, -R14.reuse ;  /* 0x00000013aeae7c23 */ /* 0x100fe2000801080e */
[----:B------:R-:W-:Y:S02]  /*9ea0*/  @!P2 IMAD R13, R13, 0x40, R23 ;  /* 0x000000400d0da824 */ /* 0x000fe400078e0217 */
[----:B------:R-:W-:Y:S01]  /*9eb0*/  FFMA.FTZ R175, R175, UR19, -R14 ;  /* 0x00000013afaf7c23 */ /* 0x000fe2000801080e */
[----:B------:R-:W0:Y:S01]  /*9ec0*/  MUFU.EX2 R5, R5 ;  /* 0x0000000500057308 */ /* 0x000e220000000800 */
[----:B-1----:R-:W-:Y:S01]  /*9ed0*/  FFMA.FTZ R3, R6, R3, R152 ;  /* 0x0000000306037223 */ /* 0x002fe20000010098 */
[--C-:B------:R-:W-:Y:S01]  /*9ee0*/  FFMA.FTZ R178, R178, UR19, -R14.reuse ;  /* 0x00000013b2b27c23 */ /* 0x100fe2000801080e */
[----:B------:R-:W-:Y:S01]  /*9ef0*/  @!P2 LEA R13, R13, UR41, 0x2 ;  /* 0x000000290d0dac11 */ /* 0x000fe2000f8e10ff */
[--C-:B------:R-:W-:Y:S01]  /*9f00*/  FFMA.FTZ R179, R179, UR19, -R14.reuse ;  /* 0x00000013b3b37c23 */ /* 0x100fe2000801080e */
[----:B------:R-:W-:Y:S01]  /*9f10*/  FADD.FTZ R3, R153, R3 ;  /* 0x0000000399037221 */ /* 0x000fe20000010000 */
[--C-:B------:R-:W-:Y:S01]  /*9f20*/  FFMA.FTZ R182, R182, UR19, -R14.reuse ;  /* 0x00000013b6b67c23 */ /* 0x100fe2000801080e */
[----:B------:R-:W-:Y:S01]  /*9f30*/  F2FP.BF16.F32.PACK_AB R152, R161, R12 ;  /* 0x0000000ca198723e */ /* 0x000fe200000010ff */
[----:B------:R-:W-:Y:S01]  /*9f40*/  @!P2 STS [R13+0x38400], R6 ;  /* 0x038400060d00a388 */ /* 0x000fe20000000800 */
[----:B------:R-:W-:Y:S01]  /*9f50*/  FADD.FTZ R3, R11, R3 ;  /* 0x000000030b037221 */ /* 0x000fe20000010000 */
[----:B------:R-:W-:Y:S01]  /*9f60*/  MUFU.EX2 R159, R159 ;  /* 0x0000009f009f7308 */ /* 0x000fe20000000800 */
[-C--:B------:R-:W-:Y:S01]  /*9f70*/  FMUL.FTZ R24, R24, R6.reuse ;  /* 0x0000000618187220 */ /* 0x080fe20000410000 */
[-C--:B------:R-:W-:Y:S01]  /*9f80*/  FMUL.FTZ R25, R25, R6.reuse ;  /* 0x0000000619197220 */ /* 0x080fe20000410000 */
[----:B------:R-:W-:Y:S01]  /*9f90*/  FADD.FTZ R15, R157, R3 ;  /* 0x000000039d0f7221 */ /* 0x000fe20000010000 */
[-C--:B------:R-:W-:Y:S01]  /*9fa0*/  FMUL.FTZ R28, R28, R6.reuse ;  /* 0x000000061c1c7220 */ /* 0x080fe20000410000 */
[-C--:B------:R-:W-:Y:S01]  /*9fb0*/  FMUL.FTZ R29, R29, R6.reuse ;  /* 0x000000061d1d7220 */ /* 0x080fe20000410000 */
[-C--:B------:R-:W-:Y:S01]  /*9fc0*/  FMUL.FTZ R32, R32, R6.reuse ;  /* 0x0000000620207220 */ /* 0x080fe20000410000 */
[----:B0-----:R0:W-:Y:S01]  /*9fd0*/  @!P2 STS [R13+0x38420], R5 ;  /* 0x038420050d00a388 */ /* 0x0011e20000000800 */
[----:B------:R1:W2:Y:S01]  /*9fe0*/  MUFU.EX2 R3, R154 ;  /* 0x0000009a00037308 */ /* 0x0002a20000000800 */
[----:B------:R-:W-:Y:S01]  /*9ff0*/  FADD.FTZ R15, R12, R15 ;  /* 0x0000000f0c0f7221 */ /* 0x000fe20000010000 */
[-C--:B------:R-:W-:Y:S01]  /*a000*/  FMUL.FTZ R33, R33, R6.reuse ;  /* 0x0000000621217220 */ /* 0x080fe20000410000 */
[-C--:B------:R-:W-:Y:S01]  /*a010*/  FMUL.FTZ R36, R36, R6.reuse ;  /* 0x0000000624247220 */ /* 0x080fe20000410000 */
[-C--:B------:R-:W-:Y:S01]  /*a020*/  FMUL.FTZ R37, R37, R6.reuse ;  /* 0x0000000625257220 */ /* 0x080fe20000410000 */
[----:B------:R-:W-:Y:S01]  /*a030*/  FADD.FTZ R15, R161, R15 ;  /* 0x0000000fa10f7221 */ /* 0x000fe20000010000 */
[-C--:B------:R-:W-:Y:S01]  /*a040*/  FMUL.FTZ R40, R40, R6.reuse ;  /* 0x0000000628287220 */ /* 0x080fe20000410000 */
[----:B------:R-:W-:Y:S01]  /*a050*/  FMUL.FTZ R41, R41, R6 ;  /* 0x0000000629297220 */ /* 0x000fe20000410000 */
[----:B------:R3:W-:Y:S01]  /*a060*/  MUFU.EX2 R153, R162 ;  /* 0x000000a200997308 */ /* 0x0007e20000000800 */
[--C-:B0-----:R-:W-:Y:S01]  /*a070*/  FFMA.FTZ R13, R158, UR19, -R14.reuse ;  /* 0x000000139e0d7c23 */ /* 0x101fe2000801080e */
[----:B------:R-:W-:Y:S01]  /*a080*/  FFMA.FTZ R14, R183, UR19, -R14 ;  /* 0x00000013b70e7c23 */ /* 0x000fe2000801080e */
[----:B------:R-:W-:Y:S01]  /*a090*/  F2FP.BF16.F32.PACK_AB R158, R157, R11 ;  /* 0x0000000b9d9e723e */ /* 0x000fe200000010ff */
[----:B------:R-:W-:Y:S01]  /*a0a0*/  FADD.FTZ R11, R164, R15 ;  /* 0x0000000fa40b7221 */ /* 0x000fe20000010000 */
[----:B-1----:R-:W-:Y:S01]  /*a0b0*/  F2FP.BF16.F32.PACK_AB R154, R165, R164 ;  /* 0x000000a4a59a723e */ /* 0x002fe200000010ff */
[-C--:B------:R-:W-:Y:S01]  /*a0c0*/  FMUL.FTZ R44, R44, R6.reuse ;  /* 0x000000062c2c7220 */ /* 0x080fe20000410000 */
[----:B------:R-:W-:Y:S01]  /*a0d0*/  FMUL.FTZ R45, R45, R6 ;  /* 0x000000062d2d7220 */ /* 0x000fe20000410000 */
[----:B------:R-:W0:Y:S01]  /*a0e0*/  MUFU.EX2 R13, R13 ;  /* 0x0000000d000d7308 */ /* 0x000e220000000800 */
[----:B--2---:R-:W-:Y:S01]  /*a0f0*/  FFMA.FTZ R4, R5, R4, R3 ;  /* 0x0000000405047223 */ /* 0x004fe20000010003 */
[----:B------:R-:W-:Y:S01]  /*a100*/  FADD.FTZ R11, R165, R11 ;  /* 0x0000000ba50b7221 */ /* 0x000fe20000010000 */
[C---:B------:R-:W-:Y:S01]  /*a110*/  F2FP.BF16.F32.PACK_AB R157, R155.reuse, R3 ;  /* 0x000000039b9d723e */ /* 0x040fe200000010ff */
[----:B------:R-:W-:Y:S01]  /*a120*/  FMUL.FTZ R48, R48, R6 ;  /* 0x0000000630307220 */ /* 0x000fe20000410000 */
[----:B------:R-:W-:Y:S01]  /*a130*/  FADD.FTZ R4, R155, R4 ;  /* 0x000000049b047221 */ /* 0x000fe20000010000 */
[----:B------:R-:W-:Y:S01]  /*a140*/  FADD.FTZ R11, R160, R11 ;  /* 0x0000000ba00b7221 */ /* 0x000fe20000010000 */
[----:B------:R-:W-:Y:S01]  /*a150*/  F2FP.BF16.F32.PACK_AB R160, R169, R160 ;  /* 0x000000a0a9a0723e */ /* 0x000fe200000010ff */
[----:B------:R-:W1:Y:S01]  /*a160*/  MUFU.EX2 R163, R163 ;  /* 0x000000a300a37308 */ /* 0x000e620000000800 */
[----:B---3--:R-:W-:Y:S01]  /*a170*/  F2FP.BF16.F32.PACK_AB R162, R173, R172 ;  /* 0x000000acada2723e */ /* 0x008fe200000010ff */
[-C--:B------:R-:W-:Y:S01]  /*a180*/  FMUL.FTZ R49, R49, R6.reuse ;  /* 0x0000000631317220 */ /* 0x080fe20000410000 */
[-C--:B------:R-:W-:Y:S01]  /*a190*/  FMUL.FTZ R52, R52, R6.reuse ;  /* 0x0000000634347220 */ /* 0x080fe20000410000 */
[-C--:B------:R-:W-:Y:S01]  /*a1a0*/  FMUL.FTZ R53, R53, R6.reuse ;  /* 0x0000000635357220 */ /* 0x080fe20000410000 */
[-C--:B------:R-:W-:Y:S01]  /*a1b0*/  FMUL.FTZ R56, R56, R6.reuse ;  /* 0x0000000638387220 */ /* 0x080fe20000410000 */
[-C--:B------:R-:W-:Y:S01]  /*a1c0*/  FMUL.FTZ R57, R57, R6.reuse ;  /* 0x0000000639397220 */ /* 0x080fe20000410000 */
[-C--:B------:R-:W-:Y:S01]  /*a1d0*/  FMUL.FTZ R60, R60, R6.reuse ;  /* 0x000000063c3c7220 */ /* 0x080fe20000410000 */
[----:B------:R-:W2:Y:S01]  /*a1e0*/  MUFU.EX2 R166, R166 ;  /* 0x000000a600a67308 */ /* 0x000ea20000000800 */
        /* <DEDUP_REMOVED lines=9> */
[----:B-1----:R-:W-:Y:S01]  /*a280*/  F2FP.BF16.F32.PACK_AB R153, R163, R153 ;  /* 0x00000099a399723e */ /* 0x002fe200000010ff */
[-C--:B------:R-:W-:Y:S01]  /*a290*/  FMUL.FTZ R69, R69, R6.reuse ;  /* 0x0000000645457220 */ /* 0x080fe20000410000 */
[-C--:B------:R-:W-:Y:S01]  /*a2a0*/  FMUL.FTZ R72, R72, R6.reuse ;  /* 0x0000000648487220 */ /* 0x080fe20000410000 */
[----:B------:R-:W0:Y:S01]  /*a2b0*/  MUFU.EX2 R167, R167 ;  /* 0x000000a700a77308 */ /* 0x000e220000000800 */
[----:B------:R-:W-:Y:S01]  /*a2c0*/  FADD.FTZ R4, R163, R4 ;  /* 0x00000004a3047221 */ /* 0x000fe20000010000 */
[-C--:B------:R-:W-:Y:S01]  /*a2d0*/  FMUL.FTZ R73, R73, R6.reuse ;  /* 0x0000000649497220 */ /* 0x080fe20000410000 */
[-C--:B------:R-:W-:Y:S01]  /*a2e0*/  FMUL.FTZ R76, R76, R6.reuse ;  /* 0x000000064c4c7220 */ /* 0x080fe20000410000 */
[-C--:B------:R-:W-:Y:S01]  /*a2f0*/  FMUL.FTZ R77, R77, R6.reuse ;  /* 0x000000064d4d7220 */ /* 0x080fe20000410000 */
[----:B--2---:R-:W-:Y:S01]  /*a300*/  FADD.FTZ R3, R166, R4 ;  /* 0x00000004a6037221 */ /* 0x004fe20000010000 */
        /* <DEDUP_REMOVED lines=11> */
[C---:B0-----:R-:W-:Y:S01]  /*a3c0*/  F2FP.BF16.F32.PACK_AB R155, R167.reuse, R166 ;  /* 0x000000a6a79b723e */ /* 0x041fe200000010ff */
[----:B------:R-:W-:Y:S01]  /*a3d0*/  FADD.FTZ R3, R167, R3 ;  /* 0x00000003a7037221 */ /* 0x000fe20000010000 */
        /* <DEDUP_REMOVED lines=99> */
[----:B------:R-:W-:Y:S01]  /*aa10*/  F2FP.BF16.F32.PACK_AB R164, R177, R176 ;  /* 0x000000b0b1a4723e */ /* 0x000fe200000010ff */
[----:B------:R2:W-:Y:S01]  /*aa20*/  STSM.16.M88.4 [R186+0x36400], R156 ;  /* 0x0364009cba007844 */ /* 0x0005e20000000200 */
[----:B------:R-:W-:Y:S01]  /*aa30*/  F2FP.BF16.F32.PACK_AB R166, R181, R180 ;  /* 0x000000b4b5a6723e */ /* 0x000fe200000010ff */
[----:B------:R-:W-:Y:S01]  /*aa40*/  FADD.FTZ R3, R170, R3 ;  /* 0x00000003aa037221 */ /* 0x000fe20000010000 */
[----:B-1----:R-:W-:Y:S01]  /*aa50*/  F2FP.BF16.F32.PACK_AB R165, R179, R178 ;  /* 0x000000b2b3a5723e */ /* 0x002fe200000010ff */
[----:B------:R2:W-:Y:S01]  /*aa60*/  STSM.16.M88.4 [R187], R152 ;  /* 0x00000098bb007844 */ /* 0x0005e20000000200 */
[----:B0-----:R-:W-:Y:S01]  /*aa70*/  F2FP.BF16.F32.PACK_AB R167, R14, R182 ;  /* 0x000000b60ea7723e */ /* 0x001fe200000010ff */
[----:B------:R-:W-:Y:S01]  /*aa80*/  FADD.FTZ R11, R169, R11 ;  /* 0x0000000ba90b7221 */ /* 0x000fe20000010000 */
[----:B------:R-:W-:Y:S01]  /*aa90*/  FADD.FTZ R3, R171, R3 ;  /* 0x00000003ab037221 */ /* 0x000fe20000010000 */
[----:B------:R2:W-:Y:S01]  /*aaa0*/  STSM.16.M88.4 [R189], R160 ;  /* 0x000000a0bd007844 */ /* 0x0005e20000000200 */
[----:B------:R-:W-:Y:S01]  /*aab0*/  ISETP.GT.AND P2, PT, R7, UR32, PT ;  /* 0x0000002007007c0c */ /* 0x000fe2000bf44270 */
[----:B------:R-:W-:Y:S01]  /*aac0*/  FADD.FTZ R172, R172, R11 ;  /* 0x0000000bacac7221 */ /* 0x000fe20000010000 */
[----:B------:R-:W-:Y:S01]  /*aad0*/  FADD.FTZ R174, R174, R3 ;  /* 0x00000003aeae7221 */ /* 0x000fe20000010000 */
[----:B------:R2:W-:Y:S01]  /*aae0*/  STSM.16.M88.4 [R188], R164 ;  /* 0x000000a4bc007844 */ /* 0x0005e20000000200 */
[----:B------:R-:W-:Y:S01]  /*aaf0*/  WARPGROUP.ARRIVE ;  /* 0x00000000000079c5 */ /* 0x000fe20000000000 */
[----:B------:R-:W-:Y:S01]  /*ab00*/  FADD.FTZ R173, R173, R172 ;  /* 0x000000acadad7221 */ /* 0x000fe20000010000 */
[----:B------:R-:W-:Y:S01]  /*ab10*/  FADD.FTZ R175, R175, R174 ;  /* 0x000000aeafaf7221 */ /* 0x000fe20000010000 */
[----:B------:R-:W-:Y:S01]  /*ab20*/  UMOV UR37, UR7 ;  /* 0x0000000700257c82 */ /* 0x000fe20008000000 */
[----:B------:R-:W-:-:S02]  /*ab30*/  VIADD R7, R7, 0xffffffff ;  /* 0xffffffff07077836 */ /* 0x000fc40000000000 */
[----:B------:R-:W-:Y:S01]  /*ab40*/  FADD.FTZ R176, R176, R173 ;  /* 0x000000adb0b07221 */ /* 0x000fe20000010000 */
[----:B------:R-:W-:Y:S01]  /*ab50*/  HGMMA.64x256x16.F32.BF16 R24, R156, gdesc[UR8].tnspB, R24, gsb0 ;  /* 0x43e000089c187df0 */ /* 0x000fe20008001818 */
[----:B------:R-:W-:Y:S01]  /*ab60*/  UMOV UR11, 0x40000040 ;  /* 0x40000040000b7882 */ /* 0x000fe20000000000 */
[----:B------:R-:W-:Y:S01]  /*ab70*/  FADD.FTZ R178, R178, R175 ;  /* 0x000000afb2b27221 */ /* 0x000fe20000010000 */
[----:B------:R-:W-:Y:S01]  /*ab80*/  FADD.FTZ R177, R177, R176 ;  /* 0x000000b0b1b17221 */ /* 0x000fe20000010000 */
[----:B------:R-:W-:Y:S02]  /*ab90*/  IMAD.MOV.U32 R5, RZ, RZ, R8 ;  /* 0x000000ffff057224 */ /* 0x000fe400078e0008 */
[----:B------:R-:W-:Y:S01]  /*aba0*/  FADD.FTZ R179, R179, R178 ;  /* 0x000000b2b3b37221 */ /* 0x000fe20000010000 */
[----:B------:R-:W-:Y:S01]  /*abb0*/  FADD.FTZ R180, R180, R177 ;  /* 0x000000b1b4b47221 */ /* 0x000fe20000010000 */
[----:B------:R-:W-:Y:S02]  /*abc0*/  IMAD.MOV.U32 R6, RZ, RZ, R9 ;  /* 0x000000ffff067224 */ /* 0x000fe400078e0009 */
[----:B------:R-:W-:Y:S01]  /*abd0*/  FADD.FTZ R179, R182, R179 ;  /* 0x000000b3b6b37221 */ /* 0x000fe20000010000 */
[----:B------:R-:W-:-:S03]  /*abe0*/  FADD.FTZ R3, R181, R180 ;  /* 0x000000b4b5037221 */ /* 0x000fc60000010000 */
[----:B------:R-:W-:Y:S01]  /*abf0*/  FADD.FTZ R4, R14, R179 ;  /* 0x000000b30e047221 */ /* 0x000fe20000010000 */
[----:B------:R-:W-:Y:S02]  /*ac00*/  WARPGROUP.DEPBAR.LE gsb0, 0x0 ;  /* 0x00008000000079c5 */ /* 0x000fe40000010000 */
[----:B------:R-:W-:-:S11]  /*ac10*/  WARPGROUP.ARRIVE ;  /* 0x00000000000079c5 */ /* 0x000fd60000000000 */
[----:B------:R-:W-:Y:S01]  /*ac20*/  HGMMA.64x256x16.F32.BF16 R24, R152, gdesc[UR12].tnspB, R24, gsb0 ;  /* 0x43e0000c98187df0 */ /* 0x000fe20008001818 */
[----:B------:R-:W-:Y:S01]  /*ac30*/  UIADD3 UR14, UR10, 0x100, URZ ;  /* 0x000001000a0e7890 */ /* 0x000fe2000fffe03f */
[----:B------:R-:W-:Y:S01]  /*ac40*/  UMOV UR15, 0x40000040 ;  /* 0x40000040000f7882 */ /* 0x000fe20000000000 */
[----:B------:R-:W-:Y:S01]  /*ac50*/  UIADD3 UR10, UR10, 0x180, URZ ;  /* 0x000001800a0a7890 */ /* 0x000fe2000fffe03f */
[----:B------:R-:W-:Y:S02]  /*ac60*/  WARPGROUP.DEPBAR.LE gsb0, 0x0 ;  /* 0x00008000000079c5 */ /* 0x000fe40000010000 */
[----:B------:R-:W-:-:S15]  /*ac70*/  WARPGROUP.ARRIVE ;  /* 0x00000000000079c5 */ /* 0x000fde0000000000 */
[----:B------:R-:W-:-:S07]  /*ac80*/  NOP ;  /* 0x0000000000007918 */ /* 0x000fce0000000000 */
        /* <DEDUP_REMOVED lines=16> */
[----:B------:R-:W-:Y:S01]  /*ad90*/  IMAD.MOV.U32 R6, RZ, RZ, R9 ;  /* 0x000000ffff067224 */ /* 0x000fe200078e0009 */
[----:B------:R-:W-:Y:S01]  /*ada0*/  UMOV UR37, UR7 ;  /* 0x0000000700257c82 */ /* 0x000fe20008000000 */
[----:B------:R-:W-:-:S07]  /*adb0*/  IMAD.MOV.U32 R5, RZ, RZ, R8 ;  /* 0x000000ffff057224 */ /* 0x000fce00078e0008 */
.L_x_3168:
[----:B------:R-:W0:Y:S08]  /*adc0*/  LDC R8, c[0x0][0x448] ;  /* 0x00011200ff087b82 */ /* 0x000e300000000800 */
[----:B--2---:R-:W1:Y:S01]  /*add0*/  LDC R10, c[0x0][0xadc] ;  /* 0x0002b700ff0a7b82 */ /* 0x004e620000000800 */
[----:B0-----:R-:W-:Y:S01]  /*ade0*/  ISETP.NE.AND P5, PT, R8, 0x1, PT ;  /* 0x000000010800780c */ /* 0x001fe20003fa5270 */
[----:B------:R-:W-:Y:S01]  /*adf0*/  VIADD R8, R185, 0x3f ;  /* 0x0000003fb9087836 */ /* 0x000fe20000000000 */
[----:B-1----:R-:W-:-:S11]  /*ae00*/  ISETP.GE.AND P6, PT, R10, 0x1, PT ;  /* 0x000000010a00780c */ /* 0x002fd60003fc6270 */
[----:B------:R-:W0:Y:S08]  /*ae10*/  @P5 LDC R9, c[0x0][0x44c] ;  /* 0x00011300ff095b82 */ /* 0x000e300000000800 */
[----:B------:R-:W1:Y:S01]  /*ae20*/  @P5 LDC R12, c[0x0][0x450] ;  /* 0x00011400ff0c5b82 */ /* 0x000e620000000800 */
[----:B0-----:R-:W-:-:S05]  /*ae30*/  @P5 IMAD.HI.U32 R9, R8, R9, RZ ;  /* 0x0000000908095227 */ /* 0x001fca00078e00ff */
[----:B-1----:R-:W-:Y:S02]  /*ae40*/  @P5 SHF.R.U32.HI R8, RZ, R12, R9 ;  /* 0x0000000cff085219 */ /* 0x002fe40000011609 */
[----:B------:R-:W-:-:S05]  /*ae50*/  IADD3 R9, R16, 0x1, -R17 ;  /* 0x0000000110097810 */ /* 0x000fca0007ffe811 */
[----:B------:R-:W-:-:S04]  /*ae60*/  IMAD.IADD R8, R9, 0x1, R8 ;  /* 0x0000000109087824 */ /* 0x000fc800078e0208 */
[----:B------:R-:W-:Y:S01]  /*ae70*/  VIADD R12, R8, -UR26 ;  /* 0x8000001a080c7c36 */ /* 0x000fe20008000000 */
[----:B------:R-:W-:Y:S06]  /*ae80*/  @!P6 BRA `(.L_x_3186) ;  /* 0x000000000040e947 */ /* 0x000fec0003800000 */
[----:B------:R-:W-:-:S05]  /*ae90*/  IMAD.MOV.U32 R11, RZ, RZ, R8 ;  /* 0x000000ffff0b7224 */ /* 0x000fca00078e0008 */
        /* <DEDUP_REMOVED lines=9> */
.L_x_3187:
[----:B------:R-:W-:-:S13]  /*af30*/  ISETP.NE.AND P2, PT, R10, 0x1, PT ;  /* 0x000000010a00780c */ /* 0x000fda0003f45270 */
[----:B------:R-:W0:Y:S02]  /*af40*/  @P2 LDC.64 R8, c[0x0][0xae0] ;  /* 0x0002b800ff082b82 */ /* 0x000e240000000a00 */
[----:B0-----:R-:W-:-:S05]  /*af50*/  @P2 IMAD.HI.U32 R8, R11, R8, RZ ;  /* 0x000000080b082227 */ /* 0x001fca00078e00ff */
[----:B------:R-:W-:-:S07]  /*af60*/  @P2 SHF.R.U32.HI R11, RZ, R9, R8 ;  /* 0x00000009ff0b2219 */ /* 0x000fce0000011608 */
.L_x_3188:
[----:B------:R-:W-:-:S05]  /*af70*/  IMAD R11, R11, R10, RZ ;  /* 0x0000000a0b0b7224 */ /* 0x000fca00078e02ff */
[----:B------:R-:W-:-:S07]  /*af80*/  VIMNMX R12, R12, R11, !PT ;  /* 0x0000000b0c0c7248 */ /* 0x000fce0007fe0100 */
.L_x_3186:
[----:B------:R-:W-:-:S05]  /*af90*/  VIADD R12, R12, 0x3f ;  /* 0x0000003f0c0c7836 */ /* 0x000fca0000000000 */
[----:B------:R-:W-:-:S04]  /*afa0*/  SHF.R.S32.HI R9, RZ, 0x1f, R12 ;  /* 0x0000001fff097819 */ /* 0x000fc8000001140c */
[----:B------:R-:W-:-:S04]  /*afb0*/  LEA.HI R9, R9, R12, RZ, 0x6 ;  /* 0x0000000c09097211 */ /* 0x000fc800078f30ff */
[----:B------:R-:W-:-:S04]  /*afc0*/  SHF.R.S32.HI R8, RZ, 0x6, R9 ;  /* 0x00000006ff087819 */ /* 0x000fc80000011409 */
[----:B------:R-:W-:-:S04]  /*afd0*/  VIMNMX R8, R191, R8, !PT ;  /* 0x00000008bf087248 */ /* 0x000fc80007fe0100 */
[----:B------:R-:W-:-:S13]  /*afe0*/  ISETP.GE.AND P2, PT, R7, R8, PT ;  /* 0x000000080700720c */ /* 0x000fda0003f46270 */
[----:B------:R-:W-:Y:S05]  /*aff0*/  @!P2 BRA `(.L_x_3189) ;  /* 0x000000280038a947 */ /* 0x000fea0003800000 */
[----:B------:R-:W-:Y:S01]  /*b000*/  IMAD.MOV.U32 R9, RZ, RZ, R6 ;  /* 0x000000ffff097224 */ /* 0x000fe200078e0006 */
[----:B------:R-:W-:Y:S01]  /*b010*/  UMOV UR7, UR37 ;  /* 0x0000002500077c82 */ /* 0x000fe20008000000 */
[----:B------:R-:W-:-:S07]  /*b020*/  IMAD.MOV.U32 R10, RZ, RZ, R5 ;  /* 0x000000ffff0a7224 */ /* 0x000fce00078e0005 */
.L_x_3198:
[----:B------:R-:W-:Y:S01]  /*b030*/  UIADD3 UR37, UR7, 0x1, URZ ;  /* 0x0000000107257890 */ /* 0x000fe2000fffe03f */
[C---:B------:R-:W-:Y:S01]  /*b040*/  ISETP.GT.AND P2, PT, R7.reuse, R8, PT ;  /* 0x000000080700720c */ /* 0x040fe20003f44270 */
[----:B------:R-:W-:Y:S02]  /*b050*/  VIADD R7, R7, 0xffffffff ;  /* 0xffffffff07077836 */ /* 0x000fe40000000000 */
[----:B------:R-:W-:-:S04]  /*b060*/  UISETP.NE.AND UP0, UPT, UR37, 0x2, UPT ;  /* 0x000000022500788c */ /* 0x000fc8000bf05270 */
[----:B------:R-:W-:Y:S02]  /*b070*/  USEL UR5, URZ, 0x1, UP0 ;  /* 0x000000013f057887 */ /* 0x000fe40008000000 */
[----:B------:R-:W-:-:S04]  /*b080*/  USEL UR37, UR37, URZ, UP0 ;  /* 0x0000003f25257287 */ /* 0x000fc80008000000 */
[----:B------:R-:W-:Y:S01]  /*b090*/  LOP3.LUT R2, R2, UR5, RZ, 0x3c, !PT ;  /* 0x0000000502027c12 */ /* 0x000fe2000f8e3cff */
[----:B-1----:R-:W-:Y:S07]  /*b0a0*/  @!P0 BRA `(.L_x_3190) ;  /* 0x0000000000048947 */ /* 0x002fee0003800000 */
[----:B------:R-:W-:Y:S01]  /*b0b0*/  BPT.TRAP 0x1 ;  /* 0x000000040000795c */ /* 0x000fe20000300000 */
.L_x_3190:
[----:B------:R-:W-:Y:S01]  /*b0c0*/  ULEA UR5, UR37, UR41, 0x3 ;  /* 0x0000002925057291 */ /* 0x000fe2000f8e183f */
[----:B------:R-:W-:-:S08]  /*b0d0*/  SHF.L.U32 R5, R2, 0x1f, RZ ;  /* 0x0000001f02057819 */ /* 0x000fd000000006ff */
[----:B------:R0:W1:Y:S01]  /*b0e0*/  SYNCS.PHASECHK.TRANS64.TRYWAIT P3, [UR5+0x38830], R5 ;  /* 0x03883005ff0075a7 */ /* 0x0000620008060145 */
[----:B------:R-:W-:Y:S05]  /*b0f0*/  @!P0 BRA `(.L_x_3191) ;  /* 0x0000000000048947 */ /* 0x000fea0003800000 */
[----:B------:R-:W-:Y:S01]  /*b100*/  BPT.TRAP 0x1 ;  /* 0x000000040000795c */ /* 0x000fe20000300000 */
.L_x_3191:
[----:B-1----:R-:W-:Y:S05]  /*b110*/  @P3 BRA `(.L_x_3192) ;  /* 0x0000000000083947 */ /* 0x002fea0003800000 */
[----:B------:R-:W1:Y:S02]  /*b120*/  SYNCS.PHASECHK.TRANS64.TRYWAIT P3, [UR5+0x38830], R5 ;  /* 0x03883005ff0075a7 */ /* 0x000e640008060145 */
[----:B-1----:R-:W-:Y:S05]  /*b130*/  @!P3 BRA `(.L_x_3193) ;  /* 0x000001400008b947 */ /* 0x002fea0003800000 */
.L_x_3192:
        /* <DEDUP_REMOVED lines=23> */
.L_x_3194:
[----:B------:R2:W3:Y:S01]  /*b2b0*/  SYNCS.PHASECHK.TRANS64.TRYWAIT P3, [UR5+0x38850], R5 ;  /* 0x03885005ff0075a7 */ /* 0x0004e20008060145 */
[----:B------:R-:W-:Y:S05]  /*b2c0*/  @!P0 BRA `(.L_x_3195) ;  /* 0x0000000000048947 */ /* 0x000fea0003800000 */
[----:B------:R-:W-:Y:S01]  /*b2d0*/  BPT.TRAP 0x1 ;  /* 0x000000040000795c */ /* 0x000fe20000300000 */
.L_x_3195:
[----:B---3--:R-:W-:Y:S05]  /*b2e0*/  @P3 BRA `(.L_x_3196) ;  /* 0x0000000000083947 */ /* 0x008fea0003800000 */
[----:B------:R-:W3:Y:S02]  /*b2f0*/  SYNCS.PHASECHK.TRANS64.TRYWAIT P3, [UR5+0x38850], R5 ;  /* 0x03885005ff0075a7 */ /* 0x000ee40008060145 */
[----:B---3--:R-:W-:Y:S05]  /*b300*/  @!P3 BRA `(.L_x_3197) ;  /* 0x0000013c00acb947 */ /* 0x008fea0003800000 */
.L_x_3196:
[----:B------:R-:W-:Y:S01]  /*b310*/  ULEA UR26, UR37, UR4, 0xc ;  /* 0x00000004251a7291 */ /* 0x000fe2000f8e603f */
[----:B------:R-:W-:Y:S01]  /*b320*/  WARPGROUP.ARRIVE ;  /* 0x00000000000079c5 */ /* 0x000fe20000000000 */
[----:B------:R-:W-:Y:S01]  /*b330*/  UMOV UR27, 0x40000040 ;  /* 0x40000040001b7882 */ /* 0x000fe20000000000 */
[----:B------:R-:W-:-:S04]  /*b340*/  UIADD3 UR28, UR6, 0x2, URZ ;  /* 0x00000002061c7890 */ /* 0x000fc8000fffe03f */
[----:B-1----:R-:W1:Y:S01]  /*b350*/  S2R R6, SR_TID.X ;  /* 0x0000000000067919 */ /* 0x002e620000002100 */
[----:B------:R-:W-:Y:S01]  /*b360*/  UIADD3 UR30, UR26, 0x2, URZ ;  /* 0x000000021a1e7890 */ /* 0x000fe2000fffe03f */
[----:B------:R-:W-:Y:S01]  /*b370*/  IMAD.U32 R11, RZ, RZ, UR5 ;  /* 0x00000005ff0b7e24 */ /* 0x000fe2000f8e00ff */
[----:B------:R-:W-:Y:S01]  /*b380*/  UMOV UR29, 0x40000040 ;  /* 0x40000040001d7882 */ /* 0x000fe20000000000 */
[----:B------:R-:W-:Y:S01]  /*b390*/  UMOV UR31, 0x40000040 ;  /* 0x40000040001f7882 */ /* 0x000fe20000000000 */
[----:B------:R-:W-:Y:S01]  /*b3a0*/  HGMMA.64x64x16.F32.BF16 R152, gdesc[UR24], R152, gsb0 ;  /* 0x00e00000189879f0 */ /* 0x000fe20008001898 */
[----:B------:R-:W-:Y:S01]  /*b3b0*/  UIADD3 UR15, UR6, 0x800, URZ ;  /* 0x00000800060f7890 */ /* 0x000fe2000fffe03f */
[----:B------:R-:W-:Y:S01]  /*b3c0*/  ISETP.NE.AND P3, PT, R184, RZ, PT ;  /* 0x000000ffb800720c */ /* 0x000fe20003f65270 */
[----:B------:R-:W-:Y:S01]  /*b3d0*/  UIADD3 UR18, UR26, 0x800, URZ ;  /* 0x000008001a127890 */ /* 0x000fe2000fffe03f */
[----:B------:R-:W-:Y:S01]  /*b3e0*/  ULDC UR19, c[0x0][0xa80] ;  /* 0x0002a00000137ab9 */ /* 0x000fe20000000800 */
        /* <DEDUP_REMOVED lines=249> */
[----:B------:R-:W-:Y:S01]  /*c380*/  ULEA UR10, UR37, UR42, 0xc ;  /* 0x0000002a250a7291 */ /* 0x000fe2000f8e603f */
[----:B------:R-:W-:-:S03]  /*c390*/  UMOV UR11, 0x40000040 ;  /* 0x40000040000b7882 */ /* 0x000fc60000000000 */
[----:B------:R-:W-:Y:S01]  /*c3a0*/  UIADD3 UR14, UR10, 0x80, URZ ;  /* 0x000000800a0e7890 */ /* 0x000fe2000fffe03f */
        /* <DEDUP_REMOVED lines=56> */
[----:B------:R-:W-:Y:S01]  /*c730*/  FMUL.FTZ R24, R24, R10 ;  /* 0x0000000a18187220 */ /* 0x000fe20000410000 */
        /* <DEDUP_REMOVED lines=8> */
[----:B------:R-:W-:Y:S01]  /*c7c0*/  FMUL.FTZ R32, R32, R10 ;  /* 0x0000000a20207220 */ /* 0x000fe20000410000 */
[----:B------:R-:W-:Y:S01]  /*c7d0*/  FMNMX.FTZ R6, R163, R6, !PT ;  /* 0x00000006a3067209 */ /* 0x000fe20007810000 */
[-C--:B------:R-:W-:Y:S01]  /*c7e0*/  FMUL.FTZ R33, R33, R10.reuse ;  /* 0x0000000a21217220 */ /* 0x080fe20000410000 */
[-C--:B------:R-:W-:Y:S01]  /*c7f0*/  FMUL.FTZ R36, R36, R10.reuse ;  /* 0x0000000a24247220 */ /* 0x080fe20000410000 */
[----:B------:R-:W-:Y:S01]  /*c800*/  FMUL.FTZ R37, R37, R10 ;  /* 0x0000000a25257220 */ /* 0x000fe20000410000 */
[----:B------:R-:W-:Y:S01]  /*c810*/  FMNMX.FTZ R6, R166, R6, !PT ;  /* 0x00000006a6067209 */ /* 0x000fe20007810000 */
[----:B------:R-:W0:Y:S01]  /*c820*/  MUFU.EX2 R160, R160 ;  /* 0x000000a000a07308 */ /* 0x000e220000000800 */
        /* <DEDUP_REMOVED lines=8> */
[----:B-1----:R-:W-:Y:S01]  /*c8b0*/  FADD.FTZ R3, R157, R3 ;  /* 0x000000039d037221 */ /* 0x002fe20000010000 */
[----:B------:R-:W-:Y:S01]  /*c8c0*/  FMUL.FTZ R48, R48, R10 ;  /* 0x0000000a30307220 */ /* 0x000fe20000410000 */
[----:B------:R-:W-:Y:S01]  /*c8d0*/  FMNMX.FTZ R6, R171, R6, !PT ;  /* 0x00000006ab067209 */ /* 0x000fe20007810000 */
[-C--:B------:R-:W-:Y:S01]  /*c8e0*/  FMUL.FTZ R49, R49, R10.reuse ;  /* 0x0000000a31317220 */ /* 0x080fe20000410000 */
[-C--:B------:R-:W-:Y:S01]  /*c8f0*/  FMUL.FTZ R52, R52, R10.reuse ;  /* 0x0000000a34347220 */ /* 0x080fe20000410000 */
[----:B------:R-:W-:Y:S01]  /*c900*/  FMUL.FTZ R53, R53, R10 ;  /* 0x0000000a35357220 */ /* 0x000fe20000410000 */
[----:B------:R-:W-:Y:S01]  /*c910*/  FMNMX.FTZ R6, R174, R6, !PT ;  /* 0x00000006ae067209 */ /* 0x000fe20007810000 */
[----:B------:R-:W1:Y:S01]  /*c920*/  MUFU.EX2 R164, R164 ;  /* 0x000000a400a47308 */ /* 0x000e620000000800 */
[----:B0-----:R-:W-:Y:S01]  /*c930*/  FADD.FTZ R3, R160, R3 ;  /* 0x00000003a0037221 */ /* 0x001fe20000010000 */
        /* <DEDUP_REMOVED lines=75> */
[----:B------:R-:W-:-:S03]  /*cdf0*/  UMOV UR7, UR37 ;  /* 0x0000002500077c82 */ /* 0x000fc60008000000 */
[----:B------:R-:W-:Y:S01]  /*ce00*/  FADD.FTZ R9, -R6, R9 ;  /* 0x0000000906097221 */ /* 0x000fe20000010100 */
[----:B------:R-:W-:Y:S02]  /*ce10*/  @!P3 IMAD R12, R12, 0x40, R23 ;  /* 0x000000400c0cb824 */ /* 0x000fe400078e0217 */
[----:B--2---:R-:W-:Y:S01]  /*ce20*/  FADD.FTZ R3, R180, R3 ;  /* 0x00000003b4037221 */ /* 0x004fe20000010000 */
[----:B------:R-:W-:Y:S02]  /*ce30*/  FMUL.FTZ R9, R9, UR19 ;  /* 0x0000001309097c20 */ /* 0x000fe40008410000 */
        /* <DEDUP_REMOVED lines=17> */
[-C--:B------:R-:W-:Y:S01]  /*cf50*/  FMUL.FTZ R47, R47, R9.reuse ;  /* 0x000000092f2f7220 */ /* 0x080fe20000410000 */
        /* <DEDUP_REMOVED lines=19> */
[-C--:B------:R-:W-:Y:S01]  /*d090*/  FMUL.FTZ R50, R50, R9.reuse ;  /* 0x0000000932327220 */ /* 0x080fe20000410000 */
        /* <DEDUP_REMOVED lines=17> */
[----:B0-----:R-:W-:Y:S01]  /*d1b0*/  F2FP.BF16.F32.PACK_AB R158, R165, R164 ;  /* 0x000000a4a59e723e */ /* 0x001fe200000010ff */
[-C--:B------:R-:W-:Y:S01]  /*d1c0*/  FMUL.FTZ R71, R71, R9.reuse ;  /* 0x0000000947477220 */ /* 0x080fe20000410000 */
        /* <DEDUP_REMOVED lines=74> */
[----:B------:R-:W2:Y:S03]  /*d670*/  MUFU.EX2 R182, R182 ;  /* 0x000000b600b67308 */ /* 0x000ea60000000800 */
[----:B------:R-:W-:-:S05]  /*d680*/  FADD.FTZ R175, R175, R174 ;  /* 0x000000aeafaf7221 */ /* 0x000fca0000010000 */
[----:B------:R-:W3:Y:S01]  /*d690*/  MUFU.EX2 R183, R183 ;  /* 0x000000b700b77308 */ /* 0x000ee20000000800 */
[----:B0-----:R-:W-:Y:S01]  /*d6a0*/  F2FP.BF16.F32.PACK_AB R165, R179, R178 ;  /* 0x000000b2b3a5723e */ /* 0x001fe200000010ff */
        /* <DEDUP_REMOVED lines=8> */
[----:B------:R-:W-:Y:S02]  /*d730*/  UMOV UR11, 0x40000040 ;  /* 0x40000040000b7882 */ /* 0x000fe40000000000 */
[----:B------:R-:W-:Y:S02]  /*d740*/  WARPGROUP.DEPBAR.LE gsb0, 0x0 ;  /* 0x00008000000079c5 */ /* 0x000fe40000010000 */
        /* <DEDUP_REMOVED lines=25> */
.L_x_3189:
[----:B------:R-:W-:-:S13]  /*d8e0*/  ISETP.GE.AND P2, PT, R7, R191, PT ;  /* 0x000000bf0700720c */ /* 0x000fda0003f46270 */
[----:B------:R-:W-:Y:S05]  /*d8f0*/  @!P2 BRA `(.L_x_3199) ;  /* 0x0000003000dca947 */ /* 0x000fea0003800000 */
[----:B-1----:R-:W-:Y:S01]  /*d900*/  IMAD.MOV.U32 R11, RZ, RZ, R6 ;  /* 0x000000ffff0b7224 */ /* 0x002fe200078e0006 */
[----:B------:R-:W-:Y:S01]  /*d910*/  UMOV UR7, UR37 ;  /* 0x0000002500077c82 */ /* 0x000fe20008000000 */
[----:B------:R-:W-:-:S07]  /*d920*/  IMAD.MOV.U32 R12, RZ, RZ, R5 ;  /* 0x000000ffff0c7224 */ /* 0x000fce00078e0005 */
.L_x_3216:
[----:B------:R-:W-:-:S04]  /*d930*/  UIADD3 UR37, UR7, 0x1, URZ ;  /* 0x0000000107257890 */ /* 0x000fc8000fffe03f */
[----:B------:R-:W-:-:S04]  /*d940*/  UISETP.NE.AND UP0, UPT, UR37, 0x2, UPT ;  /* 0x000000022500788c */ /* 0x000fc8000bf05270 */
[----:B------:R-:W-:Y:S02]  /*d950*/  USEL UR5, URZ, 0x1, UP0 ;  /* 0x000000013f057887 */ /* 0x000fe40008000000 */
[----:B------:R-:W-:-:S04]  /*d960*/  USEL UR37, UR37, URZ, UP0 ;  /* 0x0000003f25257287 */ /* 0x000fc80008000000 */
[----:B------:R-:W-:Y:S01]  /*d970*/  LOP3.LUT R2, R2, UR5, RZ, 0x3c, !PT ;  /* 0x0000000502027c12 */ /* 0x000fe2000f8e3cff */
[----:B--2---:R-:W-:Y:S07]  /*d980*/  @!P0 BRA `(.L_x_3200) ;  /* 0x0000000000048947 */ /* 0x004fee0003800000 */
[----:B------:R-:W-:Y:S01]  /*d990*/  BPT.TRAP 0x1 ;  /* 0x000000040000795c */ /* 0x000fe20000300000 */
.L_x_3200:
[----:B------:R-:W-:Y:S01]  /*d9a0*/  ULEA UR5, UR37, UR41, 0x3 ;  /* 0x0000002925057291 */ /* 0x000fe2000f8e183f */
[----:B------:R-:W-:-:S08]  /*d9b0*/  SHF.L.U32 R5, R2, 0x1f, RZ ;  /* 0x0000001f02057819 */ /* 0x000fd000000006ff */
[----:B------:R0:W1:Y:S01]  /*d9c0*/  SYNCS.PHASECHK.TRANS64.TRYWAIT P2, [UR5+0x38830], R5 ;  /* 0x03883005ff0075a7 */ /* 0x0000620008040145 */
[----:B------:R-:W-:Y:S05]  /*d9d0*/  @!P0 BRA `(.L_x_3201) ;  /* 0x0000000000048947 */ /* 0x000fea0003800000 */
[----:B------:R-:W-:Y:S01]  /*d9e0*/  BPT.TRAP 0x1 ;  /* 0x000000040000795c */ /* 0x000fe20000300000 */
.L_x_3201:
[----:B-1----:R-:W-:Y:S05]  /*d9f0*/  @P2 BRA `(.L_x_3202) ;  /* 0x0000000000082947 */ /* 0x002fea0003800000 */
[----:B------:R-:W1:Y:S02]  /*da00*/  SYNCS.PHASECHK.TRANS64.TRYWAIT P2, [UR5+0x38830], R5 ;  /* 0x03883005ff0075a7 */ /* 0x000e640008040145 */
[----:B-1----:R-:W-:Y:S05]  /*da10*/  @!P2 BRA `(.L_x_3203) ;  /* 0x000001180000a947 */ /* 0x002fea0003800000 */
.L_x_3202:
        /* <DEDUP_REMOVED lines=23> */
.L_x_3204:
[----:B------:R2:W3:Y:S01]  /*db90*/  SYNCS.PHASECHK.TRANS64.TRYWAIT P2, [UR5+0x38850], R5 ;  /* 0x03885005ff0075a7 */ /* 0x0004e20008040145 */
[----:B------:R-:W-:Y:S05]  /*dba0*/  @!P0 BRA `(.L_x_3205) ;  /* 0x0000000000048947 */ /* 0x000fea0003800000 */
[----:B------:R-:W-:Y:S01]  /*dbb0*/  BPT.TRAP 0x1 ;  /* 0x000000040000795c */ /* 0x000fe20000300000 */
.L_x_3205:
[----:B---3--:R-:W-:Y:S05]  /*dbc0*/  @P2 BRA `(.L_x_3206) ;  /* 0x0000000000082947 */ /* 0x008fea0003800000 */
[----:B------:R-:W3:Y:S02]  /*dbd0*/  SYNCS.PHASECHK.TRANS64.TRYWAIT P2, [UR5+0x38850], R5 ;  /* 0x03885005ff0075a7 */ /* 0x000ee40008040145 */
[----:B---3--:R-:W-:Y:S05]  /*dbe0*/  @!P2 BRA `(.L_x_3207) ;  /* 0x0000011400a4a947 */ /* 0x008fea0003800000 */
.L_x_3206:
[----:B------:R-:W-:Y:S01]  /*dbf0*/  ULEA UR26, UR37, UR4, 0xc ;  /* 0x00000004251a7291 */ /* 0x000fe2000f8e603f */
[----:B------:R-:W-:Y:S01]  /*dc00*/  WARPGROUP.ARRIVE ;  /* 0x00000000000079c5 */ /* 0x000fe20000000000 */
[----:B------:R-:W-:Y:S01]  /*dc10*/  UMOV UR27, 0x40000040 ;  /* 0x40000040001b7882 */ /* 0x000fe20000000000 */
[----:B------:R-:W-:-:S04]  /*dc20*/  UIADD3 UR28, UR6, 0x2, URZ ;  /* 0x00000002061c7890 */ /* 0x000fc8000fffe03f */
[----:B-1----:R-:W1:Y:S01]  /*dc30*/  S2R R6, SR_TID.X ;  /* 0x0000000000067919 */ /* 0x002e620000002100 */
[----:B------:R-:W-:Y:S01]  /*dc40*/  UIADD3 UR30, UR26, 0x2, URZ ;  /* 0x000000021a1e7890 */ /* 0x000fe2000fffe03f */
[----:B------:R-:W3:Y:S01]  /*dc50*/  @P5 LDC R8, c[0x0][0x44c] ;  /* 0x00011300ff085b82 */ /* 0x000ee20000000800 */
[----:B------:R-:W-:Y:S01]  /*dc60*/  UMOV UR29, 0x40000040 ;  /* 0x40000040001d7882 */ /* 0x000fe20000000000 */
[----:B------:R-:W-:Y:S01]  /*dc70*/  UMOV UR31, 0x40000040 ;  /* 0x40000040001f7882 */ /* 0x000fe20000000000 */
[----:B------:R-:W-:Y:S01]  /*dc80*/  HGMMA.64x64x16.F32.BF16 R152, gdesc[UR24], R152, gsb0 ;  /* 0x00e00000189879f0 */ /* 0x000fe20008001898 */
[----:B------:R-:W-:Y:S01]  /*dc90*/  UIADD3 UR15, UR6, 0x800, URZ ;  /* 0x00000800060f7890 */ /* 0x000fe2000fffe03f */
[----:B------:R-:W-:Y:S01]  /*dca0*/  IMAD.U32 R10, RZ, RZ, UR5 ;  /* 0x00000005ff0a7e24 */ /* 0x000fe2000f8e00ff */
[----:B------:R-:W-:Y:S01]  /*dcb0*/  UIADD3 UR18, UR26, 0x800, URZ ;  /* 0x000008001a127890 */ /* 0x000fe2000fffe03f */
[----:B------:R-:W-:Y:S02]  /*dcc0*/  ULDC UR5, c[0x0][0xad4] ;  /* 0x0002b50000057ab9 */ /* 0x000fe40000000800 */
[----:B------:R-:W-:Y:S01]  /*dcd0*/  ULOP3.LUT UR5, URZ, UR5, URZ, 0x33, !UPT ;  /* 0x000000053f057292 */ /* 0x000fe2000f8e333f */
[----:B-1----:R-:W-:-:S05]  /*dce0*/  SHF.R.U32.HI R6, RZ, 0x7, R6 ;  /* 0x00000007ff067819 */ /* 0x002fca0000011606 */
[----:B0-2---:R0:W1:Y:S02]  /*dcf0*/  SHFL.IDX PT, R5, R6, RZ, 0x1f ;  /* 0x00001fff06057589 */ /* 0x00506400000e0000 */
[----:B0-----:R-:W-:-:S04]  /*dd00*/  IMAD.IADD R6, R190, 0x1, R185 ;  /* 0x00000001be067824 */ /* 0x001fc800078e02b9 */
[----:B---3--:R-:W-:Y:S01]  /*dd10*/  @P5 IMAD.HI.U32 R8, R6, R8, RZ ;  /* 0x0000000806085227 */ /* 0x008fe200078e00ff */
[----:B-1----:R-:W-:Y:S02]  /*dd20*/  R2UR UR10, R5 ;  /* 0x00000000050a72ca */ /* 0x002fe400000e0000 */
[----:B------:R-:W0:Y:S11]  /*dd30*/  @P5 LDC R5, c[0x0][0x450] ;  /* 0x00011400ff055b82 */ /* 0x000e360000000800 */
[----:B------:R-:W-:-:S03]  /*dd40*/  UISETP.GT.AND UP0, UPT, UR10, 0x7f, UPT ;  /* 0x0000007f0a00788c */ /* 0x000fc6000bf04270 */
[----:B------:R-:W-:Y:S01]  /*dd50*/  UMOV UR10, 0x4 ;  /* 0x00000004000a7882 */ /* 0x000fe20000000000 */
[----:B------:R-:W-:Y:S02]  /*dd60*/  USEL UR14, URZ, 0x2, !UP0 ;  /* 0x000000023f0e7887 */ /* 0x000fe4000c000000 */
[----:B------:R-:W-:Y:S01]  /*dd70*/  USEL UR11, UR10, 0x2, UP0 ;  /* 0x000000020a0b7887 */ /* 0x000fe20008000000 */
[----:B------:R-:W-:Y:S02]  /*dd80*/  WARPGROUP.DEPBAR.LE gsb0, 0x0 ;  /* 0x00008000000079c5 */ /* 0x000fe40000010000 */
[----:B------:R-:W-:Y:S01]  /*dd90*/  WARPGROUP.ARRIVE ;  /* 0x00000000000079c5 */ /* 0x000fe20000000000 */
[----:B------:R-:W-:Y:S01]  /*dda0*/  USEL UR10, UR10, 0x6, !UP0 ;  /* 0x000000060a0a7887 */ /* 0x000fe2000c000000 */
[----:B0-----:R-:W-:Y:S01]  /*ddb0*/  @P5 SHF.R.U32.HI R6, RZ, R5, R8 ;  /* 0x00000005ff065219 */ /* 0x001fe20000011608 */
[----:B------:R-:W-:-:S03]  /*ddc0*/  @!P1 VIADD R5, R10, 0x38840 ;  /* 0x000388400a059836 */ /* 0x000fc60000000000 */
[----:B------:R-:W-:Y:S01]  /*ddd0*/  HGMMA.64x64x16.F32.BF16 R152, gdesc[UR28], R152, gsb0 ;  /* 0x00e000001c9879f0 */ /* 0x000fe20008001898 */
[----:B------:R-:W-:Y:S02]  /*dde0*/  UIADD3 UR28, UR6, 0x4, URZ ;  /* 0x00000004061c7890 */ /* 0x000fe4000fffe03f */
[----:B------:R-:W-:Y:S01]  /*ddf0*/  UIADD3 UR30, UR26, 0x4, URZ ;  /* 0x000000041a1e7890 */ /* 0x000fe2000fffe03f */
[----:B------:R-:W0:Y:S01]  /*de00*/  SHFL.IDX PT, R21, R6, RZ, 0x1c1f ;  /* 0x001c1fff06157589 */ /* 0x000e2200000e0000 */
[----:B------:R-:W-:Y:S01]  /*de10*/  UMOV UR29, 0x40000040 ;  /* 0x40000040001d7882 */ /* 0x000fe20000000000 */
[----:B------:R-:W-:Y:S01]  /*de20*/  UMOV UR31, 0x40000040 ;  /* 0x40000040001f7882 */ /* 0x000fe20000000000 */
[----:B------:R-:W-:Y:S01]  /*de30*/  @!P1 PRMT R5, RZ, 0x654, R5 ;  /* 0x00000654ff059816 */ /* 0x000fe20000000005 */
        /* <DEDUP_REMOVED lines=238> */
[----:B------:R1:W-:Y:S02]  /*ed20*/  @!P1 SYNCS.ARRIVE.TRANS64.RED.A1T0 RZ, [R5+URZ], RZ ;  /* 0x000000ff05ff99a7 */ /* 0x0003e4000810043f */
[----:B-1----:R-:W-:-:S05]  /*ed30*/  IMAD.SHL.U32 R5, R7, 0x40, RZ ;  /* 0x0000004007057824 */ /* 0x002fca00078e00ff */
[----:B------:R-:W-:-:S04]  /*ed40*/  IADD3 R14, -R19, 0x1, -R5 ;  /* 0x00000001130e7810 */ /* 0x000fc80007ffe905 */
[----:B------:R-:W-:-:S05]  /*ed50*/  IADD3 R14, -R17, R14, R16 ;  /* 0x0000000e110e7210 */ /* 0x000fca0007ffe110 */
[C---:B------:R-:W-:Y:S02]  /*ed60*/  VIADD R13, R14.reuse, UR10 ;  /* 0x0000000a0e0d7c36 */ /* 0x040fe40008000000 */
[----:B------:R-:W-:Y:S01]  /*ed70*/  VIADD R14, R14, UR5 ;  /* 0x000000050e0e7c36 */ /* 0x000fe20008000000 */
[----:B------:R-:W-:Y:S01]  /*ed80*/  ULDC UR5, c[0x0][0xadc] ;  /* 0x0002b70000057ab9 */ /* 0x000fe20000000800 */
[--C-:B0-----:R-:W-:Y:S02]  /*ed90*/  IMAD.IADD R15, R13, 0x1, R21.reuse ;  /* 0x000000010d0f7824 */ /* 0x101fe400078e0215 */
[----:B------:R-:W-:Y:S01]  /*eda0*/  IMAD.IADD R20, R14, 0x1, R21 ;  /* 0x000000010e147824 */ /* 0x000fe200078e0215 */
[----:B------:R-:W-:Y:S06]  /*edb0*/  @!P6 BRA `(.L_x_3208) ;  /* 0x000000000058e947 */ /* 0x000fec0003800000 */
        /* <DEDUP_REMOVED lines=12> */
.L_x_3210:
[----:B------:R-:W-:-:S05]  /*ee80*/  IMAD.U32 R234, RZ, RZ, UR5 ;  /* 0x00000005ffea7e24 */ /* 0x000fca000f8e00ff */
[----:B------:R-:W-:-:S13]  /*ee90*/  ISETP.NE.AND P2, PT, R234, 0x1, PT ;  /* 0x00000001ea00780c */ /* 0x000fda0003f45270 */
[----:B------:R-:W0:Y:S02]  /*eea0*/  @P2 LDC.64 R8, c[0x0][0xae0] ;  /* 0x0002b800ff082b82 */ /* 0x000e240000000a00 */
[----:B0-----:R-:W-:-:S05]  /*eeb0*/  @P2 IMAD.HI.U32 R8, R21, R8, RZ ;  /* 0x0000000815082227 */ /* 0x001fca00078e00ff */
[----:B------:R-:W-:-:S07]  /*eec0*/  @P2 SHF.R.U32.HI R21, RZ, R9, R8 ;  /* 0x00000009ff152219 */ /* 0x000fce0000011608 */
.L_x_3211:
[----:B------:R-:W-:Y:S05]  /*eed0*/  BSYNC B0 ;  /* 0x0000000000007941 */ /* 0x000fea0003800000 */
.L_x_3209:
[----:B------:R-:W-:-:S04]  /*eee0*/  IMAD R21, R21, R234, -R5 ;  /* 0x000000ea15157224 */ /* 0x000fc800078e0a05 */
[----:B------:R-:W-:-:S05]  /*eef0*/  IMAD.IADD R21, R21, 0x1, -R19 ;  /* 0x0000000115157824 */ /* 0x000fca00078e0a13 */
[----:B------:R-:W-:Y:S02]  /*ef00*/  VIMNMX R20, R20, R21, !PT ;  /* 0x0000001514147248 */ /* 0x000fe40007fe0100 */
[----:B------:R-:W-:-:S07]  /*ef10*/  VIADDMNMX R15, R21, R234, R15, PT ;  /* 0x000000ea150f7246 */ /* 0x000fce000380010f */
.L_x_3208:
[----:B------:R-:W-:Y:S01]  /*ef20*/  ISETP.GT.AND P2, PT, R7, -0x1, PT ;  /* 0xffffffff0700780c */ /* 0x000fe20003f44270 */
[----:B------:R-:W0:Y:S03]  /*ef30*/  SHFL.IDX PT, R6, R6, 0x1, 0x1c1f ;  /* 0x003c1f0006067f89 */ /* 0x000e2600000e0000 */
        /* <DEDUP_REMOVED lines=11> */
[--C-:B0-----:R-:W-:Y:S01]  /*eff0*/  IMAD.IADD R13, R13, 0x1, R6.reuse ;  /* 0x000000010d0d7824 */ /* 0x101fe200078e0206 */
        /* <DEDUP_REMOVED lines=51> */
.L_x_3214:
[----:B------:R-:W-:-:S05]  /*f330*/  IMAD.U32 R15, RZ, RZ, UR5 ;  /* 0x00000005ff0f7e24 */ /* 0x000fca000f8e00ff */
[----:B------:R-:W-:-:S13]  /*f340*/  ISETP.NE.AND P3, PT, R15, 0x1, PT ;  /* 0x000000010f00780c */ /* 0x000fda0003f65270 */
[----:B------:R-:W0:Y:S02]  /*f350*/  @P3 LDC.64 R8, c[0x0][0xae0] ;  /* 0x0002b800ff083b82 */ /* 0x000e240000000a00 */
[----:B0-----:R-:W-:-:S05]  /*f360*/  @P3 IMAD.HI.U32 R8, R6, R8, RZ ;  /* 0x0000000806083227 */ /* 0x001fca00078e00ff */
[----:B------:R-:W-:-:S07]  /*f370*/  @P3 SHF.R.U32.HI R6, RZ, R9, R8 ;  /* 0x00000009ff063219 */ /* 0x000fce0000011608 */
.L_x_3215:
[----:B------:R-:W-:Y:S05]  /*f380*/  BSYNC B0 ;  /* 0x0000000000007941 */ /* 0x000fea0003800000 */
.L_x_3213:
[----:B------:R-:W-:-:S04]  /*f390*/  IMAD R5, R6, R15, -R5 ;  /* 0x0000000f06057224 */ /* 0x000fc800078e0a05 */
[----:B------:R-:W-:-:S05]  /*f3a0*/  IMAD.IADD R5, R5, 0x1, -R19 ;  /* 0x0000000105057824 */ /* 0x000fca00078e0a13 */
[----:B------:R-:W-:Y:S02]  /*f3b0*/  VIMNMX R14, R14, R5, !PT ;  /* 0x000000050e0e7248 */ /* 0x000fe40007fe0100 */
[----:B------:R-:W-:-:S07]  /*f3c0*/  VIADDMNMX R13, R5, R15, R13, PT ;  /* 0x0000000f050d7246 */ /* 0x000fce000380010d */
.L_x_3212:
[----:B------:R-:W-:Y:S01]  /*f3d0*/  FMNMX.FTZ R5, R152, R12, !PT ;  /* 0x0000000c98057209 */ /* 0x000fe20007810000 */
[----:B------:R-:W-:Y:S01]  /*f3e0*/  ULDC UR19, c[0x0][0xa80] ;  /* 0x0002a00000137ab9 */ /* 0x000fe20000000800 */
[----:B------:R-:W-:Y:S01]  /*f3f0*/  ULEA UR10, UR37, UR42, 0xc ;  /* 0x0000002a250a7291 */ /* 0x000fe2000f8e603f */
[----:B------:R-:W-:Y:S01]  /*f400*/  @!P1 VIADD R10, R10, 0x38860 ;  /* 0x000388600a0a9836 */ /* 0x000fe20000000000 */
[----:B------:R-:W-:Y:S01]  /*f410*/  FMNMX.FTZ R5, R153, R5, !PT ;  /* 0x0000000599057209 */ /* 0x000fe20007810000 */
[----:B------:R-:W-:Y:S01]  /*f420*/  UMOV UR11, 0x40000040 ;  /* 0x40000040000b7882 */ /* 0x000fe20000000000 */
[----:B------:R-:W-:Y:S02]  /*f430*/  UIADD3 UR14, UR10, 0x80, URZ ;  /* 0x000000800a0e7890 */ /* 0x000fe4000fffe03f */
[----:B------:R-:W-:Y:S01]  /*f440*/  FMNMX.FTZ R5, R156, R5, !PT ;  /* 0x000000059c057209 */ /* 0x000fe20007810000 */
[----:B------:R-:W-:Y:S01]  /*f450*/  UMOV UR15, 0x40000040 ;  /* 0x40000040000f7882 */ /* 0x000fe20000000000 */
[----:B------:R-:W-:-:S02]  /*f460*/  @!P1 PRMT R10, RZ, 0x654, R10 ;  /* 0x00000654ff0a9816 */ /* 0x000fc4000000000a */
        /* <DEDUP_REMOVED lines=16> */
[----:B0-----:R-:W-:-:S04]  /*f570*/  FMNMX.FTZ R5, R5, R6, !PT ;  /* 0x0000000605057209 */ /* 0x001fc80007810000 */
[C---:B------:R-:W-:Y:S01]  /*f580*/  FSETP.NEU.FTZ.AND P3, PT, R5.reuse, -INF , PT ;  /* 0xff8000000500780b */ /* 0x040fe20003f7d000 */
[----:B------:R-:W-:-:S03]  /*f590*/  FMUL.FTZ R6, R5, UR19 ;  /* 0x0000001305067c20 */ /* 0x000fc60008410000 */
[----:B------:R-:W-:Y:S02]  /*f5a0*/  FSEL R8, R5, RZ, P3 ;  /* 0x000000ff05087208 */ /* 0x000fe40001800000 */
[----:B------:R-:W-:Y:S02]  /*f5b0*/  FSEL R6, R6, RZ, P3 ;  /* 0x000000ff06067208 */ /* 0x000fe40001800000 */
[----:B------:R-:W-:Y:S01]  /*f5c0*/  ISETP.GT.AND P3, PT, R14, 0x1, P2 ;  /* 0x000000010e00780c */ /* 0x000fe20001764270 */
[----:B------:R-:W-:Y:S02]  /*f5d0*/  FADD.FTZ R8, -R8, R12 ;  /* 0x0000000c08087221 */ /* 0x000fe40000010100 */
[--C-:B------:R-:W-:Y:S01]  /*f5e0*/  FFMA.FTZ R152, R152, UR19, -R6.reuse ;  /* 0x0000001398987c23 */ /* 0x100fe20008010806 */
[----:B------:R-:W-:Y:S01]  /*f5f0*/  ISETP.LT.OR P4, PT, R13, 0x2, P3 ;  /* 0x000000020d00780c */ /* 0x000fe20001f81670 */
[--C-:B------:R-:W-:Y:S01]  /*f600*/  FFMA.FTZ R153, R153, UR19, -R6.reuse ;  /* 0x0000001399997c23 */ /* 0x100fe20008010806 */
[----:B------:R-:W-:Y:S01]  /*f610*/  ISETP.GT.AND P3, PT, R14, 0x8, P2 ;  /* 0x000000080e00780c */ /* 0x000fe20001764270 */
[--C-:B------:R-:W-:Y:S01]  /*f620*/  FFMA.FTZ R156, R156, UR19, -R6.reuse ;  /* 0x000000139c9c7c23 */ /* 0x100fe20008010806 */
[----:B------:R-:W-:Y:S01]  /*f630*/  FSEL R155, R155, -INF , !P4 ;  /* 0xff8000009b9b7808 */ /* 0x000fe20006000000 */
[--C-:B------:R-:W-:Y:S01]  /*f640*/  FFMA.FTZ R157, R157, UR19, -R6.reuse ;  /* 0x000000139d9d7c23 */ /* 0x100fe20008010806 */
[----:B------:R-:W-:Y:S01]  /*f650*/  ISETP.GT.AND P4, PT, R14, 0x9, P2 ;  /* 0x000000090e00780c */ /* 0x000fe20001784270 */
[--C-:B------:R-:W-:Y:S01]  /*f660*/  FFMA.FTZ R160, R160, UR19, -R6.reuse ;  /* 0x00000013a0a07c23 */ /* 0x100fe20008010806 */
[----:B------:R-:W-:Y:S01]  /*f670*/  ISETP.LT.OR P3, PT, R13, 0x9, P3 ;  /* 0x000000090d00780c */ /* 0x000fe20001f61670 */
[--C-:B------:R-:W-:Y:S01]  /*f680*/  FFMA.FTZ R161, R161, UR19, -R6.reuse ;  /* 0x00000013a1a17c23 */ /* 0x100fe20008010806 */
[----:B------:R-:W-:Y:S01]  /*f690*/  ISETP.LT.OR P4, PT, R13, 0xa, P4 ;  /* 0x0000000a0d00780c */ /* 0x000fe20002781670 */
[--C-:B------:R-:W-:Y:S01]  /*f6a0*/  FFMA.FTZ R164, R164, UR19, -R6.reuse ;  /* 0x00000013a4a47c23 */ /* 0x100fe20008010806 */
[----:B------:R-:W-:Y:S01]  /*f6b0*/  FSEL R158, R158, -INF , !P3 ;  /* 0xff8000009e9e7808 */ /* 0x000fe20005800000 */
[--C-:B------:R-:W-:Y:S01]  /*f6c0*/  FFMA.FTZ R165, R165, UR19, -R6.reuse ;  /* 0x00000013a5a57c23 */ /* 0x100fe20008010806 */
[----:B------:R-:W-:Y:S01]  /*f6d0*/  FSEL R159, R159, -INF , !P4 ;  /* 0xff8000009f9f7808 */ /* 0x000fe20006000000 */
[--C-:B------:R-:W-:Y:S01]  /*f6e0*/  FFMA.FTZ R168, R168, UR19, -R6.reuse ;  /* 0x00000013a8a87c23 */ /* 0x100fe20008010806 */
[C---:B------:R-:W-:Y:S01]  /*f6f0*/  ISETP.GT.AND P4, PT, R14.reuse, 0x11, P2 ;  /* 0x000000110e00780c */ /* 0x040fe20001784270 */
[--C-:B------:R-:W-:Y:S01]  /*f700*/  FFMA.FTZ R169, R169, UR19, -R6.reuse ;  /* 0x00000013a9a97c23 */ /* 0x100fe20008010806 */
[----:B------:R-:W-:Y:S01]  /*f710*/  ISETP.GT.AND P3, PT, R14, 0x10, P2 ;  /* 0x000000100e00780c */ /* 0x000fe20001764270 */
[--C-:B------:R-:W-:Y:S01]  /*f720*/  FFMA.FTZ R172, R172, UR19, -R6.reuse ;  /* 0x00000013acac7c23 */ /* 0x100fe20008010806 */
[----:B------:R-:W-:Y:S01]  /*f730*/  ISETP.LT.OR P4, PT, R13, 0x12, P4 ;  /* 0x000000120d00780c */ /* 0x000fe20002781670 */
[--C-:B------:R-:W-:Y:S01]  /*f740*/  FFMA.FTZ R173, R173, UR19, -R6.reuse ;  /* 0x00000013adad7c23 */ /* 0x100fe20008010806 */
[--C-:B------:R-:W-:Y:S01]  /*f750*/  FFMA.FTZ R176, R176, UR19, -R6.reuse ;  /* 0x00000013b0b07c23 */ /* 0x100fe20008010806 */
[--C-:B------:R-:W-:Y:S01]  /*f760*/  FFMA.FTZ R177, R177, UR19, -R6.reuse ;  /* 0x00000013b1b17c23 */ /* 0x100fe20008010806 */
[----:B------:R-:W-:Y:S01]  /*f770*/  FSEL R163, R163, -INF , !P4 ;  /* 0xff800000a3a37808 */ /* 0x000fe20006000000 */
[--C-:B------:R-:W-:Y:S01]  /*f780*/  FFMA.FTZ R180, R180, UR19, -R6.reuse ;  /* 0x00000013b4b47c23 */ /* 0x100fe20008010806 */
[----:B------:R-:W-:Y:S01]  /*f790*/  ISETP.GT.AND P4, PT, R14, 0x19, P2 ;  /* 0x000000190e00780c */ /* 0x000fe20001784270 */
[----:B------:R-:W-:Y:S01]  /*f7a0*/  FFMA.FTZ R181, R181, UR19, -R6 ;  /* 0x00000013b5b57c23 */ /* 0x000fe20008010806 */
[C---:B------:R-:W-:Y:S01]  /*f7b0*/  ISETP.LT.OR P3, PT, R13.reuse, 0x11, P3 ;  /* 0x000000110d00780c */ /* 0x040fe20001f61670 */
[----:B------:R-:W-:Y:S01]  /*f7c0*/  FMUL.FTZ R8, R8, UR19 ;  /* 0x0000001308087c20 */ /* 0x000fe20008410000 */
        /* <DEDUP_REMOVED lines=11> */
[----:B------:R-:W1:Y:S01]  /*f880*/  MUFU.EX2 R153, R153 ;  /* 0x0000009900997308 */ /* 0x000e620000000800 */
[----:B------:R-:W-:Y:S02]  /*f890*/  FSEL R166, R166, -INF , !P3 ;  /* 0xff800000a6a67808 */ /* 0x000fe40005800000 */
[----:B------:R-:W-:Y:S02]  /*f8a0*/  ISETP.LT.OR P4, PT, R13, 0x2a, P4 ;  /* 0x0000002a0d00780c */ /* 0x000fe40002781670 */
[C---:B------:R-:W-:Y:S02]  /*f8b0*/  ISETP.GT.AND P3, PT, R14.reuse, 0x20, P2 ;  /* 0x000000200e00780c */ /* 0x040fe40001764270 */
[----:B------:R-:W-:Y:S01]  /*f8c0*/  FSEL R175, R175, -INF , !P4 ;  /* 0xff800000afaf7808 */ /* 0x000fe20006000000 */
[----:B------:R-:W-:Y:S01]  /*f8d0*/  MUFU.EX2 R157, R157 ;  /* 0x0000009d009d7308 */ /* 0x000fe20000000800 */
[----:B------:R-:W-:Y:S01]  /*f8e0*/  ISETP.GT.AND P4, PT, R14, RZ, P2 ;  /* 0x000000ff0e00720c */ /* 0x000fe20001784270 */
[----:B0-----:R-:W-:Y:S01]  /*f8f0*/  FFMA.FTZ R3, R8, R3, R152 ;  /* 0x0000000308037223 */ /* 0x001fe20000010098 */
[C---:B------:R-:W-:Y:S01]  /*f900*/  ISETP.LT.OR P3, PT, R13.reuse, 0x21, P3 ;  /* 0x000000210d00780c */ /* 0x040fe20001f61670 */
[-C--:B------:R-:W-:Y:S01]  /*f910*/  FMUL.FTZ R24, R24, R8.reuse ;  /* 0x0000000818187220 */ /* 0x080fe20000410000 */
[----:B------:R-:W-:Y:S01]  /*f920*/  ISETP.LT.OR P4, PT, R13, 0x1, P4 ;  /* 0x000000010d00780c */ /* 0x000fe20002781670 */
[-C--:B------:R-:W-:Y:S01]  /*f930*/  FMUL.FTZ R25, R25, R8.reuse ;  /* 0x0000000819197220 */ /* 0x080fe20000410000 */
[----:B------:R-:W-:Y:S01]  /*f940*/  FSEL R170, R170, -INF , !P3 ;  /* 0xff800000aaaa7808 */ /* 0x000fe20005800000 */
[----:B------:R-:W-:Y:S01]  /*f950*/  MUFU.EX2 R161, R161 ;  /* 0x000000a100a17308 */ /* 0x000fe20000000800 */
[----:B------:R-:W-:Y:S01]  /*f960*/  FSEL R9, R154, -INF , !P4 ;  /* 0xff8000009a097808 */ /* 0x000fe20006000000 */
[----:B-1----:R-:W-:Y:S01]  /*f970*/  FADD.FTZ R3, R153, R3 ;  /* 0x0000000399037221 */ /* 0x002fe20000010000 */
[----:B------:R-:W-:Y:S01]  /*f980*/  ISETP.GT.AND P3, PT, R14, 0x28, P2 ;  /* 0x000000280e00780c */ /* 0x000fe20001764270 */
[-C--:B------:R-:W-:Y:S01]  /*f990*/  FMUL.FTZ R28, R28, R8.reuse ;  /* 0x000000081c1c7220 */ /* 0x080fe20000410000 */
[----:B------:R-:W-:Y:S01]  /*f9a0*/  FMNMX.FTZ R6, R9, R11, !PT ;  /* 0x0000000b09067209 */ /* 0x000fe20007810000 */
[----:B------:R-:W-:Y:S01]  /*f9b0*/  FMUL.FTZ R29, R29, R8 ;  /* 0x000000081d1d7220 */ /* 0x000fe20000410000 */
[----:B------:R-:W-:Y:S01]  /*f9c0*/  ISETP.LT.OR P3, PT, R13, 0x29, P3 ;  /* 0x000000290d00780c */ /* 0x000fe20001f61670 */
[----:B------:R-:W0:Y:S01]  /*f9d0*/  MUFU.EX2 R154, R156 ;  /* 0x0000009c009a7308 */ /* 0x000e220000000800 */
[----:B------:R-:W-:Y:S01]  /*f9e0*/  FMNMX.FTZ R6, R155, R6, !PT ;  /* 0x000000069b067209 */ /* 0x000fe20007810000 */
[-C--:B------:R-:W-:Y:S01]  /*f9f0*/  FMUL.FTZ R32, R32, R8.reuse ;  /* 0x0000000820207220 */ /* 0x080fe20000410000 */
[----:B------:R-:W-:Y:S01]  /*fa00*/  FSEL R174, R174, -INF , !P3 ;  /* 0xff800000aeae7808 */ /* 0x000fe20005800000 */
[----:B------:R-:W-:Y:S01]  /*fa10*/  FMUL.FTZ R33, R33, R8 ;  /* 0x0000000821217220 */ /* 0x000fe20000410000 */
[----:B------:R-:W-:Y:S01]  /*fa20*/  FMNMX.FTZ R6, R158, R6, !PT ;  /* 0x000000069e067209 */ /* 0x000fe20007810000 */
[----:B------:R-:W-:Y:S01]  /*fa30*/  FMUL.FTZ R36, R36, R8 ;  /* 0x0000000824247220 */ /* 0x000fe20000410000 */
[----:B------:R-:W-:Y:S01]  /*fa40*/  ISETP.GT.AND P3, PT, R14, 0x30, P2 ;  /* 0x000000300e00780c */ /* 0x000fe20001764270 */
[----:B------:R-:W1:Y:S01]  /*fa50*/  MUFU.EX2 R156, R160 ;  /* 0x000000a0009c7308 */ /* 0x000e620000000800 */
[----:B------:R-:W-:Y:S01]  /*fa60*/  FMNMX.FTZ R6, R159, R6, !PT ;  /* 0x000000069f067209 */ /* 0x000fe20007810000 */
[-C--:B------:R-:W-:Y:S01]  /*fa70*/  FMUL.FTZ R37, R37, R8.reuse ;  /* 0x0000000825257220 */ /* 0x080fe20000410000 */
[----:B------:R-:W-:Y:S01]  /*fa80*/  ISETP.LT.OR P3, PT, R13, 0x31, P3 ;  /* 0x000000310d00780c */ /* 0x000fe20001f61670 */
[----:B------:R-:W-:Y:S01]  /*fa90*/  FMUL.FTZ R40, R40, R8 ;  /* 0x0000000828287220 */ /* 0x000fe20000410000 */
[----:B------:R-:W-:Y:S01]  /*faa0*/  FMNMX.FTZ R6, R162, R6, !PT ;  /* 0x00000006a2067209 */ /* 0x000fe20007810000 */
[----:B------:R-:W-:Y:S01]  /*fab0*/  FMUL.FTZ R41, R41, R8 ;  /* 0x0000000829297220 */ /* 0x000fe20000410000 */
[----:B------:R-:W-:Y:S01]  /*fac0*/  FSEL R178, R178, -INF , !P3 ;  /* 0xff800000b2b27808 */ /* 0x000fe20005800000 */
[----:B------:R-:W2:Y:S01]  /*fad0*/  MUFU.EX2 R164, R164 ;  /* 0x000000a400a47308 */ /* 0x000ea20000000800 */
[----:B------:R-:W-:Y:S01]  /*fae0*/  FMNMX.FTZ R6, R163, R6, !PT ;  /* 0x00000006a3067209 */ /* 0x000fe20007810000 */
[----:B0-----:R-:W-:Y:S01]  /*faf0*/  FADD.FTZ R3, R154, R3 ;  /* 0x000000039a037221 */ /* 0x001fe20000010000 */
[----:B------:R-:W-:Y:S01]  /*fb00*/  ISETP.GT.AND P3, PT, R14, 0x31, P2 ;  /* 0x000000310e00780c */ /* 0x000fe20001764270 */
[----:B------:R-:W-:Y:S01]  /*fb10*/  FMUL.FTZ R44, R44, R8 ;  /* 0x000000082c2c7220 */ /* 0x000fe20000410000 */
[----:B------:R-:W-:Y:S01]  /*fb20*/  FMNMX.FTZ R6, R166, R6, !PT ;  /* 0x00000006a6067209 */ /* 0x000fe20007810000 */
[----:B------:R-:W-:Y:S01]  /*fb30*/  FADD.FTZ R3, R157, R3 ;  /* 0x000000039d037221 */ /* 0x000fe20000010000 */
[----:B------:R-:W-:Y:S01]  /*fb40*/  ISETP.GT.AND P4, PT, R14, 0x38, P2 ;  /* 0x000000380e00780c */ /* 0x000fe20001784270 */
[----:B------:R-:W0:Y:S01]  /*fb50*/  MUFU.EX2 R165, R165 ;  /* 0x000000a500a57308 */ /* 0x000e220000000800 */
[----:B------:R-:W-:Y:S01]  /*fb60*/  FMNMX.FTZ R6, R167, R6, !PT ;  /* 0x00000006a7067209 */ /* 0x000fe20007810000 */
[----:B-1----:R-:W-:Y:S01]  /*fb70*/  FADD.FTZ R3, R156, R3 ;  /* 0x000000039c037221 */ /* 0x002fe20000010000 */
[----:B------:R-:W-:Y:S01]  /*fb80*/  ISETP.LT.OR P3, PT, R13, 0x32, P3 ;  /* 0x000000320d00780c */ /* 0x000fe20001f61670 */
[----:B------:R-:W-:Y:S01]  /*fb90*/  FMUL.FTZ R45, R45, R8 ;  /* 0x000000082d2d7220 */ /* 0x000fe20000410000 */
[----:B------:R-:W-:Y:S01]  /*fba0*/  FMNMX.FTZ R6, R170, R6, !PT ;  /* 0x00000006aa067209 */ /* 0x000fe20007810000 */
[----:B------:R-:W-:Y:S01]  /*fbb0*/  FADD.FTZ R3, R161, R3 ;  /* 0x00000003a1037221 */ /* 0x000fe20000010000 */
[----:B------:R-:W-:Y:S01]  /*fbc0*/  ISETP.GT.AND P2, PT, R14, 0x39, P2 ;  /* 0x000000390e00780c */ /* 0x000fe20001744270 */
[----:B------:R-:W1:Y:S01]  /*fbd0*/  MUFU.EX2 R160, R168 ;  /* 0x000000a800a07308 */ /* 0x000e620000000800 */
[----:B------:R-:W-:Y:S01]  /*fbe0*/  FMNMX.FTZ R6, R171, R6, !PT ;  /* 0x00000006ab067209 */ /* 0x000fe20007810000 */
[----:B--2---:R-:W-:Y:S01]  /*fbf0*/  FADD.FTZ R3, R164, R3 ;  /* 0x00000003a4037221 */ /* 0x004fe20000010000 */
        /* <DEDUP_REMOVED lines=8> */
[----:B------:R-:W-:Y:S01]  /*fc80*/  ISETP.LT.OR P2, PT, R13, 0x3a, P2 ;  /* 0x0000003a0d00780c */ /* 0x000fe20001741670 */
[----:B------:R-:W-:Y:S01]  /*fc90*/  FMUL.FTZ R52, R52, R8 ;  /* 0x0000000834347220 */ /* 0x000fe20000410000 */
[----:B------:R-:W-:Y:S01]  /*fca0*/  FMNMX.FTZ R6, R178, R6, !PT ;  /* 0x00000006b2067209 */ /* 0x000fe20007810000 */
[----:B------:R-:W-:Y:S01]  /*fcb0*/  FMUL.FTZ R53, R53, R8 ;  /* 0x0000000835357220 */ /* 0x000fe20000410000 */
[----:B------:R-:W-:Y:S01]  /*fcc0*/  FSEL R182, R182, -INF , !P4 ;  /* 0xff800000b6b67808 */ /* 0x000fe20006000000 */
[----:B------:R-:W0:Y:S01]  /*fcd0*/  MUFU.EX2 R172, R172 ;  /* 0x000000ac00ac7308 */ /* 0x000e220000000800 */
[----:B------:R-:W-:Y:S01]  /*fce0*/  FMNMX.FTZ R6, R179, R6, !PT ;  /* 0x00000006b3067209 */ /* 0x000fe20007810000 */
[----:B-1----:R-:W-:Y:S01]  /*fcf0*/  FADD.FTZ R3, R160, R3 ;  /* 0x00000003a0037221 */ /* 0x002fe20000010000 */
[----:B------:R-:W-:Y:S01]  /*fd00*/  FSEL R183, R183, -INF , !P2 ;  /* 0xff800000b7b77808 */ /* 0x000fe20005000000 */
[----:B------:R-:W-:Y:S01]  /*fd10*/  FMUL.FTZ R56, R56, R8 ;  /* 0x0000000838387220 */ /* 0x000fe20000410000 */
[----:B------:R-:W-:Y:S01]  /*fd20*/  FMNMX.FTZ R6, R182, R6, !PT ;  /* 0x00000006b6067209 */ /* 0x000fe20007810000 */
[----:B------:R-:W-:Y:S01]  /*fd30*/  FMUL.FTZ R57, R57, R8 ;  /* 0x0000000839397220 */ /* 0x000fe20000410000 */
[----:B------:R-:W-:Y:S01]  /*fd40*/  ISETP.NE.AND P3, PT, R184, RZ, PT ;  /* 0x000000ffb800720c */ /* 0x000fe20003f65270 */
[----:B------:R-:W1:Y:S01]  /*fd50*/  MUFU.EX2 R173, R173 ;  /* 0x000000ad00ad7308 */ /* 0x000e620000000800 */
[----:B------:R-:W-:Y:S01]  /*fd60*/  FMNMX.FTZ R6, R183, R6, !PT ;  /* 0x00000006b7067209 */ /* 0x000fe20007810000 */
[----:B------:R-:W-:Y:S01]  /*fd70*/  FMUL.FTZ R60, R60, R8 ;  /* 0x000000083c3c7220 */ /* 0x000fe20000410000 */
[----:B------:R-:W-:Y:S01]  /*fd80*/  F2FP.BF16.F32.PACK_AB R152, R153, R152 ;  /* 0x000000989998723e */ /* 0x000fe200000010ff */
[----:B------:R-:W-:Y:S01]  /*fd90*/  FMUL.FTZ R61, R61, R8 ;  /* 0x000000083d3d7220 */ /* 0x000fe20000410000 */
[----:B------:R-:W-:Y:S01]  /*fda0*/  F2FP.BF16.F32.PACK_AB R154, R157, R154 ;  /* 0x0000009a9d9a723e */ /* 0x000fe200000010ff */
[----:B------:R-:W3:Y:S01]  /*fdb0*/  SHFL.BFLY PT, R12, R6, 0x2, 0x1f ;  /* 0x0c401f00060c7f89 */ /* 0x000ee200000e0000 */
[----:B------:R-:W-:Y:S01]  /*fdc0*/  F2FP.BF16.F32.PACK_AB R156, R161, R156 ;  /* 0x0000009ca19c723e */ /* 0x000fe200000010ff */
[----:B------:R-:W4:Y:S01]  /*fdd0*/  MUFU.EX2 R176, R176 ;  /* 0x000000b000b07308 */ /* 0x000f220000000800 */
[----:B--2---:R-:W-:Y:S01]  /*fde0*/  F2FP.BF16.F32.PACK_AB R160, R169, R160 ;  /* 0x000000a0a9a0723e */ /* 0x004fe200000010ff */
        /* <DEDUP_REMOVED lines=14> */
[----:B------:R-:W5:Y:S01]  /*fed0*/  MUFU.EX2 R180, R180 ;  /* 0x000000b400b47308 */ /* 0x000f620000000800 */
[-C--:B------:R-:W-:Y:S01]  /*fee0*/  FMUL.FTZ R89, R89, R8.reuse ;  /* 0x0000000859597220 */ /* 0x080fe20000410000 */
[-C--:B------:R-:W-:Y:S01]  /*fef0*/  FMUL.FTZ R92, R92, R8.reuse ;  /* 0x000000085c5c7220 */ /* 0x080fe20000410000 */
[-C--:B------:R-:W-:Y:S01]  /*ff00*/  FMUL.FTZ R93, R93, R8.reuse ;  /* 0x000000085d5d7220 */ /* 0x080fe20000410000 */
[-C--:B------:R-:W-:Y:S01]  /*ff10*/  FMUL.FTZ R96, R96, R8.reuse ;  /* 0x0000000860607220 */ /* 0x080fe20000410000 */
[----:B------:R-:W-:Y:S01]  /*ff20*/  FMUL.FTZ R97, R97, R8 ;  /* 0x0000000861617220 */ /* 0x000fe20000410000 */
[----:B---3--:R-:W-:Y:S01]  /*ff30*/  FMNMX.FTZ R6, R6, R12, !PT ;  /* 0x0000000c06067209 */ /* 0x008fe20007810000 */
[-C--:B------:R-:W-:Y:S01]  /*ff40*/  FMUL.FTZ R100, R100, R8.reuse ;  /* 0x0000000864647220 */ /* 0x080fe20000410000 */
[----:B------:R-:W3:Y:S01]  /*ff50*/  MUFU.EX2 R181, R181 ;  /* 0x000000b500b57308 */ /* 0x000ee20000000800 */
        /* <DEDUP_REMOVED lines=26> */
[----:B0-----:R-:W-:Y:S01]  /*10100*/  FMNMX.FTZ R6, R6, R12, !PT ;  /* 0x0000000c06067209 */ /* 0x001fe20007810000 */
[----:B------:R-:W-:-:S03]  /*10110*/  FADD.FTZ R3, R169, R3 ;  /* 0x00000003a9037221 */ /* 0x000fc60000010000 */
[----:B------:R-:W-:Y:S01]  /*10120*/  FSETP.NEU.FTZ.AND P2, PT, R6, -INF , PT ;  /* 0xff8000000600780b */ /* 0x000fe20003f5d000 */
[----:B------:R-:W-:-:S03]  /*10130*/  FADD.FTZ R3, R172, R3 ;  /* 0x00000003ac037221 */ /* 0x000fc60000010000 */
[----:B------:R-:W-:Y:S01]  /*10140*/  FSEL R12, R6, RZ, P2 ;  /* 0x000000ff060c7208 */ /* 0x000fe20001000000 */
[----:B-1----:R-:W-:-:S04]  /*10150*/  FADD.FTZ R3, R173, R3 ;  /* 0x00000003ad037221 */ /* 0x002fc80000010000 */
[----:B------:R-:W-:Y:S01]  /*10160*/  FADD.FTZ R12, -R12, R11 ;  /* 0x0000000b0c0c7221 */ /* 0x000fe20000010100 */
[----:B----4-:R-:W-:-:S03]  /*10170*/  FADD.FTZ R3, R176, R3 ;  /* 0x00000003b0037221 */ /* 0x010fc60000010000 */
[----:B------:R-:W-:Y:S01]  /*10180*/  FMUL.FTZ R11, R12, UR19 ;  /* 0x000000130c0b7c20 */ /* 0x000fe20008410000 */
[----:B------:R-:W-:Y:S02]  /*10190*/  IMAD.U32 R12, RZ, RZ, UR7 ;  /* 0x00000007ff0c7e24 */ /* 0x000fe4000f8e00ff */
[----:B--2---:R-:W-:Y:S01]  /*101a0*/  FADD.FTZ R3, R177, R3 ;  /* 0x00000003b1037221 */ /* 0x004fe20000010000 */
[----:B------:R-:W-:Y:S01]  /*101b0*/  UMOV UR7, UR37 ;  /* 0x0000002500077c82 */ /* 0x000fe20008000000 */
[----:B------:R-:W-:Y:S01]  /*101c0*/  @!P3 IMAD R12, R12, 0x40, R23 ;  /* 0x000000400c0cb824 */ /* 0x000fe200078e0217 */
[----:B------:R-:W0:Y:S01]  /*101d0*/  MUFU.EX2 R11, R11 ;  /* 0x0000000b000b7308 */ /* 0x000e220000000800 */
[----:B-----5:R-:W-:-:S03]  /*101e0*/  FADD.FTZ R3, R180, R3 ;  /* 0x00000003b4037221 */ /* 0x020fc60000010000 */
[----:B------:R-:W-:Y:S01]  /*101f0*/  @!P3 LEA R12, R12, UR41, 0x2 ;  /* 0x000000290c0cbc11 */ /* 0x000fe2000f8e10ff */
[----:B---3--:R-:W-:-:S04]  /*10200*/  FADD.FTZ R3, R181, R3 ;  /* 0x00000003b5037221 */ /* 0x008fc80000010000 */
[----:B------:R-:W-:Y:S04]  /*10210*/  @!P3 STS [R12+0x38400], R8 ;  /* 0x038400080c00b388 */ /* 0x000fe80000000800 */
        /* <DEDUP_REMOVED lines=14> */
[-C--:B------:R-:W-:Y:S01]  /*10300*/  FMUL.FTZ R50, R50, R11.reuse ;  /* 0x0000000b32327220 */ /* 0x080fe20000410000 */
[----:B------:R-:W-:Y:S01]  /*10310*/  FSEL R12, R12, RZ, P2 ;  /* 0x000000ff0c0c7208 */ /* 0x000fe20001000000 */
[-C--:B------:R-:W-:Y:S01]  /*10320*/  FMUL.FTZ R51, R51, R11.reuse ;  /* 0x0000000b33337220 */ /* 0x080fe20000410000 */
[-C--:B------:R-:W-:Y:S01]  /*10330*/  FMUL.FTZ R54, R54, R11.reuse ;  /* 0x0000000b36367220 */ /* 0x080fe20000410000 */
[-C--:B------:R-:W-:Y:S01]  /*10340*/  FMUL.FTZ R55, R55, R11.reuse ;  /* 0x0000000b37377220 */ /* 0x080fe20000410000 */
[-C--:B------:R-:W-:Y:S01]  /*10350*/  FMUL.FTZ R58, R58, R11.reuse ;  /* 0x0000000b3a3a7220 */ /* 0x080fe20000410000 */
        /* <DEDUP_REMOVED lines=41> */
[----:B0-----:R-:W-:Y:S01]  /*105f0*/  F2FP.BF16.F32.PACK_AB R153, R12, R13 ;  /* 0x0000000d0c99723e */ /* 0x001fe200000010ff */
[-C--:B------:R-:W-:Y:S01]  /*10600*/  FMUL.FTZ R99, R99, R11.reuse ;  /* 0x0000000b63637220 */ /* 0x080fe20000410000 */
[----:B-1----:R-:W-:Y:S01]  /*10610*/  F2FP.BF16.F32.PACK_AB R158, R165, R164 ;  /* 0x000000a4a59e723e */ /* 0x002fe200000010ff */
[-C--:B------:R-:W-:Y:S01]  /*10620*/  FMUL.FTZ R102, R102, R11.reuse ;  /* 0x0000000b66667220 */ /* 0x080fe20000410000 */
        /* <DEDUP_REMOVED lines=12> */
[----:B--2---:R-:W-:Y:S01]  /*106f0*/  F2FP.BF16.F32.PACK_AB R155, R15, R14 ;  /* 0x0000000e0f9b723e */ /* 0x004fe200000010ff */
        /* <DEDUP_REMOVED lines=15> */
[----:B-1----:R-:W-:Y:S01]  /*107f0*/  F2FP.BF16.F32.PACK_AB R157, R21, R20 ;  /* 0x00000014159d723e */ /* 0x002fe200000010ff */
[-C--:B------:R-:W-:Y:S01]  /*10800*/  FMUL.FTZ R143, R143, R11.reuse ;  /* 0x0000000b8f8f7220 */ /* 0x080fe20000410000 */
[-C--:B------:R-:W-:Y:S01]  /*10810*/  FMUL.FTZ R146, R146, R11.reuse ;  /* 0x0000000b92927220 */ /* 0x080fe20000410000 */
[-C--:B------:R-:W-:Y:S01]  /*10820*/  FMUL.FTZ R147, R147, R11.reuse ;  /* 0x0000000b93937220 */ /* 0x080fe20000410000 */
[-C--:B------:R-:W-:Y:S01]  /*10830*/  FMUL.FTZ R150, R150, R11.reuse ;  /* 0x0000000b96967220 */ /* 0x080fe20000410000 */
[----:B------:R-:W-:Y:S01]  /*10840*/  FMUL.FTZ R151, R151, R11 ;  /* 0x0000000b97977220 */ /* 0x000fe20000410000 */
[----:B------:R-:W-:Y:S01]  /*10850*/  FFMA.FTZ R4, R11, R4, R13 ;  /* 0x000000040b047223 */ /* 0x000fe2000001000d */
[----:B------:R-:W-:Y:S01]  /*10860*/  MUFU.EX2 R170, R170 ;  /* 0x000000aa00aa7308 */ /* 0x000fe20000000800 */
[C---:B------:R-:W-:Y:S01]  /*10870*/  ISETP.GT.AND P2, PT, R7.reuse, R191, PT ;  /* 0x000000bf0700720c */ /* 0x040fe20003f44270 */
[----:B------:R2:W-:Y:S01]  /*10880*/  STSM.16.M88.4 [R186+0x36400], R152 ;  /* 0x03640098ba007844 */ /* 0x0005e20000000200 */
[----:B------:R-:W-:Y:S01]  /*10890*/  FADD.FTZ R4, R12, R4 ;  /* 0x000000040c047221 */ /* 0x000fe20000010000 */
[----:B------:R-:W-:-:S02]  /*108a0*/  VIADD R7, R7, 0xffffffff ;  /* 0xffffffff07077836 */ /* 0x000fc40000000000 */
[----:B------:R-:W-:Y:S02]  /*108b0*/  IMAD.MOV.U32 R12, RZ, RZ, R5 ;  /* 0x000000ffff0c7224 */ /* 0x000fe400078e0005 */
[----:B------:R-:W-:Y:S01]  /*108c0*/  FADD.FTZ R4, R14, R4 ;  /* 0x000000040e047221 */ /* 0x000fe20000010000 */
[----:B------:R-:W1:Y:S01]  /*108d0*/  MUFU.EX2 R171, R171 ;  /* 0x000000ab00ab7308 */ /* 0x000e620000000800 */
[----:B0-----:R-:W-:Y:S01]  /*108e0*/  F2FP.BF16.F32.PACK_AB R159, R168, R9 ;  /* 0x00000009a89f723e */ /* 0x001fe200000010ff */
[----:B------:R-:W-:Y:S02]  /*108f0*/  IMAD.MOV.U32 R11, RZ, RZ, R6 ;  /* 0x000000ffff0b7224 */ /* 0x000fe400078e0006 */
[----:B------:R-:W-:Y:S02]  /*10900*/  FADD.FTZ R15, R15, R4 ;  /* 0x000000040f0f7221 */ /* 0x000fe40000010000 */
[----:B------:R2:W-:Y:S02]  /*10910*/  STSM.16.M88.4 [R187], R156 ;  /* 0x0000009cbb007844 */ /* 0x0005e40000000200 */
[----:B------:R-:W-:Y:S01]  /*10920*/  FADD.FTZ R20, R20, R15 ;  /* 0x0000000f14147221 */ /* 0x000fe20000010000 */
[----:B------:R-:W-:Y:S03]  /*10930*/  MUFU.EX2 R174, R174 ;  /* 0x000000ae00ae7308 */ /* 0x000fe60000000800 */
[----:B------:R-:W-:-:S04]  /*10940*/  FADD.FTZ R20, R21, R20 ;  /* 0x0000001415147221 */ /* 0x000fc80000010000 */
[----:B------:R-:W-:Y:S01]  /*10950*/  FADD.FTZ R9, R9, R20 ;  /* 0x0000001409097221 */ /* 0x000fe20000010000 */
[----:B------:R-:W0:Y:S01]  /*10960*/  MUFU.EX2 R175, R175 ;  /* 0x000000af00af7308 */ /* 0x000e220000000800 */
[----:B-1----:R-:W-:Y:S02]  /*10970*/  F2FP.BF16.F32.PACK_AB R161, R171, R170 ;  /* 0x000000aaaba1723e */ /* 0x002fe400000010ff */
[----:B------:R-:W-:-:S04]  /*10980*/  FADD.FTZ R9, R168, R9 ;  /* 0x00000009a8097221 */ /* 0x000fc80000010000 */
[----:B------:R-:W-:Y:S01]  /*10990*/  FADD.FTZ R170, R170, R9 ;  /* 0x00000009aaaa7221 */ /* 0x000fe20000010000 */
[----:B------:R-:W-:Y:S03]  /*109a0*/  MUFU.EX2 R178, R178 ;  /* 0x000000b200b27308 */ /* 0x000fe60000000800 */
[----:B------:R-:W-:-:S05]  /*109b0*/  FADD.FTZ R171, R171, R170 ;  /* 0x000000aaabab7221 */ /* 0x000fca0000010000 */
[----:B------:R-:W1:Y:S01]  /*109c0*/  MUFU.EX2 R179, R179 ;  /* 0x000000b300b37308 */ /* 0x000e620000000800 */
[----:B0-----:R-:W-:Y:S01]  /*109d0*/  F2FP.BF16.F32.PACK_AB R163, R175, R174 ;  /* 0x000000aeafa3723e */ /* 0x001fe200000010ff */
[----:B------:R-:W-:-:S04]  /*109e0*/  FADD.FTZ R174, R174, R171 ;  /* 0x000000abaeae7221 */ /* 0x000fc80000010000 */
[----:B------:R2:W-:Y:S01]  /*109f0*/  STSM.16.M88.4 [R189], R160 ;  /* 0x000000a0bd007844 */ /* 0x0005e20000000200 */
[----:B------:R-:W-:Y:S01]  /*10a00*/  FADD.FTZ R175, R175, R174 ;  /* 0x000000aeafaf7221 */ /* 0x000fe20000010000 */
[----:B------:R-:W0:Y:S08]  /*10a10*/  MUFU.EX2 R182, R182 ;  /* 0x000000b600b67308 */ /* 0x000e300000000800 */
[----:B------:R-:W3:Y:S01]  /*10a20*/  MUFU.EX2 R183, R183 ;  /* 0x000000b700b77308 */ /* 0x000ee20000000800 */
[----:B-1----:R-:W-:Y:S01]  /*10a30*/  F2FP.BF16.F32.PACK_AB R165, R179, R178 ;  /* 0x000000b2b3a5723e */ /* 0x002fe200000010ff */
[----:B------:R-:W-:-:S04]  /*10a40*/  FADD.FTZ R178, R178, R175 ;  /* 0x000000afb2b27221 */ /* 0x000fc80000010000 */
[----:B------:R-:W-:-:S04]  /*10a50*/  FADD.FTZ R179, R179, R178 ;  /* 0x000000b2b3b37221 */ /* 0x000fc80000010000 */
[----:B0-----:R-:W-:Y:S01]  /*10a60*/  FADD.FTZ R4, R182, R179 ;  /* 0x000000b3b6047221 */ /* 0x001fe20000010000 */
        /* <DEDUP_REMOVED lines=32> */
.L_x_3199:
[----:B------:R-:W0:Y:S01]  /*10c70*/  SHFL.BFLY PT, R0, R3, 0x2, 0x1f ;  /* 0x0c401f0003007f89 */ /* 0x000e2200000e0000 */
[----:B-1----:R-:W-:Y:S01]  /*10c80*/  IMAD.U32 R11, RZ, RZ, UR19 ;  /* 0x00000013ff0b7e24 */ /* 0x002fe2000f8e00ff */
[----:B------:R-:W-:Y:S06]  /*10c90*/  BAR.ARV 0x8, 0x100 ;  /* 0x0204000000007b1d */ /* 0x000fec0000002000 */
[----:B------:R-:W-:Y:S02]  /*10ca0*/  IMAD.MOV.U32 R20, RZ, RZ, -0x800000 ;  /* 0xff800000ff147424 */ /* 0x000fe400078e00ff */
[----:B------:R-:W-:Y:S01]  /*10cb0*/  BAR.SYNC.DEFER_BLOCKING 0xf, 0x100 ;  /* 0x03c4000000007b1d */ /* 0x000fe20000010000 */
[----:B------:R-:W-:Y:S01]  /*10cc0*/  ISETP.NE.AND P2, PT, R184, RZ, PT ;  /* 0x000000ffb800720c */ /* 0x000fe20003f45270 */
[----:B------:R-:W-:-:S04]  /*10cd0*/  VIADD R227, R227, 0x1 ;  /* 0x00000001e3e37836 */ /* 0x000fc80000000000 */
[----:B------:R-:W1:Y:S01]  /*10ce0*/  SHFL.BFLY PT, R9, R4, 0x2, 0x1f ;  /* 0x0c401f0004097f89 */ /* 0x000e6200000e0000 */
[----:B0-----:R-:W-:Y:S01]  /*10cf0*/  FADD.FTZ R0, R0, R3 ;  /* 0x0000000300007221 */ /* 0x001fe20000010000 */
[----:B------:R-:W-:-:S04]  /*10d00*/  IMAD.MOV.U32 R3, RZ, RZ, RZ ;  /* 0x000000ffff037224 */ /* 0x000fc800078e00ff */
[----:B------:R-:W2:Y:S01]  /*10d10*/  SHFL.BFLY PT, R7, R0, 0x1, 0x1f ;  /* 0x0c201f0000077f89 */ /* 0x000ea200000e0000 */
[----:B-1----:R-:W-:Y:S01]  /*10d20*/  FADD.FTZ R9, R9, R4 ;  /* 0x0000000409097221 */ /* 0x002fe20000010000 */
[----:B------:R-:W-:Y:S01]  /*10d30*/  IMAD.U32 R4, RZ, RZ, UR37 ;  /* 0x00000025ff047e24 */ /* 0x000fe2000f8e00ff */
[----:B------:R-:W-:-:S03]  /*10d40*/  UIADD3 UR37, UR37, 0x1, URZ ;  /* 0x0000000125257890 */ /* 0x000fc6000fffe03f */
[----:B------:R-:W0:Y:S01]  /*10d50*/  SHFL.BFLY PT, R8, R9, 0x1, 0x1f ;  /* 0x0c201f0009087f89 */ /* 0x000e2200000e0000 */
[----:B------:R-:W-:Y:S01]  /*10d60*/  @!P2 IMAD R4, R4, 0x40, R23 ;  /* 0x000000400404a824 */ /* 0x000fe200078e0217 */
[----:B------:R-:W-:Y:S01]  /*10d70*/  UISETP.NE.AND UP0, UPT, UR37, 0x2, UPT ;  /* 0x000000022500788c */ /* 0x000fe2000bf05270 */
[----:B--2---:R-:W-:-:S03]  /*10d80*/  FADD.FTZ R10, R0, R7 ;  /* 0x00000007000a7221 */ /* 0x004fc60000010000 */
[----:B------:R-:W-:Y:S01]  /*10d90*/  @!P2 LEA R4, R4, UR41, 0x2 ;  /* 0x000000290404ac11 */ /* 0x000fe2000f8e10ff */
[----:B------:R-:W-:Y:S01]  /*10da0*/  USEL UR4, URZ, 0x1, UP0 ;  /* 0x000000013f047887 */ /* 0x000fe20008000000 */
[----:B------:R-:W-:Y:S01]  /*10db0*/  FSETP.NE.FTZ.AND P0, PT, R10, RZ, PT ;  /* 0x000000ff0a00720b */ /* 0x000fe20003f15000 */
[----:B------:R-:W-:-:S04]  /*10dc0*/  USEL UR37, UR37, URZ, UP0 ;  /* 0x0000003f25257287 */ /* 0x000fc80008000000 */
[----:B------:R-:W-:-:S08]  /*10dd0*/  LOP3.LUT R2, R2, UR4, RZ, 0x3c, !PT ;  /* 0x0000000402027c12 */ /* 0x000fd0000f8e3cff */
[----:B------:R-:W1:Y:S01]  /*10de0*/  @P0 MUFU.LG2 R7, R10 ;  /* 0x0000000a00070308 */ /* 0x000e620000000c00 */
[----:B------:R-:W-:Y:S01]  /*10df0*/  @P0 FMUL.FTZ R0, R11, 0.69314718246459960938 ;  /* 0x3f3172180b000820 */ /* 0x000fe20000410000 */
[----:B0-----:R-:W-:-:S05]  /*10e00*/  FADD.FTZ R8, R9, R8 ;  /* 0x0000000809087221 */ /* 0x001fca0000010000 */
[----:B------:R-:W-:Y:S01]  /*10e10*/  FSETP.NE.FTZ.AND P1, PT, R8, RZ, PT ;  /* 0x000000ff0800720b */ /* 0x000fe20003f35000 */
[----:B------:R-:W0:Y:S01]  /*10e20*/  @P0 MUFU.RCP R3, R10 ;  /* 0x0000000a00030308 */ /* 0x000e220000001000 */
[----:B-1----:R-:W-:-:S04]  /*10e30*/  @P0 FMUL.FTZ R7, R7, 0.69314718246459960938 ;  /* 0x3f31721807070820 */ /* 0x002fc80000410000 */
[----:B------:R-:W-:Y:S01]  /*10e40*/  @P0 FFMA.FTZ R20, R0, R5, R7 ;  /* 0x0000000500140223 */ /* 0x000fe20000010007 */
[----:B------:R-:W-:-:S06]  /*10e50*/  IMAD.MOV.U32 R0, RZ, RZ, RZ ;  /* 0x000000ffff007224 */ /* 0x000fcc00078e00ff */
[----:B------:R-:W1:Y:S01]  /*10e60*/  @P1 MUFU.LG2 R5, R8 ;  /* 0x0000000800051308 */ /* 0x000e620000000c00 */
[----:B------:R-:W-:Y:S01]  /*10e70*/  PLOP3.LUT P0, PT, PT, PT, PT, 0x8, 0x0 ;  /* 0x000000000000781c */ /* 0x000fe20003f0e170 */
[----:B0-----:R-:W-:Y:S01]  /*10e80*/  @!P2 STS [R4+0x38400], R3 ;  /* 0x038400030400a388 */ /* 0x001fe20000000800 */
[-C--:B------:R-:W-:Y:S01]  /*10e90*/  FMUL.FTZ R24, R24, R3.reuse ;  /* 0x0000000318187220 */ /* 0x080fe20000410000 */
[-C--:B------:R-:W-:Y:S01]  /*10ea0*/  FMUL.FTZ R25, R25, R3.reuse ;  /* 0x0000000319197220 */ /* 0x080fe20000410000 */
[-C--:B------:R-:W-:Y:S01]  /*10eb0*/  FMUL.FTZ R28, R28, R3.reuse ;  /* 0x000000031c1c7220 */ /* 0x080fe20000410000 */
[-C--:B------:R-:W-:Y:S01]  /*10ec0*/  FMUL.FTZ R29, R29, R3.reuse ;  /* 0x000000031d1d7220 */ /* 0x080fe20000410000 */
[-C--:B------:R-:W-:Y:S01]  /*10ed0*/  FMUL.FTZ R32, R32, R3.reuse ;  /* 0x0000000320207220 */ /* 0x080fe20000410000 */
[----:B------:R-:W0:Y:S01]  /*10ee0*/  @P1 MUFU.RCP R0, R8 ;  /* 0x0000000800001308 */ /* 0x000e220000001000 */
        /* <DEDUP_REMOVED lines=63> */
[----:B------:R-:W-:-:S02]  /*112e0*/  IMAD.MOV.U32 R3, RZ, RZ, -0x800000 ;  /* 0xff800000ff037424 */ /* 0x000fc400078e00ff */
        /* <DEDUP_REMOVED lines=65> */
[----:B------:R-:W-:Y:S06]  /*11700*/  BAR.ARV 0xe, 0x100 ;  /* 0x0384000000007b1d */ /* 0x000fec0000002000 */
.L_x_3136:
[----:B------:R-:W0:Y:S08]  /*11710*/  S2UR UR4, SR_CgaCtaId ;  /* 0x00000000000479c3 */ /* 0x000e300000008800 */
[----:B------:R-:W-:Y:S01]  /*11720*/  BAR.SYNC.DEFER_BLOCKING 0x5, 0x180 ;  /* 0x0146000000007b1d */ /* 0x000fe20000010000 */
[----:B------:R-:W-:-:S05]  /*11730*/  SHF.R.U32.HI R0, RZ, 0x10, R195 ;  /* 0x00000010ff007819 */ /* 0x000fca00000116c3 */
[----:B------:R-:W-:Y:S01]  /*11740*/  UMOV UR41, 0x400 ;  /* 0x0000040000297882 */ /* 0x000fe20000000000 */
[----:B------:R-:W-:Y:S01]  /*11750*/  BSSY B0, `(.L_x_3217) ;  /* 0x0000480000007945 */ /* 0x000fe20003800000 */
[----:B0-----:R-:W-:-:S09]  /*11760*/  ULEA UR41, UR4, UR41, 0x18 ;  /* 0x0000002904297291 */ /* 0x001fd2000f8ec03f */
[----:B------:R-:W0:Y:S02]  /*11770*/  LDS.128 R4, [UR41+0x388d0] ;  /* 0x0388d029ff047984 */ /* 0x000e240008000c00 */
[----:B0-----:R-:W-:Y:S01]  /*11780*/  R2UR UR4, R7 ;  /* 0x00000000070472ca */ /* 0x001fe200000e0000 */
[----:B------:R-:W-:Y:S06]  /*11790*/  BAR.ARV 0x4, 0x180 ;  /* 0x0106000000007b1d */ /* 0x000fec0000002000 */
[----:B------:R-:W-:Y:S08]  /*117a0*/  @P0 BRA `(.L_x_3218) ;  /* 0x0000003800140947 */ /* 0x000ff00003800000 */
[----:B------:R-:W2:Y:S01]  /*117b0*/  LDL R8, [R1+0x68] ;  /* 0x0000680001087983 */ /* 0x000ea20000100800 */
[----:B------:R-:W0:Y:S01]  /*117c0*/  S2UR UR5, SR_SWINHI ;  /* 0x00000000000579c3 */ /* 0x000e220000002f00 */
[----:B------:R-:W-:Y:S01]  /*117d0*/  UMOV UR6, UR41 ;  /* 0x0000002900067c82 */ /* 0x000fe20008000000 */
[----:B0-----:R-:W-:Y:S01]  /*117e0*/  UMOV UR7, UR5 ;  /* 0x0000000500077c82 */ /* 0x001fe20008000000 */
[----:B------:R-:W-:Y:S02]  /*117f0*/  IMAD.U32 R16, RZ, RZ, UR6 ;  /* 0x00000006ff107e24 */ /* 0x000fe4000f8e00ff */
[----:B------:R-:W-:-:S03]  /*11800*/  IMAD.U32 R17, RZ, RZ, UR7 ;  /* 0x00000007ff117e24 */ /* 0x000fc6000f8e00ff */
        /* <DEDUP_REMOVED lines=11> */
[----:B------:R-:W-:Y:S02]  /*118c0*/  SHF.R.U64 R156, R156, 0x3, RZ ;  /* 0x000000039c9c7819 */ /* 0x000fe400000012ff */
[----:B------:R-:W-:Y:S02]  /*118d0*/  MOV R21, R8 ;  /* 0x0000000800157202 */ /* 0x000fe40000000f00 */
[----:B------:R-:W-:Y:S02]  /*118e0*/  LOP3.LUT R9, R152, 0x380, RZ, 0xc0, !PT ;  /* 0x0000038098097812 */ /* 0x000fe400078ec0ff */
[----:B------:R-:W-:-:S02]  /*118f0*/  SHF.R.U64 R13, R13, 0x3, RZ ;  /* 0x000000030d0d7819 */ /* 0x000fc400000012ff */
[----:B------:R-:W-:Y:S02]  /*11900*/  SHF.R.U64 R9, R9, 0x3, RZ ;  /* 0x0000000309097819 */ /* 0x000fe400000012ff */
[----:B------:R-:W-:Y:S01]  /*11910*/  LOP3.LUT R156, R156, R157, RZ, 0x3c, !PT ;  /* 0x0000009d9c9c7212 */ /* 0x000fe200078e3cff */
[--C-:B------:R-:W-:Y:S01]  /*11920*/  IMAD.X R157, RZ, RZ, R153.reuse, P2 ;  /* 0x000000ffff9d7224 */ /* 0x100fe200010e0699 */
[C---:B------:R-:W-:Y:S02]  /*11930*/  IADD3 R161, P0, R152.reuse, 0x6040, RZ ;  /* 0x0000604098a17810 */ /* 0x040fe40007f1e0ff */
[----:B------:R-:W-:Y:S01]  /*11940*/  LOP3.LUT R12, R13, R12, RZ, 0x3c, !PT ;  /* 0x0000000c0d0c7212 */ /* 0x000fe200078e3cff */
[--C-:B------:R-:W-:Y:S01]  /*11950*/  IMAD.X R13, RZ, RZ, R153.reuse, P5 ;  /* 0x000000ffff0d7224 */ /* 0x100fe200028e0699 */
[----:B------:R-:W-:Y:S01]  /*11960*/  LOP3.LUT R8, R9, R152, RZ, 0x3c, !PT ;  /* 0x0000009809087212 */ /* 0x000fe200078e3cff */
[----:B------:R-:W-:Y:S01]  /*11970*/  IMAD.MOV.U32 R9, RZ, RZ, R153 ;  /* 0x000000ffff097224 */ /* 0x000fe200078e0099 */
[----:B------:R-:W-:-:S02]  /*11980*/  IADD3 R10, P4, R152, 0x4040, RZ ;  /* 0x00004040980a7810 */ /* 0x000fc40007f9e0ff */
[----:B------:R-:W-:Y:S02]  /*11990*/  LOP3.LUT R160, R161, 0x380, RZ, 0xc0, !PT ;  /* 0x00000380a1a07812 */ /* 0x000fe400078ec0ff */
[----:B------:R-:W-:Y:S02]  /*119a0*/  MOV R7, R156 ;  /* 0x0000009c00077202 */ /* 0x000fe40000000f00 */
[----:B------:R-:W-:Y:S02]  /*119b0*/  MOV R157, R12 ;  /* 0x0000000c009d7202 */ /* 0x000fe40000000f00 */
[----:B------:R-:W-:Y:S02]  /*119c0*/  LOP3.LUT R11, R10, 0x380, RZ, 0xc0, !PT ;  /* 0x000003800a0b7812 */ /* 0x000fe400078ec0ff */
[----:B------:R-:W-:Y:S02]  /*119d0*/  MOV R12, R8 ;  /* 0x00000008000c7202 */ /* 0x000fe40000000f00 */
[----:B------:R-:W-:Y:S01]  /*119e0*/  IADD3 R163, P1, R152, 0x6020, RZ ;  /* 0x0000602098a37810 */ /* 0x000fe20007f3e0ff */
[----:B------:R-:W0:Y:S01]  /*119f0*/  LDC R9, c[0x0][0xbd4] ;  /* 0x0002f500ff097b82 */ /* 0x000e220000000800 */
[----:B------:R-:W-:-:S02]  /*11a00*/  SHF.R.U64 R160, R160, 0x3, RZ ;  /* 0x00000003a0a07819 */ /* 0x000fc400000012ff */
[----:B------:R-:W-:Y:S02]  /*11a10*/  SHF.R.U64 R11, R11, 0x3, RZ ;  /* 0x000000030b0b7819 */ /* 0x000fe400000012ff */
[----:B------:R-:W-:Y:S02]  /*11a20*/  LOP3.LUT R162, R163, 0x380, RZ, 0xc0, !PT ;  /* 0x00000380a3a27812 */ /* 0x000fe400078ec0ff */
[----:B------:R-:W-:Y:S01]  /*11a30*/  LOP3.LUT R160, R160, R161, RZ, 0x3c, !PT ;  /* 0x000000a1a0a07212 */ /* 0x000fe200078e3cff */
[--C-:B------:R-:W-:Y:S01]  /*11a40*/  IMAD.X R161, RZ, RZ, R153.reuse, P0 ;  /* 0x000000ffffa17224 */ /* 0x100fe200000e0699 */
[----:B------:R-:W-:Y:S02]  /*11a50*/  IADD3 R154, P0, R152, 0x2060, RZ ;  /* 0x00002060989a7810 */ /* 0x000fe40007f1e0ff */
[----:B------:R-:W-:Y:S01]  /*11a60*/  LOP3.LUT R10, R11, R10, RZ, 0x3c, !PT ;  /* 0x0000000a0b0a7212 */ /* 0x000fe200078e3cff */
[----:B------:R-:W-:Y:S01]  /*11a70*/  IMAD.X R11, RZ, RZ, R153, P4 ;  /* 0x000000ffff0b7224 */ /* 0x000fe200020e0699 */
[----:B------:R-:W-:-:S02]  /*11a80*/  SHF.R.U64 R162, R162, 0x3, RZ ;  /* 0x00000003a2a27819 */ /* 0x000fc400000012ff */
[----:B------:R-:W-:Y:S02]  /*11a90*/  LOP3.LUT R155, R154, 0x380, RZ, 0xc0, !PT ;  /* 0x000003809a9b7812 */ /* 0x000fe400078ec0ff */
[----:B------:R-:W-:Y:S02]  /*11aa0*/  IADD3 R159, P6, R152, 0x6060, RZ ;  /* 0x00006060989f7810 */ /* 0x000fe40007fde0ff */
[----:B------:R-:W-:Y:S01]  /*11ab0*/  LOP3.LUT R162, R162, R163, RZ, 0x3c, !PT ;  /* 0x000000a3a2a27212 */ /* 0x000fe200078e3cff */
[----:B------:R-:W-:Y:S01]  /*11ac0*/  IMAD.X R163, RZ, RZ, R153, P1 ;  /* 0x000000ffffa37224 */ /* 0x000fe200008e0699 */
[----:B------:R-:W-:Y:S02]  /*11ad0*/  MOV R156, R10 ;  /* 0x0000000a009c7202 */ /* 0x000fe40000000f00 */
[----:B------:R-:W-:Y:S02]  /*11ae0*/  SHF.R.U64 R155, R155, 0x3, RZ ;  /* 0x000000039b9b7819 */ /* 0x000fe400000012ff */
[----:B------:R-:W-:-:S02]  /*11af0*/  IADD3 R11, P1, R152, 0x2040, RZ ;  /* 0x00002040980b7810 */ /* 0x000fc40007f3e0ff */
[----:B------:R-:W-:Y:S02]  /*11b00*/  LOP3.LUT R158, R159, 0x380, RZ, 0xc0, !PT ;  /* 0x000003809f9e7812 */ /* 0x000fe400078ec0ff */
[----:B------:R-:W-:Y:S01]  /*11b10*/  LOP3.LUT R154, R155, R154, RZ, 0x3c, !PT ;  /* 0x0000009a9b9a7212 */ /* 0x000fe200078e3cff */
[----:B------:R-:W-:Y:S01]  /*11b20*/  IMAD.X R155, RZ, RZ, R153, P0 ;  /* 0x000000ffff9b7224 */ /* 0x000fe200000e0699 */
[----:B------:R-:W-:Y:S02]  /*11b30*/  LOP3.LUT R8, R11, 0x380, RZ, 0xc0, !PT ;  /* 0x000003800b087812 */ /* 0x000fe400078ec0ff */
[----:B------:R-:W-:Y:S02]  /*11b40*/  SHF.R.U64 R158, R158, 0x3, RZ ;  /* 0x000000039e9e7819 */ /* 0x000fe400000012ff */
[----:B------:R-:W-:Y:S02]  /*11b50*/  ISETP.NE.AND P0, PT, R0, RZ, PT ;  /* 0x000000ff0000720c */ /* 0x000fe40003f05270 */
[----:B------:R-:W-:-:S02]  /*11b60*/  SHF.R.U64 R8, R8, 0x3, RZ ;  /* 0x0000000308087819 */ /* 0x000fc400000012ff */
[----:B------:R-:W-:Y:S01]  /*11b70*/  LOP3.LUT R158, R158, R159, RZ, 0x3c, !PT ;  /* 0x0000009f9e9e7212 */ /* 0x000fe200078e3cff */
[--C-:B------:R-:W-:Y:S01]  /*11b80*/  IMAD.X R159, RZ, RZ, R153.reuse, P6 ;  /* 0x000000ffff9f7224 */ /* 0x100fe200030e0699 */
[----:B0-----:R-:W-:Y:S01]  /*11b90*/  SEL R0, R0, R9, P0 ;  /* 0x0000000900007207 */ /* 0x001fe20000000000 */
[----:B------:R-:W-:Y:S01]  /*11ba0*/  IMAD.X R9, RZ, RZ, R153, P1 ;  /* 0x000000ffff097224 */ /* 0x000fe200008e0699 */
[----:B------:R-:W-:Y:S02]  /*11bb0*/  IADD3 R14, P6, R152, 0x4000, RZ ;  /* 0x00004000980e7810 */ /* 0x000fe40007fde0ff */
[----:B------:R-:W-:Y:S02]  /*11bc0*/  LOP3.LUT R8, R8, R11, RZ, 0x3c, !PT ;  /* 0x0000000b08087212 */ /* 0x000fe400078e3cff */
[----:B------:R-:W-:Y:S02]  /*11bd0*/  MOV R4, R162 ;  /* 0x000000a200047202 */ /* 0x000fe40000000f00 */
[----:B------:R-:W-:-:S02]  /*11be0*/  LOP3.LUT R15, R14, 0x380, RZ, 0xc0, !PT ;  /* 0x000003800e0f7812 */ /* 0x000fc400078ec0ff */
[----:B------:R-:W-:Y:S02]  /*11bf0*/  MOV R162, R8 ;  /* 0x0000000800a27202 */ /* 0x000fe40000000f00 */
[----:B------:R-:W-:Y:S02]  /*11c00*/  IADD3 R9, P0, R152, 0x2020, RZ ;  /* 0x0000202098097810 */ /* 0x000fe40007f1e0ff */
[----:B------:R-:W-:Y:S02]  /*11c10*/  SHF.R.U64 R15, R15, 0x3, RZ ;  /* 0x000000030f0f7819 */ /* 0x000fe400000012ff */
[----:B------:R-:W-:Y:S02]  /*11c20*/  LOP3.LUT R8, R9, 0x380, RZ, 0xc0, !PT ;  /* 0x0000038009087812 */ /* 0x000fe400078ec0ff */
[----:B------:R-:W-:Y:S01]  /*11c30*/  LOP3.LUT R14, R15, R14, RZ, 0x3c, !PT ;  /* 0x0000000e0f0e7212 */ /* 0x000fe200078e3cff */
[----:B------:R-:W-:Y:S01]  /*11c40*/  IMAD.X R15, RZ, RZ, R153, P6 ;  /* 0x000000ffff0f7224 */ /* 0x000fe200030e0699 */
[----:B------:R-:W-:-:S02]  /*11c50*/  SHF.R.U64 R8, R8, 0x3, RZ ;  /* 0x0000000308087819 */ /* 0x000fc400000012ff */
[----:B------:R-:W-:Y:S02]  /*11c60*/  MOV R159, R158 ;  /* 0x0000009e009f7202 */ /* 0x000fe40000000f00 */
[----:B------:R-:W-:Y:S01]  /*11c70*/  LOP3.LUT R8, R8, R9, RZ, 0x3c, !PT ;  /* 0x0000000908087212 */ /* 0x000fe200078e3cff */
[----:B------:R-:W-:Y:S01]  /*11c80*/  IMAD.X R9, RZ, RZ, R153, P0 ;  /* 0x000000ffff097224 */ /* 0x000fe200000e0699 */
[----:B------:R-:W-:Y:S02]  /*11c90*/  MOV R158, R14 ;  /* 0x0000000e009e7202 */ /* 0x000fe40000000f00 */
[----:B------:R-:W-:Y:S02]  /*11ca0*/  IADD3 R14, P0, R152, 0x20, RZ ;  /* 0x00000020980e7810 */ /* 0x000fe40007f1e0ff */
[----:B------:R-:W-:Y:S02]  /*11cb0*/  MOV R163, R8 ;  /* 0x0000000800a37202 */ /* 0x000fe40000000f00 */
[----:B------:R-:W-:-:S02]  /*11cc0*/  LOP3.LUT R13, R14, 0x380, RZ, 0xc0, !PT ;  /* 0x000003800e0d7812 */ /* 0x000fc400078ec0ff */
[----:B------:R-:W-:Y:S02]  /*11cd0*/  F2FP.BF16.F32.PACK_AB R8, R25, R24 ;  /* 0x000000181908723e */ /* 0x000fe400000010ff */
[----:B------:R-:W-:Y:S02]  /*11ce0*/  F2FP.BF16.F32.PACK_AB R9, R27, R26 ;  /* 0x0000001a1b09723e */ /* 0x000fe400000010ff */
[----:B------:R-:W-:Y:S02]  /*11cf0*/  F2FP.BF16.F32.PACK_AB R10, R29, R28 ;  /* 0x0000001c1d0a723e */ /* 0x000fe400000010ff */
[----:B------:R-:W-:Y:S02]  /*11d00*/  F2FP.BF16.F32.PACK_AB R11, R31, R30 ;  /* 0x0000001e1f0b723e */ /* 0x000fe400000010ff */
[----:B------:R-:W-:Y:S02]  /*11d10*/  SHF.R.U64 R13, R13, 0x3, RZ ;  /* 0x000000030d0d7819 */ /* 0x000fe400000012ff */
[----:B------:R-:W-:Y:S01]  /*11d20*/  F2FP.BF16.F32.PACK_AB R15, R39, R38 ;  /* 0x00000026270f723e */ /* 0x000fe200000010ff */
[----:B------:R0:W-:Y:S01]  /*11d30*/  STSM.16.M88.4 [R12], R8 ;  /* 0x000000080c007844 */ /* 0x0001e20000000200 */
[----:B------:R-:W-:-:S02]  /*11d40*/  MOV R160, R160 ;  /* 0x000000a000a07202 */ /* 0x000fc40000000f00 */
[----:B------:R-:W-:Y:S02]  /*11d50*/  MOV R161, R154 ;  /* 0x0000009a00a17202 */ /* 0x000fe40000000f00 */
[----:B------:R-:W-:Y:S01]  /*11d60*/  F2FP.BF16.F32.PACK_AB R155, R71, R70 ;  /* 0x00000046479b723e */ /* 0x000fe200000010ff */
[----:B0-----:R-:W-:Y:S01]  /*11d70*/  IMAD.X R9, RZ, RZ, R153, P0 ;  /* 0x000000ffff097224 */ /* 0x001fe200000e0699 */
[----:B------:R-:W-:Y:S02]  /*11d80*/  LOP3.LUT R8, R13, R14, RZ, 0x3c, !PT ;  /* 0x0000000e0d087212 */ /* 0x000fe400078e3cff */
[----:B------:R-:W-:Y:S02]  /*11d90*/  IADD3 R10, P0, R152, 0x40, RZ ;  /* 0x00000040980a7810 */ /* 0x000fe40007f1e0ff */
[----:B------:R-:W-:Y:S02]  /*11da0*/  MOV R8, R8 ;  /* 0x0000000800087202 */ /* 0x000fe40000000f00 */
[----:B------:R-:W-:-:S02]  /*11db0*/  LOP3.LUT R9, R10, 0x380, RZ, 0xc0, !PT ;  /* 0x000003800a097812 */ /* 0x000fc400078ec0ff */
[----:B------:R-:W-:Y:S02]  /*11dc0*/  F2FP.BF16.F32.PACK_AB R12, R33, R32 ;  /* 0x00000020210c723e */ /* 0x000fe400000010ff */
[----:B------:R-:W-:Y:S02]  /*11dd0*/  F2FP.BF16.F32.PACK_AB R13, R35, R34 ;  /* 0x00000022230d723e */ /* 0x000fe400000010ff */
[----:B------:R-:W-:Y:S02]  /*11de0*/  F2FP.BF16.F32.PACK_AB R14, R37, R36 ;  /* 0x00000024250e723e */ /* 0x000fe400000010ff */
[----:B------:R-:W-:Y:S02]  /*11df0*/  SHF.R.U64 R9, R9, 0x3, RZ ;  /* 0x0000000309097819 */ /* 0x000fe400000012ff */
[----:B------:R-:W-:Y:S01]  /*11e00*/  F2FP.BF16.F32.PACK_AB R11, R47, R46 ;  /* 0x0000002e2f0b723e */ /* 0x000fe200000010ff */
[----:B------:R0:W-:Y:S02]  /*11e10*/  STSM.16.M88.4 [R8], R12 ;  /* 0x0000000c08007844 */ /* 0x0001e40000000200 */
[----:B0-----:R-:W-:Y:S01]  /*11e20*/  LOP3.LUT R8, R9, R10, RZ, 0x3c, !PT ;  /* 0x0000000a09087212 */ /* 0x001fe200078e3cff */
[----:B------:R-:W-:Y:S01]  /*11e30*/  IMAD.X R9, RZ, RZ, R153, P0 ;  /* 0x000000ffff097224 */ /* 0x000fe200000e0699 */
[----:B------:R-:W-:-:S02]  /*11e40*/  IADD3 R14, P0, R152, 0x2000, RZ ;  /* 0x00002000980e7810 */ /* 0x000fc40007f1e0ff */
[----:B------:R-:W-:Y:S02]  /*11e50*/  F2FP.BF16.F32.PACK_AB R10, R45, R44 ;  /* 0x0000002c2d0a723e */ /* 0x000fe400000010ff */
[----:B------:R-:W-:Y:S02]  /*11e60*/  MOV R12, R8 ;  /* 0x00000008000c7202 */ /* 0x000fe40000000f00 */
[----:B------:R-:W-:Y:S02]  /*11e70*/  F2FP.BF16.F32.PACK_AB R8, R41, R40 ;  /* 0x000000282908723e */ /* 0x000fe400000010ff */
[----:B------:R-:W-:Y:S02]  /*11e80*/  F2FP.BF16.F32.PACK_AB R9, R43, R42 ;  /* 0x0000002a2b09723e */ /* 0x000fe400000010ff */
[----:B------:R-:W-:Y:S02]  /*11e90*/  LOP3.LUT R13, R14, 0x380, RZ, 0xc0, !PT ;  /* 0x000003800e0d7812 */ /* 0x000fe400078ec0ff */
[----:B------:R-:W-:Y:S01]  /*11ea0*/  F2FP.BF16.F32.PACK_AB R15, R63, R62 ;  /* 0x0000003e3f0f723e */ /* 0x000fe200000010ff */
[----:B------:R0:W-:Y:S01]  /*11eb0*/  STSM.16.M88.4 [R12], R8 ;  /* 0x000000080c007844 */ /* 0x0001e20000000200 */
[----:B------:R-:W-:-:S02]  /*11ec0*/  SHF.R.U64 R13, R13, 0x3, RZ ;  /* 0x000000030d0d7819 */ /* 0x000fc400000012ff */
[----:B0-----:R-:W-:Y:S01]  /*11ed0*/  IADD3 R10, P1, R152, 0x60, RZ ;  /* 0x00000060980a7810 */ /* 0x001fe20007f3e0ff */
[--C-:B------:R-:W-:Y:S01]  /*11ee0*/  IMAD.X R9, RZ, RZ, R153.reuse, P0 ;  /* 0x000000ffff097224 */ /* 0x100fe200000e0699 */
[----:B------:R-:W-:Y:S02]  /*11ef0*/  LOP3.LUT R8, R13, R14, RZ, 0x3c, !PT ;  /* 0x0000000e0d087212 */ /* 0x000fe400078e3cff */
[----:B------:R-:W-:Y:S01]  /*11f00*/  LOP3.LUT R13, R10, 0x380, RZ, 0xc0, !PT ;  /* 0x000003800a0d7812 */ /* 0x000fe200078ec0ff */
[----:B------:R-:W-:Y:S01]  /*11f10*/  IMAD.X R153, RZ, RZ, R153, P1 ;  /* 0x000000ffff997224 */ /* 0x000fe200008e0699 */
[----:B------:R-:W-:Y:S02]  /*11f20*/  MOV R154, R8 ;  /* 0x00000008009a7202 */ /* 0x000fe40000000f00 */
[----:B------:R-:W-:Y:S02]  /*11f30*/  SHF.R.U64 R13, R13, 0x3, RZ ;  /* 0x000000030d0d7819 */ /* 0x000fe400000012ff */
[----:B------:R-:W-:-:S02]  /*11f40*/  F2FP.BF16.F32.PACK_AB R8, R49, R48 ;  /* 0x000000303108723e */ /* 0x000fc400000010ff */
[----:B------:R-:W-:Y:S02]  /*11f50*/  LOP3.LUT R152, R13, R10, RZ, 0x3c, !PT ;  /* 0x0000000a0d987212 */ /* 0x000fe400078e3cff */
[----:B------:R-:W-:Y:S02]  /*11f60*/  F2FP.BF16.F32.PACK_AB R9, R51, R50 ;  /* 0x000000323309723e */ /* 0x000fe400000010ff */
[----:B------:R-:W-:Y:S02]  /*11f70*/  MOV R152, R152 ;  /* 0x0000009800987202 */ /* 0x000fe40000000f00 */
[----:B------:R-:W-:Y:S02]  /*11f80*/  F2FP.BF16.F32.PACK_AB R10, R53, R52 ;  /* 0x00000034350a723e */ /* 0x000fe400000010ff */
[----:B------:R-:W-:Y:S02]  /*11f90*/  F2FP.BF16.F32.PACK_AB R11, R55, R54 ;  /* 0x00000036370b723e */ /* 0x000fe400000010ff */
[----:B------:R-:W-:-:S02]  /*11fa0*/  F2FP.BF16.F32.PACK_AB R12, R57, R56 ;  /* 0x00000038390c723e */ /* 0x000fc400000010ff */
[----:B------:R-:W-:Y:S01]  /*11fb0*/  F2FP.BF16.F32.PACK_AB R13, R59, R58 ;  /* 0x0000003a3b0d723e */ /* 0x000fe200000010ff */
[----:B------:R0:W-:Y:S01]  /*11fc0*/  STSM.16.M88.4 [R152], R8 ;  /* 0x0000000898007844 */ /* 0x0001e20000000200 */
[----:B------:R-:W-:Y:S02]  /*11fd0*/  F2FP.BF16.F32.PACK_AB R14, R61, R60 ;  /* 0x0000003c3d0e723e */ /* 0x000fe400000010ff */
[----:B------:R-:W-:-:S03]  /*11fe0*/  F2FP.BF16.F32.PACK_AB R153, R67, R66 ;  /* 0x000000424399723e */ /* 0x000fc600000010ff */
[----:B------:R1:W-:Y:S01]  /*11ff0*/  STSM.16.M88.4 [R154], R12 ;  /* 0x0000000c9a007844 */ /* 0x0003e20000000200 */
[----:B0-----:R-:W-:Y:S02]  /*12000*/  F2FP.BF16.F32.PACK_AB R152, R65, R64 ;  /* 0x000000404198723e */ /* 0x001fe400000010ff */
[----:B------:R-:W-:Y:S02]  /*12010*/  F2FP.BF16.F32.PACK_AB R8, R73, R72 ;  /* 0x000000484908723e */ /* 0x000fe400000010ff */
[----:B------:R-:W-:Y:S02]  /*12020*/  F2FP.BF16.F32.PACK_AB R9, R75, R74 ;  /* 0x0000004a4b09723e */ /* 0x000fe400000010ff */
[----:B-1----:R-:W-:Y:S02]  /*12030*/  F2FP.BF16.F32.PACK_AB R154, R69, R68 ;  /* 0x00000044459a723e */ /* 0x002fe400000010ff */
[----:B------:R-:W-:Y:S02]  /*12040*/  F2FP.BF16.F32.PACK_AB R10, R77, R76 ;  /* 0x0000004c4d0a723e */ /* 0x000fe400000010ff */
[----:B------:R-:W-:Y:S01]  /*12050*/  F2FP.BF16.F32.PACK_AB R11, R79, R78 ;  /* 0x0000004e4f0b723e */ /* 0x000fe200000010ff */
[----:B------:R0:W-:Y:S01]  /*12060*/  STSM.16.M88.4 [R163], R152 ;  /* 0x00000098a3007844 */ /* 0x0001e20000000200 */
[----:B------:R-:W-:-:S02]  /*12070*/  F2FP.BF16.F32.PACK_AB R12, R81, R80 ;  /* 0x00000050510c723e */ /* 0x000fc400000010ff */
        /* <DEDUP_REMOVED lines=44> */
[----:B-1----:R-:W0:Y:S04]  /*12340*/  LDC.64 R12, c[0x0][0xd08] ;  /* 0x00034200ff0c7b82 */ /* 0x002e280000000a00 */
[----:B------:R1:W-:Y:S04]  /*12350*/  STSM.16.M88.4 [R159], R8 ;  /* 0x000000089f007844 */ /* 0x0003e80000000200 */
[----:B-1----:R-:W1:Y:S08]  /*12360*/  LDC.64 R8, c[0x0][0xd00] ;  /* 0x00034000ff087b82 */ /* 0x002e700000000a00 */
[----:B------:R-:W-:Y:S01]  /*12370*/  BAR.SYNC.DEFER_BLOCKING 0x1, 0x100 ;  /* 0x0044000000007b1d */ /* 0x000fe20000010000 */
[----:B0-----:R-:W-:-:S04]  /*12380*/  ISETP.NE.U32.AND P0, PT, R12, RZ, PT ;  /* 0x000000ff0c00720c */ /* 0x001fc80003f05070 */
[----:B------:R-:W-:-:S03]  /*12390*/  ISETP.NE.AND.EX P0, PT, R13, RZ, PT, P0 ;  /* 0x000000ff0d00720c */ /* 0x000fc60003f05300 */
[----:B------:R-:W0:Y:S10]  /*123a0*/  LDC.64 R12, c[0x0][0xd00] ;  /* 0x00034000ff0c7b82 */ /* 0x000e340000000a00 */
[----:B------:R-:W2:Y:S01]  /*123b0*/  @P0 LDC.64 R10, c[0x0][0xd08] ;  /* 0x00034200ff0a0b82 */ /* 0x000ea20000000a00 */
[----:B-1----:R-:W-:-:S04]  /*123c0*/  ISETP.NE.U32.AND P1, PT, R8, RZ, PT ;  /* 0x000000ff0800720c */ /* 0x002fc80003f25070 */
[----:B------:R-:W-:Y:S01]  /*123d0*/  ISETP.NE.AND.EX P1, PT, R9, RZ, PT, P1 ;  /* 0x000000ff0900720c */ /* 0x000fe20003f25310 */
[----:B------:R-:W-:Y:S02]  /*123e0*/  IMAD.MOV.U32 R4, RZ, RZ, RZ ;  /* 0x000000ffff047224 */ /* 0x000fe400078e00ff */
[----:B--2---:R-:W-:-:S05]  /*123f0*/  @P0 IMAD.WIDE R10, R193, 0x4, R10 ;  /* 0x00000004c10a0825 */ /* 0x004fca00078e020a */
[----:B------:R0:W2:Y:S02]  /*12400*/  @P0 LDG.E R7, desc[UR38][R10.64] ;  /* 0x000000260a070981 */ /* 0x0000a4000c1e1900 */
[----:B0-----:R-:W-:-:S05]  /*12410*/  IMAD.WIDE R10, R193, 0x4, R12 ;  /* 0x00000004c10a7825 */ /* 0x001fca00078e020c */
        /* <DEDUP_REMOVED lines=10> */
.L_x_3219:
[----:B------:R-:W0:Y:S01]  /*124c0*/  SHFL.IDX PT, R7, R228, RZ, 0x1f ;  /* 0x00001fffe4077589 */ /* 0x000e2200000e0000 */
[----:B------:R-:W-:Y:S02]  /*124d0*/  LOP3.LUT R195, R195, 0xff, RZ, 0xc0, !PT ;  /* 0x000000ffc3c37812 */ /* 0x000fe400078ec0ff */
[----:B0-----:R-:W-:Y:S02]  /*124e0*/  ISETP.NE.AND P0, PT, R7, RZ, PT ;  /* 0x000000ff0700720c */ /* 0x001fe40003f05270 */
[----:B-----5:R-:W-:-:S11]  /*124f0*/  SHF.R.S32.HI R7, RZ, 0x1f, R4 ;  /* 0x0000001fff077819 */ /* 0x020fd60000011404 */
[----:B------:R-:W-:Y:S05]  /*12500*/  @P0 BRA `(.L_x_3220) ;  /* 0x0000000000f80947 */ /* 0x000fea0003800000 */
[----:B------:R-:W2:Y:S01]  /*12510*/  LDL R155, [R1+0x64] ;  /* 0x00006400019b7983 */ /* 0x000ea20000100800 */
[----:B------:R-:W0:Y:S01]  /*12520*/  LDC R154, c[0x0][0xce8] ;  /* 0x00033a00ff9a7b82 */ /* 0x000e220000000800 */
[----:B------:R-:W-:Y:S01]  /*12530*/  IMAD.MOV.U32 R14, RZ, RZ, 0xab8 ;  /* 0x00000ab8ff0e7424 */ /* 0x000fe200078e00ff */
[----:B------:R-:W-:Y:S02]  /*12540*/  ISETP.GT.AND P1, PT, R0, 0x1, PT ;  /* 0x000000010000780c */ /* 0x000fe40003f24270 */
[----:B------:R-:W-:Y:S02]  /*12550*/  ISETP.NE.U32.AND P0, PT, R8, RZ, PT ;  /* 0x000000ff0800720c */ /* 0x000fe40003f05070 */
[----:B------:R-:W-:Y:S02]  /*12560*/  SEL R14, R14, 0xa78, P1 ;  /* 0x00000a780e0e7807 */ /* 0x000fe40000800000 */
[----:B------:R-:W-:Y:S02]  /*12570*/  ISETP.NE.AND.EX P0, PT, R9, RZ, PT, P0 ;  /* 0x000000ff0900720c */ /* 0x000fe40003f05300 */
[----:B------:R-:W1:Y:S01]  /*12580*/  LDC.64 R12, c[0x0][R14+0x220] ;  /* 0x000088000e0c7b82 */ /* 0x000e620000000a00 */
[----:B------:R-:W-:-:S02]  /*12590*/  SHF.R.S32.HI R15, RZ, 0x1f, R193 ;  /* 0x0000001fff0f7819 */ /* 0x000fc400000114c1 */
[----:B------:R-:W-:Y:S02]  /*125a0*/  SEL R153, R193, RZ, !P0 ;  /* 0x000000ffc1997207 */ /* 0x000fe40004000000 */
[----:B------:R-:W-:-:S03]  /*125b0*/  SEL R15, R15, RZ, !P0 ;  /* 0x000000ff0f0f7207 */ /* 0x000fc60004000000 */
[----:B------:R-:W3:Y:S01]  /*125c0*/  LDC.64 R10, c[0x0][R14+0x218] ;  /* 0x000086000e0a7b82 */ /* 0x000ee20000000a00 */
[----:B0-----:R-:W-:Y:S01]  /*125d0*/  ISETP.NE.AND P2, PT, R154, 0x1, PT ;  /* 0x000000019a00780c */ /* 0x001fe20003f45270 */
[----:B-1----:R-:W-:-:S12]  /*125e0*/  IMAD R13, R13, R153, RZ ;  /* 0x000000990d0d7224 */ /* 0x002fd800078e02ff */
[----:B------:R-:W0:Y:S01]  /*125f0*/  @P2 LDC R21, c[0x0][0xcec] ;  /* 0x00033b00ff152b82 */ /* 0x000e220000000800 */
[C---:B------:R-:W-:Y:S02]  /*12600*/  IMAD R15, R12.reuse, R15, R13 ;  /* 0x0000000f0c0f7224 */ /* 0x040fe400078e020d */
[----:B------:R-:W-:-:S04]  /*12610*/  IMAD.WIDE.U32 R12, R12, R153, RZ ;  /* 0x000000990c0c7225 */ /* 0x000fc800078e00ff */
[-C--:B---3--:R-:W-:Y:S01]  /*12620*/  IMAD R153, R11, R192.reuse, RZ ;  /* 0x000000c00b997224 */ /* 0x088fe200078e02ff */
[----:B------:R-:W1:Y:S01]  /*12630*/  @P2 LDC R152, c[0x0][0xcf0] ;  /* 0x00033c00ff982b82 */ /* 0x000e620000000800 */
[----:B------:R-:W-:-:S04]  /*12640*/  IMAD.WIDE.U32 R10, R10, R192, RZ ;  /* 0x000000c00a0a7225 */ /* 0x000fc800078e00ff */
[----:B------:R-:W-:Y:S01]  /*12650*/  IMAD.IADD R13, R13, 0x1, R15 ;  /* 0x000000010d0d7824 */ /* 0x000fe200078e020f */
[----:B------:R-:W-:Y:S01]  /*12660*/  IADD3 R12, P0, P3, R12, R10, R4 ;  /* 0x0000000a0c0c7210 */ /* 0x000fe20007b1e004 */
[----:B------:R-:W-:Y:S02]  /*12670*/  IMAD.IADD R15, R190, 0x1, R185 ;  /* 0x00000001be0f7824 */ /* 0x000fe400078e02b9 */
[----:B------:R-:W-:Y:S02]  /*12680*/  IMAD.IADD R156, R11, 0x1, R153 ;  /* 0x000000010b9c7824 */ /* 0x000fe400078e0299 */
[----:B0-----:R-:W-:-:S04]  /*12690*/  @P2 IMAD.HI.U32 R11, R15, R21, RZ ;  /* 0x000000150f0b2227 */ /* 0x001fc800078e00ff */
[----:B------:R-:W-:Y:S01]  /*126a0*/  IMAD.MOV.U32 R21, RZ, RZ, R15 ;  /* 0x000000ffff157224 */ /* 0x000fe200078e000f */
[----:B-1----:R-:W-:Y:S02]  /*126b0*/  @P2 SHF.R.U32.HI R21, RZ, R152, R11 ;  /* 0x00000098ff152219 */ /* 0x002fe4000001160b */
[----:B------:R-:W0:Y:S01]  /*126c0*/  LDC.64 R10, c[0x0][R14+0x228] ;  /* 0x00008a000e0a7b82 */ /* 0x000e220000000a00 */
[----:B------:R-:W-:Y:S02]  /*126d0*/  IADD3.X R152, R13, R156, R7, P0, P3 ;  /* 0x0000009c0d987210 */ /* 0x000fe400007e6407 */
[----:B------:R-:W-:-:S05]  /*126e0*/  SEL R13, R195, RZ, P1 ;  /* 0x000000ffc30d7207 */ /* 0x000fca0000800000 */
[-C--:B0-----:R-:W-:Y:S02]  /*126f0*/  IMAD R153, R11, R13.reuse, RZ ;  /* 0x0000000d0b997224 */ /* 0x081fe400078e02ff */
[----:B------:R-:W-:-:S04]  /*12700*/  IMAD.WIDE.U32 R10, R10, R13, RZ ;  /* 0x0000000d0a0a7225 */ /* 0x000fc800078e00ff */
[----:B------:R-:W-:Y:S01]  /*12710*/  IMAD.IADD R11, R11, 0x1, R153 ;  /* 0x000000010b0b7824 */ /* 0x000fe200078e0299 */
[----:B------:R-:W-:Y:S01]  /*12720*/  IADD3 R10, P0, P2, R21, R12, R10 ;  /* 0x0000000c150a7210 */ /* 0x000fe20007a1e00a */
[--C-:B------:R-:W-:Y:S01]  /*12730*/  IMAD.MOV R153, RZ, RZ, -R21.reuse ;  /* 0x000000ffff997224 */ /* 0x100fe200078e0a15 */
[----:B------:R-:W0:Y:S01]  /*12740*/  LDC.64 R12, c[0x0][0xca8] ;  /* 0x00032a00ff0c7b82 */ /* 0x000e220000000a00 */
[----:B------:R-:W-:Y:S02]  /*12750*/  SHF.R.S32.HI R21, RZ, 0x1f, R21 ;  /* 0x0000001fff157819 */ /* 0x000fe40000011415 */
[----:B------:R-:W-:Y:S02]  /*12760*/  IMAD R153, R154, R153, R15 ;  /* 0x000000999a997224 */ /* 0x000fe400078e020f */
[----:B------:R-:W-:-:S03]  /*12770*/  IADD3.X R11, R21, R152, R11, P0, P2 ;  /* 0x00000098150b7210 */ /* 0x000fc600007e440b */
[----:B------:R-:W1:Y:S01]  /*12780*/  LDC.64 R14, c[0x0][R14+0x210] ;  /* 0x000084000e0e7b82 */ /* 0x000e620000000a00 */
[----:B------:R-:W-:-:S07]  /*12790*/  SHF.R.S32.HI R21, RZ, 0x1f, R153 ;  /* 0x0000001fff157819 */ /* 0x000fce0000011499 */
[----:B0-----:R-:W0:Y:S08]  /*127a0*/  @!P1 LDC R12, c[0x0][0xc50] ;  /* 0x00031400ff0c9b82 */ /* 0x001e300000000800 */
[----:B------:R-:W3:Y:S01]  /*127b0*/  @!P1 LDC R13, c[0x0][0xc54] ;  /* 0x00031500ff0d9b82 */ /* 0x000ee20000000800 */
[-C--:B-1----:R-:W-:Y:S02]  /*127c0*/  IMAD R15, R15, R153.reuse, RZ ;  /* 0x000000990f0f7224 */ /* 0x082fe400078e02ff */
[----:B------:R-:W-:-:S04]  /*127d0*/  IMAD.WIDE.U32 R10, R14, R153, R10 ;  /* 0x000000990e0a7225 */ /* 0x000fc800078e000a */
[----:B------:R-:W-:Y:S02]  /*127e0*/  IMAD R15, R14, R21, R15 ;  /* 0x000000150e0f7224 */ /* 0x000fe400078e020f */
[----:B------:R-:W-:Y:S02]  /*127f0*/  IMAD R153, R154, UR5, RZ ;  /* 0x000000059a997c24 */ /* 0x000fe4000f8e02ff */
[----:B------:R-:W-:Y:S02]  /*12800*/  IMAD.IADD R11, R11, 0x1, R15 ;  /* 0x000000010b0b7824 */ /* 0x000fe400078e020f */
[----:B------:R-:W-:Y:S01]  /*12810*/  IMAD.IADD R14, R23, 0x1, R185 ;  /* 0x00000001170e7824 */ /* 0x000fe200078e02b9 */
[----:B0-----:R-:W-:-:S05]  /*12820*/  LEA R15, P0, R10, R12, 0x2 ;  /* 0x0000000c0a0f7211 */ /* 0x001fca00078010ff */
[----:B------:R-:W-:Y:S01]  /*12830*/  SHFL.IDX PT, R12, R15, 0x1, 0x1c1f ;  /* 0x003c1f000f0c7f89 */ /* 0x000fe200000e0000 */
[----:B---3--:R-:W-:-:S05]  /*12840*/  LEA.HI.X R21, R10, R13, R11, 0x2, P0 ;  /* 0x0000000d0a157211 */ /* 0x008fca00000f140b */
[----:B------:R-:W-:Y:S04]  /*12850*/  SHFL.IDX PT, R11, R21, RZ, 0x1c1f ;  /* 0x001c1fff150b7589 */ /* 0x000fe800000e0000 */
[----:B------:R-:W-:Y:S01]  /*12860*/  SHFL.IDX PT, R13, R21, 0x1, 0x1c1f ;  /* 0x003c1f00150d7f89 */ /* 0x000fe200000e0000 */
[----:B--2---:R-:W-:-:S05]  /*12870*/  IMAD.MOV R10, RZ, RZ, -R155 ;  /* 0x000000ffff0a7224 */ /* 0x004fca00078e0a9b */
[----:B------:R-:W-:Y:S02]  /*12880*/  ISETP.NE.AND P0, PT, R19, R10, PT ;  /* 0x0000000a1300720c */ /* 0x000fe40003f05270 */
[----:B------:R-:W0:Y:S02]  /*12890*/  SHFL.IDX PT, R10, R15, RZ, 0x1c1f ;  /* 0x001c1fff0f0a7589 */ /* 0x000e2400000e0000 */
[C---:B------:R-:W-:Y:S01]  /*128a0*/  ISETP.GE.OR P1, PT, R14.reuse, R153, P0 ;  /* 0x000000990e00720c */ /* 0x040fe20000726670 */
[----:B------:R-:W-:-:S05]  /*128b0*/  VIADD R14, R14, 0x8 ;  /* 0x000000080e0e7836 */ /* 0x000fca0000000000 */
[----:B------:R-:W-:-:S07]  /*128c0*/  ISETP.GE.OR P0, PT, R14, R153, P0 ;  /* 0x000000990e00720c */ /* 0x000fce0000706670 */
[----:B0-----:R0:W-:Y:S06]  /*128d0*/  @!P1 ST.E desc[UR38][R10.64], R20 ;  /* 0x000000140a009985 */ /* 0x0011ec000c101926 */
[----:B------:R0:W-:Y:S02]  /*128e0*/  @!P0 ST.E desc[UR38][R12.64], R3 ;  /* 0x000000030c008985 */ /* 0x0001e4000c101926 */
.L_x_3220:
[----:B------:R-:W-:Y:S02]  /*128f0*/  ISETP.GT.AND P1, PT, R0, 0x1, PT ;  /* 0x000000010000780c */ /* 0x000fe40003f24270 */
[----:B------:R-:W-:-:S04]  /*12900*/  ISETP.NE.U32.AND P0, PT, R8, RZ, PT ;  /* 0x000000ff0800720c */ /* 0x000fc80003f05070 */
[----:B------:R-:W-:-:S04]  /*12910*/  ISETP.NE.AND.EX P0, PT, R9, RZ, PT, P0 ;  /* 0x000000ff0900720c */ /* 0x000fc80003f05300 */
[----:B------:R-:W-:-:S03]  /*12920*/  SEL R193, R193, RZ, !P0 ;  /* 0x000000ffc1c17207 */ /* 0x000fc60004000000 */
[----:B------:R-:W-:Y:S06]  /*12930*/  @P1 BRA `(.L_x_3221) ;  /* 0x0000001000541947 */ /* 0x000fec0003800000 */
[----:B0-----:R-:W0:Y:S01]  /*12940*/  S2R R3, SR_TID.X ;  /* 0x0000000000037919 */ /* 0x001e220000002100 */
[----:B------:R-:W1:Y:S01]  /*12950*/  LDC R84, c[0x0][0xce8] ;  /* 0x00033a00ff547b82 */ /* 0x000e620000000800 */
[----:B------:R-:W-:Y:S01]  /*12960*/  ULDC.64 UR6, c[0x0][0xba0] ;  /* 0x0002e80000067ab9 */ /* 0x000fe20000000a00 */
[----:B------:R-:W-:Y:S01]  /*12970*/  ULDC UR10, c[0x0][0xbc8] ;  /* 0x0002f200000a7ab9 */ /* 0x000fe20000000800 */
[----:B------:R-:W-:Y:S01]  /*12980*/  VIADD R89, R22, 0xc0 ;  /* 0x000000c016597836 */ /* 0x000fe20000000000 */
[----:B------:R-:W-:Y:S01]  /*12990*/  ULDC.64 UR8, c[0x0][0xb80] ;  /* 0x0002e00000087ab9 */ /* 0x000fe20000000a00 */
[----:B0-----:R-:W-:-:S05]  /*129a0*/  VIADD R3, R3, 0xffffff80 ;  /* 0xffffff8003037836 */ /* 0x001fca0000000000 */
[----:B------:R-:W-:-:S04]  /*129b0*/  SHF.R.S32.HI R20, RZ, 0x1f, R3 ;  /* 0x0000001fff147819 */ /* 0x000fc80000011403 */
[----:B------:R-:W-:-:S04]  /*129c0*/  LEA.HI R20, R20, R3, RZ, 0x3 ;  /* 0x0000000314147211 */ /* 0x000fc800078f18ff */
[----:B------:R-:W-:-:S05]  /*129d0*/  SHF.R.S32.HI R0, RZ, 0x3, R20 ;  /* 0x00000003ff007819 */ /* 0x000fca0000011414 */
[----:B------:R-:W-:-:S04]  /*129e0*/  IMAD R9, R0, 0x40, R22 ;  /* 0x0000004000097824 */ /* 0x000fc800078e0216 */
        /* <DEDUP_REMOVED lines=11> */
[C---:B------:R-:W-:Y:S01]  /*12aa0*/  IADD3 R37, P0, R16.reuse, 0x5000, RZ ;  /* 0x0000500010257810 */ /* 0x040fe20007f1e0ff */
[----:B------:R-:W-:Y:S01]  /*12ab0*/  IMAD R7, R7, UR6, RZ ;  /* 0x0000000607077c24 */ /* 0x000fe2000f8e02ff */
[----:B------:R-:W-:Y:S01]  /*12ac0*/  IADD3 R41, P1, R16, 0x6000, RZ ;  /* 0x0000600010297810 */ /* 0x000fe20007f3e0ff */
[C---:B------:R-:W-:Y:S01]  /*12ad0*/  VIADD R91, R22.reuse, 0x140 ;  /* 0x00000140165b7836 */ /* 0x040fe20000000000 */
[----:B------:R-:W-:Y:S01]  /*12ae0*/  LOP3.LUT R44, R45, 0x380, RZ, 0xc0, !PT ;  /* 0x000003802d2c7812 */ /* 0x000fe200078ec0ff */
[----:B------:R-:W-:Y:S01]  /*12af0*/  VIADD R95, R22, 0x180 ;  /* 0x00000180165f7836 */ /* 0x000fe20000000000 */
[----:B------:R-:W-:Y:S01]  /*12b00*/  LOP3.LUT R48, R49, 0x380, RZ, 0xc0, !PT ;  /* 0x0000038031307812 */ /* 0x000fe200078ec0ff */
[----:B------:R-:W5:Y:S01]  /*12b10*/  LD.E.128 R12, desc[UR38][R12.64] ;  /* 0x000000260c0c7980 */ /* 0x000f62000c101d00 */
[----:B------:R-:W-:-:S02]  /*12b20*/  LOP3.LUT R24, R25, 0x380, RZ, 0xc0, !PT ;  /* 0x0000038019187812 */ /* 0x000fc400078ec0ff */
[----:B------:R-:W-:Y:S02]  /*12b30*/  LOP3.LUT R28, R29, 0x380, RZ, 0xc0, !PT ;  /* 0x000003801d1c7812 */ /* 0x000fe400078ec0ff */
[----:B------:R-:W-:Y:S02]  /*12b40*/  LOP3.LUT R32, R33, 0x380, RZ, 0xc0, !PT ;  /* 0x0000038021207812 */ /* 0x000fe400078ec0ff */
[----:B------:R-:W-:Y:S02]  /*12b50*/  LOP3.LUT R36, R37, 0x380, RZ, 0xc0, !PT ;  /* 0x0000038025247812 */ /* 0x000fe400078ec0ff */
[----:B------:R-:W-:Y:S02]  /*12b60*/  LOP3.LUT R40, R41, 0x380, RZ, 0xc0, !PT ;  /* 0x0000038029287812 */ /* 0x000fe400078ec0ff */
[----:B------:R-:W-:Y:S02]  /*12b70*/  SHF.R.U64 R44, R44, 0x3, RZ ;  /* 0x000000032c2c7819 */ /* 0x000fe400000012ff */
[----:B------:R-:W-:-:S02]  /*12b80*/  SHF.R.U64 R48, R48, 0x3, RZ ;  /* 0x0000000330307819 */ /* 0x000fc400000012ff */
[----:B------:R-:W-:Y:S02]  /*12b90*/  SHF.R.U64 R24, R24, 0x3, RZ ;  /* 0x0000000318187819 */ /* 0x000fe400000012ff */
[----:B------:R-:W-:Y:S02]  /*12ba0*/  SHF.R.U64 R28, R28, 0x3, RZ ;  /* 0x000000031c1c7819 */ /* 0x000fe400000012ff */
[----:B------:R-:W-:Y:S02]  /*12bb0*/  SHF.R.U64 R32, R32, 0x3, RZ ;  /* 0x0000000320207819 */ /* 0x000fe400000012ff */
[----:B------:R-:W-:Y:S02]  /*12bc0*/  SHF.R.U64 R36, R36, 0x3, RZ ;  /* 0x0000000324247819 */ /* 0x000fe400000012ff */
[----:B------:R-:W-:Y:S02]  /*12bd0*/  SHF.R.U64 R40, R40, 0x3, RZ ;  /* 0x0000000328287819 */ /* 0x000fe400000012ff */
[----:B------:R-:W-:Y:S01]  /*12be0*/  LOP3.LUT R44, R44, R45, RZ, 0x3c, !PT ;  /* 0x0000002d2c2c7212 */ /* 0x000fe200078e3cff */
[----:B------:R-:W-:Y:S01]  /*12bf0*/  IMAD.X R45, RZ, RZ, R17, P2 ;  /* 0x000000ffff2d7224 */ /* 0x000fe200010e0611 */
[----:B------:R-:W-:-:S02]  /*12c00*/  IADD3 R73, P2, R16, 0xe000, RZ ;  /* 0x0000e00010497810 */ /* 0x000fc40007f5e0ff */
        /* <DEDUP_REMOVED lines=12> */
[----:B------:R-:W-:-:S02]  /*12cd0*/  IADD3 R9, P3, R16, 0xf000, RZ ;  /* 0x0000f00010097810 */ /* 0x000fc40007f7e0ff */
[----:B------:R-:W-:Y:S01]  /*12ce0*/  LOP3.LUT R11, R16, 0x380, RZ, 0xc0, !PT ;  /* 0x00000380100b7812 */ /* 0x000fe200078ec0ff */
[----:B------:R-:W-:Y:S01]  /*12cf0*/  IMAD R7, R4, UR7, R7 ;  /* 0x0000000704077c24 */ /* 0x000fe2000f8e0207 */
[C---:B------:R-:W-:Y:S01]  /*12d00*/  IADD3 R53, P4, R16.reuse, 0x9000, RZ ;  /* 0x0000900010357810 */ /* 0x040fe20007f9e0ff */
[----:B------:R-:W-:Y:S01]  /*12d10*/  IMAD.X R77, RZ, RZ, R17, P3 ;  /* 0x000000ffff4d7224 */ /* 0x000fe200018e0611 */
[C---:B------:R-:W-:Y:S01]  /*12d20*/  IADD3 R57, P5, R16.reuse, 0xa000, RZ ;  /* 0x0000a00010397810 */ /* 0x040fe20007fbe0ff */
[----:B------:R-:W5:Y:S01]  /*12d30*/  LD.E.128 R24, desc[UR38][R24.64] ;  /* 0x0000002618187980 */ /* 0x000f62000c101d00 */
[C---:B------:R-:W-:Y:S02]  /*12d40*/  IADD3 R61, P6, R16.reuse, 0xb000, RZ ;  /* 0x0000b000103d7810 */ /* 0x040fe40007fde0ff */
[C---:B------:R-:W-:Y:S01]  /*12d50*/  IADD3 R65, P0, R16.reuse, 0xc000, RZ ;  /* 0x0000c00010417810 */ /* 0x040fe20007f1e0ff */
[----:B------:R-:W5:Y:S01]  /*12d60*/  LD.E.128 R28, desc[UR38][R28.64] ;  /* 0x000000261c1c7980 */ /* 0x000f62000c101d00 */
[----:B------:R-:W-:-:S02]  /*12d70*/  IADD3 R69, P1, R16, 0xd000, RZ ;  /* 0x0000d00010457810 */ /* 0x000fc40007f3e0ff */
[----:B------:R-:W-:Y:S01]  /*12d80*/  LOP3.LUT R72, R73, 0x380, RZ, 0xc0, !PT ;  /* 0x0000038049487812 */ /* 0x000fe200078ec0ff */
[----:B------:R-:W5:Y:S01]  /*12d90*/  LD.E.128 R32, desc[UR38][R32.64] ;  /* 0x0000002620207980 */ /* 0x000f62000c101d00 */
[----:B------:R-:W-:Y:S02]  /*12da0*/  LOP3.LUT R8, R9, 0x380, RZ, 0xc0, !PT ;  /* 0x0000038009087812 */ /* 0x000fe400078ec0ff */
[----:B------:R-:W-:Y:S01]  /*12db0*/  LOP3.LUT R52, R53, 0x380, RZ, 0xc0, !PT ;  /* 0x0000038035347812 */ /* 0x000fe200078ec0ff */
[----:B------:R-:W5:Y:S01]  /*12dc0*/  LD.E.128 R36, desc[UR38][R36.64] ;  /* 0x0000002624247980 */ /* 0x000f62000c101d00 */
[----:B------:R-:W-:Y:S02]  /*12dd0*/  LOP3.LUT R56, R57, 0x380, RZ, 0xc0, !PT ;  /* 0x0000038039387812 */ /* 0x000fe400078ec0ff */
[----:B------:R-:W-:Y:S01]  /*12de0*/  LOP3.LUT R60, R61, 0x380, RZ, 0xc0, !PT ;  /* 0x000003803d3c7812 */ /* 0x000fe200078ec0ff */
[----:B------:R-:W5:Y:S01]  /*12df0*/  LD.E.128 R40, desc[UR38][R40.64] ;  /* 0x0000002628287980 */ /* 0x000f62000c101d00 */
[----:B------:R-:W-:-:S02]  /*12e00*/  LOP3.LUT R64, R65, 0x380, RZ, 0xc0, !PT ;  /* 0x0000038041407812 */ /* 0x000fc400078ec0ff */
[----:B------:R-:W-:Y:S01]  /*12e10*/  LOP3.LUT R68, R69, 0x380, RZ, 0xc0, !PT ;  /* 0x0000038045447812 */ /* 0x000fe200078ec0ff */
[----:B------:R-:W5:Y:S01]  /*12e20*/  LD.E.128 R44, desc[UR38][R44.64] ;  /* 0x000000262c2c7980 */ /* 0x000f62000c101d00 */
[----:B------:R-:W-:Y:S02]  /*12e30*/  SHF.R.U64 R72, R72, 0x3, RZ ;  /* 0x0000000348487819 */ /* 0x000fe400000012ff */
[----:B------:R-:W-:Y:S01]  /*12e40*/  SHF.R.U64 R11, R11, 0x3, RZ ;  /* 0x000000030b0b7819 */ /* 0x000fe200000012ff */
[----:B------:R-:W5:Y:S01]  /*12e50*/  LD.E.128 R48, desc[UR38][R48.64] ;  /* 0x0000002630307980 */ /* 0x000f62000c101d00 */
[----:B------:R-:W-:Y:S02]  /*12e60*/  SHF.R.U64 R8, R8, 0x3, RZ ;  /* 0x0000000308087819 */ /* 0x000fe400000012ff */
[----:B------:R-:W-:Y:S02]  /*12e70*/  SHF.R.U64 R52, R52, 0x3, RZ ;  /* 0x0000000334347819 */ /* 0x000fe400000012ff */
[----:B------:R-:W-:-:S02]  /*12e80*/  SHF.R.U64 R56, R56, 0x3, RZ ;  /* 0x0000000338387819 */ /* 0x000fc400000012ff */
[----:B------:R-:W-:Y:S02]  /*12e90*/  SHF.R.U64 R60, R60, 0x3, RZ ;  /* 0x000000033c3c7819 */ /* 0x000fe400000012ff */
[----:B------:R-:W-:Y:S02]  /*12ea0*/  SHF.R.U64 R64, R64, 0x3, RZ ;  /* 0x0000000340407819 */ /* 0x000fe400000012ff */
[----:B------:R-:W-:Y:S02]  /*12eb0*/  SHF.R.U64 R68, R68, 0x3, RZ ;  /* 0x0000000344447819 */ /* 0x000fe400000012ff */
[----:B------:R-:W-:Y:S01]  /*12ec0*/  LOP3.LUT R72, R72, R73, RZ, 0x3c, !PT ;  /* 0x0000004948487212 */ /* 0x000fe200078e3cff */
[----:B------:R-:W-:Y:S01]  /*12ed0*/  IMAD.X R73, RZ, RZ, R17, P2 ;  /* 0x000000ffff497224 */ /* 0x000fe200010e0611 */
[----:B------:R-:W-:Y:S02]  /*12ee0*/  LOP3.LUT R16, R11, R16, RZ, 0x3c, !PT ;  /* 0x000000100b107212 */ /* 0x000fe400078e3cff */
[----:B-1----:R-:W-:-:S02]  /*12ef0*/  ISETP.NE.AND P2, PT, R84, 0x1, PT ;  /* 0x000000015400780c */ /* 0x002fc40003f45270 */
        /* <DEDUP_REMOVED lines=11> */
[----:B------:R-:W0:Y:S01]  /*12fb0*/  @P2 LDC R83, c[0x0][0xcec] ;  /* 0x00033b00ff532b82 */ /* 0x000e220000000800 */
[----:B------:R1:W5:Y:S01]  /*12fc0*/  LD.E.128 R8, desc[UR38][R16.64] ;  /* 0x0000002610087980 */ /* 0x000362000c101d00 */
[----:B------:R-:W-:-:S02]  /*12fd0*/  ISETP.GE.AND P0, PT, R194, UR10, PT ;  /* 0x0000000ac2007c0c */ /* 0x000fc4000bf06270 */
[----:B------:R-:W-:Y:S01]  /*12fe0*/  ISETP.GE.AND P1, PT, R22, UR10, PT ;  /* 0x0000000a16007c0c */ /* 0x000fe2000bf26270 */
[----:B------:R-:W5:Y:S01]  /*12ff0*/  LD.E.128 R52, desc[UR38][R52.64] ;  /* 0x0000002634347980 */ /* 0x000f62000c101d00 */
[----:B------:R-:W-:Y:S02]  /*13000*/  LOP3.LUT R20, R20, 0xfffffff8, RZ, 0xc0, !PT ;  /* 0xfffffff814147812 */ /* 0x000fe400078ec0ff */
[----:B------:R-:W2:Y:S01]  /*13010*/  @P2 LDC R85, c[0x0][0xcf0] ;  /* 0x00033c00ff552b82 */ /* 0x000ea20000000800 */
[----:B------:R-:W5:Y:S01]  /*13020*/  LD.E.128 R56, desc[UR38][R56.64] ;  /* 0x0000002638387980 */ /* 0x000f62000c101d00 */
[----:B-1----:R-:W-:Y:S01]  /*13030*/  IMAD.WIDE.U32 R16, R4, UR6, RZ ;  /* 0x0000000604107c25 */ /* 0x002fe2000f8e00ff */
[----:B------:R-:W-:Y:S01]  /*13040*/  SEL R21, RZ, 0xffffffff, P0 ;  /* 0xffffffffff157807 */ /* 0x000fe20000000000 */
[----:B------:R-:W-:Y:S01]  /*13050*/  ULDC.64 UR6, c[0x0][0xbe8] ;  /* 0x0002fa0000067ab9 */ /* 0x000fe20000000a00 */
[----:B------:R-:W5:Y:S01]  /*13060*/  LD.E.128 R60, desc[UR38][R60.64] ;  /* 0x000000263c3c7980 */ /* 0x000f62000c101d00 */
[----:B------:R-:W-:-:S02]  /*13070*/  IMAD.IADD R17, R17, 0x1, R7 ;  /* 0x0000000111117824 */ /* 0x000fc400078e0207 */
[----:B------:R-:W-:Y:S01]  /*13080*/  VIADD R7, R22, 0x80 ;  /* 0x0000008016077836 */ /* 0x000fe20000000000 */
[----:B------:R-:W5:Y:S01]  /*13090*/  LD.E.128 R64, desc[UR38][R64.64] ;  /* 0x0000002640407980 */ /* 0x000f62000c101d00 */
[----:B------:R-:W-:-:S03]  /*130a0*/  IMAD.SHL.U32 R81, R21, 0x2, RZ ;  /* 0x0000000215517824 */ /* 0x000fc600078e00ff */
[----:B------:R-:W-:Y:S01]  /*130b0*/  ISETP.GE.AND P0, PT, R7, UR10, PT ;  /* 0x0000000a07007c0c */ /* 0x000fe2000bf06270 */
[----:B------:R-:W5:Y:S01]  /*130c0*/  LD.E.128 R68, desc[UR38][R68.64] ;  /* 0x0000002644447980 */ /* 0x000f62000c101d00 */
[----:B------:R-:W-:Y:S02]  /*130d0*/  SEL R4, RZ, 0x1, P1 ;  /* 0x00000001ff047807 */ /* 0x000fe40000800000 */
[----:B------:R-:W-:Y:S01]  /*130e0*/  SEL R21, RZ, 0xffffffff, P0 ;  /* 0xffffffffff157807 */ /* 0x000fe20000000000 */
[----:B------:R-:W5:Y:S01]  /*130f0*/  LD.E.128 R72, desc[UR38][R72.64] ;  /* 0x0000002648487980 */ /* 0x000f62000c101d00 */
[----:B------:R-:W-:Y:S01]  /*13100*/  LOP3.LUT R4, R81, 0x2, R4, 0xe2, !PT ;  /* 0x0000000251047812 */ /* 0x000fe200078ee204 */
[----:B------:R-:W-:Y:S02]  /*13110*/  IMAD.IADD R81, R3, 0x1, -R20 ;  /* 0x0000000103517824 */ /* 0x000fe400078e0a14 */
[----:B------:R-:W-:Y:S01]  /*13120*/  IMAD.SHL.U32 R21, R21, 0x4, RZ ;  /* 0x0000000415157824 */ /* 0x000fe200078e00ff */
[----:B------:R-:W5:Y:S01]  /*13130*/  LD.E.128 R76, desc[UR38][R76.64] ;  /* 0x000000264c4c7980 */ /* 0x000f62000c101d00 */
[----:B------:R-:W-:-:S03]  /*13140*/  IMAD.WIDE.U32 R16, R192, UR6, R16 ;  /* 0x00000006c0107c25 */ /* 0x000fc6000f8e0010 */
[----:B------:R-:W-:Y:S01]  /*13150*/  LOP3.LUT R20, R21, 0x4, R4, 0xe2, !PT ;  /* 0x0000000415147812 */ /* 0x000fe200078ee204 */
[----:B------:R-:W-:Y:S01]  /*13160*/  IMAD R4, R81, 0x20, R0 ;  /* 0x0000002051047824 */ /* 0x000fe200078e0200 */
[----:B------:R-:W-:Y:S01]  /*13170*/  SHF.R.S32.HI R21, RZ, 0x1f, R193 ;  /* 0x0000001fff157819 */ /* 0x000fe200000114c1 */
[----:B------:R-:W-:Y:S01]  /*13180*/  IMAD R17, R192, UR7, R17 ;  /* 0x00000007c0117c24 */ /* 0x000fe2000f8e0211 */
[----:B------:R-:W-:Y:S01]  /*13190*/  ISETP.GE.AND P1, PT, R89, UR10, PT ;  /* 0x0000000a59007c0c */ /* 0x000fe2000bf26270 */
[----:B------:R-:W-:Y:S01]  /*131a0*/  ULDC.64 UR6, c[0x0][0xbf0] ;  /* 0x0002fc0000067ab9 */ /* 0x000fe20000000a00 */
[----:B------:R-:W-:Y:S01]  /*131b0*/  VIADD R3, R22, 0x100 ;  /* 0x0000010016037836 */ /* 0x000fe20000000000 */
[----:B------:R-:W-:Y:S01]  /*131c0*/  @!PT LDS RZ, [RZ] ;  /* 0x00000000fffff984 */ /* 0x000fe20000000800 */
[----:B------:R-:W-:Y:S01]  /*131d0*/  @!PT LDS RZ, [RZ] ;  /* 0x00000000fffff984 */ /* 0x000fe20000000800 */
[----:B------:R-:W-:Y:S01]  /*131e0*/  @!PT LDS RZ, [RZ] ;  /* 0x00000000fffff984 */ /* 0x000fe20000000800 */
[----:B------:R-:W-:Y:S01]  /*131f0*/  @!PT LDS RZ, [RZ] ;  /* 0x00000000fffff984 */ /* 0x000fe20000000800 */
[----:B------:R1:W-:Y:S06]  /*13200*/  MEMBAR.ALL.CTA ;  /* 0x0000000000007992 */ /* 0x0003ec0000008000 */
[----:B-1----:R-:W1:Y:S01]  /*13210*/  FENCE.VIEW.ASYNC.S ;  /* 0x00000000000073c6 */ /* 0x002e620000000000 */
[----:B------:R-:W-:-:S02]  /*13220*/  IMAD.IADD R82, R185, 0x1, R4 ;  /* 0x00000001b9527824 */ /* 0x000fc400078e0204 */
[----:B------:R-:W-:Y:S01]  /*13230*/  IMAD R80, R21, UR6, RZ ;  /* 0x0000000615507c24 */ /* 0x000fe2000f8e02ff */
[----:B------:R-:W-:Y:S01]  /*13240*/  SEL R21, RZ, 0xffffffff, P1 ;  /* 0xffffffffff157807 */ /* 0x000fe20000800000 */
[----:B0-----:R-:W-:Y:S01]  /*13250*/  @P2 IMAD.HI.U32 R4, R82, R83, RZ ;  /* 0x0000005352042227 */ /* 0x001fe200078e00ff */
[----:B------:R-:W-:-:S03]  /*13260*/  ISETP.GE.AND P0, PT, R3, UR10, PT ;  /* 0x0000000a03007c0c */ /* 0x000fc6000bf06270 */
[----:B------:R-:W-:Y:S02]  /*13270*/  IMAD.SHL.U32 R87, R21, 0x8, RZ ;  /* 0x0000000815577824 */ /* 0x000fe400078e00ff */
[C---:B------:R-:W-:Y:S01]  /*13280*/  IMAD R81, R193.reuse, UR7, R80 ;  /* 0x00000007c1517c24 */ /* 0x040fe2000f8e0250 */
[----:B------:R-:W-:Y:S01]  /*13290*/  SEL R80, RZ, 0xffffffff, P0 ;  /* 0xffffffffff507807 */ /* 0x000fe20000000000 */
[----:B------:R-:W-:Y:S01]  /*132a0*/  IMAD.MOV.U32 R21, RZ, RZ, R82 ;  /* 0x000000ffff157224 */ /* 0x000fe200078e0052 */
[----:B--2---:R-:W-:Y:S01]  /*132b0*/  @P2 SHF.R.U32.HI R21, RZ, R85, R4 ;  /* 0x00000055ff152219 */ /* 0x004fe20000011604 */
[----:B------:R-:W-:Y:S01]  /*132c0*/  IMAD.WIDE.U32 R16, R193, UR6, R16 ;  /* 0x00000006c1107c25 */ /* 0x000fe2000f8e0010 */
[----:B------:R-:W-:Y:S01]  /*132d0*/  ISETP.GE.AND P0, PT, R91, UR10, PT ;  /* 0x0000000a5b007c0c */ /* 0x000fe2000bf06270 */
[----:B------:R-:W-:Y:S02]  /*132e0*/  ULDC.64 UR6, c[0x0][0xbe0] ;  /* 0x0002f80000067ab9 */ /* 0x000fe40000000a00 */
[----:B------:R-:W-:-:S02]  /*132f0*/  IMAD.IADD R17, R17, 0x1, R81 ;  /* 0x0000000111117824 */ /* 0x000fc400078e0251 */
[----:B------:R-:W-:Y:S01]  /*13300*/  IMAD.SHL.U32 R83, R80, 0x10, RZ ;  /* 0x0000001050537824 */ /* 0x000fe200078e00ff */
[--C-:B------:R-:W-:Y:S01]  /*13310*/  SHF.R.S32.HI R80, RZ, 0x1f, R21.reuse ;  /* 0x0000001fff507819 */ /* 0x100fe20000011415 */
[----:B------:R-:W-:Y:S01]  /*13320*/  IMAD.MOV R81, RZ, RZ, -R21 ;  /* 0x000000ffff517224 */ /* 0x000fe200078e0a15 */
[----:B------:R-:W-:Y:S02]  /*13330*/  SEL R4, RZ, 0xffffffff, P0 ;  /* 0xffffffffff047807 */ /* 0x000fe40000000000 */
[----:B------:R-:W-:Y:S01]  /*13340*/  LOP3.LUT R20, R87, 0x8, R20, 0xe2, !PT ;  /* 0x0000000857147812 */ /* 0x000fe200078ee214 */
[----:B------:R-:W-:Y:S02]  /*13350*/  IMAD R81, R84, R81, R82 ;  /* 0x0000005154517224 */ /* 0x000fe400078e0252 */
[----:B------:R-:W-:Y:S01]  /*13360*/  IMAD R80, R80, UR6, RZ ;  /* 0x0000000650507c24 */ /* 0x000fe2000f8e02ff */
[----:B------:R-:W-:Y:S01]  /*13370*/  LOP3.LUT R20, R83, 0x10, R20, 0xe2, !PT ;  /* 0x0000001053147812 */ /* 0x000fe200078ee214 */
[----:B------:R-:W-:Y:S01]  /*13380*/  IMAD.SHL.U32 R85, R4, 0x20, RZ ;  /* 0x0000002004557824 */ /* 0x000fe200078e00ff */
[----:B------:R-:W-:Y:S01]  /*13390*/  SHF.R.S32.HI R4, RZ, 0x1f, R81 ;  /* 0x0000001fff047819 */ /* 0x000fe20000011451 */
[----:B------:R-:W-:Y:S01]  /*133a0*/  IMAD.WIDE.U32 R16, R21, UR6, R16 ;  /* 0x0000000615107c25 */ /* 0x000fe2000f8e0010 */
[----:B------:R-:W-:-:S03]  /*133b0*/  ISETP.GE.AND P0, PT, R95, UR10, PT ;  /* 0x0000000a5f007c0c */ /* 0x000fc6000bf06270 */
[----:B------:R-:W-:Y:S01]  /*133c0*/  IMAD R83, R21, UR7, R80 ;  /* 0x0000000715537c24 */ /* 0x000fe2000f8e0250 */
[----:B------:R-:W-:Y:S01]  /*133d0*/  ULDC.64 UR6, c[0x0][0xbd8] ;  /* 0x0002f60000067ab9 */ /* 0x000fe20000000a00 */
[----:B------:R-:W-:Y:S01]  /*133e0*/  VIADD R93, R22, 0x1c0 ;  /* 0x000001c0165d7836 */ /* 0x000fe20000000000 */
[----:B------:R-:W-:Y:S01]  /*133f0*/  LOP3.LUT R20, R85, 0x20, R20, 0xe2, !PT ;  /* 0x0000002055147812 */ /* 0x000fe200078ee214 */
[----:B------:R-:W-:Y:S01]  /*13400*/  IMAD.IADD R17, R17, 0x1, R83 ;  /* 0x0000000111117824 */ /* 0x000fe200078e0253 */
[----:B------:R-:W-:Y:S01]  /*13410*/  SEL R21, RZ, 0x40, P0 ;  /* 0x00000040ff157807 */ /* 0x000fe20000000000 */
[----:B------:R-:W-:Y:S01]  /*13420*/  IMAD R4, R4, UR6, RZ ;  /* 0x0000000604047c24 */ /* 0x000fe2000f8e02ff */
[----:B------:R-:W-:Y:S01]  /*13430*/  ISETP.GE.AND P0, PT, R93, UR10, PT ;  /* 0x0000000a5d007c0c */ /* 0x000fe2000bf06270 */
[----:B------:R-:W-:Y:S02]  /*13440*/  IMAD.IADD R185, R0, 0x1, R185 ;  /* 0x0000000100b97824 */ /* 0x000fe400078e02b9 */
[----:B------:R-:W-:Y:S01]  /*13450*/  IMAD R92, R84, UR5, RZ ;  /* 0x00000005545c7c24 */ /* 0x000fe2000f8e02ff */
[----:B------:R-:W-:Y:S01]  /*13460*/  LOP3.LUT R0, R20, R21, RZ, 0xfc, !PT ;  /* 0x0000001514007212 */ /* 0x000fe200078efcff */
[C---:B------:R-:W-:Y:S01]  /*13470*/  IMAD R83, R81.reuse, UR7, R4 ;  /* 0x0000000751537c24 */ /* 0x040fe2000f8e0204 */
[----:B------:R-:W-:Y:S01]  /*13480*/  SEL R21, RZ, 0x80, P0 ;  /* 0x00000080ff157807 */ /* 0x000fe20000000000 */
[----:B------:R-:W-:Y:S01]  /*13490*/  IMAD.WIDE.U32 R16, R81, UR6, R16 ;  /* 0x0000000651107c25 */ /* 0x000fe2000f8e0010 */
[----:B------:R-:W-:Y:S01]  /*134a0*/  UIADD3 UR6, UR41, 0x38820, URZ ;  /* 0x0003882029067890 */ /* 0x000fe2000fffe03f */
[----:B------:R-:W-:-:S02]  /*134b0*/  ISETP.GE.AND P0, PT, R185, R92, PT ;  /* 0x0000005cb900720c */ /* 0x000fc40003f06270 */
[----:B------:R-:W-:Y:S01]  /*134c0*/  IMAD.IADD R17, R17, 0x1, R83 ;  /* 0x0000000111117824 */ /* 0x000fe200078e0253 */
[----:B------:R-:W-:Y:S01]  /*134d0*/  UPRMT UR6, URZ, 0x654, UR6 ;  /* 0x000006543f067896 */ /* 0x000fe20008000006 */
[----:B------:R-:W-:-:S04]  /*134e0*/  LEA R88, P1, R16, UR8, 0x1 ;  /* 0x0000000810587c11 */ /* 0x000fc8000f8208ff */
[----:B------:R-:W-:Y:S01]  /*134f0*/  LEA.HI.X R90, R16, UR9, R17, 0x1, P1 ;  /* 0x00000009105a7c11 */ /* 0x000fe200088f0c11 */
[----:B------:R-:W-:Y:S01]  /*13500*/  BSSY B1, `(.L_x_3222) ;  /* 0x000002c000017945 */ /* 0x000fe20003800000 */
[----:B-1----:R0:W1:Y:S02]  /*13510*/  SHFL.IDX PT, R16, R88, RZ, 0x181f ;  /* 0x00181fff58107589 */ /* 0x00206400000e0000 */
        /* <DEDUP_REMOVED lines=42> */
.L_x_3223:
[----:B------:R-:W-:Y:S05]  /*137c0*/  BSYNC B1 ;  /* 0x0000000000017941 */ /* 0x000fea0003800000 */
.L_x_3222:
        /* <DEDUP_REMOVED lines=11> */
[----:B------:R-:W-:Y:S01]  /*13880*/  SHF.R.S32.HI R25, RZ, 0x1f, R89 ;  /* 0x0000001fff197819 */ /* 0x000fe20000011459 */
[----:B0---4-:R-:W-:Y:S02]  /*13890*/  @!P0 IMAD.WIDE R10, R22, 0x2, R8 ;  /* 0x00000002160a8825 */ /* 0x011fe400078e0208 */
[CC--:B-1----:R-:W-:Y:S02]  /*138a0*/  @!P4 LEA R16, P5, R194.reuse, R8.reuse, 0x1 ;  /* 0x00000008c210c211 */ /* 0x0c2fe400078a08ff */
[-C--:B------:R-:W-:Y:S01]  /*138b0*/  @!P3 LEA R20, P6, R7, R8.reuse, 0x1 ;  /* 0x000000080714b211 */ /* 0x080fe200078c08ff */
[----:B------:R0:W-:Y:S01]  /*138c0*/  @!P0 ST.E.128 desc[UR38][R10.64], R12 ;  /* 0x0000000c0a008985 */ /* 0x0001e2000c101d26 */
[----:B------:R-:W-:Y:S02]  /*138d0*/  ISETP.GE.AND P0, PT, R91, UR10, PT ;  /* 0x0000000a5b007c0c */ /* 0x000fe4000bf06270 */
[----:B--2---:R-:W-:Y:S02]  /*138e0*/  @!P4 LEA.HI.X R17, R194, R9, R152, 0x1, P5 ;  /* 0x00000009c211c211 */ /* 0x004fe400028f0c98 */
[----:B------:R-:W-:-:S02]  /*138f0*/  @!P2 LEA R24, P5, R89, R8, 0x1 ;  /* 0x000000085918a211 */ /* 0x000fc400078a08ff */
        /* <DEDUP_REMOVED lines=25> */
.L_x_3221:
[----:B------:R-:W-:Y:S01]  /*13a90*/  ULDC.64 UR6, c[0x0][0xc08] ;  /* 0x0003020000067ab9 */ /* 0x000fe20000000a00 */
[----:B------:R-:W-:Y:S01]  /*13aa0*/  ULDC.64 UR8, c[0x0][0xc38] ;  /* 0x00030e0000087ab9 */ /* 0x000fe20000000a00 */
[----:B------:R-:W-:Y:S01]  /*13ab0*/  IMAD R7, R7, UR6, RZ ;  /* 0x0000000607077c24 */ /* 0x000fe2000f8e02ff */
[----:B------:R-:W-:Y:S01]  /*13ac0*/  SHF.R.S32.HI R0, RZ, 0x1f, R193 ;  /* 0x0000001fff007819 */ /* 0x000fe200000114c1 */
[C---:B------:R-:W-:Y:S01]  /*13ad0*/  IMAD.WIDE.U32 R8, R4.reuse, UR6, RZ ;  /* 0x0000000604087c25 */ /* 0x040fe2000f8e00ff */
[----:B------:R-:W-:Y:S01]  /*13ae0*/  ULDC.64 UR10, c[0x0][0xc30] ;  /* 0x00030c00000a7ab9 */ /* 0x000fe20000000a00 */
[----:B------:R-:W-:Y:S01]  /*13af0*/  BSSY B1, `(.L_x_3225) ;  /* 0x00000c8000017945 */ /* 0x000fe20003800000 */
[----:B------:R-:W-:Y:S01]  /*13b00*/  SHF.R.S32.HI R152, RZ, 0x1f, R204 ;  /* 0x0000001fff987819 */ /* 0x000fe200000114cc */
[----:B------:R-:W-:Y:S01]  /*13b10*/  IMAD R7, R4, UR7, R7 ;  /* 0x0000000704077c24 */ /* 0x000fe2000f8e0207 */
[----:B------:R-:W-:Y:S01]  /*13b20*/  ULDC UR7, c[0x0][0xce8] ;  /* 0x00033a0000077ab9 */ /* 0x000fe20000000800 */
[----:B------:R-:W-:Y:S01]  /*13b30*/  IMAD.IADD R4, R190, 0x1, R185 ;  /* 0x00000001be047824 */ /* 0x000fe200078e02b9 */
[----:B------:R-:W-:Y:S01]  /*13b40*/  UISETP.NE.AND UP0, UPT, UR7, 0x1, UPT ;  /* 0x000000010700788c */ /* 0x000fe2000bf05270 */
[----:B------:R-:W-:Y:S01]  /*13b50*/  IMAD.IADD R9, R9, 0x1, R7 ;  /* 0x0000000109097824 */ /* 0x000fe200078e0207 */
[----:B------:R-:W-:Y:S01]  /*13b60*/  UIMAD UR5, UR5, UR7, URZ ;  /* 0x00000007050572a4 */ /* 0x000fe2000f8e023f */
[----:B0-----:R-:W-:Y:S01]  /*13b70*/  IMAD.MOV.U32 R3, RZ, RZ, R4 ;  /* 0x000000ffff037224 */ /* 0x001fe200078e0004 */
[----:B------:R-:W-:Y:S01]  /*13b80*/  SHF.R.S32.HI R153, RZ, 0x1f, R205 ;  /* 0x0000001fff997819 */ /* 0x000fe200000114cd */
[----:B------:R-:W-:Y:S01]  /*13b90*/  IMAD.WIDE.U32 R8, R192, UR8, R8 ;  /* 0x00000008c0087c25 */ /* 0x000fe2000f8e0008 */
[----:B------:R-:W-:-:S02]  /*13ba0*/  PLOP3.LUT P0, PT, PT, PT, UP0, 0x80, 0x0 ;  /* 0x000000000000781c */ /* 0x000fc40003f0f008 */
[----:B------:R-:W-:Y:S01]  /*13bb0*/  SHF.R.S32.HI R154, RZ, 0x1f, R206 ;  /* 0x0000001fff9a7819 */ /* 0x000fe200000114ce */
[----:B------:R-:W-:Y:S01]  /*13bc0*/  IMAD R9, R192, UR9, R9 ;  /* 0x00000009c0097c24 */ /* 0x000fe2000f8e0209 */
[----:B------:R-:W-:Y:S01]  /*13bd0*/  ULDC.64 UR8, c[0x0][0xc40] ;  /* 0x0003100000087ab9 */ /* 0x000fe20000000a00 */
[----:B------:R-:W-:Y:S01]  /*13be0*/  @UP0 ULDC UR6, c[0x0][0xcec] ;  /* 0x00033b0000060ab9 */ /* 0x000fe20000000800 */
[----:B------:R-:W-:Y:S01]  /*13bf0*/  IMAD R0, R0, UR8, RZ ;  /* 0x0000000800007c24 */ /* 0x000fe2000f8e02ff */
[----:B------:R-:W-:Y:S01]  /*13c00*/  SHF.R.S32.HI R155, RZ, 0x1f, R207 ;  /* 0x0000001fff9b7819 */ /* 0x000fe200000114cf */
[C---:B------:R-:W-:Y:S01]  /*13c10*/  IMAD.WIDE.U32 R8, R193.reuse, UR8, R8 ;  /* 0x00000008c1087c25 */ /* 0x040fe2000f8e0008 */
[----:B------:R-:W-:Y:S02]  /*13c20*/  SHF.R.S32.HI R156, RZ, 0x1f, R208 ;  /* 0x0000001fff9c7819 */ /* 0x000fe400000114d0 */
[----:B------:R-:W-:Y:S01]  /*13c30*/  SHF.R.S32.HI R157, RZ, 0x1f, R209 ;  /* 0x0000001fff9d7819 */ /* 0x000fe200000114d1 */
[----:B------:R-:W-:Y:S01]  /*13c40*/  IMAD R7, R193, UR9, R0 ;  /* 0x00000009c1077c24 */ /* 0x000fe2000f8e0200 */
[----:B------:R-:W-:Y:S01]  /*13c50*/  ULDC.64 UR8, c[0x0][0xc48] ;  /* 0x0003120000087ab9 */ /* 0x000fe20000000a00 */
[----:B------:R-:W-:Y:S01]  /*13c60*/  @P0 IMAD.HI.U32 R0, R4, UR6, RZ ;  /* 0x0000000604000c27 */ /* 0x000fe2000f8e00ff */
[----:B------:R-:W-:Y:S01]  /*13c70*/  @UP0 ULDC UR6, c[0x0][0xcf0] ;  /* 0x00033c0000060ab9 */ /* 0x000fe20000000800 */
[----:B------:R-:W-:-:S02]  /*13c80*/  SHF.R.S32.HI R158, RZ, 0x1f, R210 ;  /* 0x0000001fff9e7819 */ /* 0x000fc400000114d2 */
[----:B------:R-:W-:Y:S01]  /*13c90*/  IMAD.IADD R9, R9, 0x1, R7 ;  /* 0x0000000109097824 */ /* 0x000fe200078e0207 */
[----:B------:R-:W-:Y:S01]  /*13ca0*/  @P0 SHF.R.U32.HI R3, RZ, UR6, R0 ;  /* 0x00000006ff030c19 */ /* 0x000fe20008011600 */
[----:B------:R-:W-:Y:S01]  /*13cb0*/  IMAD.IADD R185, R23, 0x1, R185 ;  /* 0x0000000117b97824 */ /* 0x000fe200078e02b9 */
[----:B------:R-:W-:Y:S01]  /*13cc0*/  UIADD3 UR6, UR41, 0x38820, URZ ;  /* 0x0003882029067890 */ /* 0x000fe2000fffe03f */
[----:B------:R-:W-:Y:S01]  /*13cd0*/  IMAD.WIDE.U32 R8, R195, UR8, R8 ;  /* 0x00000008c3087c25 */ /* 0x000fe2000f8e0008 */
[--C-:B------:R-:W-:Y:S02]  /*13ce0*/  SHF.R.S32.HI R0, RZ, 0x1f, R3.reuse ;  /* 0x0000001fff007819 */ /* 0x100fe40000011403 */
[----:B------:R-:W-:Y:S01]  /*13cf0*/  ISETP.GE.AND P0, PT, R185, UR5, PT ;  /* 0x00000005b9007c0c */ /* 0x000fe2000bf06270 */
[----:B------:R-:W-:Y:S01]  /*13d00*/  IMAD.MOV R7, RZ, RZ, -R3 ;  /* 0x000000ffff077224 */ /* 0x000fe200078e0a03 */
[----:B------:R-:W-:Y:S01]  /*13d10*/  UPRMT UR6, URZ, 0x654, UR6 ;  /* 0x000006543f067896 */ /* 0x000fe20008000006 */
[----:B------:R-:W-:Y:S01]  /*13d20*/  IMAD R0, R0, UR10, RZ ;  /* 0x0000000a00007c24 */ /* 0x000fe2000f8e02ff */
[----:B------:R-:W-:Y:S01]  /*13d30*/  SHF.R.S32.HI R159, RZ, 0x1f, R211 ;  /* 0x0000001fff9f7819 */ /* 0x000fe200000114d3 */
[----:B------:R-:W-:Y:S01]  /*13d40*/  IMAD R7, R7, UR7, R4 ;  /* 0x0000000707077c24 */ /* 0x000fe2000f8e0204 */
[----:B------:R-:W-:Y:S01]  /*13d50*/  SHF.R.S32.HI R160, RZ, 0x1f, R212 ;  /* 0x0000001fffa07819 */ /* 0x000fe200000114d4 */
[----:B------:R-:W-:Y:S01]  /*13d60*/  IMAD R9, R195, UR9, R9 ;  /* 0x00000009c3097c24 */ /* 0x000fe2000f8e0209 */
[----:B------:R-:W-:Y:S01]  /*13d70*/  ULDC.64 UR8, c[0x0][0xc28] ;  /* 0x00030a0000087ab9 */ /* 0x000fe20000000a00 */
[C---:B------:R-:W-:Y:S01]  /*13d80*/  IMAD R11, R3.reuse, UR11, R0 ;  /* 0x0000000b030b7c24 */ /* 0x040fe2000f8e0200 */
[----:B------:R-:W-:Y:S01]  /*13d90*/  SHF.R.S32.HI R0, RZ, 0x1f, R7 ;  /* 0x0000001fff007819 */ /* 0x000fe20000011407 */
[----:B------:R-:W-:Y:S01]  /*13da0*/  IMAD.WIDE.U32 R8, R3, UR10, R8 ;  /* 0x0000000a03087c25 */ /* 0x000fe2000f8e0008 */
[----:B------:R-:W-:Y:S01]  /*13db0*/  SYNCS.ARRIVE.TRANS64.RED.A1T0 RZ, [UR6], RZ ;  /* 0x000000ffffff79a7 */ /* 0x000fe20008100406 */
[----:B------:R-:W-:-:S02]  /*13dc0*/  SHF.R.S32.HI R161, RZ, 0x1f, R213 ;  /* 0x0000001fffa17819 */ /* 0x000fc400000114d5 */
[----:B------:R-:W-:Y:S01]  /*13dd0*/  IMAD R0, R0, UR8, RZ ;  /* 0x0000000800007c24 */ /* 0x000fe2000f8e02ff */
[----:B------:R-:W-:Y:S01]  /*13de0*/  SHF.R.S32.HI R162, RZ, 0x1f, R214 ;  /* 0x0000001fffa27819 */ /* 0x000fe200000114d6 */
[----:B------:R-:W-:Y:S01]  /*13df0*/  IMAD.IADD R9, R9, 0x1, R11 ;  /* 0x0000000109097824 */ /* 0x000fe200078e020b */
[----:B------:R-:W-:Y:S01]  /*13e00*/  SHF.R.S32.HI R163, RZ, 0x1f, R215 ;  /* 0x0000001fffa37819 */ /* 0x000fe200000114d7 */
[C---:B------:R-:W-:Y:S01]  /*13e10*/  IMAD R3, R7.reuse, UR9, R0 ;  /* 0x0000000907037c24 */ /* 0x040fe2000f8e0200 */
[----:B------:R-:W-:Y:S01]  /*13e20*/  SHF.R.S32.HI R164, RZ, 0x1f, R216 ;  /* 0x0000001fffa47819 */ /* 0x000fe200000114d8 */
[----:B------:R-:W-:Y:S01]  /*13e30*/  IMAD.WIDE.U32 R8, R7, UR8, R8 ;  /* 0x0000000807087c25 */ /* 0x000fe2000f8e0008 */
[----:B------:R-:W-:Y:S01]  /*13e40*/  ULDC.64 UR8, c[0x0][0xc00] ;  /* 0x0003000000087ab9 */ /* 0x000fe20000000a00 */
[----:B------:R-:W-:Y:S02]  /*13e50*/  SHF.R.S32.HI R165, RZ, 0x1f, R217 ;  /* 0x0000001fffa57819 */ /* 0x000fe400000114d9 */
[----:B------:R-:W-:Y:S01]  /*13e60*/  IMAD.IADD R3, R9, 0x1, R3 ;  /* 0x0000000109037824 */ /* 0x000fe200078e0203 */
[----:B------:R-:W-:-:S02]  /*13e70*/  LEA R0, P1, R8, UR8, 0x2 ;  /* 0x0000000808007c11 */ /* 0x000fc4000f8210ff */
[----:B------:R-:W-:Y:S02]  /*13e80*/  SHF.R.S32.HI R166, RZ, 0x1f, R218 ;  /* 0x0000001fffa67819 */ /* 0x000fe400000114da */
[----:B------:R-:W-:Y:S01]  /*13e90*/  LEA.HI.X R3, R8, UR9, R3, 0x2, P1 ;  /* 0x0000000908037c11 */ /* 0x000fe200088f1403 */
[----:B------:R0:W1:Y:S01]  /*13ea0*/  SHFL.IDX PT, R4, R0, RZ, 0x1c1f ;  /* 0x001c1fff00047589 */ /* 0x00006200000e0000 */
[----:B------:R-:W-:Y:S02]  /*13eb0*/  SHF.R.S32.HI R167, RZ, 0x1f, R219 ;  /* 0x0000001fffa77819 */ /* 0x000fe400000114db */
[----:B------:R-:W-:Y:S01]  /*13ec0*/  SHF.R.S32.HI R168, RZ, 0x1f, R220 ;  /* 0x0000001fffa87819 */ /* 0x000fe200000114dc */
[----:B------:R0:W2:Y:S01]  /*13ed0*/  SHFL.IDX PT, R7, R3, RZ, 0x1c1f ;  /* 0x001c1fff03077589 */ /* 0x0000a200000e0000 */
[----:B------:R-:W-:Y:S02]  /*13ee0*/  SHF.R.S32.HI R169, RZ, 0x1f, R221 ;  /* 0x0000001fffa97819 */ /* 0x000fe400000114dd */
[----:B------:R-:W-:-:S02]  /*13ef0*/  SHF.R.S32.HI R170, RZ, 0x1f, R222 ;  /* 0x0000001fffaa7819 */ /* 0x000fc400000114de */
[----:B------:R-:W-:Y:S02]  /*13f00*/  SHF.R.S32.HI R171, RZ, 0x1f, R223 ;  /* 0x0000001fffab7819 */ /* 0x000fe400000114df */
[----:B------:R-:W-:Y:S02]  /*13f10*/  SHF.R.S32.HI R16, RZ, 0x1f, R224 ;  /* 0x0000001fff107819 */ /* 0x000fe400000114e0 */
[----:B------:R-:W-:Y:S02]  /*13f20*/  SHF.R.S32.HI R17, RZ, 0x1f, R225 ;  /* 0x0000001fff117819 */ /* 0x000fe400000114e1 */
[----:B------:R-:W-:Y:S02]  /*13f30*/  SHF.R.S32.HI R20, RZ, 0x1f, R226 ;  /* 0x0000001fff147819 */ /* 0x000fe400000114e2 */
[----:B------:R-:W-:Y:S01]  /*13f40*/  SHF.R.S32.HI R21, RZ, 0x1f, R184 ;  /* 0x0000001fff157819 */ /* 0x000fe200000114b8 */
[----:B0-----:R-:W-:Y:S06]  /*13f50*/  @P0 BRA `(.L_x_3226) ;  /* 0x0000000800040947 */ /* 0x001fec0003800000 */
        /* <DEDUP_REMOVED lines=14> */
[CC--:B0-----:R-:W-:Y:S02]  /*14040*/  @!P2 LEA R8, P6, R225.reuse, R4.reuse, 0x2 ;  /* 0x00000004e108a211 */ /* 0x0c1fe400078c10ff */
[CC--:B-1----:R-:W-:Y:S02]  /*14050*/  @!P1 LEA R10, P5, R224.reuse, R4.reuse, 0x2 ;  /* 0x00000004e00a9211 */ /* 0x0c2fe400078a10ff */
        /* <DEDUP_REMOVED lines=12> */
[----:B------:R-:W-:Y:S02]  /*14120*/  ISETP.GE.AND P1, PT, R218, UR6, PT ;  /* 0x00000006da007c0c */ /* 0x000fe4000bf26270 */
[----:B------:R-:W-:Y:S01]  /*14130*/  @!P4 LEA.HI.X R11, R221, R7, R169, 0x2, P2 ;  /* 0x00000007dd0bc211 */ /* 0x000fe200010f14a9 */
[----:B------:R0:W-:Y:S01]  /*14140*/  @!P3 ST.E.64 desc[UR38][R8.64], R44 ;  /* 0x0000002c0800b985 */ /* 0x0001e2000c101b26 */
[----:B------:R-:W-:Y:S02]  /*14150*/  ISETP.GE.AND P2, PT, R217, UR6, PT ;  /* 0x00000006d9007c0c */ /* 0x000fe4000bf46270 */
[----:B--2---:R-:W-:Y:S01]  /*14160*/  @!P5 LEA R12, P6, R220, R4, 0x2 ;  /* 0x00000004dc0cd211 */ /* 0x004fe200078c10ff */
[----:B------:R1:W-:Y:S01]  /*14170*/  @!P4 ST.E.64 desc[UR38][R10.64], R48 ;  /* 0x000000300a00c985 */ /* 0x0003e2000c101b26 */
[----:B------:R-:W-:-:S02]  /*14180*/  ISETP.GE.AND P3, PT, R216, UR6, PT ;  /* 0x00000006d8007c0c */ /* 0x000fc4000bf66270 */
[----:B------:R-:W-:Y:S02]  /*14190*/  @!P5 LEA.HI.X R13, R220, R7, R168, 0x2, P6 ;  /* 0x00000007dc0dd211 */ /* 0x000fe400030f14a8 */
[----:B------:R-:W-:-:S03]  /*141a0*/  ISETP.GE.AND P4, PT, R215, UR6, PT ;  /* 0x00000006d7007c0c */ /* 0x000fc6000bf86270 */
[----:B------:R2:W-:Y:S01]  /*141b0*/  @!P5 ST.E.64 desc[UR38][R12.64], R52 ;  /* 0x000000340c00d985 */ /* 0x0005e2000c101b26 */
[CC--:B0-----:R-:W-:Y:S02]  /*141c0*/  @!P0 LEA R8, P6, R219.reuse, R4.reuse, 0x2 ;  /* 0x00000004db088211 */ /* 0x0c1fe400078c10ff */
[CC--:B-1----:R-:W-:Y:S02]  /*141d0*/  @!P1 LEA R10, P5, R218.reuse, R4.reuse, 0x2 ;  /* 0x00000004da0a9211 */ /* 0x0c2fe400078a10ff */
[-C--:B------:R-:W-:Y:S02]  /*141e0*/  @!P0 LEA.HI.X R9, R219, R7.reuse, R167, 0x2, P6 ;  /* 0x00000007db098211 */ /* 0x080fe400030f14a7 */
[----:B------:R-:W-:Y:S02]  /*141f0*/  @!P1 LEA.HI.X R11, R218, R7, R166, 0x2, P5 ;  /* 0x00000007da0b9211 */ /* 0x000fe400028f14a6 */
[----:B------:R-:W-:Y:S01]  /*14200*/  ISETP.GE.AND P5, PT, R214, UR6, PT ;  /* 0x00000006d6007c0c */ /* 0x000fe2000bfa6270 */
[----:B------:R0:W-:Y:S01]  /*14210*/  @!P0 ST.E.64 desc[UR38][R8.64], R56 ;  /* 0x0000003808008985 */ /* 0x0001e2000c101b26 */
[----:B--2---:R-:W-:-:S02]  /*14220*/  @!P2 LEA R12, P6, R217, R4, 0x2 ;  /* 0x00000004d90ca211 */ /* 0x004fc400078c10ff */
[----:B------:R-:W-:Y:S01]  /*14230*/  ISETP.GE.AND P0, PT, R213, UR6, PT ;  /* 0x00000006d5007c0c */ /* 0x000fe2000bf06270 */
[----:B------:R1:W-:Y:S01]  /*14240*/  @!P1 ST.E.64 desc[UR38][R10.64], R60 ;  /* 0x0000003c0a009985 */ /* 0x0003e2000c101b26 */
        /* <DEDUP_REMOVED lines=9> */
[----:B--2---:R-:W-:-:S03]  /*142e0*/  @!P5 LEA R12, P6, R214, R4, 0x2 ;  /* 0x00000004d60cd211 */ /* 0x004fc600078c10ff */
[----:B------:R1:W-:Y:S01]  /*142f0*/  @!P4 ST.E.64 desc[UR38][R10.64], R72 ;  /* 0x000000480a00c985 */ /* 0x0003e2000c101b26 */
[----:B------:R-:W-:-:S05]  /*14300*/  @!P5 LEA.HI.X R13, R214, R7, R162, 0x2, P6 ;  /* 0x00000007d60dd211 */ /* 0x000fca00030f14a2 */
[----:B------:R2:W-:Y:S01]  /*14310*/  @!P5 ST.E.64 desc[UR38][R12.64], R76 ;  /* 0x0000004c0c00d985 */ /* 0x0005e2000c101b26 */
[----:B------:R-:W-:Y:S02]  /*14320*/  ISETP.GE.AND P5, PT, R210, UR6, PT ;  /* 0x00000006d2007c0c */ /* 0x000fe4000bfa6270 */
[----:B0-----:R-:W-:-:S04]  /*14330*/  @!P0 LEA R8, P4, R213, R4, 0x2 ;  /* 0x00000004d5088211 */ /* 0x001fc800078810ff */
[-C--:B------:R-:W-:Y:S02]  /*14340*/  @!P0 LEA.HI.X R9, R213, R7.reuse, R161, 0x2, P4 ;  /* 0x00000007d5098211 */ /* 0x080fe400020f14a1 */
[----:B------:R-:W-:Y:S02]  /*14350*/  ISETP.GE.AND P4, PT, R209, UR6, PT ;  /* 0x00000006d1007c0c */ /* 0x000fe4000bf86270 */
[CC--:B-1----:R-:W-:Y:S01]  /*14360*/  @!P1 LEA R10, P3, R212.reuse, R4.reuse, 0x2 ;  /* 0x00000004d40a9211 */ /* 0x0c2fe200078610ff */
        /* <DEDUP_REMOVED lines=13> */
[----:B------:R-:W-:Y:S02]  /*14440*/  ISETP.GE.AND P5, PT, R204, UR6, PT ;  /* 0x00000006cc007c0c */ /* 0x000fe4000bfa6270 */
[-C--:B------:R-:W-:Y:S02]  /*14450*/  @!P4 LEA.HI.X R11, R209, R7.reuse, R157, 0x2, P0 ;  /* 0x00000007d10bc211 */ /* 0x080fe400000f149d */
[----:B------:R-:W-:Y:S02]  /*14460*/  ISETP.GE.AND P0, PT, R205, UR6, PT ;  /* 0x00000006cd007c0c */ /* 0x000fe4000bf06270 */
[C---:B--2---:R-:W-:Y:S01]  /*14470*/  @!P3 LEA R12, P6, R208.reuse, R4, 0x2 ;  /* 0x00000004d00cb211 */ /* 0x044fe200078c10ff */
[----:B------:R1:W-:Y:S01]  /*14480*/  @!P4 ST.E.64 desc[UR38][R10.64], R96 ;  /* 0x000000600a00c985 */ /* 0x0003e2000c101b26 */
[----:B------:R-:W-:Y:S02]  /*14490*/  ISETP.GE.AND P4, PT, R203, UR6, PT ;  /* 0x00000006cb007c0c */ /* 0x000fe4000bf86270 */
[----:B------:R-:W-:-:S02]  /*144a0*/  @!P3 LEA.HI.X R13, R208, R7, R156, 0x2, P6 ;  /* 0x00000007d00db211 */ /* 0x000fc400030f149c */
[----:B0-----:R-:W-:-:S03]  /*144b0*/  @!P2 LEA R8, P6, R207, R4, 0x2 ;  /* 0x00000004cf08a211 */ /* 0x001fc600078c10ff */
[----:B------:R0:W-:Y:S01]  /*144c0*/  @!P3 ST.E.64 desc[UR38][R12.64], R100 ;  /* 0x000000640c00b985 */ /* 0x0001e2000c101b26 */
        /* <DEDUP_REMOVED lines=42> */
.L_x_3226:
[----:B------:R-:W-:Y:S05]  /*14770*/  BSYNC B1 ;  /* 0x0000000000017941 */ /* 0x000fea0003800000 */
.L_x_3225:
[----:B------:R-:W-:Y:S01]  /*14780*/  VIADD R185, R185, 0x8 ;  /* 0x00000008b9b97836 */ /* 0x000fe20000000000 */
[----:B------:R-:W4:Y:S04]  /*14790*/  SHFL.IDX PT, R3, R3, 0x1, 0x1c1f ;  /* 0x003c1f0003037f89 */ /* 0x000f2800000e0000 */
[----:B------:R-:W-:Y:S01]  /*147a0*/  ISETP.GE.AND P0, PT, R185, UR5, PT ;  /* 0x00000005b9007c0c */ /* 0x000fe2000bf06270 */
[----:B--2---:R2:W3:-:S12]  /*147b0*/  SHFL.IDX PT, R7, R0, 0x1, 0x1c1f ;  /* 0x003c1f0000077f89 */ /* 0x0044d800000e0000 */
[----:B--2---:R-:W-:Y:S05]  /*147c0*/  @P0 BRA `(.L_x_3224) ;  /* 0x0000001400e00947 */ /* 0x004fea0003800000 */
[----:B------:R-:W-:Y:S02]  /*147d0*/  ULDC UR5, c[0x0][0xbc8] ;  /* 0x0002f20000057ab9 */ /* 0x000fe40000000800 */
[----:B------:R-:W-:Y:S02]  /*147e0*/  ISETP.GE.AND P4, PT, R184, UR5, PT ;  /* 0x00000005b8007c0c */ /* 0x000fe4000bf86270 */
[----:B------:R-:W-:Y:S02]  /*147f0*/  ISETP.GE.AND P2, PT, R226, UR5, PT ;  /* 0x00000005e2007c0c */ /* 0x000fe4000bf46270 */
[----:B------:R-:W-:Y:S02]  /*14800*/  ISETP.GE.AND P1, PT, R225, UR5, PT ;  /* 0x00000005e1007c0c */ /* 0x000fe4000bf26270 */
[----:B------:R-:W-:-:S07]  /*14810*/  ISETP.GE.AND P0, PT, R224, UR5, PT ;  /* 0x00000005e0007c0c */ /* 0x000fce000bf06270 */
[-C--:B0--3--:R-:W-:Y:S02]  /*14820*/  @!P4 LEA R14, P3, R184, R7.reuse, 0x2 ;  /* 0x00000007b80ec211 */ /* 0x089fe400078610ff */
[----:B------:R-:W-:Y:S02]  /*14830*/  @!P2 LEA R8, P6, R226, R7, 0x2 ;  /* 0x00000007e208a211 */ /* 0x000fe400078c10ff */
[----:B----4-:R-:W-:Y:S02]  /*14840*/  @!P4 LEA.HI.X R15, R184, R3, R21, 0x2, P3 ;  /* 0x00000003b80fc211 */ /* 0x010fe400018f1415 */
        /* <DEDUP_REMOVED lines=14> */
[C---:B------:R-:W-:Y:S02]  /*14930*/  @!P4 LEA R16, P2, R222.reuse, R7, 0x2 ;  /* 0x00000007de10c211 */ /* 0x040fe400078410ff */
        /* <DEDUP_REMOVED lines=9> */
[-C--:B--2---:R-:W-:Y:S02]  /*149d0*/  @!P0 LEA R8, P6, R220, R7.reuse, 0x2 ;  /* 0x00000007dc088211 */ /* 0x084fe400078c10ff */
        /* <DEDUP_REMOVED lines=11> */
[-C--:B----4-:R-:W-:Y:S01]  /*14a90*/  @!P3 LEA R14, P6, R217, R7.reuse, 0x2 ;  /* 0x00000007d90eb211 */ /* 0x090fe200078c10ff */
[----:B------:R4:W-:Y:S01]  /*14aa0*/  @!P2 ST.E.64 desc[UR38][R12.64], R62 ;  /* 0x0000003e0c00a985 */ /* 0x0009e2000c101b26 */
[C---:B-----5:R-:W-:Y:S02]  /*14ab0*/  @!P4 LEA R16, P2, R216.reuse, R7, 0x2 ;  /* 0x00000007d810c211 */ /* 0x060fe400078410ff */
[----:B------:R-:W-:Y:S02]  /*14ac0*/  ISETP.GE.AND P1, PT, R213, UR5, PT ;  /* 0x00000005d5007c0c */ /* 0x000fe4000bf26270 */
[-C--:B------:R-:W-:Y:S02]  /*14ad0*/  @!P3 LEA.HI.X R15, R217, R3.reuse, R165, 0x2, P6 ;  /* 0x00000003d90fb211 */ /* 0x080fe400030f14a5 */
[----:B------:R-:W-:Y:S02]  /*14ae0*/  @!P4 LEA.HI.X R17, R216, R3, R164, 0x2, P2 ;  /* 0x00000003d811c211 */ /* 0x000fe400010f14a4 */
[----:B------:R-:W-:Y:S01]  /*14af0*/  ISETP.GE.AND P2, PT, R212, UR5, PT ;  /* 0x00000005d4007c0c */ /* 0x000fe2000bf46270 */
[----:B------:R-:W-:Y:S01]  /*14b00*/  @!P3 ST.E.64 desc[UR38][R14.64], R66 ;  /* 0x000000420e00b985 */ /* 0x000fe2000c101b26 */
[----:B--2---:R-:W-:-:S03]  /*14b10*/  @!P5 LEA R20, P6, R215, R7, 0x2 ;  /* 0x00000007d714d211 */ /* 0x004fc600078c10ff */
        /* <DEDUP_REMOVED lines=9> */
[----:B----4-:R-:W-:-:S02]  /*14bb0*/  @!P2 LEA R12, P6, R212, R7, 0x2 ;  /* 0x00000007d40ca211 */ /* 0x010fc400078c10ff */
        /* <DEDUP_REMOVED lines=20> */
[----:B----4-:R-:W-:Y:S02]  /*14d00*/  @!P1 LEA R10, P3, R207, R7, 0x2 ;  /* 0x00000007cf0a9211 */ /* 0x010fe400078610ff */
[----:B------:R-:W-:Y:S02]  /*14d10*/  @!P2 LEA.HI.X R9, R208, R3, R156, 0x2, P6 ;  /* 0x00000003d009a211 */ /* 0x000fe400030f149c */
[----:B--2---:R-:W-:-:S02]  /*14d20*/  @!P0 LEA R12, P6, R206, R7, 0x2 ;  /* 0x00000007ce0c8211 */ /* 0x004fc400078c10ff */
[-C--:B------:R-:W-:Y:S01]  /*14d30*/  @!P1 LEA.HI.X R11, R207, R3.reuse, R155, 0x2, P3 ;  /* 0x00000003cf0b9211 */ /* 0x080fe200018f149b */
[----:B------:R2:W-:Y:S01]  /*14d40*/  @!P2 ST.E.64 desc[UR38][R8.64], R102 ;  /* 0x000000660800a985 */ /* 0x0005e2000c101b26 */
[----:B------:R-:W-:Y:S02]  /*14d50*/  ISETP.GE.AND P3, PT, R203, UR5, PT ;  /* 0x00000005cb007c0c */ /* 0x000fe4000bf66270 */
[----:B------:R-:W-:Y:S01]  /*14d60*/  @!P0 LEA.HI.X R13, R206, R3, R154, 0x2, P6 ;  /* 0x00000003ce0d8211 */ /* 0x000fe200030f149a */
[----:B------:R4:W-:Y:S01]  /*14d70*/  @!P1 ST.E.64 desc[UR38][R10.64], R106 ;  /* 0x0000006a0a009985 */ /* 0x0009e2000c101b26 */
[-C--:B0-----:R-:W-:Y:S02]  /*14d80*/  @!P5 LEA R14, P1, R205, R7.reuse, 0x2 ;  /* 0x00000007cd0ed211 */ /* 0x081fe400078210ff */
[----:B-----5:R-:W-:Y:S01]  /*14d90*/  @!P4 LEA R16, P2, R204, R7, 0x2 ;  /* 0x00000007cc10c211 */ /* 0x020fe200078410ff */
        /* <DEDUP_REMOVED lines=16> */
[-C--:B----4-:R-:W-:Y:S01]  /*14ea0*/  @!P1 LEA R10, P6, R201, R7.reuse, 0x2 ;  /* 0x00000007c90a9211 */ /* 0x090fe200078c10ff */
[----:B------:R4:W-:Y:S02]  /*14eb0*/  @!P0 ST.E.64 desc[UR38][R8.64], R126 ;  /* 0x0000007e08008985 */ /* 0x0009e4000c101b26 */
[----:B0-----:R-:W-:-:S02]  /*14ec0*/  @!P4 LEA R12, P0, R200, R7, 0x2 ;  /* 0x00000007c80cc211 */ /* 0x001fc400078010ff */
[----:B------:R-:W-:Y:S02]  /*14ed0*/  @!P1 LEA.HI.X R11, R201, R3, R235, 0x2, P6 ;  /* 0x00000003c90b9211 */ /* 0x000fe400030f14eb */
[----:B---3--:R-:W-:Y:S02]  /*14ee0*/  @!P3 LEA R14, P6, R199, R7, 0x2 ;  /* 0x00000007c70eb211 */ /* 0x008fe400078c10ff */
[----:B------:R-:W-:Y:S01]  /*14ef0*/  @!P4 LEA.HI.X R13, R200, R3, R233, 0x2, P0 ;  /* 0x00000003c80dc211 */ /* 0x000fe200000f14e9 */
[----:B------:R4:W-:Y:S01]  /*14f00*/  @!P1 ST.E.64 desc[UR38][R10.64], R130 ;  /* 0x000000820a009985 */ /* 0x0009e2000c101b26 */
[-C--:B-----5:R-:W-:Y:S02]  /*14f10*/  @!P2 LEA R16, P1, R198, R7.reuse, 0x2 ;  /* 0x00000007c610a211 */ /* 0x0a0fe400078210ff */
        /* <DEDUP_REMOVED lines=10> */
[----:B----4-:R-:W-:-:S04]  /*14fc0*/  LEA R8, P0, R196, R7, 0x2 ;  /* 0x00000007c4087211 */ /* 0x010fc800078010ff */
[----:B------:R-:W-:-:S05]  /*14fd0*/  LEA.HI.X R9, R196, R3, R229, 0x2, P0 ;  /* 0x00000003c4097211 */ /* 0x000fca00000f14e5 */
[----:B------:R0:W-:Y:S01]  /*14fe0*/  ST.E.64 desc[UR38][R8.64], R150 ;  /* 0x0000009608007985 */ /* 0x0001e2000c101b26 */
[----:B------:R-:W-:Y:S05]  /*14ff0*/  BRA `(.L_x_3224) ;  /* 0x0000000c00d47947 */ /* 0x000fea0003800000 */
.L_x_3218:
[----:B------:R-:W0:Y:S01]  /*15000*/  LDC.64 R12, c[0x0][0xd08] ;  /* 0x00034200ff0c7b82 */ /* 0x000e220000000a00 */
[----:B------:R-:W-:-:S07]  /*15010*/  IMAD.MOV.U32 R3, RZ, RZ, RZ ;  /* 0x000000ffff037224 */ /* 0x000fce00078e00ff */
[----:B------:R-:W1:Y:S08]  /*15020*/  LDC.64 R10, c[0x0][0xd00] ;  /* 0x00034000ff0a7b82 */ /* 0x000e700000000a00 */
[----:B------:R-:W2:Y:S01]  /*15030*/  LDC.64 R8, c[0x0][0xd00] ;  /* 0x00034000ff087b82 */ /* 0x000ea20000000a00 */
[----:B0-----:R-:W-:-:S04]  /*15040*/  ISETP.NE.U32.AND P0, PT, R12, RZ, PT ;  /* 0x000000ff0c00720c */ /* 0x001fc80003f05070 */
[----:B------:R-:W-:Y:S02]  /*15050*/  ISETP.NE.AND.EX P1, PT, R13, RZ, PT, P0 ;  /* 0x000000ff0d00720c */ /* 0x000fe40003f25300 */
[----:B-1----:R-:W-:-:S04]  /*15060*/  ISETP.NE.U32.AND P0, PT, R10, RZ, PT ;  /* 0x000000ff0a00720c */ /* 0x002fc80003f05070 */
[----:B------:R-:W-:Y:S01]  /*15070*/  ISETP.NE.AND.EX P0, PT, R11, RZ, PT, P0 ;  /* 0x000000ff0b00720c */ /* 0x000fe20003f05300 */
[----:B------:R-:W-:Y:S01]  /*15080*/  ULDC UR5, c[0x0][0xb88] ;  /* 0x0002e20000057ab9 */ /* 0x000fe20000000800 */
[----:B--2---:R-:W-:-:S05]  /*15090*/  IMAD.WIDE R8, R193, 0x4, R8 ;  /* 0x00000004c1087825 */ /* 0x004fca00078e0208 */
[----:B------:R-:W0:Y:S01]  /*150a0*/  @P1 LDC.64 R10, c[0x0][0xd08] ;  /* 0x00034200ff0a1b82 */ /* 0x000e220000000a00 */
[----:B------:R-:W-:-:S05]  /*150b0*/  IMAD.U32 R4, RZ, RZ, UR5 ;  /* 0x00000005ff047e24 */ /* 0x000fca000f8e00ff */
[----:B------:R1:W5:Y:S01]  /*150c0*/  @P0 LDG.E R3, desc[UR38][R8.64] ;  /* 0x0000002608030981 */ /* 0x000362000c1e1900 */
[----:B0-----:R-:W-:-:S05]  /*150d0*/  @P1 IMAD.WIDE R10, R193, 0x4, R10 ;  /* 0x00000004c10a1825 */ /* 0x001fca00078e020a */
[----:B------:R1:W5:Y:S01]  /*150e0*/  @P1 LDG.E R4, desc[UR38][R10.64] ;  /* 0x000000260a041981 */ /* 0x000362000c1e1900 */
[----:B------:R-:W-:Y:S02]  /*150f0*/  ISETP.NE.AND P2, PT, R0, RZ, PT ;  /* 0x000000ff0000720c */ /* 0x000fe40003f45270 */
[----:B------:R-:W-:Y:S01]  /*15100*/  SHF.R.S32.HI R28, RZ, 0x1f, R193 ;  /* 0x0000001fff1c7819 */ /* 0x000fe200000114c1 */
[----:B------:R-:W0:Y:S10]  /*15110*/  S2R R7, SR_TID.X ;  /* 0x0000000000077919 */ /* 0x000e340000002100 */
        /* <DEDUP_REMOVED lines=9> */
.L_x_3227:
[----:B------:R-:W-:Y:S01]  /*151b0*/  BSSY B1, `(.L_x_3228) ;  /* 0x0000037000017945 */ /* 0x000fe20003800000 */
[----:B------:R-:W-:Y:S02]  /*151c0*/  SEL R193, R193, RZ, !P0 ;  /* 0x000000ffc1c17207 */ /* 0x000fe40004000000 */
[----:B------:R-:W-:Y:S02]  /*151d0*/  SEL R28, R28, RZ, !P0 ;  /* 0x000000ff1c1c7207 */ /* 0x000fe40004000000 */
[----:B-----5:R-:W-:Y:S01]  /*151e0*/  SHF.R.S32.HI R26, RZ, 0x1f, R3 ;  /* 0x0000001fff1a7819 */ /* 0x020fe20000011403 */
[----:B------:R-:W-:Y:S06]  /*151f0*/  @P3 BRA `(.L_x_3229) ;  /* 0x0000000000c83947 */ /* 0x000fec0003800000 */
[----:B------:R-:W0:Y:S01]  /*15200*/  S2R R8, SR_TID.X ;  /* 0x0000000000087919 */ /* 0x000e220000002100 */
[----:B------:R-:W1:Y:S02]  /*15210*/  LDC R31, c[0x0][0xce8] ;  /* 0x00033a00ff1f7b82 */ /* 0x000e640000000800 */
[----:B-1----:R-:W-:Y:S01]  /*15220*/  IMAD R7, R4, R31, RZ ;  /* 0x0000001f04077224 */ /* 0x002fe200078e02ff */
[----:B0-----:R-:W-:-:S04]  /*15230*/  IADD3 R29, R185, -0x80, R8 ;  /* 0xffffff80b91d7810 */ /* 0x001fc80007ffe008 */
[----:B------:R-:W-:-:S13]  /*15240*/  ISETP.GE.AND P0, PT, R29, R7, PT ;  /* 0x000000071d00720c */ /* 0x000fda0003f06270 */
[----:B------:R-:W-:Y:S05]  /*15250*/  @P0 BRA `(.L_x_3229) ;  /* 0x0000000000b00947 */ /* 0x000fea0003800000 */
[----:B------:R-:W-:Y:S01]  /*15260*/  ISETP.NE.AND P1, PT, R31, 0x1, PT ;  /* 0x000000011f00780c */ /* 0x000fe20003f25270 */
[----:B------:R-:W-:Y:S01]  /*15270*/  IMAD.MOV.U32 R24, RZ, RZ, 0xab8 ;  /* 0x00000ab8ff187424 */ /* 0x000fe200078e00ff */
[----:B------:R-:W-:Y:S01]  /*15280*/  ISETP.GT.AND P0, PT, R0, 0x1, PT ;  /* 0x000000010000780c */ /* 0x000fe20003f04270 */
[----:B------:R-:W0:Y:S01]  /*15290*/  LDC.64 R8, c[0x0][0xca8] ;  /* 0x00032a00ff087b82 */ /* 0x000e220000000a00 */
[----:B------:R-:W-:Y:S01]  /*152a0*/  LOP3.LUT R195, R195, 0xff, RZ, 0xc0, !PT ;  /* 0x000000ffc3c37812 */ /* 0x000fe200078ec0ff */
[----:B------:R-:W-:Y:S01]  /*152b0*/  IMAD.MOV.U32 R25, RZ, RZ, R29 ;  /* 0x000000ffff197224 */ /* 0x000fe200078e001d */
        /* <DEDUP_REMOVED lines=8> */
[----:B------:R-:W1:Y:S01]  /*15340*/  LDC.64 R16, c[0x0][R24+0x228] ;  /* 0x00008a0018107b82 */ /* 0x000e620000000a00 */
[----:B--2---:R-:W-:Y:S01]  /*15350*/  @P1 IMAD.HI.U32 R0, R29, R0, RZ ;  /* 0x000000001d001227 */ /* 0x004fe200078e00ff */
[----:B------:R-:W-:-:S06]  /*15360*/  SEL R7, R195, RZ, P0 ;  /* 0x000000ffc3077207 */ /* 0x000fcc0000000000 */
[----:B------:R-:W2:Y:S01]  /*15370*/  LDC.64 R10, c[0x0][R24+0x210] ;  /* 0x00008400180a7b82 */ /* 0x000ea20000000a00 */
[-C--:B---3--:R-:W-:Y:S02]  /*15380*/  IMAD R27, R13, R192.reuse, RZ ;  /* 0x000000c00d1b7224 */ /* 0x088fe400078e02ff */
[----:B------:R-:W-:-:S04]  /*15390*/  IMAD.WIDE.U32 R12, R12, R192, RZ ;  /* 0x000000c00c0c7225 */ /* 0x000fc800078e00ff */
[----:B------:R-:W-:Y:S01]  /*153a0*/  IMAD.IADD R27, R13, 0x1, R27 ;  /* 0x000000010d1b7824 */ /* 0x000fe200078e021b */
[----:B----4-:R-:W-:Y:S01]  /*153b0*/  @P1 SHF.R.U32.HI R25, RZ, R33, R0 ;  /* 0x00000021ff191219 */ /* 0x010fe20000011600 */
[----:B0-----:R-:W0:Y:S01]  /*153c0*/  @!P0 LDC R8, c[0x0][0xc50] ;  /* 0x00031400ff088b82 */ /* 0x001e220000000800 */
[----:B------:R-:W-:Y:S01]  /*153d0*/  IADD3 R0, P1, P3, R20, R12, R3 ;  /* 0x0000000c14007210 */ /* 0x000fe20007b3e003 */
[----:B------:R-:W-:Y:S02]  /*153e0*/  IMAD.IADD R20, R21, 0x1, R15 ;  /* 0x0000000115147824 */ /* 0x000fe400078e020f */
[----:B------:R-:W-:Y:S02]  /*153f0*/  IMAD.MOV R14, RZ, RZ, -R25 ;  /* 0x000000ffff0e7224 */ /* 0x000fe400078e0a19 */
[-C--:B-1----:R-:W-:Y:S02]  /*15400*/  IMAD.WIDE.U32 R12, R16, R7.reuse, RZ ;  /* 0x00000007100c7225 */ /* 0x082fe400078e00ff */
[----:B------:R-:W1:Y:S02]  /*15410*/  @!P0 LDC R9, c[0x0][0xc54] ;  /* 0x00031500ff098b82 */ /* 0x000e640000000800 */
[----:B------:R-:W-:-:S02]  /*15420*/  IMAD R15, R17, R7, RZ ;  /* 0x00000007110f7224 */ /* 0x000fc400078e02ff */
[----:B------:R-:W-:Y:S01]  /*15430*/  IMAD R7, R31, R14, R29 ;  /* 0x0000000e1f077224 */ /* 0x000fe200078e021d */
[----:B------:R-:W-:Y:S01]  /*15440*/  IADD3.X R14, R20, R27, R26, P1, P3 ;  /* 0x0000001b140e7210 */ /* 0x000fe20000fe641a */
[----:B------:R-:W-:Y:S01]  /*15450*/  IMAD.IADD R15, R13, 0x1, R15 ;  /* 0x000000010d0f7824 */ /* 0x000fe200078e020f */
[----:B------:R-:W-:Y:S01]  /*15460*/  IADD3 R12, P0, P1, R25, R0, R12 ;  /* 0x00000000190c7210 */ /* 0x000fe2000791e00c */
[----:B--2---:R-:W-:Y:S01]  /*15470*/  IMAD R0, R11, R7, RZ ;  /* 0x000000070b007224 */ /* 0x004fe200078e02ff */
[----:B------:R-:W-:-:S04]  /*15480*/  SHF.R.S32.HI R25, RZ, 0x1f, R25 ;  /* 0x0000001fff197819 */ /* 0x000fc80000011419 */
[----:B------:R-:W-:Y:S02]  /*15490*/  IADD3.X R13, R25, R14, R15, P0, P1 ;  /* 0x0000000e190d7210 */ /* 0x000fe400007e240f */
[----:B------:R-:W-:-:S05]  /*154a0*/  SHF.R.S32.HI R15, RZ, 0x1f, R7 ;  /* 0x0000001fff0f7819 */ /* 0x000fca0000011407 */
[C---:B------:R-:W-:Y:S02]  /*154b0*/  IMAD R15, R10.reuse, R15, R0 ;  /* 0x0000000f0a0f7224 */ /* 0x040fe400078e0200 */
[----:B------:R-:W-:-:S04]  /*154c0*/  IMAD.WIDE.U32 R10, R10, R7, R12 ;  /* 0x000000070a0a7225 */ /* 0x000fc800078e000c */
[----:B------:R-:W-:Y:S01]  /*154d0*/  IMAD.IADD R0, R11, 0x1, R15 ;  /* 0x000000010b007824 */ /* 0x000fe200078e020f */
[----:B0-----:R-:W-:Y:S01]  /*154e0*/  LEA R8, P0, R10, R8, 0x2 ;  /* 0x000000080a087211 */ /* 0x001fe200078010ff */
[----:B------:R-:W-:-:S03]  /*154f0*/  IMAD.MOV.U32 R7, RZ, RZ, -0x800000 ;  /* 0xff800000ff077424 */ /* 0x000fc600078e00ff */
[----:B-1----:R-:W-:-:S05]  /*15500*/  LEA.HI.X R9, R10, R9, R0, 0x2, P0 ;  /* 0x000000090a097211 */ /* 0x002fca00000f1400 */
[----:B------:R0:W-:Y:S04]  /*15510*/  STG.E desc[UR38][R8.64], R7 ;  /* 0x0000000708007986 */ /* 0x0001e8000c101926 */
.L_x_3229:
[----:B------:R-:W-:Y:S05]  /*15520*/  BSYNC B1 ;  /* 0x0000000000017941 */ /* 0x000fea0003800000 */
.L_x_3228:
[----:B------:R-:W-:Y:S05]  /*15530*/  @P2 BRA `(.L_x_3224) ;  /* 0x0000000800842947 */ /* 0x000fea0003800000 */
[----:B------:R-:W1:Y:S01]  /*15540*/  LDC R13, c[0x0][0xce8] ;  /* 0x00033a00ff0d7b82 */ /* 0x000e620000000800 */
[----:B------:R-:W-:Y:S01]  /*15550*/  ULDC.64 UR6, c[0x0][0xba0] ;  /* 0x0002e80000067ab9 */ /* 0x000fe20000000a00 */
[----:B------:R-:W-:Y:S01]  /*15560*/  ULDC UR5, c[0x0][0xbc8] ;  /* 0x0002f20000057ab9 */ /* 0x000fe20000000800 */
[----:B------:R-:W-:Y:S01]  /*15570*/  IMAD R0, R26, UR6, RZ ;  /* 0x000000061a007c24 */ /* 0x000fe2000f8e02ff */
[----:B------:R-:W-:Y:S01]  /*15580*/  ISETP.GE.AND P2, PT, R194, UR5, PT ;  /* 0x00000005c2007c0c */ /* 0x000fe2000bf46270 */
[C---:B0-----:R-:W-:Y:S01]  /*15590*/  IMAD.WIDE.U32 R8, R3.reuse, UR6, RZ ;  /* 0x0000000603087c25 */ /* 0x041fe2000f8e00ff */
[C---:B------:R-:W-:Y:S01]  /*155a0*/  ISETP.GE.AND P3, PT, R22.reuse, UR5, PT ;  /* 0x0000000516007c0c */ /* 0x040fe2000bf66270 */
[----:B------:R-:W-:Y:S01]  /*155b0*/  BSSY B1, `(.L_x_3230) ;  /* 0x0000075000017945 */ /* 0x000fe20003800000 */
[----:B------:R-:W-:Y:S01]  /*155c0*/  SHF.R.S32.HI R38, RZ, 0x1f, R194 ;  /* 0x0000001fff267819 */ /* 0x000fe200000114c2 */
[----:B------:R-:W-:Y:S01]  /*155d0*/  IMAD R3, R3, UR7, R0 ;  /* 0x0000000703037c24 */ /* 0x000fe2000f8e0200 */
[----:B------:R-:W-:Y:S01]  /*155e0*/  ULDC.64 UR6, c[0x0][0xbe8] ;  /* 0x0002fa0000067ab9 */ /* 0x000fe20000000a00 */
[C---:B------:R-:W-:Y:S01]  /*155f0*/  VIADD R33, R22.reuse, 0x80 ;  /* 0x0000008016217836 */ /* 0x040fe20000000000 */
[----:B------:R-:W-:Y:S01]  /*15600*/  SEL R12, RZ, 0x1, P3 ;  /* 0x00000001ff0c7807 */ /* 0x000fe20001800000 */
[----:B------:R-:W-:Y:S01]  /*15610*/  IMAD.IADD R9, R9, 0x1, R3 ;  /* 0x0000000109097824 */ /* 0x000fe200078e0203 */
[----:B------:R-:W-:Y:S01]  /*15620*/  SHF.R.S32.HI R3, RZ, 0x1f, R30 ;  /* 0x0000001fff037819 */ /* 0x000fe2000001141e */
[----:B------:R-:W-:Y:S01]  /*15630*/  VIADD R29, R22, 0xc0 ;  /* 0x000000c0161d7836 */ /* 0x000fe20000000000 */
[----:B------:R-:W-:Y:S01]  /*15640*/  ISETP.GE.AND P1, PT, R33, UR5, PT ;  /* 0x0000000521007c0c */ /* 0x000fe2000bf26270 */
[----:B------:R-:W-:Y:S01]  /*15650*/  IMAD.WIDE.U32 R8, R192, UR6, R8 ;  /* 0x00000006c0087c25 */ /* 0x000fe2000f8e0008 */
[----:B------:R-:W-:-:S02]  /*15660*/  LEA.HI R0, R3, R30, RZ, 0x3 ;  /* 0x0000001e03007211 */ /* 0x000fc400078f18ff */
[----:B------:R-:W-:Y:S01]  /*15670*/  SEL R14, RZ, 0xffffffff, P1 ;  /* 0xffffffffff0e7807 */ /* 0x000fe20000800000 */
[----:B------:R-:W-:Y:S01]  /*15680*/  IMAD R9, R192, UR7, R9 ;  /* 0x00000007c0097c24 */ /* 0x000fe2000f8e0209 */
[----:B------:R-:W-:Y:S01]  /*15690*/  LOP3.LUT R7, R0, 0xfffffff8, RZ, 0xc0, !PT ;  /* 0xfffffff800077812 */ /* 0x000fe200078ec0ff */
[----:B------:R-:W-:Y:S01]  /*156a0*/  ULDC.64 UR6, c[0x0][0xbf0] ;  /* 0x0002fc0000067ab9 */ /* 0x000fe20000000a00 */
[----:B-1----:R-:W-:Y:S01]  /*156b0*/  ISETP.NE.AND P0, PT, R13, 0x1, PT ;  /* 0x000000010d00780c */ /* 0x002fe20003f05270 */
[----:B------:R-:W-:Y:S01]  /*156c0*/  IMAD.WIDE.U32 R8, R193, UR6, R8 ;  /* 0x00000006c1087c25 */ /* 0x000fe2000f8e0008 */
[----:B------:R-:W-:Y:S02]  /*156d0*/  SHF.R.S32.HI R16, RZ, 0x3, R0 ;  /* 0x00000003ff107819 */ /* 0x000fe40000011400 */
[----:B------:R-:W-:Y:S01]  /*156e0*/  SHF.R.S32.HI R32, RZ, 0x1f, R29 ;  /* 0x0000001fff207819 */ /* 0x000fe2000001141d */
[----:B------:R-:W-:Y:S02]  /*156f0*/  IMAD.IADD R7, R30, 0x1, -R7 ;  /* 0x000000011e077824 */ /* 0x000fe400078e0a07 */
[----:B------:R-:W-:Y:S01]  /*15700*/  IMAD R0, R28, UR6, RZ ;  /* 0x000000061c007c24 */ /* 0x000fe2000f8e02ff */
[----:B------:R-:W-:Y:S01]  /*15710*/  SHF.R.S32.HI R28, RZ, 0x1f, R33 ;  /* 0x0000001fff1c7819 */ /* 0x000fe20000011421 */
[----:B------:R-:W-:-:S02]  /*15720*/  IMAD R10, R7, 0x20, R16 ;  /* 0x00000020070a7824 */ /* 0x000fc400078e0210 */
[----:B------:R-:W-:Y:S01]  /*15730*/  IMAD R7, R193, UR7, R0 ;  /* 0x00000007c1077c24 */ /* 0x000fe2000f8e0200 */
[----:B------:R-:W-:Y:S01]  /*15740*/  SEL R0, RZ, 0xffffffff, P2 ;  /* 0xffffffffff007807 */ /* 0x000fe20001000000 */
[----:B------:R-:W0:Y:S01]  /*15750*/  @P0 LDC R3, c[0x0][0xcec] ;  /* 0x00033b00ff030b82 */ /* 0x000e220000000800 */
[----:B------:R-:W-:Y:S01]  /*15760*/  IMAD.IADD R10, R185, 0x1, R10 ;  /* 0x00000001b90a7824 */ /* 0x000fe200078e020a */
[----:B------:R-:W-:Y:S01]  /*15770*/  ULDC.64 UR6, c[0x0][0xbe0] ;  /* 0x0002f80000067ab9 */ /* 0x000fe20000000a00 */
[----:B------:R-:W-:Y:S02]  /*15780*/  IMAD.IADD R9, R9, 0x1, R7 ;  /* 0x0000000109097824 */ /* 0x000fe400078e0207 */
[----:B------:R-:W-:Y:S02]  /*15790*/  IMAD.SHL.U32 R15, R0, 0x2, RZ ;  /* 0x00000002000f7824 */ /* 0x000fe400078e00ff */
[C---:B------:R-:W-:Y:S01]  /*157a0*/  VIADD R31, R22.reuse, 0x100 ;  /* 0x00000100161f7836 */ /* 0x040fe20000000000 */
[----:B------:R-:W1:Y:S01]  /*157b0*/  @P0 LDC R11, c[0x0][0xcf0] ;  /* 0x00033c00ff0b0b82 */ /* 0x000e620000000800 */
[----:B------:R-:W-:Y:S01]  /*157c0*/  VIADD R27, R22, 0x140 ;  /* 0x00000140161b7836 */ /* 0x000fe20000000000 */
[----:B------:R-:W-:Y:S01]  /*157d0*/  LOP3.LUT R12, R15, 0x2, R12, 0xe2, !PT ;  /* 0x000000020f0c7812 */ /* 0x000fe200078ee20c */
[----:B------:R-:W-:Y:S01]  /*157e0*/  IMAD.SHL.U32 R15, R14, 0x4, RZ ;  /* 0x000000040e0f7824 */ /* 0x000fe200078e00ff */
[----:B------:R-:W-:Y:S01]  /*157f0*/  SHF.R.S32.HI R36, RZ, 0x1f, R31 ;  /* 0x0000001fff247819 */ /* 0x000fe2000001141f */
[----:B------:R-:W-:Y:S01]  /*15800*/  VIADD R35, R22, 0x180 ;  /* 0x0000018016237836 */ /* 0x000fe20000000000 */
[----:B------:R-:W-:Y:S01]  /*15810*/  SHF.R.S32.HI R26, RZ, 0x1f, R27 ;  /* 0x0000001fff1a7819 */ /* 0x000fe2000001141b */
[----:B------:R-:W-:Y:S01]  /*15820*/  IMAD R25, R4, R13, RZ ;  /* 0x0000000d04197224 */ /* 0x000fe200078e02ff */
[----:B------:R-:W-:Y:S01]  /*15830*/  LOP3.LUT R12, R15, 0x4, R12, 0xe2, !PT ;  /* 0x000000040f0c7812 */ /* 0x000fe200078ee20c */
[----:B------:R-:W-:Y:S01]  /*15840*/  VIADD R37, R22, 0x1c0 ;  /* 0x000001c016257836 */ /* 0x000fe20000000000 */
[----:B------:R-:W-:-:S04]  /*15850*/  SHF.R.S32.HI R30, RZ, 0x1f, R35 ;  /* 0x0000001fff1e7819 */ /* 0x000fc80000011423 */
[----:B------:R-:W-:Y:S01]  /*15860*/  ISETP.GE.AND P1, PT, R37, UR5, PT ;  /* 0x0000000525007c0c */ /* 0x000fe2000bf26270 */
[----:B0-----:R-:W-:Y:S01]  /*15870*/  @P0 IMAD.HI.U32 R0, R10, R3, RZ ;  /* 0x000000030a000227 */ /* 0x001fe200078e00ff */
[----:B------:R-:W-:-:S03]  /*15880*/  SHF.R.S32.HI R34, RZ, 0x1f, R37 ;  /* 0x0000001fff227819 */ /* 0x000fc60000011425 */
[----:B------:R-:W-:Y:S01]  /*15890*/  IMAD.MOV.U32 R3, RZ, RZ, R10 ;  /* 0x000000ffff037224 */ /* 0x000fe200078e000a */
[----:B-1----:R-:W-:Y:S02]  /*158a0*/  @P0 SHF.R.U32.HI R3, RZ, R11, R0 ;  /* 0x0000000bff030219 */ /* 0x002fe40000011600 */
[----:B------:R-:W-:Y:S02]  /*158b0*/  ISETP.GE.AND P0, PT, R29, UR5, PT ;  /* 0x000000051d007c0c */ /* 0x000fe4000bf06270 */
[--C-:B------:R-:W-:Y:S01]  /*158c0*/  SHF.R.S32.HI R0, RZ, 0x1f, R3.reuse ;  /* 0x0000001fff007819 */ /* 0x100fe20000011403 */
[----:B------:R-:W-:Y:S02]  /*158d0*/  IMAD.MOV R7, RZ, RZ, -R3 ;  /* 0x000000ffff077224 */ /* 0x000fe400078e0a03 */
[----:B------:R-:W-:-:S04]  /*158e0*/  IMAD.WIDE.U32 R8, R3, UR6, R8 ;  /* 0x0000000603087c25 */ /* 0x000fc8000f8e0008 */
[----:B------:R-:W-:Y:S01]  /*158f0*/  IMAD R7, R13, R7, R10 ;  /* 0x000000070d077224 */ /* 0x000fe200078e020a */
[----:B------:R-:W-:Y:S01]  /*15900*/  SEL R10, RZ, 0xffffffff, P0 ;  /* 0xffffffffff0a7807 */ /* 0x000fe20000000000 */
[----:B------:R-:W-:Y:S01]  /*15910*/  IMAD R0, R0, UR6, RZ ;  /* 0x0000000600007c24 */ /* 0x000fe2000f8e02ff */
[----:B------:R-:W-:-:S03]  /*15920*/  ISETP.GE.AND P0, PT, R31, UR5, PT ;  /* 0x000000051f007c0c */ /* 0x000fc6000bf06270 */
[----:B------:R-:W-:Y:S01]  /*15930*/  IMAD.SHL.U32 R15, R10, 0x8, RZ ;  /* 0x000000080a0f7824 */ /* 0x000fe200078e00ff */
[----:B------:R-:W-:Y:S01]  /*15940*/  SEL R10, RZ, 0xffffffff, P0 ;  /* 0xffffffffff0a7807 */ /* 0x000fe20000000000 */
[----:B------:R-:W-:Y:S01]  /*15950*/  IMAD R11, R3, UR7, R0 ;  /* 0x00000007030b7c24 */ /* 0x000fe2000f8e0200 */
[----:B------:R-:W-:Y:S01]  /*15960*/  ISETP.GE.AND P0, PT, R27, UR5, PT ;  /* 0x000000051b007c0c */ /* 0x000fe2000bf06270 */
[----:B------:R-:W-:Y:S01]  /*15970*/  ULDC.64 UR6, c[0x0][0xbd8] ;  /* 0x0002f60000067ab9 */ /* 0x000fe20000000a00 */
[----:B------:R-:W-:Y:S01]  /*15980*/  LOP3.LUT R12, R15, 0x8, R12, 0xe2, !PT ;  /* 0x000000080f0c7812 */ /* 0x000fe200078ee20c */
[----:B------:R-:W-:Y:S01]  /*15990*/  IMAD.SHL.U32 R3, R10, 0x10, RZ ;  /* 0x000000100a037824 */ /* 0x000fe200078e00ff */
[----:B------:R-:W-:Y:S01]  /*159a0*/  SHF.R.S32.HI R0, RZ, 0x1f, R7 ;  /* 0x0000001fff007819 */ /* 0x000fe20000011407 */
[----:B------:R-:W-:-:S03]  /*159b0*/  IMAD.IADD R9, R9, 0x1, R11 ;  /* 0x0000000109097824 */ /* 0x000fc600078e020b */
[----:B------:R-:W-:Y:S01]  /*159c0*/  LOP3.LUT R12, R3, 0x10, R12, 0xe2, !PT ;  /* 0x00000010030c7812 */ /* 0x000fe200078ee20c */
[----:B------:R-:W-:Y:S01]  /*159d0*/  IMAD R0, R0, UR6, RZ ;  /* 0x0000000600007c24 */ /* 0x000fe2000f8e02ff */
[----:B------:R-:W-:Y:S01]  /*159e0*/  SEL R3, RZ, 0xffffffff, P0 ;  /* 0xffffffffff037807 */ /* 0x000fe20000000000 */
[----:B------:R-:W-:Y:S01]  /*159f0*/  IMAD.WIDE.U32 R8, R7, UR6, R8 ;  /* 0x0000000607087c25 */ /* 0x000fe2000f8e0008 */
[----:B------:R-:W-:-:S03]  /*15a00*/  ISETP.GE.AND P0, PT, R35, UR5, PT ;  /* 0x0000000523007c0c */ /* 0x000fc6000bf06270 */
[----:B------:R-:W-:Y:S02]  /*15a10*/  IMAD.SHL.U32 R11, R3, 0x20, RZ ;  /* 0x00000020030b7824 */ /* 0x000fe400078e00ff */
[----:B------:R-:W-:Y:S01]  /*15a20*/  IMAD R3, R7, UR7, R0 ;  /* 0x0000000707037c24 */ /* 0x000fe2000f8e0200 */
[----:B------:R-:W-:Y:S01]  /*15a30*/  ULDC.64 UR6, c[0x0][0xb80] ;  /* 0x0002e00000067ab9 */ /* 0x000fe20000000a00 */
[----:B------:R-:W-:Y:S01]  /*15a40*/  IMAD.IADD R0, R16, 0x1, R185 ;  /* 0x0000000110007824 */ /* 0x000fe200078e02b9 */
[----:B------:R-:W-:Y:S01]  /*15a50*/  LOP3.LUT R12, R11, 0x20, R12, 0xe2, !PT ;  /* 0x000000200b0c7812 */ /* 0x000fe200078ee20c */
[----:B------:R-:W-:Y:S01]  /*15a60*/  IMAD.IADD R3, R9, 0x1, R3 ;  /* 0x0000000109037824 */ /* 0x000fe200078e0203 */
[----:B------:R-:W-:Y:S02]  /*15a70*/  SEL R11, RZ, 0x40, P0 ;  /* 0x00000040ff0b7807 */ /* 0x000fe40000000000 */
        /* <DEDUP_REMOVED lines=40> */
.L_x_3231:
[----:B------:R-:W-:Y:S05]  /*15d00*/  BSYNC B1 ;  /* 0x0000000000017941 */ /* 0x000fea0003800000 */
.L_x_3230:
        /* <DEDUP_REMOVED lines=36> */
.L_x_3224:
[----:B------:R-:W-:Y:S05]  /*15f50*/  BSYNC B0 ;  /* 0x0000000000007941 */ /* 0x000fea0003800000 */
.L_x_3217:
[----:B------:R-:W-:Y:S02]  /*15f60*/  ULDC UR5, c[0x0][0xd3c] ;  /* 0x00034f0000057ab9 */ /* 0x000fe40000000800 */
[----:B------:R-:W-:-:S06]  /*15f70*/  UISETP.GE.AND UP0, UPT, UR4, UR5, UPT ;  /* 0x000000050400728c */ /* 0x000fcc000bf06270 */
[----:B------:R-:W-:-:S13]  /*15f80*/  PLOP3.LUT P0, PT, PT, PT, UP0, 0x80, 0x0 ;  /* 0x000000000000781c */ /* 0x000fda0003f0f008 */
[----:B------:R-:W-:Y:S05]  /*15f90*/  @!P0 BRA `(.L_x_3232) ;  /* 0xfffffeb400008947 */ /* 0x000fea000383ffff */
[----:B------:R-:W-:Y:S05]  /*15fa0*/  EXIT ;  /* 0x000000000000794d */ /* 0x000fea0003800000 */
.L_x_3123:
        /* <DEDUP_REMOVED lines=18> */
.L_x_3233:
        /* <DEDUP_REMOVED lines=43> */
.L_x_3237:
        /* <DEDUP_REMOVED lines=39> */
.L_x_3235:
        /* <DEDUP_REMOVED lines=12> */
.L_x_3238:
        /* <DEDUP_REMOVED lines=63> */
.L_x_3239:
        /* <DEDUP_REMOVED lines=61> */
.L_x_3240:
[----:B01----:R-:W-:-:S05]  /*16e70*/  LOP3.LUT R3, RZ, R2, RZ, 0x33, !PT ;  /* 0x00000002ff037212 */ /* 0x003fca00078e33ff */
[----:B------:R-:W-:-:S05]  /*16e80*/  IMAD.IADD R2, R4, 0x1, R3 ;  /* 0x0000000104027824 */ /* 0x000fca00078e0203 */
[----:B------:R1:W-:Y:S01]  /*16e90*/  STL [R1+0x4], R2 ;  /* 0x0000040201007387 */ /* 0x0003e20000100800 */
[----:B------:R-:W-:Y:S05]  /*16ea0*/  BRA `(.L_x_3241) ;  /* 0x0000000000107947 */ /* 0x000fea0003800000 */
.L_x_3236:
[----:B------:R-:W-:Y:S01]  /*16eb0*/  IMAD.U32 R2, RZ, RZ, UR6 ;  /* 0x00000006ff027e24 */ /* 0x000fe2000f8e00ff */
[----:B------:R0:W-:Y:S04]  /*16ec0*/  STL [R1+0x4], RZ ;  /* 0x000004ff01007387 */ /* 0x0001e80000100800 */
[----:B------:R0:W-:Y:S04]  /*16ed0*/  STL [R1+0x8], RZ ;  /* 0x000008ff01007387 */ /* 0x0001e80000100800 */
[----:B------:R0:W-:Y:S02]  /*16ee0*/  STL [R1], R2 ;  /* 0x0000000201007387 */ /* 0x0001e40000100800 */
.L_x_3241:
        /* <DEDUP_REMOVED lines=10> */
.L_x_3234:
        /* <DEDUP_REMOVED lines=9> */
[C---:B----4-:R-:W-:Y:S01]  /*17020*/  IMAD.SHL.U32 R0, R6.reuse, 0x8, RZ ;  /* 0x0000000806007824 */ /* 0x050fe200078e00ff */
[----:B------:R-:W-:Y:S01]  /*17030*/  LOP3.LUT R4, R6, 0x7f, RZ, 0xc0, !PT ;  /* 0x0000007f06047812 */ /* 0x000fe200078ec0ff */
[----:B------:R-:W-:Y:S01]  /*17040*/  UMOV UR4, 0x400 ;  /* 0x0000040000047882 */ /* 0x000fe20000000000 */
[----:B------:R-:W-:Y:S01]  /*17050*/  BSSY B8, `(.L_x_3242) ;  /* 0x00007b1000087945 */ /* 0x000fe20003800000 */
[----:B------:R-:W-:Y:S01]  /*17060*/  ULDC UR37, c[0x0][0xc] ;  /* 0x0000030000257ab9 */ /* 0x000fe20000000800 */
[----:B------:R-:W-:Y:S01]  /*17070*/  LOP3.LUT R3, R0, 0x1f8, RZ, 0xc0, !PT ;  /* 0x000001f800037812 */ /* 0x000fe200078ec0ff */
[----:B01----:R-:W-:Y:S01]  /*17080*/  IMAD.SHL.U32 R2, R4, 0x8, RZ ;  /* 0x0000000804027824 */ /* 0x003fe200078e00ff */
[----:B------:R-:W-:Y:S01]  /*17090*/  LOP3.LUT R0, R0, 0x38, RZ, 0xc0, !PT ;  /* 0x0000003800007812 */ /* 0x000fe200078ec0ff */
[----:B------:R-:W-:Y:S01]  /*170a0*/  ULDC.64 UR40, c[0x0][0x198] ;  /* 0x0000660000287ab9 */ /* 0x000fe20000000a00 */
[----:B------:R-:W-:Y:S01]  /*170b0*/  LOP3.LUT R3, R3, 0x38, R6, 0x78, !PT ;  /* 0x0000003803037812 */ /* 0x000fe200078e7806 */
[----:B------:R-:W-:-:S03]  /*170c0*/  IMAD.SHL.U32 R6, R6, 0x10, RZ ;  /* 0x0000001006067824 */ /* 0x000fc600078e00ff */
[----:B------:R-:W-:Y:S02]  /*170d0*/  LOP3.LUT R2, R3, 0x200, R2, 0xf8, !PT ;  /* 0x0000020003027812 */ /* 0x000fe400078ef802 */
[----:B------:R-:W-:-:S04]  /*170e0*/  SHF.R.U32.HI R3, RZ, 0x3, R4 ;  /* 0x00000003ff037819 */ /* 0x000fc80000011604 */
[----:B------:R-:W-:Y:S02]  /*170f0*/  LOP3.LUT R4, R3, 0x70, R6, 0xf8, !PT ;  /* 0x0000007003047812 */ /* 0x000fe400078ef806 */
[C---:B------:R-:W-:Y:S01]  /*17100*/  LOP3.LUT R4, R0.reuse, 0x40, RZ, 0xfc, !PT ;  /* 0x0000004000047812 */ /* 0x040fe200078efcff */
[----:B--2---:R-:W-:Y:S01]  /*17110*/  ULEA UR4, UR5, UR4, 0x18 ;  /* 0x0000000405047291 */ /* 0x004fe2000f8ec03f */
[----:B------:R-:W-:-:S05]  /*17120*/  LOP3.LUT R4, R0, 0x100, RZ, 0xfc, !PT ;  /* 0x0000010000047812 */ /* 0x000fca00078efcff */
[----:B------:R-:W-:-:S04]  /*17130*/  IMAD.U32 R19, RZ, RZ, UR4 ;  /* 0x00000004ff137e24 */ /* 0x000fc8000f8e00ff */
[----:B------:R-:W-:Y:S02]  /*17140*/  IMAD R3, R2, 0x2, R19 ;  /* 0x0000000202037824 */ /* 0x000fe400078e0213 */
[----:B------:R-:W-:-:S03]  /*17150*/  IMAD.MOV.U32 R2, RZ, RZ, 0x1 ;  /* 0x00000001ff027424 */ /* 0x000fc600078e00ff */
        /* <DEDUP_REMOVED lines=9> */
.L_x_3376:
[----:B--23--:R-:W2:Y:S01]  /*171f0*/  LDL R9, [R1+0xc] ;  /* 0x00000c0001097983 */ /* 0x00cea20000100800 */
[----:B------:R-:W-:Y:S05]  /*17200*/  YIELD ;  /* 0x0000000000007946 */ /* 0x000fea0003800000 */
[----:B------:R-:W-:Y:S01]  /*17210*/  ULDC.64 UR4, c[0x0][0xb20] ;  /* 0x0002c80000047ab9 */ /* 0x000fe20000000a00 */
[----:B------:R-:W-:Y:S01]  /*17220*/  IMAD.MOV.U32 R0, RZ, RZ, RZ ;  /* 0x000000ffff007224 */ /* 0x000fe200078e00ff */
[----:B------:R-:W-:Y:S01]  /*17230*/  ISETP.NE.U32.AND P0, PT, RZ, UR4, PT ;  /* 0x00000004ff007c0c */ /* 0x000fe2000bf05070 */
[----:B01----:R-:W0:Y:S01]  /*17240*/  LDC.64 R4, c[0x0][0xaf8] ;  /* 0x0002be00ff047b82 */ /* 0x003e220000000a00 */
        /* <DEDUP_REMOVED lines=41> */
.L_x_3243:
        /* <DEDUP_REMOVED lines=16> */
.L_x_3244:
[----:B------:R-:W-:Y:S05]  /*175e0*/  @!P1 BRA `(.L_x_3245) ;  /* 0x00000000000c9947 */ /* 0x000fea0003800000 */
[----:B------:R-:W3:Y:S04]  /*175f0*/  LDG.E R6, desc[UR38][R2.64] ;  /* 0x0000002602067981 */ /* 0x000ee8000c1e1900 */
[----:B------:R-:W3:Y:S02]  /*17600*/  LDG.E R2, desc[UR38][R2.64+0x4] ;  /* 0x0000042602027981 */ /* 0x000ee4000c1e1900 */
[----:B---3--:R-:W-:-:S07]  /*17610*/  IMAD.IADD R6, R2, 0x1, -R6 ;  /* 0x0000000102067824 */ /* 0x008fce00078e0a06 */
.L_x_3245:
        /* <DEDUP_REMOVED lines=34> */
.L_x_3248:
[----:B------:R-:W-:-:S13]  /*17840*/  ISETP.NE.AND P0, PT, R3, 0x1, PT ;  /* 0x000000010300780c */ /* 0x000fda0003f05270 */
[----:B------:R-:W2:Y:S02]  /*17850*/  @P0 LDC.64 R4, c[0x0][0xae0] ;  /* 0x0002b800ff040b82 */ /* 0x000ea40000000a00 */
[----:B--2---:R-:W-:-:S05]  /*17860*/  @P0 IMAD.HI.U32 R4, R8, R4, RZ ;  /* 0x0000000408040227 */ /* 0x004fca00078e00ff */
[----:B------:R-:W-:-:S07]  /*17870*/  @P0 SHF.R.U32.HI R8, RZ, R5, R4 ;  /* 0x00000005ff080219 */ /* 0x000fce0000011604 */
.L_x_3249:
[----:B------:R-:W-:Y:S05]  /*17880*/  BSYNC B0 ;  /* 0x0000000000007941 */ /* 0x000fea0003800000 */
.L_x_3247:
[----:B------:R-:W-:-:S05]  /*17890*/  IMAD R8, R8, R3, R3 ;  /* 0x0000000308087224 */ /* 0x000fca00078e0203 */
[----:B------:R-:W-:-:S07]  /*178a0*/  VIMNMX R2, R2, R8, PT ;  /* 0x0000000802027248 */ /* 0x000fce0003fe0100 */
.L_x_3246:
        /* <DEDUP_REMOVED lines=25> */
.L_x_3252:
[----:B------:R-:W-:-:S13]  /*17a40*/  ISETP.NE.AND P0, PT, R3, 0x1, PT ;  /* 0x000000010300780c */ /* 0x000fda0003f05270 */
[----:B--2---:R-:W2:Y:S02]  /*17a50*/  @P0 LDC.64 R4, c[0x0][0xae0] ;  /* 0x0002b800ff040b82 */ /* 0x004ea40000000a00 */
[----:B--2---:R-:W-:-:S05]  /*17a60*/  @P0 IMAD.HI.U32 R4, R6, R4, RZ ;  /* 0x0000000406040227 */ /* 0x004fca00078e00ff */
[----:B------:R-:W-:-:S07]  /*17a70*/  @P0 SHF.R.U32.HI R6, RZ, R5, R4 ;  /* 0x00000005ff060219 */ /* 0x000fce0000011604 */
.L_x_3253:
[----:B------:R-:W-:Y:S05]  /*17a80*/  BSYNC B0 ;  /* 0x0000000000007941 */ /* 0x000fea0003800000 */
.L_x_3251:
[----:B------:R-:W-:-:S05]  /*17a90*/  IMAD R3, R6, R3, RZ ;  /* 0x0000000306037224 */ /* 0x000fca00078e02ff */
[----:B------:R-:W-:-:S07]  /*17aa0*/  VIMNMX R2, R2, R3, !PT ;  /* 0x0000000302027248 */ /* 0x000fce0007fe0100 */
.L_x_3250:
        /* <DEDUP_REMOVED lines=44> */
.L_x_3255:
[----:B------:R-:W-:Y:S05]  /*17d70*/  BSYNC B0 ;  /* 0x0000000000007941 */ /* 0x000fea0003800000 */
.L_x_3254:
        /* <DEDUP_REMOVED lines=12> */
[----:B------:R-:W3:Y:S01]  /*17e40*/  S2R R2, SR_LANEID ;  /* 0x0000000000027919 */ /* 0x000ee20000000000 */
[----:B------:R-:W-:Y:S02]  /*17e50*/  VOTEU.ANY UR4, UPT, PT ;  /* 0x0000000000047886 */ /* 0x000fe400038e0100 */
[----:B------:R-:W3:Y:S08]  /*17e60*/  FLO.U32 R0, UR4 ;  /* 0x0000000400007d00 */ /* 0x000ef000080e0000 */
[----:B-1----:R-:W1:Y:S01]  /*17e70*/  POPC R4, UR4 ;  /* 0x0000000400047d09 */ /* 0x002e620008000000 */
[----:B---3--:R-:W-:-:S02]  /*17e80*/  ISETP.EQ.U32.AND P0, PT, R0, R2, PT ;  /* 0x000000020000720c */ /* 0x008fc40003f02070 */
[----:B------:R-:W1:Y:S11]  /*17e90*/  LDC.64 R2, c[0x0][0xd60] ;  /* 0x00035800ff027b82 */ /* 0x000e760000000a00 */
[----:B-1----:R-:W3:Y:S04]  /*17ea0*/  @P0 ATOMG.E.ADD.STRONG.GPU PT, R2, desc[UR38][R2.64], R4 ;  /* 0x00000004020209a8 */ /* 0x002ee800081ee1e6 */
[----:B---3--:R1:W3:Y:S02]  /*17eb0*/  SHFL.IDX PT, R2, R2, R0, 0x1f ;  /* 0x00001f0002027589 */ /* 0x0082e400000e0000 */
[----:B-1----:R-:W1:Y:S02]  /*17ec0*/  S2R R0, SR_LTMASK ;  /* 0x0000000000007919 */ /* 0x002e640000003900 */
[----:B-1----:R-:W-:-:S06]  /*17ed0*/  LOP3.LUT R0, R0, UR4, RZ, 0xc0, !PT ;  /* 0x0000000400007c12 */ /* 0x002fcc000f8ec0ff */
[----:B------:R-:W3:Y:S02]  /*17ee0*/  POPC R0, R0 ;  /* 0x0000000000007309 */ /* 0x000ee40000000000 */
[----:B---3--:R-:W-:-:S05]  /*17ef0*/  IADD3 R0, R2, UR37, R0 ;  /* 0x0000002502007c10 */ /* 0x008fca000fffe000 */
[----:B------:R4:W-:Y:S01]  /*17f00*/  STL [R1], R0 ;  /* 0x0000000001007387 */ /* 0x0009e20000100800 */
[----:B------:R-:W-:Y:S05]  /*17f10*/  BRA `(.L_x_3258) ;  /* 0x0000005800987947 */ /* 0x000fea0003800000 */
.L_x_3257:
        /* <DEDUP_REMOVED lines=20> */
.L_x_3260:
[----:B------:R-:W-:Y:S05]  /*18060*/  BSYNC B6 ;  /* 0x0000000000067941 */ /* 0x000fea0003800000 */
.L_x_3259:
        /* <DEDUP_REMOVED lines=20> */
.L_x_3263:
        /* <DEDUP_REMOVED lines=15> */
.L_x_3262:
[----:B------:R-:W-:Y:S05]  /*182a0*/  BSYNC B6 ;  /* 0x0000000000067941 */ /* 0x000fea0003800000 */
.L_x_3261:
        /* <DEDUP_REMOVED lines=24> */
.L_x_3393:
        /* <DEDUP_REMOVED lines=9> */
.L_x_3396:
        /* <DEDUP_REMOVED lines=24> */
.L_x_3267:
[----:B------:R-:W4:Y:S04]  /*18640*/  LDL R0, [R1+0x10] ;  /* 0x0000100001007983 */ /* 0x000f280000100800 */
[----:B---3--:R-:W3:Y:S01]  /*18650*/  LDL R2, [R1+0x18] ;  /* 0x0000180001027983 */ /* 0x008ee20000100800 */
[----:B----4-:R-:W-:Y:S01]  /*18660*/  IMAD R0, R0, 0x8, R19 ;  /* 0x0000000800007824 */ /* 0x010fe200078e0213 */
[----:B---3--:R-:W-:-:S04]  /*18670*/  SHF.L.U32 R2, R2, 0x1f, RZ ;  /* 0x0000001f02027819 */ /* 0x008fc800000006ff */
[----:B------:R-:W3:Y:S02]  /*18680*/  SYNCS.PHASECHK.TRANS64.TRYWAIT P0, [R0+URZ+0x38840], R2 ;  /* 0x03884002000075a7 */ /* 0x000ee4000800017f */
[----:B---3--:R-:W-:Y:S05]  /*18690*/  @!P0 BRA `(.L_x_3268) ;  /* 0x0000006c00648947 */ /* 0x008fea0003800000 */
.L_x_3397:
        /* <DEDUP_REMOVED lines=11> */
.L_x_3269:
        /* <DEDUP_REMOVED lines=23> */
.L_x_3265:
[----:B------:R-:W3:Y:S04]  /*188c0*/  LDL R2, [R1+0xc] ;  /* 0x00000c0001027983 */ /* 0x000ee80000100800 */
        /* <DEDUP_REMOVED lines=8> */
[----:B------:R-:W-:Y:S01]  /*18950*/  BSSY B6, `(.L_x_3270) ;  /* 0x0000019000067945 */ /* 0x000fe20003800000 */
[----:B---3--:R-:W-:-:S04]  /*18960*/  SHF.R.S32.HI R0, RZ, 0x1f, R2 ;  /* 0x0000001fff007819 */ /* 0x008fc80000011402 */
[----:B-1----:R-:W-:Y:S02]  /*18970*/  SEL R4, R0, RZ, !P0 ;  /* 0x000000ff00047207 */ /* 0x002fe40004000000 */
[----:B------:R-:W-:Y:S02]  /*18980*/  SEL R0, R2, RZ, !P0 ;  /* 0x000000ff02007207 */ /* 0x000fe40004000000 */
[----:B----4-:R-:W-:Y:S01]  /*18990*/  SHF.R.S32.HI R3, RZ, 0x1f, R3 ;  /* 0x0000001fff037819 */ /* 0x010fe20000011403 */
[----:B------:R1:W-:Y:S04]  /*189a0*/  STL [R1+0x58], R4 ;  /* 0x0000580401007387 */ /* 0x0003e80000100800 */
[----:B------:R1:W-:Y:S04]  /*189b0*/  STL [R1+0x38], R0 ;  /* 0x0000380001007387 */ /* 0x0003e80000100800 */
[----:B------:R1:W-:Y:S01]  /*189c0*/  STL [R1+0x50], R3 ;  /* 0x0000500301007387 */ /* 0x0003e20000100800 */
        /* <DEDUP_REMOVED lines=17> */
.L_x_3271:
[----:B------:R-:W-:Y:S05]  /*18ae0*/  BSYNC B6 ;  /* 0x0000000000067941 */ /* 0x000fea0003800000 */
.L_x_3270:
[----:B------:R-:W3:Y:S01]  /*18af0*/  LDL R11, [R1+0x34] ;  /* 0x00003400010b7983 */ /* 0x000ee20000100800 */
[----:B0-----:R-:W0:Y:S01]  /*18b00*/  LDC R7, c[0x0][0x448] ;  /* 0x00011200ff077b82 */ /* 0x001e220000000800 */
[----:B------:R-:W-:Y:S01]  /*18b10*/  ULDC.64 UR4, c[0x0][0x298] ;  /* 0x0000a60000047ab9 */ /* 0x000fe20000000a00 */
[----:B------:R-:W-:Y:S01]  /*18b20*/  ULDC.64 UR6, c[0x0][0x280] ;  /* 0x0000a00000067ab9 */ /* 0x000fe20000000a00 */
[----:B-1----:R-:W4:Y:S04]  /*18b30*/  LDL R4, [R1+0x50] ;  /* 0x0000500001047983 */ /* 0x002f280000100800 */
[----:B------:R-:W2:Y:S04]  /*18b40*/  LDL R9, [R1+0x28] ;  /* 0x0000280001097983 */ /* 0x000ea80000100800 */
[----:B------:R-:W2:Y:S01]  /*18b50*/  LDL R8, [R1+0x58] ;  /* 0x0000580001087983 */ /* 0x000ea20000100800 */
[----:B------:R-:W1:Y:S01]  /*18b60*/  S2R R2, SR_TID.X ;  /* 0x0000000000027919 */ /* 0x000e620000002100 */
[----:B------:R-:W1:Y:S02]  /*18b70*/  S2R R0, SR_TID.X ;  /* 0x0000000000007919 */ /* 0x000e640000002100 */
[----:B------:R-:W2:Y:S01]  /*18b80*/  LDL R6, [R1+0x38] ;  /* 0x0000380001067983 */ /* 0x000ea20000100800 */
[----:B0-----:R-:W-:-:S13]  /*18b90*/  ISETP.NE.AND P0, PT, R7, 0x1, PT ;  /* 0x000000010700780c */ /* 0x001fda0003f05270 */
[----:B------:R-:W0:Y:S01]  /*18ba0*/  @P0 LDC R3, c[0x0][0x450] ;  /* 0x00011400ff030b82 */ /* 0x000e220000000800 */
[----:B-1----:R-:W-:-:S04]  /*18bb0*/  LOP3.LUT R2, R2, 0x7f, RZ, 0xc0, !PT ;  /* 0x0000007f02027812 */ /* 0x002fc800078ec0ff */
[----:B------:R-:W-:Y:S01]  /*18bc0*/  SHF.R.U32.HI R2, RZ, 0x3, R2 ;  /* 0x00000003ff027819 */ /* 0x000fe20000011602 */
[----:B------:R-:W-:-:S05]  /*18bd0*/  IMAD.SHL.U32 R0, R0, 0x10, RZ ;  /* 0x0000001000007824 */ /* 0x000fca00078e00ff */
[----:B------:R-:W-:Y:S02]  /*18be0*/  LOP3.LUT R0, R2, 0x70, R0, 0xf8, !PT ;  /* 0x0000007002007812 */ /* 0x000fe400078ef800 */
[----:B------:R-:W1:Y:S03]  /*18bf0*/  @P0 LDC R2, c[0x0][0x44c] ;  /* 0x00011300ff020b82 */ /* 0x000e660000000800 */
[----:B---3--:R-:W-:-:S04]  /*18c00*/  IMAD.IADD R5, R0, 0x1, R11 ;  /* 0x0000000100057824 */ /* 0x008fc800078e020b */
[----:B-1----:R-:W-:-:S04]  /*18c10*/  @P0 IMAD.HI.U32 R2, R5, R2, RZ ;  /* 0x0000000205020227 */ /* 0x002fc800078e00ff */
[----:B------:R-:W-:Y:S01]  /*18c20*/  IMAD.MOV.U32 R0, RZ, RZ, R5 ;  /* 0x000000ffff007224 */ /* 0x000fe200078e0005 */
[----:B0-----:R-:W-:Y:S01]  /*18c30*/  @P0 SHF.R.U32.HI R0, RZ, R3, R2 ;  /* 0x00000003ff000219 */ /* 0x001fe20000011602 */
[----:B----4-:R-:W-:-:S04]  /*18c40*/  IMAD R2, R4, UR4, RZ ;  /* 0x0000000404027c24 */ /* 0x010fc8000f8e02ff */
[C---:B--2---:R-:W-:Y:S02]  /*18c50*/  IMAD R4, R9.reuse, UR5, R2 ;  /* 0x0000000509047c24 */ /* 0x044fe4000f8e0202 */
        /* <DEDUP_REMOVED lines=14> */
[----:B------:R-:W-:Y:S01]  /*18d40*/  SHF.R.S32.HI R4, RZ, 0x1f, R0 ;  /* 0x0000001fff047819 */ /* 0x000fe20000011400 */
[----:B------:R-:W3:Y:S04]  /*18d50*/  S2R R10, SR_TID.X ;  /* 0x00000000000a7919 */ /* 0x000ee80000002100 */
        /* <DEDUP_REMOVED lines=17> */
[----:B------:R-:W-:Y:S01]  /*18e70*/  UMOV UR4, 0xffffffff ;  /* 0xffffffff00047882 */ /* 0x000fe20000000000 */
[----:B---3--:R-:W-:Y:S02]  /*18e80*/  LOP3.LUT R10, R10, 0x7f, RZ, 0xc0, !PT ;  /* 0x0000007f0a0a7812 */ /* 0x008fe400078ec0ff */
[----:B------:R-:W-:Y:S02]  /*18e90*/  LEA.HI.X R2, R4, UR7, R0, 0x1, P1 ;  /* 0x0000000704027c11 */ /* 0x000fe400088f0c00 */
[----:B------:R-:W-:Y:S01]  /*18ea0*/  SHF.R.U32.HI R10, RZ, 0x3, R10 ;  /* 0x00000003ff0a7819 */ /* 0x000fe2000001160a */
[----:B-1----:R-:W-:Y:S06]  /*18eb0*/  BRA.DIV UR4, `(.L_x_3272) ;  /* 0x0000006604707947 */ /* 0x002fec000b800000 */
[----:B------:R-:W2:Y:S04]  /*18ec0*/  LDL R11, [R1+0x30] ;  /* 0x00003000010b7983 */ /* 0x000ea80000100800 */
[----:B------:R-:W3:Y:S04]  /*18ed0*/  LDL.LU R6, [R1+0x34] ;  /* 0x0000340001067983 */ /* 0x000ee80000300800 */
[----:B------:R-:W0:Y:S04]  /*18ee0*/  SHFL.IDX PT, R5, R3, RZ, 0x181f ;  /* 0x00181fff03057589 */ /* 0x000e2800000e0000 */
[----:B------:R-:W1:Y:S01]  /*18ef0*/  SHFL.IDX PT, R4, R2, RZ, 0x181f ;  /* 0x00181fff02047589 */ /* 0x000e6200000e0000 */
[----:B--2---:R-:W-:-:S02]  /*18f00*/  IMAD R0, R11, R7, RZ ;  /* 0x000000070b007224 */ /* 0x004fc400078e02ff */
[----:B---3--:R-:W-:Y:S02]  /*18f10*/  IMAD.IADD R10, R10, 0x1, R6 ;  /* 0x000000010a0a7824 */ /* 0x008fe400078e0206 */
[----:B------:R-:W-:Y:S02]  /*18f20*/  SHFL.IDX PT, R6, R2, 0x1, 0x181f ;  /* 0x00381f0002067f89 */ /* 0x000fe400000e0000 */
[C---:B------:R-:W-:Y:S01]  /*18f30*/  VIADD R7, R10.reuse, 0x10 ;  /* 0x000000100a077836 */ /* 0x040fe20000000000 */
[----:B------:R-:W-:Y:S01]  /*18f40*/  ISETP.GE.AND P1, PT, R10, R0, PT ;  /* 0x000000000a00720c */ /* 0x000fe20003f26270 */
[----:B------:R-:W-:Y:S04]  /*18f50*/  STL [R1+0x34], R10 ;  /* 0x0000340a01007387 */ /* 0x000fe80000100800 */
[----:B------:R2:W-:Y:S08]  /*18f60*/  STL [R1+0x48], R7 ;  /* 0x0000480701007387 */ /* 0x0005f00000100800 */
[----:B0-----:R-:W-:-:S05]  /*18f70*/  @!P1 LEA R5, P2, R9, R5, 0x1 ;  /* 0x0000000509059211 */ /* 0x001fca00078408ff */
[----:B-1----:R-:W-:-:S05]  /*18f80*/  @!P1 IMAD.X R4, RZ, RZ, R4, P2 ;  /* 0x000000ffff049224 */ /* 0x002fca00010e0604 */
[----:B------:R-:W-:-:S04]  /*18f90*/  @!P1 LOP3.LUT R5, R5, R4, RZ, 0x3c, !PT ;  /* 0x0000000405059212 */ /* 0x000fc800078e3cff */
[----:B------:R-:W-:-:S04]  /*18fa0*/  @!P1 LOP3.LUT R4, R5, R4, RZ, 0x3c, !PT ;  /* 0x0000000405049212 */ /* 0x000fc800078e3cff */
[----:B------:R-:W-:-:S05]  /*18fb0*/  @!P1 LOP3.LUT R5, R5, R4, RZ, 0x3c, !PT ;  /* 0x0000000405059212 */ /* 0x000fca00078e3cff */
[----:B-----5:R0:W-:Y:S01]  /*18fc0*/  @!P1 LDGSTS.E.BYPASS.LTC128B.128 [R8+0x20400], desc[UR38][R4.64], !P0 ;  /* 0x2040000004089fae */ /* 0x0201e2000c101d66 */
[----:B------:R-:W-:Y:S01]  /*18fd0*/  ISETP.GE.AND P1, PT, R7, R0, PT ;  /* 0x000000000700720c */ /* 0x000fe20003f26270 */
[----:B--2---:R-:W-:-:S05]  /*18fe0*/  VIADD R7, R10, 0x20 ;  /* 0x000000200a077836 */ /* 0x004fca0000000000 */
[----:B------:R-:W-:Y:S04]  /*18ff0*/  STL [R1+0x5c], R7 ;  /* 0x00005c0701007387 */ /* 0x000fe80000100800 */
[----:B0-----:R-:W0:Y:S03]  /*19000*/  SHFL.IDX PT, R4, R3, 0x1, 0x181f ;  /* 0x00381f0003047f89 */ /* 0x001e2600000e0000 */
[----:B0-----:R-:W-:-:S05]  /*19010*/  @!P1 LEA R5, P2, R9, R4, 0x1 ;  /* 0x0000000409059211 */ /* 0x001fca00078408ff */
[----:B------:R-:W-:Y:S02]  /*19020*/  @!P1 IMAD.X R4, RZ, RZ, R6, P2 ;  /* 0x000000ffff049224 */ /* 0x000fe400010e0606 */
[----:B------:R-:W-:Y:S03]  /*19030*/  SHFL.IDX PT, R6, R2, 0x2, 0x181f ;  /* 0x00581f0002067f89 */ /* 0x000fe600000e0000 */
[----:B------:R-:W-:-:S04]  /*19040*/  @!P1 LOP3.LUT R5, R5, R4, RZ, 0x3c, !PT ;  /* 0x0000000405059212 */ /* 0x000fc800078e3cff */
[----:B------:R-:W-:-:S04]  /*19050*/  @!P1 LOP3.LUT R4, R5, R4, RZ, 0x3c, !PT ;  /* 0x0000000405049212 */ /* 0x000fc800078e3cff */
[----:B------:R-:W-:-:S05]  /*19060*/  @!P1 LOP3.LUT R5, R5, R4, RZ, 0x3c, !PT ;  /* 0x0000000405059212 */ /* 0x000fca00078e3cff */
[----:B------:R0:W-:Y:S01]  /*19070*/  @!P1 LDGSTS.E.BYPASS.LTC128B.128 [R8+0x20c00], desc[UR38][R4.64], !P0 ;  /* 0x20c0000004089fae */ /* 0x0001e2000c101d66 */
[----:B------:R-:W-:-:S03]  /*19080*/  ISETP.GE.AND P1, PT, R7, R0, PT ;  /* 0x000000000700720c */ /* 0x000fc60003f26270 */
[----:B0-----:R-:W0:Y:S04]  /*19090*/  SHFL.IDX PT, R4, R3, 0x2, 0x181f ;  /* 0x00581f0003047f89 */ /* 0x001e2800000e0000 */
[----:B------:R-:W1:Y:S06]  /*190a0*/  SHFL.IDX PT, R3, R3, 0x3, 0x181f ;  /* 0x00781f0003037f89 */ /* 0x000e6c00000e0000 */
[----:B0-----:R-:W-:-:S05]  /*190b0*/  @!P1 LEA R5, P2, R9, R4, 0x1 ;  /* 0x0000000409059211 */ /* 0x001fca00078408ff */
[----:B------:R-:W-:-:S05]  /*190c0*/  @!P1 IMAD.X R4, RZ, RZ, R6, P2 ;  /* 0x000000ffff049224 */ /* 0x000fca00010e0606 */
[----:B------:R-:W-:-:S04]  /*190d0*/  @!P1 LOP3.LUT R5, R5, R4, RZ, 0x3c, !PT ;  /* 0x0000000405059212 */ /* 0x000fc800078e3cff */
[----:B------:R-:W-:-:S04]  /*190e0*/  @!P1 LOP3.LUT R4, R5, R4, RZ, 0x3c, !PT ;  /* 0x0000000405049212 */ /* 0x000fc800078e3cff */
[----:B------:R-:W-:-:S05]  /*190f0*/  @!P1 LOP3.LUT R5, R5, R4, RZ, 0x3c, !PT ;  /* 0x0000000405059212 */ /* 0x000fca00078e3cff */
[----:B------:R0:W-:Y:S04]  /*19100*/  @!P1 LDGSTS.E.BYPASS.LTC128B.128 [R8+0x21400], desc[UR38][R4.64], !P0 ;  /* 0x2140000004089fae */ /* 0x0001e8000c101d66 */
[----:B01----:R0:W2:Y:S02]  /*19110*/  SHFL.IDX PT, R4, R2, 0x3, 0x181f ;  /* 0x00781f0002047f89 */ /* 0x0030a400000e0000 */
.L_x_3406:
[----:B0-----:R-:W3:Y:S02]  /*19120*/  LDL R2, [R1+0x34] ;  /* 0x0000340001027983 */ /* 0x001ee40000100800 */
[----:B---3--:R-:W-:-:S05]  /*19130*/  VIADD R2, R2, 0x30 ;  /* 0x0000003002027836 */ /* 0x008fca0000000000 */
[----:B------:R-:W-:Y:S01]  /*19140*/  ISETP.GE.AND P1, PT, R2, R0, PT ;  /* 0x000000000200720c */ /* 0x000fe20003f26270 */
[----:B------:R0:W-:-:S12]  /*19150*/  STL [R1+0x60], R2 ;  /* 0x0000600201007387 */ /* 0x0001d80000100800 */
[----:B0-----:R-:W-:-:S05]  /*19160*/  @!P1 LEA R2, P2, R9, R3, 0x1 ;  /* 0x0000000309029211 */ /* 0x001fca00078408ff */
[----:B--2---:R-:W-:-:S05]  /*19170*/  @!P1 IMAD.X R3, RZ, RZ, R4, P2 ;  /* 0x000000ffff039224 */ /* 0x004fca00010e0604 */
[----:B------:R-:W-:Y:S01]  /*19180*/  @!PT LDS RZ, [RZ] ;  /* 0x00000000fffff984 */ /* 0x000fe20000000800 */
[----:B------:R-:W-:Y:S01]  /*19190*/  @!PT LDS RZ, [RZ] ;  /* 0x00000000fffff984 */ /* 0x000fe20000000800 */
[----:B------:R-:W-:Y:S01]  /*191a0*/  @!PT LDS RZ, [RZ] ;  /* 0x00000000fffff984 */ /* 0x000fe20000000800 */
[----:B------:R0:W-:Y:S01]  /*191b0*/  @!P1 LDGSTS.E.BYPASS.LTC128B.128 [R8+0x21c00], desc[UR38][R2.64], !P0 ;  /* 0x21c0000002089fae */ /* 0x0001e2000c101d66 */
[----:B------:R-:W-:Y:S01]  /*191c0*/  PLOP3.LUT P0, PT, PT, PT, PT, 0x80, 0x0 ;  /* 0x000000000000781c */ /* 0x000fe20003f0f070 */
[----:B------:R-:W-:-:S12]  /*191d0*/  NOP ;  /* 0x0000000000007918 */ /* 0x000fd80000000000 */
.L_x_3273:
        /* <DEDUP_REMOVED lines=37> */
.L_x_3275:
[----:B------:R-:W-:Y:S05]  /*19430*/  BSYNC B6 ;  /* 0x0000000000067941 */ /* 0x000fea0003800000 */
.L_x_3274:
        /* <DEDUP_REMOVED lines=122> */
[C---:B------:R-:W-:Y:S02]  /*19be0*/  @!P2 LOP3.LUT R2, R3.reuse, R2, RZ, 0x3c, !PT ;  /* 0x000000020302a212 */ /* 0x040fe400078e3cff */
[C---:B------:R-:W-:Y:S02]  /*19bf0*/  LOP3.LUT P6, RZ, R18.reuse, 0x4, RZ, 0xc0, !PT ;  /* 0x0000000412ff7812 */ /* 0x040fe400078cc0ff */
        /* <DEDUP_REMOVED lines=59> */
.L_x_3416:
        /* <DEDUP_REMOVED lines=30> */
.L_x_3278:
[----:B------:R-:W-:Y:S05]  /*1a190*/  BSYNC B0 ;  /* 0x0000000000007941 */ /* 0x000fea0003800000 */
.L_x_3277:
[----:B------:R-:W-:Y:S01]  /*1a1a0*/  NOP ;  /* 0x0000000000007918 */ /* 0x000fe20000000000 */
[----:B------:R-:W-:-:S13]  /*1a1b0*/  PLOP3.LUT P0, PT, PT, PT, PT, 0x80, 0x0 ;  /* 0x000000000000781c */ /* 0x000fda0003f0f070 */
.L_x_3279:
        /* <DEDUP_REMOVED lines=18> */
.L_x_3417:
[----:B------:R-:W-:Y:S05]  /*1a2e0*/  BSYNC B0 ;  /* 0x0000000000007941 */ /* 0x000fea0003800000 */
.L_x_3280:
        /* <DEDUP_REMOVED lines=13> */
.L_x_3418:
[----:B------:R-:W-:Y:S05]  /*1a3c0*/  BSYNC B1 ;  /* 0x0000000000017941 */ /* 0x000fea0003800000 */
.L_x_3284:
        /* <DEDUP_REMOVED lines=9> */
.L_x_3287:
[----:B------:R-:W-:Y:S05]  /*1a460*/  BSYNC B1 ;  /* 0x0000000000017941 */ /* 0x000fea0003800000 */
.L_x_3286:
        /* <DEDUP_REMOVED lines=13> */
.L_x_3288:
        /* <DEDUP_REMOVED lines=15> */
.L_x_3289:
        /* <DEDUP_REMOVED lines=15> */
.L_x_3290:
        /* <DEDUP_REMOVED lines=15> */
.L_x_3291:
        /* <DEDUP_REMOVED lines=15> */
.L_x_3292:
        /* <DEDUP_REMOVED lines=15> */
.L_x_3293:
        /* <DEDUP_REMOVED lines=15> */
.L_x_3294:
        /* <DEDUP_REMOVED lines=15> */
.L_x_3295:
        /* <DEDUP_REMOVED lines=10> */
.L_x_3283:
[----:B------:R-:W-:Y:S05]  /*1ac70*/  BSYNC B0 ;  /* 0x0000000000007941 */ /* 0x000fea0003800000 */
.L_x_3282:
        /* <DEDUP_REMOVED lines=61> */
.L_x_3302:
        /* <DEDUP_REMOVED lines=8> */
.L_x_3419:
[----:B------:R-:W-:Y:S05]  /*1b0d0*/  BSYNC B3 ;  /* 0x0000000000037941 */ /* 0x000fea0003800000 */
.L_x_3303:
        /* <DEDUP_REMOVED lines=9> */
.L_x_3306:
[----:B------:R-:W-:Y:S05]  /*1b170*/  BSYNC B3 ;  /* 0x0000000000037941 */ /* 0x000fea0003800000 */
.L_x_3305:
        /* <DEDUP_REMOVED lines=13> */
.L_x_3307:
        /* <DEDUP_REMOVED lines=13> */
.L_x_3420:
[----:B------:R-:W-:Y:S05]  /*1b320*/  BSYNC B3 ;  /* 0x0000000000037941 */ /* 0x000fea0003800000 */
.L_x_3308:
        /* <DEDUP_REMOVED lines=11> */
.L_x_3311:
[----:B------:R-:W-:Y:S05]  /*1b3e0*/  BSYNC B3 ;  /* 0x0000000000037941 */ /* 0x000fea0003800000 */
.L_x_3310:
        /* <DEDUP_REMOVED lines=10> */
.L_x_3312:
        /* <DEDUP_REMOVED lines=15> */
.L_x_3313:
        /* <DEDUP_REMOVED lines=15> */
.L_x_3314:
        /* <DEDUP_REMOVED lines=15> */
.L_x_3315:
        /* <DEDUP_REMOVED lines=15> */
.L_x_3316:
        /* <DEDUP_REMOVED lines=15> */
.L_x_3317:
        /* <DEDUP_REMOVED lines=15> */
.L_x_3318:
        /* <DEDUP_REMOVED lines=15> */
.L_x_3319:
        /* <DEDUP_REMOVED lines=10> */
.L_x_3301:
[----:B------:R-:W-:Y:S05]  /*1bbc0*/  BSYNC B1 ;  /* 0x0000000000017941 */ /* 0x000fea0003800000 */
.L_x_3300:
[----:B------:R-:W2:Y:S02]  /*1bbd0*/  LDL.LU R5, [R1+0x3c] ;  /* 0x00003c0001057983 */ /* 0x000ea40000300800 */
[----:B--2---:R-:W-:-:S07]  /*1bbe0*/  VIADD R0, R5, 0xfffffffd ;  /* 0xfffffffd05007836 */ /* 0x004fce0000000000 */
.L_x_3299:
[----:B------:R-:W-:Y:S05]  /*1bbf0*/  BSYNC B2 ;  /* 0x0000000000027941 */ /* 0x000fea0003800000 */
.L_x_3298:
[----:B------:R-:W-:-:S05]  /*1bc00*/  VIADD R8, R8, 0xfffffffe ;  /* 0xfffffffe08087836 */ /* 0x000fca0000000000 */
[----:B------:R-:W-:-:S13]  /*1bc10*/  ISETP.NE.AND P0, PT, R8, R4, PT ;  /* 0x000000040800720c */ /* 0x000fda0003f05270 */
[----:B------:R-:W-:Y:S05]  /*1bc20*/  @!P0 BRA `(.L_x_3297) ;  /* 0x0000001800e08947 */ /* 0x000fea0003800000 */
.L_x_3360:
        /* <DEDUP_REMOVED lines=35> */
.L_x_3322:
        /* <DEDUP_REMOVED lines=8> */
.L_x_3421:
[----:B------:R-:W-:Y:S05]  /*1bee0*/  BSYNC B2 ;  /* 0x0000000000027941 */ /* 0x000fea0003800000 */
.L_x_3323:
        /* <DEDUP_REMOVED lines=9> */
.L_x_3326:
[----:B------:R-:W-:Y:S05]  /*1bf80*/  BSYNC B2 ;  /* 0x0000000000027941 */ /* 0x000fea0003800000 */
.L_x_3325:
        /* <DEDUP_REMOVED lines=12> */
.L_x_3327:
        /* <DEDUP_REMOVED lines=13> */
.L_x_3422:
[----:B------:R-:W-:Y:S05]  /*1c120*/  BSYNC B2 ;  /* 0x0000000000027941 */ /* 0x000fea0003800000 */
.L_x_3328:
        /* <DEDUP_REMOVED lines=11> */
.L_x_3331:
[----:B------:R-:W-:Y:S05]  /*1c1e0*/  BSYNC B2 ;  /* 0x0000000000027941 */ /* 0x000fea0003800000 */
.L_x_3330:
        /* <DEDUP_REMOVED lines=9> */
.L_x_3332:
        /* <DEDUP_REMOVED lines=15> */
.L_x_3333:
        /* <DEDUP_REMOVED lines=15> */
.L_x_3334:
        /* <DEDUP_REMOVED lines=15> */
.L_x_3335:
        /* <DEDUP_REMOVED lines=15> */
.L_x_3336:
        /* <DEDUP_REMOVED lines=15> */
.L_x_3337:
        /* <DEDUP_REMOVED lines=15> */
.L_x_3338:
        /* <DEDUP_REMOVED lines=15> */
.L_x_3339:
        /* <DEDUP_REMOVED lines=10> */
.L_x_3321:
[----:B------:R-:W-:Y:S05]  /*1c9b0*/  BSYNC B1 ;  /* 0x0000000000017941 */ /* 0x000fea0003800000 */
.L_x_3320:
        /* <DEDUP_REMOVED lines=35> */
.L_x_3342:
        /* <DEDUP_REMOVED lines=8> */
.L_x_3423:
[----:B------:R-:W-:Y:S05]  /*1cc70*/  BSYNC B2 ;  /* 0x0000000000027941 */ /* 0x000fea0003800000 */
.L_x_3343:
        /* <DEDUP_REMOVED lines=9> */
.L_x_3346:
[----:B------:R-:W-:Y:S05]  /*1cd10*/  BSYNC B2 ;  /* 0x0000000000027941 */ /* 0x000fea0003800000 */
.L_x_3345:
        /* <DEDUP_REMOVED lines=13> */
.L_x_3347:
        /* <DEDUP_REMOVED lines=13> */
.L_x_3424:
[----:B------:R-:W-:Y:S05]  /*1cec0*/  BSYNC B2 ;  /* 0x0000000000027941 */ /* 0x000fea0003800000 */
.L_x_3348:
        /* <DEDUP_REMOVED lines=11> */
.L_x_3351:
[----:B------:R-:W-:Y:S05]  /*1cf80*/  BSYNC B2 ;  /* 0x0000000000027941 */ /* 0x000fea0003800000 */
.L_x_3350:
        /* <DEDUP_REMOVED lines=10> */
.L_x_3352:
        /* <DEDUP_REMOVED lines=15> */
.L_x_3353:
        /* <DEDUP_REMOVED lines=15> */
.L_x_3354:
        /* <DEDUP_REMOVED lines=15> */
.L_x_3355:
        /* <DEDUP_REMOVED lines=15> */
.L_x_3356:
        /* <DEDUP_REMOVED lines=15> */
.L_x_3357:
        /* <DEDUP_REMOVED lines=15> */
.L_x_3358:
        /* <DEDUP_REMOVED lines=15> */
.L_x_3359:
        /* <DEDUP_REMOVED lines=10> */
.L_x_3341:
[----:B------:R-:W-:Y:S05]  /*1d760*/  BSYNC B1 ;  /* 0x0000000000017941 */ /* 0x000fea0003800000 */
.L_x_3340:
[----:B------:R-:W2:Y:S01]  /*1d770*/  LDL R2, [R1+0x20] ;  /* 0x0000200001027983 */ /* 0x000ea20000100800 */
[----:B------:R-:W-:Y:S01]  /*1d780*/  VIADD R0, R0, 0xfffffffe ;  /* 0xfffffffe00007836 */ /* 0x000fe20000000000 */
[----:B--2---:R-:W-:-:S13]  /*1d790*/  ISETP.GT.AND P0, PT, R6, R2, PT ;  /* 0x000000020600720c */ /* 0x004fda0003f04270 */
[----:B------:R-:W-:Y:S05]  /*1d7a0*/  @P0 BRA `(.L_x_3360) ;  /* 0xffffffe400200947 */ /* 0x000fea000383ffff */
.L_x_3297:
[----:B------:R-:W-:Y:S05]  /*1d7b0*/  BSYNC B0 ;  /* 0x0000000000007941 */ /* 0x000fea0003800000 */
.L_x_3296:
        /* <DEDUP_REMOVED lines=25> */
.L_x_3362:
[----:B------:R-:W-:Y:S05]  /*1d950*/  BSYNC B0 ;  /* 0x0000000000007941 */ /* 0x000fea0003800000 */
.L_x_3361:
[----:B------:R-:W-:-:S05]  /*1d960*/  SEL R0, R0, RZ, P0 ;  /* 0x000000ff00007207 */ /* 0x000fca0000000000 */
[----:B------:R3:W-:Y:S02]  /*1d970*/  STL [R1+0x10], R0 ;  /* 0x0000100001007387 */ /* 0x0007e40000100800 */
.L_x_3258:
[----:B------:R-:W-:Y:S05]  /*1d980*/  BSYNC B7 ;  /* 0x0000000000077941 */ /* 0x000fea0003800000 */
.L_x_3256:
        /* <DEDUP_REMOVED lines=13> */
.L_x_3363:
[----:B------:R-:W5:Y:S01]  /*1da60*/  S2R R16, SR_TID.X ;  /* 0x0000000000107919 */ /* 0x000f620000002100 */
[----:B------:R-:W-:Y:S01]  /*1da70*/  UMOV UR4, 0xffffffff ;  /* 0xffffffff00047882 */ /* 0x000fe20000000000 */
[----:B-----5:R-:W-:-:S04]  /*1da80*/  LOP3.LUT R16, R16, 0x1f, RZ, 0xc0, !PT ;  /* 0x0000001f10107812 */ /* 0x020fc800078ec0ff */
[----:B------:R-:W-:Y:S01]  /*1da90*/  ISETP.NE.AND P0, PT, R16, 0x1f, PT ;  /* 0x0000001f1000780c */ /* 0x000fe20003f05270 */
[----:B------:R-:W-:-:S12]  /*1daa0*/  BRA.DIV UR4, `(.L_x_3365) ;  /* 0x0000002e04387947 */ /* 0x000fd8000b800000 */
[----:B-1----:R-:W0:Y:S01]  /*1dab0*/  LDL.LU R3, [R1] ;  /* 0x0000000001037983 */ /* 0x002e220000300800 */
[----:B------:R-:W-:-:S03]  /*1dac0*/  ULDC UR4, c[0x0][0xd3c] ;  /* 0x00034f0000047ab9 */ /* 0x000fc60000000800 */
[----:B------:R-:W3:Y:S01]  /*1dad0*/  LDL R4, [R1+0xc] ;  /* 0x00000c0001047983 */ /* 0x000ee20000100800 */
[----:B0-----:R-:W-:Y:S02]  /*1dae0*/  IMAD.MOV.U32 R8, RZ, RZ, R3 ;  /* 0x000000ffff087224 */ /* 0x001fe400078e0003 */
[----:B---34-:R-:W-:-:S05]  /*1daf0*/  IMAD.IADD R0, R4, 0x1, R16 ;  /* 0x0000000104007824 */ /* 0x018fca00078e0210 */
        /* <DEDUP_REMOVED lines=35> */
.L_x_3434:
[----:B------:R-:W-:Y:S02]  /*1dd30*/  ULDC UR4, c[0x0][0xd38] ;  /* 0x00034e0000047ab9 */ /* 0x000fe40000000800 */
[----:B------:R-:W-:-:S04]  /*1dd40*/  IMAD.U32 R8, RZ, RZ, UR4 ;  /* 0x00000004ff087e24 */ /* 0x000fc8000f8e00ff */
[----:B-1----:R-:W-:-:S04]  /*1dd50*/  IMAD R10, R10, R8, RZ ;  /* 0x000000080a0a7224 */ /* 0x002fc800078e02ff */
[----:B------:R-:W-:-:S05]  /*1dd60*/  IMAD.IADD R4, R9, 0x1, R10 ;  /* 0x0000000109047824 */ /* 0x000fca00078e020a */
[----:B------:R-:W-:-:S13]  /*1dd70*/  ISETP.GT.AND P6, PT, R4, R0, PT ;  /* 0x000000000400720c */ /* 0x000fda0003fc4270 */
[----:B------:R-:W-:Y:S05]  /*1dd80*/  @P6 BRA `(.L_x_3366) ;  /* 0x0000000000ac6947 */ /* 0x000fea0003800000 */
.L_x_3369:
        /* <DEDUP_REMOVED lines=37> */
.L_x_3442:
[----:B------:R-:W-:Y:S02]  /*1dfe0*/  ULDC UR4, c[0x0][0xd38] ;  /* 0x00034e0000047ab9 */ /* 0x000fe40000000800 */
[----:B------:R-:W-:-:S04]  /*1dff0*/  IMAD.U32 R8, RZ, RZ, UR4 ;  /* 0x00000004ff087e24 */ /* 0x000fc8000f8e00ff */
[----:B-1----:R-:W-:-:S04]  /*1e000*/  IMAD R10, R10, R8, RZ ;  /* 0x000000080a0a7224 */ /* 0x002fc800078e02ff */
[----:B------:R-:W-:-:S05]  /*1e010*/  IMAD.IADD R4, R10, 0x1, R4 ;  /* 0x000000010a047824 */ /* 0x000fca00078e0204 */
[----:B------:R-:W-:-:S13]  /*1e020*/  ISETP.GT.AND P6, PT, R4, R0, PT ;  /* 0x000000000400720c */ /* 0x000fda0003fc4270 */
[----:B------:R-:W-:Y:S05]  /*1e030*/  @!P6 BRA `(.L_x_3369) ;  /* 0xfffffffc0054e947 */ /* 0x000fea000383ffff */
.L_x_3366:
        /* <DEDUP_REMOVED lines=12> */
.L_x_3447:
[----:B------:R-:W-:-:S13]  /*1e100*/  ISETP.NE.AND P0, PT, R3, RZ, PT ;  /* 0x000000ff0300720c */ /* 0x000fda0003f05270 */
[----:B------:R-:W-:Y:S05]  /*1e110*/  @!P0 BRA `(.L_x_3371) ;  /* 0x0000000000148947 */ /* 0x000fea0003800000 */
[----:B------:R-:W-:Y:S01]  /*1e120*/  UMOV UR4, 0xffffffff ;  /* 0xffffffff00047882 */ /* 0x000fe20000000000 */
[----:B---3--:R-:W-:Y:S02]  /*1e130*/  VIADD R9, R9, 0xffffffff ;  /* 0xffffffff09097836 */ /* 0x008fe40000000000 */
[----:B------:R-:W-:Y:S05]  /*1e140*/  BRA.DIV UR4, `(.L_x_3372) ;  /* 0x00000032042c7947 */ /* 0x000fea000b800000 */
[----:B0-----:R0:W2:Y:S02]  /*1e150*/  SHFL.IDX PT, R2, R2, R9, 0x1f ;  /* 0x00001f0902027589 */ /* 0x0010a400000e0000 */
.L_x_3450:
[----:B--2---:R-:W-:-:S07]  /*1e160*/  IMAD.MOV.U32 R6, RZ, RZ, R2 ;  /* 0x000000ffff067224 */ /* 0x004fce00078e0002 */
.L_x_3371:
[----:B0-----:R-:W-:Y:S01]  /*1e170*/  IMAD R2, R6, R8, R10 ;  /* 0x0000000806027224 */ /* 0x001fe200078e020a */
[----:B------:R-:W-:-:S03]  /*1e180*/  ISETP.NE.AND P0, PT, R7, 0x1, PT ;  /* 0x000000010700780c */ /* 0x000fc60003f05270 */
[----:B------:R-:W-:Y:S01]  /*1e190*/  IMAD.IADD R0, R0, 0x1, -R2 ;  /* 0x0000000100007824 */ /* 0x000fe200078e0a02 */
[----:B------:R0:W-:Y:S09]  /*1e1a0*/  STL [R1], R2 ;  /* 0x0000000201007387 */ /* 0x0001f20000100800 */
[----:B------:R-:W-:Y:S05]  /*1e1b0*/  @!P0 BRA `(.L_x_3373) ;  /* 0x0000000000e48947 */ /* 0x000fea0003800000 */
[----:B-1-3--:R-:W-:-:S04]  /*1e1c0*/  IABS R5, R4 ;  /* 0x0000000400057213 */ /* 0x00afc80000000000 */
[----:B0-----:R-:W0:Y:S08]  /*1e1d0*/  I2F.RP R2, R5 ;  /* 0x0000000500027306 */ /* 0x001e300000209400 */
        /* <DEDUP_REMOVED lines=55> */
.L_x_3373:
[----:B-1-3--:R-:W2:Y:S01]  /*1e550*/  LDL R5, [R1+0xc] ;  /* 0x00000c0001057983 */ /* 0x00aea20000100800 */
[----:B0-----:R-:W2:Y:S02]  /*1e560*/  LDC.64 R2, c[0x0][0xd90] ;  /* 0x00036400ff027b82 */ /* 0x001ea40000000a00 */
[----:B--2---:R-:W-:-:S05]  /*1e570*/  IMAD.WIDE R2, R5, 0x4, R2 ;  /* 0x0000000405027825 */ /* 0x004fca00078e0202 */
        /* <DEDUP_REMOVED lines=30> */
[----:B------:R-:W-:-:S04]  /*1e760*/  VIADDMNMX R6, R3, R8, R6, PT ;  /* 0x0000000803067246 */ /* 0x000fc80003800106 */
        /* <DEDUP_REMOVED lines=19> */
[----:B------:R-:W-:Y:S02]  /*1e8a0*/  LOP3.LUT R3, R0, R6, RZ, 0x3c, !PT ;  /* 0x0000000600037212 */ /* 0x000fe400078e3cff */
[----:B------:R-:W-:Y:S02]  /*1e8b0*/  IADD3 R0, R7, 0x1000000, R0 ;  /* 0x0100000007007810 */ /* 0x000fe40007ffe000 */
        /* <DEDUP_REMOVED lines=8> */
.L_x_3374:
[----:B------:R-:W-:-:S05]  /*1e940*/  LOP3.LUT R0, RZ, R0, RZ, 0x33, !PT ;  /* 0x00000000ff007212 */ /* 0x000fca00078e33ff */
[----:B------:R-:W-:-:S05]  /*1e950*/  IMAD.IADD R0, R4, 0x1, R0 ;  /* 0x0000000104007824 */ /* 0x000fca00078e0200 */
[----:B------:R2:W-:Y:S01]  /*1e960*/  STL [R1+0x4], R0 ;  /* 0x0000040001007387 */ /* 0x0005e20000100800 */
[----:B------:R-:W-:Y:S05]  /*1e970*/  BRA `(.L_x_3375) ;  /* 0x0000000000287947 */ /* 0x000fea0003800000 */
.L_x_3367:
        /* <DEDUP_REMOVED lines=10> */
.L_x_3375:
[----:B01----:R-:W3:Y:S04]  /*1ea20*/  LDL R2, [R1+0xc] ;  /* 0x00000c0001027983 */ /* 0x003ee80000100800 */
[----:B------:R-:W4:Y:S04]  /*1ea30*/  LDL R3, [R1+0x8] ;  /* 0x0000080001037983 */ /* 0x000f280000100800 */
[----:B------:R-:W5:Y:S04]  /*1ea40*/  LDL R5, [R1+0x4] ;  /* 0x0000040001057983 */ /* 0x000f680000100800 */
[----:B------:R-:W5:Y:S01]  /*1ea50*/  LDL R4, [R1] ;  /* 0x0000000001047983 */ /* 0x000f620000100800 */
[----:B--2---:R-:W0:Y:S01]  /*1ea60*/  S2R R0, SR_TID.X ;  /* 0x0000000000007919 */ /* 0x004e220000002100 */
[----:B------:R-:W-:Y:S05]  /*1ea70*/  WARPSYNC.ALL ;  /* 0x0000000000007948 */ /* 0x000fea0003800000 */
[----:B0-----:R-:W-:Y:S01]  /*1ea80*/  LOP3.LUT R0, R0, 0x1f, RZ, 0xc0, !PT ;  /* 0x0000001f00007812 */ /* 0x001fe200078ec0ff */
[----:B------:R-:W-:Y:S03]  /*1ea90*/  BAR.SYNC.DEFER_BLOCKING 0x4, 0x180 ;  /* 0x0106000000007b1d */ /* 0x000fe60000010000 */
[----:B------:R-:W-:-:S13]  /*1eaa0*/  ISETP.NE.AND P0, PT, R0, RZ, PT ;  /* 0x000000ff0000720c */ /* 0x000fda0003f05270 */
[----:B------:R-:W0:Y:S01]  /*1eab0*/  @!P0 S2R R0, SR_CgaCtaId ;  /* 0x0000000000008919 */ /* 0x000e220000008800 */
[----:B---3--:R-:W-:Y:S01]  /*1eac0*/  IMAD.MOV.U32 R7, RZ, RZ, R2 ;  /* 0x000000ffff077224 */ /* 0x008fe200078e0002 */
[----:B------:R-:W-:Y:S01]  /*1ead0*/  @!P0 MOV R2, 0x400 ;  /* 0x0000040000028802 */ /* 0x000fe20000000f00 */
[----:B----4-:R-:W-:-:S03]  /*1eae0*/  IMAD.MOV.U32 R6, RZ, RZ, R3 ;  /* 0x000000ffff067224 */ /* 0x010fc600078e0003 */
[----:B0-----:R-:W-:-:S05]  /*1eaf0*/  @!P0 LEA R19, R0, R2, 0x18 ;  /* 0x0000000200138211 */ /* 0x001fca00078ec0ff */
[----:B-----5:R0:W-:Y:S01]  /*1eb00*/  @!P0 STS.128 [R19+0x388d0], R4 ;  /* 0x0388d00413008388 */ /* 0x0201e20000000c00 */
[----:B------:R-:W-:Y:S06]  /*1eb10*/  BAR.ARV 0x5, 0x180 ;  /* 0x0146000000007b1d */ /* 0x000fec0000002000 */
.L_x_3364:
[----:B---34-:R-:W3:Y:S01]  /*1eb20*/  LDL R0, [R1+0xc] ;  /* 0x00000c0001007983 */ /* 0x018ee20000100800 */
[----:B------:R-:W-:Y:S02]  /*1eb30*/  ULDC UR4, c[0x0][0xd3c] ;  /* 0x00034f0000047ab9 */ /* 0x000fe40000000800 */
[----:B---3--:R-:W-:-:S13]  /*1eb40*/  ISETP.GE.AND P0, PT, R0, UR4, PT ;  /* 0x0000000400007c0c */ /* 0x008fda000bf06270 */
[----:B------:R-:W-:Y:S05]  /*1eb50*/  @!P0 BRA `(.L_x_3376) ;  /* 0xffffff8400a48947 */ /* 0x000fea000383ffff */
[----:B------:R-:W-:Y:S05]  /*1eb60*/  BSYNC B8 ;  /* 0x0000000000087941 */ /* 0x000fea0003800000 */
.L_x_3242:
[----:B----4-:R-:W4:Y:S01]  /*1eb70*/  LDL.LU R0, [R1+0x64] ;  /* 0x0000640001007983 */ /* 0x010f220000300800 */
[----:B------:R-:W-:Y:S01]  /*1eb80*/  BSSY B0, `(.L_x_3377) ;  /* 0x000000b000007945 */ /* 0x000fe20003800000 */
[----:B01----:R-:W0:Y:S01]  /*1eb90*/  S2R R5, SR_CgaCtaId ;  /* 0x0000000000057919 */ /* 0x003e220000008800 */
[----:B----4-:R-:W-:-:S05]  /*1eba0*/  VIADD R0, R0, 0x1 ;  /* 0x0000000100007836 */ /* 0x010fca0000000000 */
        /* <DEDUP_REMOVED lines=8> */
.L_x_3451:
[----:B------:R-:W-:Y:S05]  /*1ec30*/  BSYNC B0 ;  /* 0x0000000000007941 */ /* 0x000fea0003800000 */
.L_x_3377:
[----:B------:R-:W-:-:S03]  /*1ec40*/  UMOV UR4, 0xffffffff ;  /* 0xffffffff00047882 */ /* 0x000fc60000000000 */
[----:B------:R-:W-:Y:S05]  /*1ec50*/  BRA.DIV UR4, `(.L_x_3379) ;  /* 0x0000002604a87947 */ /* 0x000fea000b800000 */
[----:B------:R-:W1:Y:S02]  /*1ec60*/  S2R R2, SR_TID.X ;  /* 0x0000000000027919 */ /* 0x000e640000002100 */
[----:B-1----:R-:W-:-:S04]  /*1ec70*/  SHF.R.U32.HI R2, RZ, 0x5, R2 ;  /* 0x00000005ff027819 */ /* 0x002fc80000011602 */
[----:B------:R-:W-:-:S05]  /*1ec80*/  LOP3.LUT R2, R2, 0x3, RZ, 0xc0, !PT ;  /* 0x0000000302027812 */ /* 0x000fca00078ec0ff */
[----:B------:R1:W2:Y:S02]  /*1ec90*/  SHFL.IDX PT, R14, R2, RZ, 0x1f ;  /* 0x00001fff020e7589 */ /* 0x0002a400000e0000 */
.L_x_3454:
[----:B--2---:R-:W-:Y:S01]  /*1eca0*/  ISETP.NE.AND P0, PT, R14, RZ, PT ;  /* 0x000000ff0e00720c */ /* 0x004fe20003f05270 */
[----:B------:R-:W-:-:S12]  /*1ecb0*/  BSSY B0, `(.L_x_3380) ;  /* 0x0000027000007945 */ /* 0x000fd80003800000 */
[----:B------:R-:W-:Y:S05]  /*1ecc0*/  @P0 BRA `(.L_x_3381) ;  /* 0x0000000000940947 */ /* 0x000fea0003800000 */
[----:B------:R-:W-:-:S03]  /*1ecd0*/  UMOV UR4, 0xffffffff ;  /* 0xffffffff00047882 */ /* 0x000fc60000000000 */
[----:B------:R-:W-:Y:S05]  /*1ece0*/  BRA.DIV UR4, `(.L_x_3382) ;  /* 0x0000002604b87947 */ /* 0x000fea000b800000 */
[----:B------:R-:W-:-:S13]  /*1ecf0*/  ELECT P6, URZ, PT ;  /* 0x00000000003f782f */ /* 0x000fda00038c0000 */
.L_x_3457:
[----:B------:R-:W-:Y:S05]  /*1ed00*/  @!P6 BRA `(.L_x_3381) ;  /* 0x000000000084e947 */ /* 0x000fea0003800000 */
[----:B------:R-:W-:-:S06]  /*1ed10*/  ULOP3.LUT UR4, UR36, 0x2, URZ, 0xfc, !UPT ;  /* 0x0000000224047892 */ /* 0x000fcc000f8efc3f */
[----:B-1----:R-:W-:-:S05]  /*1ed20*/  IMAD.U32 R2, RZ, RZ, UR4 ;  /* 0x00000004ff027e24 */ /* 0x002fca000f8e00ff */
[----:B------:R-:W-:-:S13]  /*1ed30*/  ISETP.NE.AND P2, PT, R2, 0x3, PT ;  /* 0x000000030200780c */ /* 0x000fda0003f45270 */
[----:B------:R-:W-:Y:S05]  /*1ed40*/  @!P2 BRA `(.L_x_3383) ;  /* 0x000000000004a947 */ /* 0x000fea0003800000 */
[----:B------:R-:W-:Y:S01]  /*1ed50*/  BPT.TRAP 0x1 ;  /* 0x000000040000795c */ /* 0x000fe20000300000 */
.L_x_3383:
[----:B0-----:R-:W2:Y:S04]  /*1ed60*/  LDL R3, [R1+0x10] ;  /* 0x0000100001037983 */ /* 0x001ea80000100800 */
[----:B------:R-:W4:Y:S01]  /*1ed70*/  LDL.LU R7, [R1+0x18] ;  /* 0x0000180001077983 */ /* 0x000f220000300800 */
[----:B------:R-:W-:-:S04]  /*1ed80*/  VIADD R2, R0, 0x38840 ;  /* 0x0003884000027836 */ /* 0x000fc80000000000 */
[C---:B--2---:R-:W-:Y:S02]  /*1ed90*/  IMAD R6, R3.reuse, 0x8, R2 ;  /* 0x0000000803067824 */ /* 0x044fe400078e0202 */
[----:B------:R-:W-:Y:S01]  /*1eda0*/  VIADD R3, R3, 0x1 ;  /* 0x0000000103037836 */ /* 0x000fe20000000000 */
[----:B----4-:R-:W-:-:S04]  /*1edb0*/  SHF.L.U32 R5, R7, 0x1f, RZ ;  /* 0x0000001f07057819 */ /* 0x010fc800000006ff */
        /* <DEDUP_REMOVED lines=8> */
.L_x_3458:
[----:B------:R-:W1:Y:S02]  /*1ee40*/  SYNCS.PHASECHK.TRANS64.TRYWAIT P0, [R7+URZ], R2 ;  /* 0x00000002070075a7 */ /* 0x000e64000800017f */
[----:B-1----:R-:W-:Y:S05]  /*1ee50*/  @!P0 BRA `(.L_x_3385) ;  /* 0x0000002400908947 */ /* 0x002fea0003800000 */
.L_x_3459:
[----:B------:R-:W-:Y:S05]  /*1ee60*/  @!P2 BRA `(.L_x_3386) ;  /* 0x000000000004a947 */ /* 0x000fea0003800000 */
[----:B------:R-:W-:Y:S01]  /*1ee70*/  BPT.TRAP 0x1 ;  /* 0x000000040000795c */ /* 0x000fe20000300000 */
.L_x_3386:
[----:B------:R-:W2:Y:S01]  /*1ee80*/  LDL.LU R4, [R1+0x10] ;  /* 0x0000100001047983 */ /* 0x000ea20000300800 */
[----:B------:R-:W-:-:S04]  /*1ee90*/  VIADD R0, R0, 0x38860 ;  /* 0x0003886000007836 */ /* 0x000fc80000000000 */
[----:B--2---:R-:W-:-:S04]  /*1eea0*/  IMAD R4, R4, 0x8, R0 ;  /* 0x0000000804047824 */ /* 0x004fc800078e0200 */
[----:B------:R-:W2:Y:S02]  /*1eeb0*/  SYNCS.PHASECHK.TRANS64.TRYWAIT P0, [R4+URZ], R5 ;  /* 0x00000005040075a7 */ /* 0x000ea4000800017f */
[----:B--2---:R-:W-:Y:S05]  /*1eec0*/  @!P0 BRA `(.L_x_3387) ;  /* 0x0000002400888947 */ /* 0x004fea0003800000 */
.L_x_3460:
[----:B------:R-:W-:-:S07]  /*1eed0*/  IMAD R3, R3, 0x8, R0 ;  /* 0x0000000803037824 */ /* 0x000fce00078e0200 */
.L_x_3388:
[----:B----4-:R4:W0:Y:S02]  /*1eee0*/  SYNCS.PHASECHK.TRANS64.TRYWAIT P0, [R3+URZ], R2 ;  /* 0x00000002030075a7 */ /* 0x010824000800017f */
[----:B0-----:R-:W-:Y:S05]  /*1eef0*/  @!P0 NANOSLEEP.SYNCS 0x989680 ;  /* 0x009896800000895d */ /* 0x001fea0003900000 */
[----:B------:R-:W0:Y:S02]  /*1ef00*/  @!P0 SYNCS.PHASECHK.TRANS64 P0, [R3+URZ], R2 ;  /* 0x00000002030085a7 */ /* 0x000e24000800007f */
[----:B0-----:R-:W-:Y:S05]  /*1ef10*/  @!P0 BRA `(.L_x_3388) ;  /* 0xfffffffc00f08947 */ /* 0x001fea000383ffff */
.L_x_3381:
[----:B------:R-:W-:Y:S05]  /*1ef20*/  BSYNC B0 ;  /* 0x0000000000007941 */ /* 0x000fea0003800000 */
.L_x_3380:
[----:B------:R-:W-:Y:S05]  /*1ef30*/  EXIT ;  /* 0x000000000000794d */ /* 0x000fea0003800000 */
.L_x_3147:
[----:B0-----:R-:W-:-:S04]  /*1ef40*/  IMAD.U32 R0, RZ, RZ, UR41 ;  /* 0x00000029ff007e24 */ /* 0x001fc8000f8e00ff */
[----:B------:R0:W1:Y:S03]  /*1ef50*/  SYNCS.PHASECHK.TRANS64.TRYWAIT P1, [R0+URZ+0x38800], R3 ;  /* 0x03880003000075a7 */ /* 0x000066000802017f */
[----:B-1----:R-:W-:Y:S05]  /*1ef60*/  @!P1 NANOSLEEP.SYNCS 0x989680 ;  /* 0x009896800000995d */ /* 0x002fea0003900000 */
[----:B------:R-:W1:Y:S02]  /*1ef70*/  @!P1 SYNCS.PHASECHK.TRANS64 P1, [R0+URZ+0x38800], R3 ;  /* 0x03880003000095a7 */ /* 0x000e64000802007f */
[----:B-1----:R-:W-:Y:S05]  /*1ef80*/  @!P1 BRA `(.L_x_3147) ;  /* 0xfffffffc00ec9947 */ /* 0x002fea000383ffff */
[----:B------:R-:W-:Y:S05]  /*1ef90*/  BRA `(.L_x_3389) ;  /* 0xfffffe5400ec7947 */ /* 0x000fea000383ffff */
.L_x_3151:
[----:B--2---:R2:W3:Y:S02]  /*1efa0*/  SYNCS.PHASECHK.TRANS64.TRYWAIT P1, [R7+URZ+0x38830], R4 ;  /* 0x03883004070075a7 */ /* 0x0044e4000802017f */
[----:B---3--:R-:W-:Y:S05]  /*1efb0*/  @!P1 NANOSLEEP.SYNCS 0x989680 ;  /* 0x009896800000995d */ /* 0x008fea0003900000 */
[----:B------:R-:W3:Y:S02]  /*1efc0*/  @!P1 SYNCS.PHASECHK.TRANS64 P1, [R7+URZ+0x38830], R4 ;  /* 0x03883004070095a7 */ /* 0x000ee4000802007f */
[----:B---3--:R-:W-:Y:S05]  /*1efd0*/  @!P1 BRA `(.L_x_3151) ;  /* 0xfffffffc00f09947 */ /* 0x008fea000383ffff */
[----:B------:R-:W-:Y:S05]  /*1efe0*/  BRA `(.L_x_3150) ;  /* 0xfffffe5800047947 */ /* 0x000fea000383ffff */
.L_x_3152:
[----:B0-----:R-:W-:-:S04]  /*1eff0*/  IMAD.U32 R6, RZ, RZ, UR41 ;  /* 0x00000029ff067e24 */ /* 0x001fc8000f8e00ff */
[----:B------:R0:W3:Y:S03]  /*1f000*/  SYNCS.PHASECHK.TRANS64.TRYWAIT P1, [R6+URZ+0x38810], R3 ;  /* 0x03881003060075a7 */ /* 0x0000e6000802017f */
[----:B---3--:R-:W-:Y:S05]  /*1f010*/  @!P1 NANOSLEEP.SYNCS 0x989680 ;  /* 0x009896800000995d */ /* 0x008fea0003900000 */
[----:B------:R-:W3:Y:S02]  /*1f020*/  @!P1 SYNCS.PHASECHK.TRANS64 P1, [R6+URZ+0x38810], R3 ;  /* 0x03881003060095a7 */ /* 0x000ee4000802007f */
[----:B---3--:R-:W-:Y:S05]  /*1f030*/  @!P1 BRA `(.L_x_3152) ;  /* 0xfffffffc00ec9947 */ /* 0x008fea000383ffff */
[----:B------:R-:W-:Y:S05]  /*1f040*/  BRA `(.L_x_3390) ;  /* 0xfffffe58008c7947 */ /* 0x000fea000383ffff */
.L_x_3156:
[----:B----4-:R4:W0:Y:S02]  /*1f050*/  SYNCS.PHASECHK.TRANS64.TRYWAIT P1, [R7+URZ+0x38850], R4 ;  /* 0x03885004070075a7 */ /* 0x010824000802017f */
[----:B0-----:R-:W-:Y:S05]  /*1f060*/  @!P1 NANOSLEEP.SYNCS 0x989680 ;  /* 0x009896800000995d */ /* 0x001fea0003900000 */
[----:B------:R-:W0:Y:S02]  /*1f070*/  @!P1 SYNCS.PHASECHK.TRANS64 P1, [R7+URZ+0x38850], R4 ;  /* 0x03885004070095a7 */ /* 0x000e24000802007f */
[----:B0-----:R-:W-:Y:S05]  /*1f080*/  @!P1 BRA `(.L_x_3156) ;  /* 0xfffffffc00f09947 */ /* 0x001fea000383ffff */
[----:B------:R-:W-:Y:S05]  /*1f090*/  BRA `(.L_x_3155) ;  /* 0xfffffe5800987947 */ /* 0x000fea000383ffff */
.L_x_3172:
[----:B-1----:R-:W-:-:S04]  /*1f0a0*/  IMAD.U32 R9, RZ, RZ, UR5 ;  /* 0x00000005ff097e24 */ /* 0x002fc8000f8e00ff */
[----:B------:R1:W2:Y:S03]  /*1f0b0*/  SYNCS.PHASECHK.TRANS64.TRYWAIT P2, [R9+URZ+0x38830], R8 ;  /* 0x03883008090075a7 */ /* 0x0002a6000804017f */
[----:B--2---:R-:W-:Y:S05]  /*1f0c0*/  @!P2 NANOSLEEP.SYNCS 0x989680 ;  /* 0x009896800000a95d */ /* 0x004fea0003900000 */
[----:B------:R-:W2:Y:S02]  /*1f0d0*/  @!P2 SYNCS.PHASECHK.TRANS64 P2, [R9+URZ+0x38830], R8 ;  /* 0x038830080900a5a7 */ /* 0x000ea4000804007f */
[----:B--2---:R-:W-:Y:S05]  /*1f0e0*/  @!P2 BRA `(.L_x_3172) ;  /* 0xfffffffc00eca947 */ /* 0x004fea000383ffff */
[----:B------:R-:W-:Y:S05]  /*1f0f0*/  BRA `(.L_x_3171) ;  /* 0xfffffe88000c7947 */ /* 0x000fea000383ffff */
.L_x_3176:
[----:B-1----:R-:W-:-:S04]  /*1f100*/  IMAD.U32 R9, RZ, RZ, UR5 ;  /* 0x00000005ff097e24 */ /* 0x002fc8000f8e00ff */
[----:B------:R1:W3:Y:S03]  /*1f110*/  SYNCS.PHASECHK.TRANS64.TRYWAIT P2, [R9+URZ+0x38850], R8 ;  /* 0x03885008090075a7 */ /* 0x0002e6000804017f */
[----:B---3--:R-:W-:Y:S05]  /*1f120*/  @!P2 NANOSLEEP.SYNCS 0x989680 ;  /* 0x009896800000a95d */ /* 0x008fea0003900000 */
[----:B------:R-:W3:Y:S02]  /*1f130*/  @!P2 SYNCS.PHASECHK.TRANS64 P2, [R9+URZ+0x38850], R8 ;  /* 0x038850080900a5a7 */ /* 0x000ee4000804007f */
[----:B---3--:R-:W-:Y:S05]  /*1f140*/  @!P2 BRA `(.L_x_3176) ;  /* 0xfffffffc00eca947 */ /* 0x008fea000383ffff */
[----:B------:R-:W-:Y:S05]  /*1f150*/  BRA `(.L_x_3175) ;  /* 0xfffffe8800687947 */ /* 0x000fea000383ffff */
.L_x_3193:
[----:B-1----:R-:W-:-:S04]  /*1f160*/  IMAD.U32 R6, RZ, RZ, UR5 ;  /* 0x00000005ff067e24 */ /* 0x002fc8000f8e00ff */
[----:B------:R1:W2:Y:S03]  /*1f170*/  SYNCS.PHASECHK.TRANS64.TRYWAIT P3, [R6+URZ+0x38830], R5 ;  /* 0x03883005060075a7 */ /* 0x0002a6000806017f */
[----:B--2---:R-:W-:Y:S05]  /*1f180*/  @!P3 NANOSLEEP.SYNCS 0x989680 ;  /* 0x009896800000b95d */ /* 0x004fea0003900000 */
[----:B------:R-:W2:Y:S02]  /*1f190*/  @!P3 SYNCS.PHASECHK.TRANS64 P3, [R6+URZ+0x38830], R5 ;  /* 0x038830050600b5a7 */ /* 0x000ea4000806007f */
[----:B--2---:R-:W-:Y:S05]  /*1f1a0*/  @!P3 BRA `(.L_x_3193) ;  /* 0xfffffffc00ecb947 */ /* 0x004fea000383ffff */
[----:B------:R-:W-:Y:S05]  /*1f1b0*/  BRA `(.L_x_3192) ;  /* 0xfffffebc00e07947 */ /* 0x000fea000383ffff */
.L_x_3197:
[----:B-1----:R-:W-:-:S04]  /*1f1c0*/  IMAD.U32 R6, RZ, RZ, UR5 ;  /* 0x00000005ff067e24 */ /* 0x002fc8000f8e00ff */
[----:B------:R1:W3:Y:S03]  /*1f1d0*/  SYNCS.PHASECHK.TRANS64.TRYWAIT P3, [R6+URZ+0x38850], R5 ;  /* 0x03885005060075a7 */ /* 0x0002e6000806017f */
[----:B---3--:R-:W-:Y:S05]  /*1f1e0*/  @!P3 NANOSLEEP.SYNCS 0x989680 ;  /* 0x009896800000b95d */ /* 0x008fea0003900000 */
[----:B------:R-:W3:Y:S02]  /*1f1f0*/  @!P3 SYNCS.PHASECHK.TRANS64 P3, [R6+URZ+0x38850], R5 ;  /* 0x038850050600b5a7 */ /* 0x000ee4000806007f */
[----:B---3--:R-:W-:Y:S05]  /*1f200*/  @!P3 BRA `(.L_x_3197) ;  /* 0xfffffffc00ecb947 */ /* 0x008fea000383ffff */
[----:B------:R-:W-:Y:S05]  /*1f210*/  BRA `(.L_x_3196) ;  /* 0xfffffec0003c7947 */ /* 0x000fea000383ffff */
.L_x_3203:
[----:B-1----:R-:W-:-:S04]  /*1f220*/  IMAD.U32 R6, RZ, RZ, UR5 ;  /* 0x00000005ff067e24 */ /* 0x002fc8000f8e00ff */
[----:B------:R1:W2:Y:S03]  /*1f230*/  SYNCS.PHASECHK.TRANS64.TRYWAIT P2, [R6+URZ+0x38830], R5 ;  /* 0x03883005060075a7 */ /* 0x0002a6000804017f */
[----:B--2---:R-:W-:Y:S05]  /*1f240*/  @!P2 NANOSLEEP.SYNCS 0x989680 ;  /* 0x009896800000a95d */ /* 0x004fea0003900000 */
[----:B------:R-:W2:Y:S02]  /*1f250*/  @!P2 SYNCS.PHASECHK.TRANS64 P2, [R6+URZ+0x38830], R5 ;  /* 0x038830050600a5a7 */ /* 0x000ea4000804007f */
[----:B--2---:R-:W-:Y:S05]  /*1f260*/  @!P2 BRA `(.L_x_3203) ;  /* 0xfffffffc00eca947 */ /* 0x004fea000383ffff */
[----:B------:R-:W-:Y:S05]  /*1f270*/  BRA `(.L_x_3202) ;  /* 0xfffffee400e87947 */ /* 0x000fea000383ffff */
.L_x_3207:
[----:B-1----:R-:W-:-:S04]  /*1f280*/  IMAD.U32 R6, RZ, RZ, UR5 ;  /* 0x00000005ff067e24 */ /* 0x002fc8000f8e00ff */
[----:B------:R1:W3:Y:S03]  /*1f290*/  SYNCS.PHASECHK.TRANS64.TRYWAIT P2, [R6+URZ+0x38850], R5 ;  /* 0x03885005060075a7 */ /* 0x0002e6000804017f */
[----:B---3--:R-:W-:Y:S05]  /*1f2a0*/  @!P2 NANOSLEEP.SYNCS 0x989680 ;  /* 0x009896800000a95d */ /* 0x008fea0003900000 */
[----:B------:R-:W3:Y:S02]  /*1f2b0*/  @!P2 SYNCS.PHASECHK.TRANS64 P2, [R6+URZ+0x38850], R5 ;  /* 0x038850050600a5a7 */ /* 0x000ee4000804007f */
[----:B---3--:R-:W-:Y:S05]  /*1f2c0*/  @!P2 BRA `(.L_x_3207) ;  /* 0xfffffffc00eca947 */ /* 0x008fea000383ffff */
[----:B------:R-:W-:Y:S05]  /*1f2d0*/  BRA `(.L_x_3206) ;  /* 0xfffffee800447947 */ /* 0x000fea000383ffff */
.L_x_3264:
        /* <DEDUP_REMOVED lines=11> */
.L_x_3392:
[----:B------:R-:W-:Y:S05]  /*1f390*/  BSYNC B0 ;  /* 0x0000000000007941 */ /* 0x000fea0003800000 */
.L_x_3391:
[----:B------:R-:W-:Y:S05]  /*1f3a0*/  BRA `(.L_x_3393) ;  /* 0xffffff9000207947 */ /* 0x000fea000383ffff */
.L_x_3266:
[----:B------:R-:W-:Y:S01]  /*1f3b0*/  BSSY B0, `(.L_x_3394) ;  /* 0x0000006000007945 */ /* 0x000fe20003800000 */
[----:B------:R-:W-:-:S07]  /*1f3c0*/  IMAD.MOV.U32 R15, RZ, RZ, -0x1 ;  /* 0xffffffffff0f7424 */ /* 0x000fce00078e00ff */
[----:B012---:R-:W-:Y:S05]  /*1f3d0*/  WARPSYNC.COLLECTIVE R15, `(.L_x_3395) ;  /* 0x000000000f0c7348 */ /* 0x007fea0003c00000 */
[----:B------:R-:W-:Y:S02]  /*1f3e0*/  ELECT P6, UR62, PT ;  /* 0x00000000003e782f */ /* 0x000fe400038c0000 */
[----:B------:R-:W-:Y:S01]  /*1f3f0*/  MOV R14, UR62 ;  /* 0x0000003e000e7c02 */ /* 0x000fe20008000f00 */
[----:B012---:R-:W-:Y:S10]  /*1f400*/  ENDCOLLECTIVE ;  /* 0x000000000000791b */ /* 0x007ff40003800000 */
.L_x_3395:
[----:B------:R-:W-:Y:S05]  /*1f410*/  BSYNC B0 ;  /* 0x0000000000007941 */ /* 0x000fea0003800000 */
.L_x_3394:
[----:B------:R-:W-:Y:S05]  /*1f420*/  BRA `(.L_x_3396) ;  /* 0xffffff9000247947 */ /* 0x000fea000383ffff */
.L_x_3268:
[----:B---3--:R3:W4:Y:S02]  /*1f430*/  SYNCS.PHASECHK.TRANS64.TRYWAIT P0, [R0+URZ+0x38840], R2 ;  /* 0x03884002000075a7 */ /* 0x008724000800017f */
[----:B----4-:R-:W-:Y:S05]  /*1f440*/  @!P0 NANOSLEEP.SYNCS 0x989680 ;  /* 0x009896800000895d */ /* 0x010fea0003900000 */
[----:B------:R-:W4:Y:S02]  /*1f450*/  @!P0 SYNCS.PHASECHK.TRANS64 P0, [R0+URZ+0x38840], R2 ;  /* 0x03884002000085a7 */ /* 0x000f24000800007f */
[----:B----4-:R-:W-:Y:S05]  /*1f460*/  @!P0 BRA `(.L_x_3268) ;  /* 0xfffffffc00f08947 */ /* 0x010fea000383ffff */
[----:B------:R-:W-:Y:S05]  /*1f470*/  BRA `(.L_x_3397) ;  /* 0xffffff9000887947 */ /* 0x000fea000383ffff */
.L_x_3272:
[----:B------:R0:W5:Y:S01]  /*1f480*/  LDL R0, [R1+0x30] ;  /* 0x0000300001007983 */ /* 0x0001620000100800 */
[----:B------:R-:W-:Y:S02]  /*1f490*/  IMAD.MOV.U32 R6, RZ, RZ, R11 ;  /* 0x000000ffff067224 */ /* 0x000fe400078e000b */
[----:B------:R-:W-:Y:S02]  /*1f4a0*/  IMAD.MOV.U32 R13, RZ, RZ, R2 ;  /* 0x000000ffff0d7224 */ /* 0x000fe400078e0002 */
[----:B------:R-:W-:Y:S02]  /*1f4b0*/  IMAD.MOV.U32 R12, RZ, RZ, RZ ;  /* 0x000000ffff0c7224 */ /* 0x000fe400078e00ff */
[----:B------:R-:W-:Y:S02]  /*1f4c0*/  IMAD.MOV.U32 R11, RZ, RZ, 0x181f ;  /* 0x0000181fff0b7424 */ /* 0x000fe400078e00ff */
[----:B------:R-:W-:Y:S02]  /*1f4d0*/  IMAD.MOV.U32 R15, RZ, RZ, -0x1 ;  /* 0xffffffffff0f7424 */ /* 0x000fe400078e00ff */
[----:B0-----:R-:W-:-:S07]  /*1f4e0*/  IMAD.IADD R10, R10, 0x1, R6 ;  /* 0x000000010a0a7824 */ /* 0x001fce00078e0206 */
[----:B-----5:R-:W-:Y:S05]  /*1f4f0*/  WARPSYNC.COLLECTIVE R15, `(.L_x_3398) ;  /* 0x000000000f087348 */ /* 0x020fea0003c00000 */
[----:B------:R0:W1:Y:S02]  /*1f500*/  SHFL.IDX P6, R14, R13, R12, R11 ;  /* 0x0000000c0d0e7389 */ /* 0x00006400000c000b */
[----:B01---5:R-:W-:Y:S01]  /*1f510*/  ENDCOLLECTIVE ;  /* 0x000000000000791b */ /* 0x023fe20003800000 */
.L_x_3398:
[----:B------:R0:W-:Y:S01]  /*1f520*/  STL [R1+0x34], R10 ;  /* 0x0000340a01007387 */ /* 0x0001e20000100800 */
[----:B------:R-:W-:Y:S02]  /*1f530*/  IMAD.MOV.U32 R13, RZ, RZ, R3 ;  /* 0x000000ffff0d7224 */ /* 0x000fe400078e0003 */
[----:B------:R-:W-:-:S07]  /*1f540*/  IMAD.MOV.U32 R4, RZ, RZ, R14 ;  /* 0x000000ffff047224 */ /* 0x000fce00078e000e */
[----:B0-----:R-:W-:Y:S05]  /*1f550*/  WARPSYNC.COLLECTIVE R15, `(.L_x_3399) ;  /* 0x000000000f087348 */ /* 0x001fea0003c00000 */
[----:B------:R1:W2:Y:S02]  /*1f560*/  SHFL.IDX P6, R14, R13, R12, R11 ;  /* 0x0000000c0d0e7389 */ /* 0x0002a400000c000b */
[----:B012---:R-:W-:Y:S01]  /*1f570*/  ENDCOLLECTIVE ;  /* 0x000000000000791b */ /* 0x007fe20003800000 */
.L_x_3399:
[----:B------:R-:W-:Y:S02]  /*1f580*/  IMAD.MOV.U32 R13, RZ, RZ, R2 ;  /* 0x000000ffff0d7224 */ /* 0x000fe400078e0002 */
[----:B------:R-:W-:Y:S02]  /*1f590*/  IMAD.MOV.U32 R12, RZ, RZ, 0x1 ;  /* 0x00000001ff0c7424 */ /* 0x000fe400078e00ff */
[----:B------:R-:W-:-:S07]  /*1f5a0*/  IMAD.MOV.U32 R5, RZ, RZ, R14 ;  /* 0x000000ffff057224 */ /* 0x000fce00078e000e */
[----:B------:R-:W-:Y:S05]  /*1f5b0*/  WARPSYNC.COLLECTIVE R15, `(.L_x_3400) ;  /* 0x000000000f087348 */ /* 0x000fea0003c00000 */
[----:B------:R0:W1:Y:S02]  /*1f5c0*/  SHFL.IDX P6, R14, R13, R12, R11 ;  /* 0x0000000c0d0e7389 */ /* 0x00006400000c000b */
[----:B01----:R-:W-:Y:S01]  /*1f5d0*/  ENDCOLLECTIVE ;  /* 0x000000000000791b */ /* 0x003fe20003800000 */
.L_x_3400:
[----:B------:R-:W-:Y:S02]  /*1f5e0*/  IMAD.MOV.U32 R13, RZ, RZ, R3 ;  /* 0x000000ffff0d7224 */ /* 0x000fe400078e0003 */
[----:B------:R-:W-:-:S07]  /*1f5f0*/  IMAD.MOV.U32 R6, RZ, RZ, R14 ;  /* 0x000000ffff067224 */ /* 0x000fce00078e000e */
[----:B------:R-:W-:Y:S05]  /*1f600*/  WARPSYNC.COLLECTIVE R15, `(.L_x_3401) ;  /* 0x000000000f087348 */ /* 0x000fea0003c00000 */
[----:B------:R0:W1:Y:S02]  /*1f610*/  SHFL.IDX P6, R14, R13, R12, R11 ;  /* 0x0000000c0d0e7389 */ /* 0x00006400000c000b */
[----:B01----:R-:W-:Y:S01]  /*1f620*/  ENDCOLLECTIVE ;  /* 0x000000000000791b */ /* 0x003fe20003800000 */
.L_x_3401:
        /* <DEDUP_REMOVED lines=22> */
.L_x_3402:
        /* <DEDUP_REMOVED lines=10> */
.L_x_3403:
        /* <DEDUP_REMOVED lines=11> */
.L_x_3404:
        /* <DEDUP_REMOVED lines=14> */
.L_x_3405:
[----:B------:R-:W-:Y:S01]  /*1f9c0*/  IMAD.MOV.U32 R3, RZ, RZ, R14 ;  /* 0x000000ffff037224 */ /* 0x000fe200078e000e */
[----:B------:R-:W-:Y:S06]  /*1f9d0*/  BRA `(.L_x_3406) ;  /* 0xffffff9400d07947 */ /* 0x000fec000383ffff */
.L_x_3276:
        /* <DEDUP_REMOVED lines=26> */
.L_x_3408:
[----:B------:R-:W-:Y:S05]  /*1fb80*/  BSYNC B0 ;  /* 0x0000000000007941 */ /* 0x000fea0003800000 */
.L_x_3407:
        /* <DEDUP_REMOVED lines=13> */
.L_x_3409:
        /* <DEDUP_REMOVED lines=41> */
.L_x_3410:
        /* <DEDUP_REMOVED lines=16> */
.L_x_3411:
        /* <DEDUP_REMOVED lines=29> */
.L_x_3412:
        /* <DEDUP_REMOVED lines=12> */
.L_x_3413:
        /* <DEDUP_REMOVED lines=34> */
.L_x_3414:
[----:B------:R-:W-:Y:S02]  /*204a0*/  IMAD.MOV.U32 R13, RZ, RZ, R0 ;  /* 0x000000ffff0d7224 */ /* 0x000fe400078e0000 */
[----:B------:R-:W-:-:S07]  /*204b0*/  IMAD.MOV.U32 R4, RZ, RZ, R14 ;  /* 0x000000ffff047224 */ /* 0x000fce00078e000e */
[----:B------:R-:W-:Y:S05]  /*204c0*/  WARPSYNC.COLLECTIVE R15, `(.L_x_3415) ;  /* 0x000000000f087348 */ /* 0x000fea0003c00000 */
[----:B------:R0:W1:Y:S02]  /*204d0*/  SHFL.IDX P6, R14, R13, R12, R11 ;  /* 0x0000000c0d0e7389 */ /* 0x00006400000c000b */
[----:B01----:R-:W-:Y:S01]  /*204e0*/  ENDCOLLECTIVE ;  /* 0x000000000000791b */ /* 0x003fe20003800000 */
.L_x_3415:
[----:B------:R-:W-:Y:S01]  /*204f0*/  IMAD.MOV.U32 R0, RZ, RZ, R14 ;  /* 0x000000ffff007224 */ /* 0x000fe200078e000e */
[----:B------:R-:W-:Y:S06]  /*20500*/  BRA `(.L_x_3416) ;  /* 0xffffff9800a87947 */ /* 0x000fec000383ffff */
.L_x_3281:
[----:B0-----:R0:W2:Y:S02]  /*20510*/  SYNCS.PHASECHK.TRANS64.TRYWAIT P0, [R19+URZ+0x38820], R0 ;  /* 0x03882000130075a7 */ /* 0x0010a4000800017f */
[----:B--2---:R-:W-:Y:S05]  /*20520*/  @!P0 NANOSLEEP.SYNCS 0x989680 ;  /* 0x009896800000895d */ /* 0x004fea0003900000 */
[----:B------:R-:W2:Y:S02]  /*20530*/  @!P0 SYNCS.PHASECHK.TRANS64 P0, [R19+URZ+0x38820], R0 ;  /* 0x03882000130085a7 */ /* 0x000ea4000800007f */
[----:B--2---:R-:W-:Y:S05]  /*20540*/  @!P0 BRA `(.L_x_3281) ;  /* 0xfffffffc00f08947 */ /* 0x004fea000383ffff */
[----:B------:R-:W-:Y:S05]  /*20550*/  BRA `(.L_x_3417) ;  /* 0xffffff9c00607947 */ /* 0x000fea000383ffff */
.L_x_3285:
[----:B0-----:R0:W1:Y:S02]  /*20560*/  SYNCS.PHASECHK.TRANS64.TRYWAIT P0, [R0+URZ+0x38860], R2 ;  /* 0x03886002000075a7 */ /* 0x001064000800017f */
[----:B-1----:R-:W-:Y:S05]  /*20570*/  @!P0 NANOSLEEP.SYNCS 0x989680 ;  /* 0x009896800000895d */ /* 0x002fea0003900000 */
[----:B------:R-:W1:Y:S02]  /*20580*/  @!P0 SYNCS.PHASECHK.TRANS64 P0, [R0+URZ+0x38860], R2 ;  /* 0x03886002000085a7 */ /* 0x000e64000800007f */
[----:B-1----:R-:W-:Y:S05]  /*20590*/  @!P0 BRA `(.L_x_3285) ;  /* 0xfffffffc00f08947 */ /* 0x002fea000383ffff */
[----:B------:R-:W-:Y:S05]  /*205a0*/  BRA `(.L_x_3418) ;  /* 0xffffff9c00847947 */ /* 0x000fea000383ffff */
.L_x_3304:
[----:B--2---:R2:W3:Y:S02]  /*205b0*/  SYNCS.PHASECHK.TRANS64.TRYWAIT P0, [R3+URZ+0x38840], R2 ;  /* 0x03884002030075a7 */ /* 0x0044e4000800017f */
[----:B---3--:R-:W-:Y:S05]  /*205c0*/  @!P0 NANOSLEEP.SYNCS 0x989680 ;  /* 0x009896800000895d */ /* 0x008fea0003900000 */
[----:B------:R-:W3:Y:S02]  /*205d0*/  @!P0 SYNCS.PHASECHK.TRANS64 P0, [R3+URZ+0x38840], R2 ;  /* 0x03884002030085a7 */ /* 0x000ee4000800007f */
[----:B---3--:R-:W-:Y:S05]  /*205e0*/  @!P0 BRA `(.L_x_3304) ;  /* 0xfffffffc00f08947 */ /* 0x008fea000383ffff */
[----:B------:R-:W-:Y:S05]  /*205f0*/  BRA `(.L_x_3419) ;  /* 0xffffffa800b47947 */ /* 0x000fea000383ffff */
.L_x_3309:
[----:B0-----:R0:W1:Y:S02]  /*20600*/  SYNCS.PHASECHK.TRANS64.TRYWAIT P0, [R3+URZ+0x38860], R2 ;  /* 0x03886002030075a7 */ /* 0x001064000800017f */
[----:B-1----:R-:W-:Y:S05]  /*20610*/  @!P0 NANOSLEEP.SYNCS 0x989680 ;  /* 0x009896800000895d */ /* 0x002fea0003900000 */
[----:B------:R-:W1:Y:S02]  /*20620*/  @!P0 SYNCS.PHASECHK.TRANS64 P0, [R3+URZ+0x38860], R2 ;  /* 0x03886002030085a7 */ /* 0x000e64000800007f */
[----:B-1----:R-:W-:Y:S05]  /*20630*/  @!P0 BRA `(.L_x_3309) ;  /* 0xfffffffc00f08947 */ /* 0x002fea000383ffff */
[----:B------:R-:W-:Y:S05]  /*20640*/  BRA `(.L_x_3420) ;  /* 0xffffffac00347947 */ /* 0x000fea000383ffff */
.L_x_3324:
[----:B-1----:R1:W2:Y:S02]  /*20650*/  SYNCS.PHASECHK.TRANS64.TRYWAIT P0, [R4+URZ+0x38840], R2 ;  /* 0x03884002040075a7 */ /* 0x0022a4000800017f */
[----:B--2---:R-:W-:Y:S05]  /*20660*/  @!P0 NANOSLEEP.SYNCS 0x989680 ;  /* 0x009896800000895d */ /* 0x004fea0003900000 */
[----:B------:R-:W2:Y:S02]  /*20670*/  @!P0 SYNCS.PHASECHK.TRANS64 P0, [R4+URZ+0x38840], R2 ;  /* 0x03884002040085a7 */ /* 0x000ea4000800007f */
[----:B--2---:R-:W-:Y:S05]  /*20680*/  @!P0 BRA `(.L_x_3324) ;  /* 0xfffffffc00f08947 */ /* 0x004fea000383ffff */
[----:B------:R-:W-:Y:S05]  /*20690*/  BRA `(.L_x_3421) ;  /* 0xffffffb800107947 */ /* 0x000fea000383ffff */
.L_x_3329:
[----:B0-----:R0:W2:Y:S02]  /*206a0*/  SYNCS.PHASECHK.TRANS64.TRYWAIT P0, [R4+URZ+0x38860], R2 ;  /* 0x03886002040075a7 */ /* 0x0010a4000800017f */
[----:B--2---:R-:W-:Y:S05]  /*206b0*/  @!P0 NANOSLEEP.SYNCS 0x989680 ;  /* 0x009896800000895d */ /* 0x004fea0003900000 */
[----:B------:R-:W2:Y:S02]  /*206c0*/  @!P0 SYNCS.PHASECHK.TRANS64 P0, [R4+URZ+0x38860], R2 ;  /* 0x03886002040085a7 */ /* 0x000ea4000800007f */
[----:B--2---:R-:W-:Y:S05]  /*206d0*/  @!P0 BRA `(.L_x_3329) ;  /* 0xfffffffc00f08947 */ /* 0x004fea000383ffff */
[----:B------:R-:W-:Y:S05]  /*206e0*/  BRA `(.L_x_3422) ;  /* 0xffffffb8008c7947 */ /* 0x000fea000383ffff */
.L_x_3344:
[----:B-1----:R1:W2:Y:S02]  /*206f0*/  SYNCS.PHASECHK.TRANS64.TRYWAIT P0, [R4+URZ+0x38840], R2 ;  /* 0x03884002040075a7 */ /* 0x0022a4000800017f */
[----:B--2---:R-:W-:Y:S05]  /*20700*/  @!P0 NANOSLEEP.SYNCS 0x989680 ;  /* 0x009896800000895d */ /* 0x004fea0003900000 */
[----:B------:R-:W2:Y:S02]  /*20710*/  @!P0 SYNCS.PHASECHK.TRANS64 P0, [R4+URZ+0x38840], R2 ;  /* 0x03884002040085a7 */ /* 0x000ea4000800007f */
[----:B--2---:R-:W-:Y:S05]  /*20720*/  @!P0 BRA `(.L_x_3344) ;  /* 0xfffffffc00f08947 */ /* 0x004fea000383ffff */
[----:B------:R-:W-:Y:S05]  /*20730*/  BRA `(.L_x_3423) ;  /* 0xffffffc4004c7947 */ /* 0x000fea000383ffff */
.L_x_3349:
[----:B0-----:R0:W2:Y:S02]  /*20740*/  SYNCS.PHASECHK.TRANS64.TRYWAIT P0, [R4+URZ+0x38860], R2 ;  /* 0x03886002040075a7 */ /* 0x0010a4000800017f */
[----:B--2---:R-:W-:Y:S05]  /*20750*/  @!P0 NANOSLEEP.SYNCS 0x989680 ;  /* 0x009896800000895d */ /* 0x004fea0003900000 */
[----:B------:R-:W2:Y:S02]  /*20760*/  @!P0 SYNCS.PHASECHK.TRANS64 P0, [R4+URZ+0x38860], R2 ;  /* 0x03886002040085a7 */ /* 0x000ea4000800007f */
[----:B--2---:R-:W-:Y:S05]  /*20770*/  @!P0 BRA `(.L_x_3349) ;  /* 0xfffffffc00f08947 */ /* 0x004fea000383ffff */
[----:B------:R-:W-:Y:S05]  /*20780*/  BRA `(.L_x_3424) ;  /* 0xffffffc400cc7947 */ /* 0x000fea000383ffff */
.L_x_3365:
[----:B-1----:R-:W5:Y:S01]  /*20790*/  LDL R3, [R1] ;  /* 0x0000000001037983 */ /* 0x002f620000100800 */
[----:B------:R-:W-:Y:S01]  /*207a0*/  BSSY B0, `(.L_x_3425) ;  /* 0x0000008000007945 */ /* 0x000fe20003800000 */
[----:B------:R-:W-:Y:S02]  /*207b0*/  IMAD.MOV.U32 R12, RZ, RZ, RZ ;  /* 0x000000ffff0c7224 */ /* 0x000fe400078e00ff */
[----:B------:R-:W-:Y:S02]  /*207c0*/  IMAD.MOV.U32 R11, RZ, RZ, 0x1f ;  /* 0x0000001fff0b7424 */ /* 0x000fe400078e00ff */
[----:B------:R-:W-:Y:S02]  /*207d0*/  IMAD.MOV.U32 R15, RZ, RZ, -0x1 ;  /* 0xffffffffff0f7424 */ /* 0x000fe400078e00ff */
[----:B-----5:R-:W-:-:S07]  /*207e0*/  IMAD.MOV.U32 R13, RZ, RZ, R3 ;  /* 0x000000ffff0d7224 */ /* 0x020fce00078e0003 */
[----:B0-234-:R-:W-:Y:S05]  /*207f0*/  WARPSYNC.COLLECTIVE R15, `(.L_x_3426) ;  /* 0x000000000f087348 */ /* 0x01dfea0003c00000 */
[----:B------:R1:W0:Y:S02]  /*20800*/  SHFL.IDX P6, R14, R13, R12, R11 ;  /* 0x0000000c0d0e7389 */ /* 0x00022400000c000b */
[----:B01234-:R-:W-:Y:S01]  /*20810*/  ENDCOLLECTIVE ;  /* 0x000000000000791b */ /* 0x01ffe20003800000 */
.L_x_3426:
[----:B------:R-:W-:Y:S05]  /*20820*/  BSYNC B0 ;  /* 0x0000000000007941 */ /* 0x000fea0003800000 */
.L_x_3425:
        /* <DEDUP_REMOVED lines=9> */
.L_x_3427:
        /* <DEDUP_REMOVED lines=25> */
.L_x_3428:
        /* <DEDUP_REMOVED lines=8> */
.L_x_3429:
        /* <DEDUP_REMOVED lines=8> */
.L_x_3430:
        /* <DEDUP_REMOVED lines=8> */
.L_x_3431:
        /* <DEDUP_REMOVED lines=8> */
.L_x_3432:
        /* <DEDUP_REMOVED lines=9> */
.L_x_3433:
[----:B------:R-:W-:Y:S01]  /*20ce0*/  IMAD.MOV.U32 R10, RZ, RZ, R14 ;  /* 0x000000ffff0a7224 */ /* 0x000fe200078e000e */
[----:B------:R-:W-:Y:S06]  /*20cf0*/  BRA `(.L_x_3434) ;  /* 0xffffffd0000c7947 */ /* 0x000fec000383ffff */
.L_x_3368:
        /* <DEDUP_REMOVED lines=8> */
.L_x_3436:
[----:B------:R-:W-:Y:S05]  /*20d80*/  BSYNC B0 ;  /* 0x0000000000007941 */ /* 0x000fea0003800000 */
.L_x_3435:
        /* <DEDUP_REMOVED lines=10> */
.L_x_3437:
        /* <DEDUP_REMOVED lines=8> */
.L_x_3438:
        /* <DEDUP_REMOVED lines=8> */
.L_x_3439:
        /* <DEDUP_REMOVED lines=8> */
.L_x_3440:
        /* <DEDUP_REMOVED lines=9> */
.L_x_3441:
[----:B------:R-:W-:Y:S01]  /*21040*/  IMAD.MOV.U32 R10, RZ, RZ, R14 ;  /* 0x000000ffff0a7224 */ /* 0x000fe200078e000e */
[----:B------:R-:W-:Y:S06]  /*21050*/  BRA `(.L_x_3442) ;  /* 0xffffffcc00e07947 */ /* 0x000fec000383ffff */
.L_x_3370:
[----:B------:R-:W-:Y:S01]  /*21060*/  BSSY B0, `(.L_x_3443) ;  /* 0x0000006000007945 */ /* 0x000fe20003800000 */
[----:B------:R-:W-:Y:S01]  /*21070*/  PLOP3.LUT P6, PT, P6, PT, PT, 0x8, 0x0 ;  /* 0x000000000000781c */ /* 0x000fe200037ce170 */
[----:B------:R-:W-:-:S12]  /*21080*/  IMAD.MOV.U32 R15, RZ, RZ, -0x1 ;  /* 0xffffffffff0f7424 */ /* 0x000fd800078e00ff */
[----:B0-----:R-:W-:Y:S05]  /*21090*/  WARPSYNC.COLLECTIVE R15, `(.L_x_3444) ;  /* 0x000000000f087348 */ /* 0x001fea0003c00000 */
[----:B------:R-:W-:Y:S01]  /*210a0*/  VOTE.ANY R14, PT, P6 ;  /* 0x00000000000e7806 */ /* 0x000fe200030e0100 */
[----:B0-----:R-:W-:Y:S06]  /*210b0*/  ENDCOLLECTIVE ;  /* 0x000000000000791b */ /* 0x001fec0003800000 */
.L_x_3444:
[----:B------:R-:W-:Y:S05]  /*210c0*/  BSYNC B0 ;  /* 0x0000000000007941 */ /* 0x000fea0003800000 */
.L_x_3443:
        /* <DEDUP_REMOVED lines=10> */
.L_x_3445:
[----:B------:R-:W-:Y:S02]  /*21170*/  IMAD.MOV.U32 R13, RZ, RZ, R7 ;  /* 0x000000ffff0d7224 */ /* 0x000fe400078e0007 */
[----:B------:R-:W-:-:S07]  /*21180*/  IMAD.MOV.U32 R4, RZ, RZ, R14 ;  /* 0x000000ffff047224 */ /* 0x000fce00078e000e */
[----:B------:R-:W-:Y:S05]  /*21190*/  WARPSYNC.COLLECTIVE R15, `(.L_x_3446) ;  /* 0x000000000f087348 */ /* 0x000fea0003c00000 */
[----:B------:R0:W1:Y:S02]  /*211a0*/  SHFL.IDX P6, R14, R13, R12, R11 ;  /* 0x0000000c0d0e7389 */ /* 0x00006400000c000b */
[----:B01----:R-:W-:Y:S01]  /*211b0*/  ENDCOLLECTIVE ;  /* 0x000000000000791b */ /* 0x003fe20003800000 */
.L_x_3446:
[----:B------:R-:W-:Y:S02]  /*211c0*/  IMAD.MOV.U32 R7, RZ, RZ, R14 ;  /* 0x000000ffff077224 */ /* 0x000fe400078e000e */
[----:B------:R-:W-:-:S05]  /*211d0*/  IMAD.IADD R5, R9, 0x1, R16 ;  /* 0x0000000109057824 */ /* 0x000fca00078e0210 */
[----:B------:R1:W-:Y:S01]  /*211e0*/  STL [R1+0xc], R5 ;  /* 0x00000c0501007387 */ /* 0x0003e20000100800 */
[----:B------:R-:W-:Y:S05]  /*211f0*/  BRA `(.L_x_3447) ;  /* 0xffffffcc00c07947 */ /* 0x000fea000383ffff */
.L_x_3372:
[----:B------:R-:W-:Y:S01]  /*21200*/  BSSY B0, `(.L_x_3448) ;  /* 0x0000008000007945 */ /* 0x000fe20003800000 */
[----:B------:R-:W-:Y:S02]  /*21210*/  IMAD.MOV.U32 R13, RZ, RZ, R2 ;  /* 0x000000ffff0d7224 */ /* 0x000fe400078e0002 */
[----:B------:R-:W-:Y:S02]  /*21220*/  IMAD.MOV.U32 R12, RZ, RZ, R9 ;  /* 0x000000ffff0c7224 */ /* 0x000fe400078e0009 */
[----:B------:R-:W-:Y:S02]  /*21230*/  IMAD.MOV.U32 R11, RZ, RZ, 0x1f ;  /* 0x0000001fff0b7424 */ /* 0x000fe400078e00ff */
[----:B------:R-:W-:-:S07]  /*21240*/  IMAD.MOV.U32 R15, RZ, RZ, -0x1 ;  /* 0xffffffffff0f7424 */ /* 0x000fce00078e00ff */
[----:B01----:R-:W-:Y:S05]  /*21250*/  WARPSYNC.COLLECTIVE R15, `(.L_x_3449) ;  /* 0x000000000f087348 */ /* 0x003fea0003c00000 */
[----:B------:R2:W3:Y:S02]  /*21260*/  SHFL.IDX P6, R14, R13, R12, R11 ;  /* 0x0000000c0d0e7389 */ /* 0x0004e400000c000b */
[----:B0123--:R-:W-:Y:S01]  /*21270*/  ENDCOLLECTIVE ;  /* 0x000000000000791b */ /* 0x00ffe20003800000 */
.L_x_3449:
[----:B------:R-:W-:Y:S05]  /*21280*/  BSYNC B0 ;  /* 0x0000000000007941 */ /* 0x000fea0003800000 */
.L_x_3448:
[----:B------:R-:W-:Y:S01]  /*21290*/  IMAD.MOV.U32 R2, RZ, RZ, R14 ;  /* 0x000000ffff027224 */ /* 0x000fe200078e000e */
[----:B------:R-:W-:Y:S06]  /*212a0*/  BRA `(.L_x_3450) ;  /* 0xffffffcc00ac7947 */ /* 0x000fec000383ffff */
.L_x_3378:
[----:B0-----:R0:W1:Y:S02]  /*212b0*/  SYNCS.PHASECHK.TRANS64.TRYWAIT P0, [R0+URZ+0x38820], R3 ;  /* 0x03882003000075a7 */ /* 0x001064000800017f */
[----:B-1----:R-:W-:Y:S05]  /*212c0*/  @!P0 NANOSLEEP.SYNCS 0x989680 ;  /* 0x009896800000895d */ /* 0x002fea0003900000 */
[----:B------:R-:W1:Y:S02]  /*212d0*/  @!P0 SYNCS.PHASECHK.TRANS64 P0, [R0+URZ+0x38820], R3 ;  /* 0x03882003000085a7 */ /* 0x000e64000800007f */
[----:B-1----:R-:W-:Y:S05]  /*212e0*/  @!P0 BRA `(.L_x_3378) ;  /* 0xfffffffc00f08947 */ /* 0x002fea000383ffff */
[----:B------:R-:W-:Y:S05]  /*212f0*/  BRA `(.L_x_3451) ;  /* 0xffffffd8004c7947 */ /* 0x000fea000383ffff */
.L_x_3379:
        /* <DEDUP_REMOVED lines=11> */
.L_x_3453:
[----:B------:R-:W-:Y:S05]  /*213b0*/  BSYNC B0 ;  /* 0x0000000000007941 */ /* 0x000fea0003800000 */
.L_x_3452:
[----:B------:R-:W-:Y:S05]  /*213c0*/  BRA `(.L_x_3454) ;  /* 0xffffffd800347947 */ /* 0x000fea000383ffff */
.L_x_3382:
[----:B------:R-:W-:Y:S01]  /*213d0*/  BSSY B1, `(.L_x_3455) ;  /* 0x0000006000017945 */ /* 0x000fe20003800000 */
[----:B------:R-:W-:-:S07]  /*213e0*/  IMAD.MOV.U32 R15, RZ, RZ, -0x1 ;  /* 0xffffffffff0f7424 */ /* 0x000fce00078e00ff */
[----:B01-3--:R-:W-:Y:S05]  /*213f0*/  WARPSYNC.COLLECTIVE R15, `(.L_x_3456) ;  /* 0x000000000f0c7348 */ /* 0x00bfea0003c00000 */
[----:B------:R-:W-:Y:S02]  /*21400*/  ELECT P6, UR62, PT ;  /* 0x00000000003e782f */ /* 0x000fe400038c0000 */
[----:B------:R-:W-:Y:S01]  /*21410*/  MOV R14, UR62 ;  /* 0x0000003e000e7c02 */ /* 0x000fe20008000f00 */
[----:B01-3--:R-:W-:Y:S10]  /*21420*/  ENDCOLLECTIVE ;  /* 0x000000000000791b */ /* 0x00bff40003800000 */
.L_x_3456:
[----:B------:R-:W-:Y:S05]  /*21430*/  BSYNC B1 ;  /* 0x0000000000017941 */ /* 0x000fea0003800000 */
.L_x_3455:
[----:B------:R-:W-:Y:S05]  /*21440*/  BRA `(.L_x_3457) ;  /* 0xffffffd8002c7947 */ /* 0x000fea000383ffff */
.L_x_3384:
[----:B0-----:R0:W1:Y:S02]  /*21450*/  SYNCS.PHASECHK.TRANS64.TRYWAIT P0, [R6+URZ], R5 ;  /* 0x00000005060075a7 */ /* 0x001064000800017f */
[----:B-1----:R-:W-:Y:S05]  /*21460*/  @!P0 NANOSLEEP.SYNCS 0x989680 ;  /* 0x009896800000895d */ /* 0x002fea0003900000 */
[----:B------:R-:W1:Y:S02]  /*21470*/  @!P0 SYNCS.PHASECHK.TRANS64 P0, [R6+URZ], R5 ;  /* 0x00000005060085a7 */ /* 0x000e64000800007f */
[----:B-1----:R-:W-:Y:S05]  /*21480*/  @!P0 BRA `(.L_x_3384) ;  /* 0xfffffffc00f08947 */ /* 0x002fea000383ffff */
[----:B------:R-:W-:Y:S05]  /*21490*/  BRA `(.L_x_3458) ;  /* 0xffffffd800687947 */ /* 0x000fea000383ffff */
.L_x_3385:
[----:B-1----:R1:W2:Y:S02]  /*214a0*/  SYNCS.PHASECHK.TRANS64.TRYWAIT P0, [R7+URZ], R2 ;  /* 0x00000002070075a7 */ /* 0x0022a4000800017f */
[----:B--2---:R-:W-:Y:S05]  /*214b0*/  @!P0 NANOSLEEP.SYNCS 0x989680 ;  /* 0x009896800000895d */ /* 0x004fea0003900000 */
[----:B------:R-:W2:Y:S02]  /*214c0*/  @!P0 SYNCS.PHASECHK.TRANS64 P0, [R7+URZ], R2 ;  /* 0x00000002070085a7 */ /* 0x000ea4000800007f */
[----:B--2---:R-:W-:Y:S05]  /*214d0*/  @!P0 BRA `(.L_x_3385) ;  /* 0xfffffffc00f08947 */ /* 0x004fea000383ffff */
[----:B------:R-:W-:Y:S05]  /*214e0*/  BRA `(.L_x_3459) ;  /* 0xffffffd8005c7947 */ /* 0x000fea000383ffff */
.L_x_3387:
[----:B--2---:R2:W4:Y:S02]  /*214f0*/  SYNCS.PHASECHK.TRANS64.TRYWAIT P0, [R4+URZ], R5 ;  /* 0x00000005040075a7 */ /* 0x004524000800017f */
[----:B----4-:R-:W-:Y:S05]  /*21500*/  @!P0 NANOSLEEP.SYNCS 0x989680 ;  /* 0x009896800000895d */ /* 0x010fea0003900000 */
[----:B------:R-:W4:Y:S02]  /*21510*/  @!P0 SYNCS.PHASECHK.TRANS64 P0, [R4+URZ], R5 ;  /* 0x00000005040085a7 */ /* 0x000f24000800007f */
[----:B----4-:R-:W-:Y:S05]  /*21520*/  @!P0 BRA `(.L_x_3387) ;  /* 0xfffffffc00f08947 */ /* 0x010fea000383ffff */
[----:B------:R-:W-:Y:S05]  /*21530*/  BRA `(.L_x_3460) ;  /* 0xffffffd800647947 */ /* 0x000fea000383ffff */
.L_x_3461:
        /* <DEDUP_REMOVED lines=12> */
.L_x_5876:


//--------------------- .text._ZN7cutlass13device_kernelIN5flash11enable_sm90INS1_16FlashAttnFwdSm90INS1_25CollectiveMainloopFwdSm90ILi2EN4cute5tupleIJNS5_1CILi1EEES8_S8_EEENS6_IJNS7_ILi64EEESA_SA_EEELi512ENS_10bfloat16_tEfNS_4arch4Sm90ELb0ELb1ELb0ELb1ELb0ELb1ELb1ELb0ELb0ELb1ELb1ELb0EEENS1_21CollectiveEpilogueFwdINS6_IJSA_NS7_ILi512EEESA_EEES9_SC_SE_Li256ELb1ELb1ELb1ELb0EEENS1_36VarlenDynamicPersistentTileSchedulerILi64ELi64ELi256ELi128ELb1ELb1ELb1ELb1ELb0ELb1EEEEEEEEEvNT_6ParamsE --------------------------
	.section	.text._ZN7cutlass13device_kernelIN5flash11enable_sm90INS1_16FlashAttnFwdSm90INS1_25CollectiveMainloopFwdSm90ILi2EN4cute5tupleIJNS5_1CILi1EEES8_S8_EEENS6_IJNS7_ILi64EEESA_SA_EEELi512ENS_10bfloat16_tEfNS_4arch4Sm90ELb0ELb1ELb0ELb1ELb0ELb1ELb1ELb0ELb0ELb1ELb1ELb0EEENS1_21CollectiveEpilogueFwdINS6_IJSA_NS7_ILi512EEESA_EEES9_SC_SE_Li256ELb1ELb1ELb1ELb0EEENS1_36VarlenDynamicPersistentTileSchedulerILi64ELi64ELi256ELi128ELb1ELb1ELb1ELb1ELb0ELb1EEEEEEEEEvNT_6ParamsE,"ax",@progbits
	.align	128
.text._ZN7cutlass13device_kernelIN5flash11enable_sm90INS1_16FlashAttnFwdSm90INS1_25CollectiveMainloopFwdSm90ILi2EN4cute5tupleIJNS5_1CILi1EEES8_S8_EEENS6_IJNS7_ILi64EEESA_SA_EEELi512ENS_10bfloat16_tEfNS_4arch4Sm90ELb0ELb1ELb0ELb1ELb0ELb1ELb1ELb0ELb0ELb1ELb1ELb0EEENS1_21CollectiveEpilogueFwdINS6_IJSA_NS7_ILi512EEESA_EEES9_SC_SE_Li256ELb1ELb1ELb1ELb0EEENS1_36VarlenDynamicPersistentTileSchedulerILi64ELi64ELi256ELi128ELb1ELb1ELb1ELb1ELb0ELb1EEEEEEEEEvNT_6ParamsE:
        .type           _ZN7cutlass13device_kernelIN5flash11enable_sm90INS1_16FlashAttnFwdSm90INS1_25CollectiveMainloopFwdSm90ILi2EN4cute5tupleIJNS5_1CILi1EEES8_S8_EEENS6_IJNS7_ILi64EEESA_SA_EEELi512ENS_10bfloat16_tEfNS_4arch4Sm90ELb0ELb1ELb0ELb1ELb0ELb1ELb1ELb0ELb0ELb1ELb1ELb0EEENS1_21CollectiveEpilogueFwdINS6_IJSA_NS7_ILi512EEESA_EEES9_SC_SE_Li256ELb1ELb1ELb1ELb0EEENS1_36VarlenDynamicPersistentTileSchedulerILi64ELi64ELi256ELi128ELb1ELb1ELb1ELb1ELb0ELb1EEEEEEEEEvNT_6ParamsE,@function
        .size           _ZN7cutlass13device_kernelIN5flash11enable_sm90INS1_16FlashAttnFwdSm90INS1_25CollectiveMainloopFwdSm90ILi2EN4cute5tupleIJNS5_1CILi1EEES8_S8_EEENS6_IJNS7_ILi64EEESA_SA_EEELi512ENS_10bfloat16_tEfNS_4arch4Sm90ELb0ELb1ELb0ELb1ELb0ELb1ELb1ELb0ELb0ELb1ELb1ELb0EEENS1_21CollectiveEpilogueFwdINS6_IJSA_NS7_ILi512EEESA_EEES9_SC_SE_Li256ELb1ELb1ELb1ELb0EEENS1_36VarlenDynamicPersistentTileSchedulerILi64ELi64ELi256ELi128ELb1ELb1ELb1ELb1ELb0ELb1EEEEEEEEEvNT_6ParamsE,(.L_x_5877 - _ZN7cutlass13device_kernelIN5flash11enable_sm90INS1_16FlashAttnFwdSm90INS1_25CollectiveMainloopFwdSm90ILi2EN4cute5tupleIJNS5_1CILi1EEES8_S8_EEENS6_IJNS7_ILi64EEESA_SA_EEELi512ENS_10bfloat16_tEfNS_4arch4Sm90ELb0ELb1ELb0ELb1ELb0ELb1ELb1ELb0ELb0ELb1ELb1ELb0EEENS1_21CollectiveEpilogueFwdINS6_IJSA_NS7_ILi512EEESA_EEES9_SC_SE_Li256ELb1ELb1ELb1ELb0EEENS1_36VarlenDynamicPersistentTileSchedulerILi64ELi64ELi256ELi128ELb1ELb1ELb1ELb1ELb0ELb1EEEEEEEEEvNT_6ParamsE)
        .other          _ZN7cutlass13device_kernelIN5flash11enable_sm90INS1_16FlashAttnFwdSm90INS1_25CollectiveMainloopFwdSm90ILi2EN4cute5tupleIJNS5_1CILi1EEES8_S8_EEENS6_IJNS7_ILi64EEESA_SA_EEELi512ENS_10bfloat16_tEfNS_4arch4Sm90ELb0ELb1ELb0ELb1ELb0ELb1ELb1ELb0ELb0ELb1ELb1ELb0EEENS1_21CollectiveEpilogueFwdINS6_IJSA_NS7_ILi512EEESA_EEES9_SC_SE_Li256ELb1ELb1ELb1ELb0EEENS1_36VarlenDynamicPersistentTileSchedulerILi64ELi64ELi256ELi128ELb1ELb1ELb1ELb1ELb0ELb1EEEEEEEEEvNT_6ParamsE,@"STO_CUDA_ENTRY STV_DEFAULT"
_ZN7cutlass13device_kernelIN5flash11enable_sm90INS1_16FlashAttnFwdSm90INS1_25CollectiveMainloopFwdSm90ILi2EN4cute5tupleIJNS5_1CILi1EEES8_S8_EEENS6_IJNS7_ILi64EEESA_SA_EEELi512ENS_10bfloat16_tEfNS_4arch4Sm90ELb0ELb1ELb0ELb1ELb0ELb1ELb1ELb0ELb0ELb1ELb1ELb0EEENS1_21CollectiveEpilogueFwdINS6_IJSA_NS7_ILi512EEESA_EEES9_SC_SE_Li256ELb1ELb1ELb1ELb0EEENS1_36VarlenDynamicPersistentTileSchedulerILi64ELi64ELi256ELi128ELb1ELb1ELb1ELb1ELb0ELb1EEEEEEEEEvNT_6ParamsE:
        /* <DEDUP_REMOVED lines=24> */
.L_x_3463:
[----:B------:R-:W-:Y:S05]  /*0180*/  BSYNC B0 ;  /* 0x0000000000007941 */ /* 0x000fea0003800000 */
.L_x_3462:
        /* <DEDUP_REMOVED lines=39> */
.L_x_3464:
        /* <DEDUP_REMOVED lines=22> */
.L_x_3465:
        /* <DEDUP_REMOVED lines=18> */
.L_x_3466:
        /* <DEDUP_REMOVED lines=22> */
.L_x_3467:
        /* <DEDUP_REMOVED lines=22> */
.L_x_3468:
[----:B------:R-:W-:Y:S01]  /*0940*/  PLOP3.LUT P0, PT, PT, PT, UP0, 0x80, 0x0 ;  /* 0x000000000000781c */ /* 0x000fe20003f0f008 */
[----:B------:R-:W-:Y:S01]  /*0950*/  UMOV UR36, 0x1 ;  /* 0x0000000100247882 */ /* 0x000fe20000000000 */
[----:B------:R-:W-:Y:S01]  /*0960*/  NOP ;  /* 0x0000000000007918 */ /* 0x000fe20000000000 */
[----:B------:R-:W-:Y:S01]  /*0970*/  USEL UR36, UR36, 0x2, !UP0 ;  /* 0x0000000224247887 */ /* 0x000fe2000c000000 */
[----:B------:R-:W-:Y:S01]  /*0980*/  BSSY B9, `(.L_x_3469) ;  /* 0x000296b000097945 */ /* 0x000fe20003800000 */
[----:B------:R-:W-:Y:S01]  /*0990*/  ULDC.64 UR50, c[0x0][0x208] ;  /* 0x0000820000327ab9 */ /* 0x000fe20000000a00 */
[----:B0123--:R-:W-:Y:S07]  /*09a0*/  BAR.SYNC.DEFER_BLOCKING 0x0 ;  /* 0x0000000000007b1d */ /* 0x00ffee0000010000 */
[----:B------:R-:W-:Y:S05]  /*09b0*/  @!P0 BRA `(.L_x_3470) ;  /* 0x000001e400008947 */ /* 0x000fea0003800000 */
.L_x_3471:
        /* <DEDUP_REMOVED lines=19> */
[----:B------:R-:W-:Y:S01]  /*0af0*/  VIADD R6, R6, 0xffffff80 ;  /* 0xffffff8006067836 */ /* 0x000fe20000000000 */
[----:B------:R-:W-:Y:S01]  /*0b00*/  ULOP3.LUT UR47, UR36, 0x1, URZ, 0xfc, !UPT ;  /* 0x00000001242f7892 */ /* 0x000fe2000f8efc3f */
[----:B------:R-:W-:Y:S02]  /*0b10*/  IMAD.MOV.U32 R215, RZ, RZ, 0x40 ;  /* 0x00000040ffd77424 */ /* 0x000fe400078e00ff */
[----:B------:R-:W-:Y:S01]  /*0b20*/  IMAD.MOV.U32 R186, RZ, RZ, RZ ;  /* 0x000000ffffba7224 */ /* 0x000fe200078e00ff */
[----:B------:R-:W-:Y:S01]  /*0b30*/  SHF.R.S32.HI R3, RZ, 0x1f, R6 ;  /* 0x0000001fff037819 */ /* 0x000fe20000011406 */
[----:B------:R-:W-:Y:S02]  /*0b40*/  IMAD.MOV.U32 R190, RZ, RZ, RZ ;  /* 0x000000ffffbe7224 */ /* 0x000fe400078e00ff */
[----:B------:R-:W-:Y:S01]  /*0b50*/  IMAD.MOV.U32 R22, RZ, RZ, RZ ;  /* 0x000000ffff167224 */ /* 0x000fe200078e00ff */
[CC--:B------:R-:W-:Y:S01]  /*0b60*/  LEA.HI R0, R3.reuse, R6.reuse, RZ, 0x4 ;  /* 0x0000000603007211 */ /* 0x0c0fe200078f20ff */
[----:B------:R-:W-:Y:S01]  /*0b70*/  IMAD.MOV.U32 R19, RZ, RZ, RZ ;  /* 0x000000ffff137224 */ /* 0x000fe200078e00ff */
[CC--:B------:R-:W-:Y:S01]  /*0b80*/  LEA.HI R2, R3.reuse, R6.reuse, RZ, 0x5 ;  /* 0x0000000603027211 */ /* 0x0c0fe200078f28ff */
[----:B------:R-:W-:Y:S01]  /*0b90*/  IMAD.MOV.U32 R229, RZ, RZ, RZ ;  /* 0x000000ffffe57224 */ /* 0x000fe200078e00ff */
[----:B------:R-:W-:-:S02]  /*0ba0*/  LEA.HI R4, R3, R6, RZ, 0x7 ;  /* 0x0000000603047211 */ /* 0x000fc400078f38ff */
[CC--:B------:R-:W-:Y:S02]  /*0bb0*/  LEA.HI R8, R3.reuse, R6.reuse, RZ, 0x2 ;  /* 0x0000000603087211 */ /* 0x0c0fe400078f10ff */
[----:B------:R-:W-:Y:S02]  /*0bc0*/  LEA.HI R3, R3, R6, RZ, 0x3 ;  /* 0x0000000603037211 */ /* 0x000fe400078f18ff */
[----:B------:R-:W-:Y:S02]  /*0bd0*/  SHF.R.S32.HI R5, RZ, 0x4, R0 ;  /* 0x00000004ff057819 */ /* 0x000fe40000011400 */
[----:B------:R-:W-:Y:S02]  /*0be0*/  LOP3.LUT R13, R3, 0xfffffff8, RZ, 0xc0, !PT ;  /* 0xfffffff8030d7812 */ /* 0x000fe400078ec0ff */
[----:B------:R-:W-:Y:S02]  /*0bf0*/  LOP3.LUT R3, R0, 0xfffffff0, RZ, 0xc0, !PT ;  /* 0xfffffff000037812 */ /* 0x000fe400078ec0ff */
[--C-:B------:R-:W-:Y:S01]  /*0c00*/  SHF.R.S32.HI R220, RZ, 0x5, R2.reuse ;  /* 0x00000005ffdc7819 */ /* 0x100fe20000011402 */
[C---:B------:R-:W-:Y:S01]  /*0c10*/  IMAD.IADD R13, R6.reuse, 0x1, -R13 ;  /* 0x00000001060d7824 */ /* 0x040fe200078e0a0d */
[----:B------:R-:W-:Y:S01]  /*0c20*/  SHF.R.S32.HI R7, RZ, 0x1f, R2 ;  /* 0x0000001fff077819 */ /* 0x000fe20000011402 */
[----:B------:R-:W-:Y:S01]  /*0c30*/  IMAD.IADD R3, R6, 0x1, -R3 ;  /* 0x0000000106037824 */ /* 0x000fe200078e0a03 */
[----:B------:R-:W-:Y:S01]  /*0c40*/  LOP3.LUT R9, R4, 0xffffff80, RZ, 0xc0, !PT ;  /* 0xffffff8004097812 */ /* 0x000fe200078ec0ff */
[----:B------:R-:W-:Y:S01]  /*0c50*/  IMAD.SHL.U32 R196, R13, 0x8, RZ ;  /* 0x000000080dc47824 */ /* 0x000fe200078e00ff */
[----:B------:R-:W-:-:S02]  /*0c60*/  LOP3.LUT R11, R8, 0xfffffffc, RZ, 0xc0, !PT ;  /* 0xfffffffc080b7812 */ /* 0x000fc400078ec0ff */
[----:B------:R-:W-:Y:S01]  /*0c70*/  LEA.HI R0, R0, R5, RZ, 0x1 ;  /* 0x0000000500007211 */ /* 0x000fe200078f08ff */
[C---:B------:R-:W-:Y:S01]  /*0c80*/  IMAD.IADD R9, R6.reuse, 0x1, -R9 ;  /* 0x0000000106097824 */ /* 0x040fe200078e0a09 */
[----:B------:R-:W-:Y:S01]  /*0c90*/  LEA.HI R7, R7, R220, RZ, 0x2 ;  /* 0x000000dc07077211 */ /* 0x000fe200078f10ff */
[----:B------:R-:W-:Y:S01]  /*0ca0*/  IMAD.IADD R188, R6, 0x1, -R11 ;  /* 0x0000000106bc7824 */ /* 0x000fe200078e0a0b */
[----:B------:R-:W-:Y:S01]  /*0cb0*/  SHF.R.S32.HI R6, RZ, 0x1f, R3 ;  /* 0x0000001fff067819 */ /* 0x000fe20000011403 */
[----:B------:R-:W-:Y:S01]  /*0cc0*/  VIADD R227, R196, 0x80 ;  /* 0x00000080c4e37836 */ /* 0x000fe20000000000 */
[----:B------:R-:W-:Y:S01]  /*0cd0*/  LOP3.LUT R0, R0, 0x1ffffffe, RZ, 0xc0, !PT ;  /* 0x1ffffffe00007812 */ /* 0x000fe200078ec0ff */
[C---:B------:R-:W-:Y:S01]  /*0ce0*/  VIADD R225, R196.reuse, 0x100 ;  /* 0x00000100c4e17836 */ /* 0x040fe20000000000 */
[----:B------:R-:W-:Y:S01]  /*0cf0*/  SHF.R.S32.HI R20, RZ, 0x7, R4 ;  /* 0x00000007ff147819 */ /* 0x000fe20000011404 */
[----:B------:R-:W-:Y:S01]  /*0d00*/  VIADD R224, R196, 0x140 ;  /* 0x00000140c4e07836 */ /* 0x000fe20000000000 */
[----:B------:R-:W-:Y:S01]  /*0d10*/  LOP3.LUT R7, R7, 0x3ffffc, RZ, 0xc0, !PT ;  /* 0x003ffffc07077812 */ /* 0x000fe200078ec0ff */
[----:B------:R-:W-:Y:S01]  /*0d20*/  IMAD.IADD R0, R5, 0x1, -R0 ;  /* 0x0000000105007824 */ /* 0x000fe200078e0a00 */
[----:B------:R-:W-:Y:S01]  /*0d30*/  SHF.R.S32.HI R2, RZ, 0x1f, R9 ;  /* 0x0000001fff027819 */ /* 0x000fe20000011409 */
[----:B------:R-:W-:Y:S01]  /*0d40*/  IMAD R14, R20, 0x100, R3 ;  /* 0x00000100140e7824 */ /* 0x000fe200078e0203 */
[----:B------:R-:W-:Y:S01]  /*0d50*/  LEA.HI R10, R6, R3, RZ, 0x3 ;  /* 0x00000003060a7211 */ /* 0x000fe200078f18ff */
[----:B------:R-:W-:Y:S01]  /*0d60*/  IMAD.IADD R7, R220, 0x1, -R7 ;  /* 0x00000001dc077824 */ /* 0x000fe200078e0a07 */
[----:B------:R-:W-:Y:S01]  /*0d70*/  SHF.R.S32.HI R185, RZ, 0x2, R8 ;  /* 0x00000002ffb97819 */ /* 0x000fe20000011408 */
[----:B------:R-:W-:Y:S01]  /*0d80*/  IMAD.SHL.U32 R0, R0, 0x8, RZ ;  /* 0x0000000800007824 */ /* 0x000fe200078e00ff */
[----:B------:R-:W-:Y:S01]  /*0d90*/  LEA.HI R5, R2, R9, RZ, 0x2 ;  /* 0x0000000902057211 */ /* 0x000fe200078f10ff */
[----:B------:R-:W-:Y:S01]  /*0da0*/  IMAD R15, R7, 0x10, R14 ;  /* 0x00000010070f7824 */ /* 0x000fe200078e020e */
[C---:B------:R-:W-:Y:S01]  /*0db0*/  LOP3.LUT R12, R10.reuse, 0xfffffff8, RZ, 0xc0, !PT ;  /* 0xfffffff80a0c7812 */ /* 0x040fe200078ec0ff */
[----:B------:R-:W-:Y:S01]  /*0dc0*/  VIADD R7, R185, 0x20 ;  /* 0x00000020b9077836 */ /* 0x000fe20000000000 */
[--C-:B------:R-:W-:Y:S01]  /*0dd0*/  SHF.R.S32.HI R6, RZ, 0x2, R5.reuse ;  /* 0x00000002ff067819 */ /* 0x100fe20000011405 */
[----:B------:R-:W-:Y:S01]  /*0de0*/  IMAD.SHL.U32 R10, R10, 0x40, RZ ;  /* 0x000000400a0a7824 */ /* 0x000fe200078e00ff */
[----:B------:R-:W-:Y:S01]  /*0df0*/  SHF.R.S32.HI R11, RZ, 0x1f, R5 ;  /* 0x0000001fff0b7819 */ /* 0x000fe20000011405 */
[----:B------:R-:W-:Y:S01]  /*0e00*/  IMAD.IADD R12, R3, 0x1, -R12 ;  /* 0x00000001030c7824 */ /* 0x000fe200078e0a0c */
[----:B------:R-:W-:Y:S01]  /*0e10*/  SHF.R.S32.HI R16, RZ, 0x1f, R7 ;  /* 0x0000001fff107819 */ /* 0x000fe20000011407 */
[--C-:B------:R-:W-:Y:S01]  /*0e20*/  IMAD.U32 R15, R15, 0x40, R0.reuse ;  /* 0x000000400f0f7824 */ /* 0x100fe200078e0000 */
[----:B------:R-:W-:Y:S01]  /*0e30*/  LEA.HI R11, R11, R6, RZ, 0x3 ;  /* 0x000000060b0b7211 */ /* 0x000fe200078f18ff */
[----:B------:R-:W-:Y:S01]  /*0e40*/  IMAD.SHL.U32 R3, R12, 0x40, RZ ;  /* 0x000000400c037824 */ /* 0x000fe200078e00ff */
[----:B------:R-:W-:Y:S01]  /*0e50*/  LOP3.LUT R14, R5, 0x7ffffffc, RZ, 0xc0, !PT ;  /* 0x7ffffffc050e7812 */ /* 0x000fe200078ec0ff */
[----:B------:R-:W-:Y:S01]  /*0e60*/  STL [R1+0x64], R20 ;  /* 0x0000641401007387 */ /* 0x000fe20000100800 */
[----:B------:R-:W-:Y:S01]  /*0e70*/  LOP3.LUT R11, R11, 0xfffffff8, RZ, 0xc0, !PT ;  /* 0xfffffff80b0b7812 */ /* 0x000fe200078ec0ff */
[----:B------:R-:W-:Y:S01]  /*0e80*/  VIADD R228, R196, 0x40 ;  /* 0x00000040c4e47836 */ /* 0x000fe20000000000 */
[----:B------:R-:W-:Y:S01]  /*0e90*/  LEA.HI R5, R16, R7, RZ, 0x3 ;  /* 0x0000000710057211 */ /* 0x000fe200078f18ff */
[----:B------:R-:W-:Y:S01]  /*0ea0*/  IMAD.SHL.U32 R7, R7, 0x40, RZ ;  /* 0x0000004007077824 */ /* 0x000fe200078e00ff */
[----:B------:R-:W-:Y:S01]  /*0eb0*/  LOP3.LUT R3, R3, 0x1c0, RZ, 0xc0, !PT ;  /* 0x000001c003037812 */ /* 0x000fe200078ec0ff */
[----:B------:R-:W-:Y:S01]  /*0ec0*/  IMAD.IADD R11, R6, 0x1, -R11 ;  /* 0x00000001060b7824 */ /* 0x000fe200078e0a0b */
[----:B------:R-:W-:Y:S01]  /*0ed0*/  LEA.HI R4, R4, R20, RZ, 0x1 ;  /* 0x0000001404047211 */ /* 0x000fe200078f08ff */
[----:B------:R-:W-:Y:S01]  /*0ee0*/  IMAD.SHL.U32 R6, R5, 0x40, RZ ;  /* 0x0000004005067824 */ /* 0x000fe200078e00ff */
[----:B------:R-:W-:Y:S01]  /*0ef0*/  LOP3.LUT R0, R3, 0x8, R0, 0xf8, !PT ;  /* 0x0000000803007812 */ /* 0x000fe200078ef800 */
[----:B------:R-:W-:Y:S01]  /*0f00*/  IMAD.SHL.U32 R16, R188, 0x8, RZ ;  /* 0x00000008bc107824 */ /* 0x000fe200078e00ff */
[----:B------:R-:W-:Y:S01]  /*0f10*/  SHF.R.U32.HI R5, RZ, 0x3, R3 ;  /* 0x00000003ff057819 */ /* 0x000fe20000011603 */
[----:B------:R-:W-:Y:S01]  /*0f20*/  IMAD.IADD R14, R9, 0x1, -R14 ;  /* 0x00000001090e7824 */ /* 0x000fe200078e0a0e */
[----:B------:R-:W-:Y:S01]  /*0f30*/  LOP3.LUT R3, R10, 0x7ffffe00, RZ, 0xc0, !PT ;  /* 0x7ffffe000a037812 */ /* 0x000fe200078ec0ff */
[----:B------:R-:W-:Y:S01]  /*0f40*/  STL [R1+0x84], R15 ;  /* 0x0000840f01007387 */ /* 0x000fe20000100800 */
[----:B------:R-:W-:Y:S01]  /*0f50*/  LOP3.LUT R0, R0, R5, RZ, 0x3c, !PT ;  /* 0x0000000500007212 */ /* 0x000fe200078e3cff */
[----:B------:R-:W-:Y:S01]  /*0f60*/  IMAD.SHL.U32 R187, R14, 0x2, RZ ;  /* 0x000000020ebb7824 */ /* 0x000fe200078e00ff */
[----:B------:R-:W-:Y:S01]  /*0f70*/  LOP3.LUT R7, R7, 0x1c0, RZ, 0xc0, !PT ;  /* 0x000001c007077812 */ /* 0x000fe200078ec0ff */
[----:B------:R-:W-:Y:S01]  /*0f80*/  IMAD R3, R220, 0x400, R3 ;  /* 0x00000400dc037824 */ /* 0x000fe200078e0203 */
[----:B------:R-:W-:Y:S01]  /*0f90*/  LOP3.LUT R4, R4, 0xfffffe, RZ, 0xc0, !PT ;  /* 0x00fffffe04047812 */ /* 0x000fe200078ec0ff */
[----:B------:R-:W-:Y:S01]  /*0fa0*/  VIADD R226, R196, 0xc0 ;  /* 0x000000c0c4e27836 */ /* 0x000fe20000000000 */
[----:B------:R-:W-:Y:S01]  /*0fb0*/  LEA.HI R2, R2, R9, RZ, 0x5 ;  /* 0x0000000902027211 */ /* 0x000fe200078f28ff */
[----:B------:R-:W-:Y:S01]  /*0fc0*/  IMAD.IADD R3, R3, 0x1, R0 ;  /* 0x0000000103037824 */ /* 0x000fe200078e0200 */
[----:B------:R-:W-:Y:S01]  /*0fd0*/  SHF.R.U32.HI R9, RZ, 0x3, R7 ;  /* 0x00000003ff097819 */ /* 0x000fe20000011607 */
[----:B------:R-:W-:Y:S01]  /*0fe0*/  IMAD.IADD R4, R20, 0x1, -R4 ;  /* 0x0000000114047824 */ /* 0x000fe200078e0a04 */
[----:B------:R-:W-:Y:S01]  /*0ff0*/  LOP3.LUT R7, R7, 0x38, R16, 0xf8, !PT ;  /* 0x0000003807077812 */ /* 0x000fe200078ef810 */
[----:B------:R-:W-:Y:S01]  /*1000*/  IMAD R199, R3, 0x2, R18 ;  /* 0x0000000203c77824 */ /* 0x000fe200078e0212 */
[----:B------:R-:W-:-:S02]  /*1010*/  LOP3.LUT R6, R6, 0xfffffe00, RZ, 0xc0, !PT ;  /* 0xfffffe0006067812 */ /* 0x000fc400078ec0ff */
[----:B------:R-:W-:Y:S01]  /*1020*/  LEA.HI R0, R188, R188, RZ, 0x1 ;  /* 0x000000bcbc007211 */ /* 0x000fe200078f08ff */
[C---:B------:R-:W-:Y:S01]  /*1030*/  VIADD R216, R199.reuse, 0x36400 ;  /* 0x00036400c7d87836 */ /* 0x040fe20000000000 */
[----:B------:R-:W-:Y:S01]  /*1040*/  SHF.R.S32.HI R2, RZ, 0x5, R2 ;  /* 0x00000005ff027819 */ /* 0x000fe20000011402 */
[----:B------:R-:W-:Y:S01]  /*1050*/  VIADD R214, R199, 0x36420 ;  /* 0x00036420c7d67836 */ /* 0x000fe20000000000 */
[----:B------:R-:W-:Y:S02]  /*1060*/  LOP3.LUT R7, R6, R7, R9, 0xf6, !PT ;  /* 0x0000000706077212 */ /* 0x000fe400078ef609 */
[----:B------:R-:W-:Y:S01]  /*1070*/  SHF.R.S32.HI R8, RZ, 0x1f, R8 ;  /* 0x0000001fff087819 */ /* 0x000fe20000011408 */
[----:B------:R-:W-:Y:S01]  /*1080*/  IMAD R193, R2, 0x10, R11 ;  /* 0x0000001002c17824 */ /* 0x000fe200078e020b */
[----:B------:R-:W-:Y:S01]  /*1090*/  LOP3.LUT R5, R0, 0x1ffffffe, RZ, 0xc0, !PT ;  /* 0x1ffffffe00057812 */ /* 0x000fe200078ec0ff */
[----:B------:R-:W-:Y:S01]  /*10a0*/  IMAD.SHL.U32 R0, R4, 0x100, RZ ;  /* 0x0000010004007824 */ /* 0x000fe200078e00ff */
[----:B------:R-:W-:-:S02]  /*10b0*/  R2P PR, R12, 0x6 ;  /* 0x000000060c007804 */ /* 0x000fc40000000000 */
[----:B------:R-:W-:Y:S01]  /*10c0*/  SHF.R.S32.HI R2, RZ, 0x1f, R227 ;  /* 0x0000001fff027819 */ /* 0x000fe200000114e3 */
[----:B------:R-:W-:Y:S01]  /*10d0*/  IMAD.IADD R197, R187, 0x1, R0 ;  /* 0x00000001bbc57824 */ /* 0x000fe200078e0200 */
[----:B------:R-:W-:Y:S01]  /*10e0*/  LEA.HI R8, R8, R185, RZ, 0x3 ;  /* 0x000000b908087211 */ /* 0x000fe200078f18ff */
[----:B------:R0:W-:Y:S01]  /*10f0*/  STL [R1+0x80], R0 ;  /* 0x0000800001007387 */ /* 0x0001e20000100800 */
[----:B------:R-:W-:Y:S01]  /*1100*/  SHF.R.S32.HI R2, RZ, 0x1f, R225 ;  /* 0x0000001fff027819 */ /* 0x000fe200000114e1 */
[----:B------:R-:W-:Y:S01]  /*1110*/  IMAD R2, R7, 0x2, R18 ;  /* 0x0000000207027824 */ /* 0x000fe200078e0212 */
[----:B------:R-:W-:Y:S01]  /*1120*/  LOP3.LUT R8, R8, 0xfffffff8, RZ, 0xc0, !PT ;  /* 0xfffffff808087812 */ /* 0x000fe200078ec0ff */
[C---:B------:R-:W-:Y:S01]  /*1130*/  VIADD R237, R197.reuse, 0xc8 ;  /* 0x000000c8c5ed7836 */ /* 0x040fe20000000000 */
[----:B------:R-:W-:Y:S01]  /*1140*/  SHF.R.S32.HI R4, RZ, 0x1f, R228 ;  /* 0x0000001fff047819 */ /* 0x000fe200000114e4 */
[----:B------:R-:W-:Y:S01]  /*1150*/  VIADD R236, R197, 0xd0 ;  /* 0x000000d0c5ec7836 */ /* 0x000fe20000000000 */
[----:B------:R1:W-:Y:S01]  /*1160*/  STL [R1+0x7c], R2 ;  /* 0x00007c0201007387 */ /* 0x0003e20000100800 */
[----:B------:R-:W-:Y:S01]  /*1170*/  IMAD.IADD R218, R188, 0x1, -R5 ;  /* 0x00000001bcda7824 */ /* 0x000fe200078e0a05 */
[----:B------:R-:W-:Y:S01]  /*1180*/  SHF.R.S32.HI R4, RZ, 0x1f, R226 ;  /* 0x0000001fff047819 */ /* 0x000fe200000114e2 */
[----:B------:R-:W-:Y:S01]  /*1190*/  IMAD.IADD R198, R185, 0x1, -R8 ;  /* 0x00000001b9c67824 */ /* 0x000fe200078e0a08 */
[----:B0-----:R-:W-:Y:S01]  /*11a0*/  SHF.R.S32.HI R0, RZ, 0x1f, R224 ;  /* 0x0000001fff007819 */ /* 0x001fe200000114e0 */
[C---:B------:R-:W-:Y:S01]  /*11b0*/  VIADD R234, R197.reuse, 0xe0 ;  /* 0x000000e0c5ea7836 */ /* 0x040fe20000000000 */
[----:B------:R-:W-:Y:S01]  /*11c0*/  SHF.R.S32.HI R0, RZ, 0x1f, R197 ;  /* 0x0000001fff007819 */ /* 0x000fe200000114c5 */
[----:B------:R-:W-:Y:S01]  /*11d0*/  VIADD R0, R197, 0xc0 ;  /* 0x000000c0c5007836 */ /* 0x000fe20000000000 */
[----:B------:R-:W-:Y:S01]  /*11e0*/  SEL R215, R215, 0xffffffc0, !P2 ;  /* 0xffffffc0d7d77807 */ /* 0x000fe20005000000 */
[----:B------:R-:W-:-:S02]  /*11f0*/  VIADD R233, R197, 0xe8 ;  /* 0x000000e8c5e97836 */ /* 0x000fc40000000000 */
[C---:B-1----:R-:W-:Y:S01]  /*1200*/  VIADD R2, R197.reuse, 0xb8 ;  /* 0x000000b8c5027836 */ /* 0x042fe20000000000 */
        /* <DEDUP_REMOVED lines=57> */
[----:B------:R-:W-:Y:S01]  /*15a0*/  VIADD R217, R188, 0x10 ;  /* 0x00000010bcd97836 */ /* 0x000fe20000000000 */
[----:B------:R-:W-:Y:S01]  /*15b0*/  SHF.R.S32.HI R2, RZ, 0x1f, R232 ;  /* 0x0000001fff027819 */ /* 0x000fe200000114e8 */
[----:B------:R-:W-:Y:S01]  /*15c0*/  IMAD R218, R218, 0x8, R193 ;  /* 0x00000008dada7824 */ /* 0x000fe200078e02c1 */
[----:B------:R-:W-:Y:S01]  /*15d0*/  SHF.R.S32.HI R0, RZ, 0x1f, R231 ;  /* 0x0000001fff007819 */ /* 0x000fe200000114e7 */
[----:B------:R-:W-:-:S07]  /*15e0*/  IMAD.IADD R215, R215, 0x1, R214 ;  /* 0x00000001d7d77824 */ /* 0x000fce00078e02d6 */
.L_x_3682:
[----:B------:R-:W-:Y:S01]  /*15f0*/  ULDC.64 UR4, c[0x0][0xb20] ;  /* 0x0002c80000047ab9 */ /* 0x000fe20000000a00 */
[----:B012-4-:R-:W0:Y:S01]  /*1600*/  LDC.64 R2, c[0x0][0xb00] ;  /* 0x0002c000ff027b82 */ /* 0x017e220000000a00 */
[----:B------:R-:W-:Y:S01]  /*1610*/  ISETP.NE.U32.AND P0, PT, RZ, UR4, PT ;  /* 0x00000004ff007c0c */ /* 0x000fe2000bf05070 */
[----:B-----5:R-:W-:Y:S01]  /*1620*/  IMAD.MOV.U32 R24, RZ, RZ, RZ ;  /* 0x000000ffff187224 */ /* 0x020fe200078e00ff */
        /* <DEDUP_REMOVED lines=15> */
[----:B------:R-:W5:Y:S01]  /*1720*/  @P3 LDG.E R24, desc[UR50][R2.64] ;  /* 0x0000003202183981 */ /* 0x000f62000c1e1900 */
[----:B------:R-:W-:Y:S01]  /*1730*/  ISETP.NE.U32.AND P2, PT, RZ, UR6, PT ;  /* 0x00000006ff007c0c */ /* 0x000fe2000bf45070 */
[----:B-1----:R-:W-:-:S04]  /*1740*/  @P0 IMAD.WIDE R4, R155, 0x4, R4 ;  /* 0x000000049b040825 */ /* 0x002fc800078e0204 */
[----:B0-----:R-:W-:Y:S01]  /*1750*/  @P1 IMAD.WIDE R6, R155, 0x4, R6 ;  /* 0x000000049b061825 */ /* 0x001fe200078e0206 */
[----:B------:R-:W-:Y:S01]  /*1760*/  UISETP.NE.U32.AND UP0, UPT, UR4, URZ, UPT ;  /* 0x0000003f0400728c */ /* 0x000fe2000bf05070 */
[----:B------:R0:W5:Y:S02]  /*1770*/  @P0 LDG.E R10, desc[UR50][R4.64] ;  /* 0x00000032040a0981 */ /* 0x000164000c1e1900 */
[----:B------:R-:W-:Y:S02]  /*1780*/  ULDC UR4, c[0x0][0x424] ;  /* 0x0001090000047ab9 */ /* 0x000fe40000000800 */
[----:B------:R1:W5:Y:S01]  /*1790*/  @P1 LDG.E R23, desc[UR50][R6.64] ;  /* 0x0000003206171981 */ /* 0x000362000c1e1900 */
[----:B------:R-:W-:Y:S01]  /*17a0*/  UISETP.NE.AND.EX UP0, UPT, UR5, URZ, UPT, UP0 ;  /* 0x0000003f0500728c */ /* 0x000fe2000bf05300 */
[C---:B------:R-:W-:Y:S02]  /*17b0*/  LOP3.LUT R0, R154.reuse, 0xff0000, RZ, 0xc0, !PT ;  /* 0x00ff00009a007812 */ /* 0x040fe400078ec0ff */
[----:B------:R-:W-:Y:S01]  /*17c0*/  ULDC UR5, c[0x0][0x2f0] ;  /* 0x0000bc0000057ab9 */ /* 0x000fe20000000800 */
[----:B------:R-:W-:Y:S01]  /*17d0*/  USEL UR4, UR4, 0x1, UP0 ;  /* 0x0000000104047887 */ /* 0x000fe20008000000 */
[----:B0-----:R-:W-:-:S02]  /*17e0*/  LOP3.LUT R4, R154, 0xff000000, RZ, 0xc0, !PT ;  /* 0xff0000009a047812 */ /* 0x001fc400078ec0ff */
[----:B------:R-:W-:Y:S01]  /*17f0*/  ISETP.NE.AND.EX P2, PT, RZ, UR7, PT, P2 ;  /* 0x00000007ff007c0c */ /* 0x000fe2000bf45320 */
[----:B------:R-:W-:Y:S01]  /*1800*/  UIMAD UR4, UR4, UR5, URZ ;  /* 0x00000005040472a4 */ /* 0x000fe2000f8e023f */
[----:B------:R-:W-:Y:S02]  /*1810*/  SHF.R.U32.HI R5, RZ, 0x8, R4 ;  /* 0x00000008ff057819 */ /* 0x000fe40000011604 */
[----:B------:R-:W-:Y:S01]  /*1820*/  ULDC UR5, c[0x0][0x348] ;  /* 0x0000d20000057ab9 */ /* 0x000fe20000000800 */
[----:B------:R-:W-:Y:S01]  /*1830*/  LOP3.LUT R221, R154, 0xffff, RZ, 0xc0, !PT ;  /* 0x0000ffff9add7812 */ /* 0x000fe200078ec0ff */
[----:B------:R-:W-:Y:S01]  /*1840*/  IMAD.MOV.U32 R223, RZ, RZ, R155 ;  /* 0x000000ffffdf7224 */ /* 0x000fe200078e009b */
[----:B------:R-:W-:Y:S01]  /*1850*/  LEA.HI R222, R0, R5, RZ, 0x10 ;  /* 0x0000000500de7211 */ /* 0x000fe200078f80ff */
[----:B-1----:R-:W-:Y:S06]  /*1860*/  @P1 BRA `(.L_x_3473) ;  /* 0x0000000000241947 */ /* 0x002fec0003800000 */
        /* <DEDUP_REMOVED lines=9> */
.L_x_3473:
[----:B------:R-:W-:Y:S02]  /*1900*/  IMAD.U32 R40, RZ, RZ, UR5 ;  /* 0x00000005ff287e24 */ /* 0x000fe4000f8e00ff */
[----:B------:R-:W-:Y:S01]  /*1910*/  IMAD.U32 R25, RZ, RZ, UR4 ;  /* 0x00000004ff197e24 */ /* 0x000fe2000f8e00ff */
[----:B------:R-:W-:Y:S06]  /*1920*/  @!P2 BRA `(.L_x_3474) ;  /* 0x000000000010a947 */ /* 0x000fec0003800000 */
[----:B------:R-:W0:Y:S02]  /*1930*/  LDC.64 R2, c[0x0][0xb18] ;  /* 0x0002c600ff027b82 */ /* 0x000e240000000a00 */
[----:B0-----:R-:W-:-:S05]  /*1940*/  IMAD.WIDE R2, R155, 0x4, R2 ;  /* 0x000000049b027825 */ /* 0x001fca00078e0202 */
[----:B------:R0:W5:Y:S01]  /*1950*/  LDG.E R25, desc[UR50][R2.64] ;  /* 0x0000003202197981 */ /* 0x000162000c1e1900 */
[----:B------:R-:W-:Y:S05]  /*1960*/  BRA `(.L_x_3475) ;  /* 0x0000000000107947 */ /* 0x000fea0003800000 */
.L_x_3474:
[----:B------:R-:W-:Y:S05]  /*1970*/  @!P3 BRA `(.L_x_3475) ;  /* 0x00000000000cb947 */ /* 0x000fea0003800000 */
[----:B------:R-:W2:Y:S04]  /*1980*/  LDG.E R0, desc[UR50][R2.64] ;  /* 0x0000003202007981 */ /* 0x000ea8000c1e1900 */
[----:B------:R-:W2:Y:S02]  /*1990*/  LDG.E R25, desc[UR50][R2.64+0x4] ;  /* 0x0000043202197981 */ /* 0x000ea4000c1e1900 */
[----:B--2---:R-:W-:-:S07]  /*19a0*/  IMAD.IADD R25, R25, 0x1, -R0 ;  /* 0x0000000119197824 */ /* 0x004fce00078e0a00 */
.L_x_3475:
[----:B------:R-:W-:Y:S01]  /*19b0*/  ULDC.64 UR4, c[0x0][0xb08] ;  /* 0x0002c20000047ab9 */ /* 0x000fe20000000a00 */
[----:B------:R-:W1:Y:S01]  /*19c0*/  LDC R4, c[0x0][0x448] ;  /* 0x00011200ff047b82 */ /* 0x000e620000000800 */
[----:B------:R-:W-:-:S04]  /*19d0*/  ISETP.NE.U32.AND P0, PT, RZ, UR4, PT ;  /* 0x00000004ff007c0c */ /* 0x000fc8000bf05070 */
[----:B------:R-:W-:Y:S01]  /*19e0*/  ISETP.NE.AND.EX P0, PT, RZ, UR5, PT, P0 ;  /* 0x00000005ff007c0c */ /* 0x000fe2000bf05300 */
[----:B------:R-:W-:Y:S02]  /*19f0*/  ULDC.64 UR4, c[0x0][0xb28] ;  /* 0x0002ca0000047ab9 */ /* 0x000fe40000000a00 */
[----:B------:R-:W-:-:S04]  /*1a00*/  ISETP.NE.U32.AND P1, PT, RZ, UR4, PT ;  /* 0x00000004ff007c0c */ /* 0x000fc8000bf25070 */
[----:B------:R-:W-:-:S06]  /*1a10*/  ISETP.NE.AND.EX P1, PT, RZ, UR5, PT, P1 ;  /* 0x00000005ff007c0c */ /* 0x000fcc000bf25310 */
[----:B------:R-:W2:Y:S08]  /*1a20*/  @P0 LDC.64 R6, c[0x0][0xb08] ;  /* 0x0002c200ff060b82 */ /* 0x000eb00000000a00 */
[----:B------:R-:W3:Y:S01]  /*1a30*/  @P1 LDC.64 R8, c[0x0][0xb28] ;  /* 0x0002ca00ff081b82 */ /* 0x000ee20000000a00 */
[----:B--2---:R-:W-:-:S05]  /*1a40*/  @P0 IMAD.WIDE R6, R155, 0x4, R6 ;  /* 0x000000049b060825 */ /* 0x004fca00078e0206 */
[----:B------:R-:W2:Y:S04]  /*1a50*/  @P0 LDG.E R0, desc[UR50][R6.64] ;  /* 0x0000003206000981 */ /* 0x000ea8000c1e1900 */
[----:B0-----:R-:W2:Y:S01]  /*1a60*/  @P0 LDG.E R3, desc[UR50][R6.64+0x4] ;  /* 0x0000043206030981 */ /* 0x001ea2000c1e1900 */
[----:B-----5:R-:W-:Y:S02]  /*1a70*/  IMAD.MOV.U32 R2, RZ, RZ, R25 ;  /* 0x000000ffff027224 */ /* 0x020fe400078e0019 */
[----:B---3--:R-:W-:-:S05]  /*1a80*/  @P1 IMAD.WIDE R8, R155, 0x4, R8 ;  /* 0x000000049b081825 */ /* 0x008fca00078e0208 */
[----:B------:R0:W5:Y:S01]  /*1a90*/  @P1 LDG.E R2, desc[UR50][R8.64] ;  /* 0x0000003208021981 */ /* 0x000162000c1e1900 */
[----:B-1----:R-:W-:Y:S01]  /*1aa0*/  ISETP.NE.AND P1, PT, R4, 0x1, PT ;  /* 0x000000010400780c */ /* 0x002fe20003f25270 */
[----:B------:R-:W-:Y:S01]  /*1ab0*/  IMAD.SHL.U32 R195, R153, 0x40, RZ ;  /* 0x0000004099c37824 */ /* 0x000fe200078e00ff */
[----:B------:R-:W1:Y:S01]  /*1ac0*/  LDC.64 R4, c[0x0][0xad8] ;  /* 0x0002b600ff047b82 */ /* 0x000e620000000a00 */
[----:B------:R-:W-:-:S10]  /*1ad0*/  IMAD.IADD R13, R25, 0x1, -R10 ;  /* 0x00000001190d7824 */ /* 0x000fd400078e0a0a */
[----:B------:R-:W3:Y:S08]  /*1ae0*/  @P1 LDC R11, c[0x0][0x44c] ;  /* 0x00011300ff0b1b82 */ /* 0x000ef00000000800 */
[----:B------:R-:W4:Y:S01]  /*1af0*/  @P1 LDC R12, c[0x0][0x450] ;  /* 0x00011400ff0c1b82 */ /* 0x000f220000000800 */
[----:B-1----:R-:W-:Y:S01]  /*1b00*/  ISETP.GE.AND P2, PT, R5, 0x1, PT ;  /* 0x000000010500780c */ /* 0x002fe20003f46270 */
[----:B--2---:R-:W-:-:S02]  /*1b10*/  @P0 IMAD.IADD R40, R3, 0x1, -R0 ;  /* 0x0000000103280824 */ /* 0x004fc400078e0a00 */
[----:B------:R-:W-:Y:S02]  /*1b20*/  VIADD R0, R195, 0x3f ;  /* 0x0000003fc3007836 */ /* 0x000fe40000000000 */
[----:B------:R-:W-:Y:S02]  /*1b30*/  IMAD.IADD R184, R13, 0x1, R40 ;  /* 0x000000010db87824 */ /* 0x000fe400078e0228 */
[----:B---3--:R-:W-:-:S03]  /*1b40*/  @P1 IMAD.HI.U32 R3, R0, R11, RZ ;  /* 0x0000000b00031227 */ /* 0x008fc600078e00ff */
[C---:B------:R-:W-:Y:S01]  /*1b50*/  IADD3 R44, R184.reuse, 0x1, -R23 ;  /* 0x00000001b82c7810 */ /* 0x040fe20007ffe817 */
[----:B------:R-:W-:Y:S01]  /*1b60*/  IMAD.MOV.U32 R7, RZ, RZ, R0 ;  /* 0x000000ffff077224 */ /* 0x000fe200078e0000 */
[----:B----4-:R-:W-:Y:S01]  /*1b70*/  @P1 SHF.R.U32.HI R7, RZ, R12, R3 ;  /* 0x0000000cff071219 */ /* 0x010fe20000011603 */
[----:B------:R-:W-:-:S04]  /*1b80*/  VIADD R0, R184, 0x3f ;  /* 0x0000003fb8007836 */ /* 0x000fc80000000000 */
[----:B0-----:R-:W-:Y:S01]  /*1b90*/  IMAD.IADD R9, R44, 0x1, R7 ;  /* 0x000000012c097824 */ /* 0x001fe200078e0207 */
        /* <DEDUP_REMOVED lines=16> */
.L_x_3478:
[----:B------:R-:W-:-:S13]  /*1ca0*/  ISETP.NE.AND P0, PT, R5, 0x1, PT ;  /* 0x000000010500780c */ /* 0x000fda0003f05270 */
[----:B------:R-:W0:Y:S02]  /*1cb0*/  @P0 LDC.64 R6, c[0x0][0xae0] ;  /* 0x0002b800ff060b82 */ /* 0x000e240000000a00 */
[----:B0-----:R-:W-:-:S05]  /*1cc0*/  @P0 IMAD.HI.U32 R6, R0, R6, RZ ;  /* 0x0000000600060227 */ /* 0x001fca00078e00ff */
[----:B------:R-:W-:-:S07]  /*1cd0*/  @P0 SHF.R.U32.HI R0, RZ, R7, R6 ;  /* 0x00000007ff000219 */ /* 0x000fce0000011606 */
.L_x_3479:
[----:B------:R-:W-:Y:S05]  /*1ce0*/  BSYNC B0 ;  /* 0x0000000000007941 */ /* 0x000fea0003800000 */
.L_x_3477:
[----:B------:R-:W-:-:S05]  /*1cf0*/  IMAD R3, R0, R5, R5 ;  /* 0x0000000500037224 */ /* 0x000fca00078e0205 */
[----:B------:R-:W-:-:S07]  /*1d00*/  VIMNMX R4, R4, R3, PT ;  /* 0x0000000304047248 */ /* 0x000fce0003fe0100 */
.L_x_3476:
[----:B------:R-:W0:Y:S01]  /*1d10*/  @P1 LDC R0, c[0x0][0x44c] ;  /* 0x00011300ff001b82 */ /* 0x000e220000000800 */
[----:B------:R-:W-:Y:S01]  /*1d20*/  VIADD R4, R4, 0x3f ;  /* 0x0000003f04047836 */ /* 0x000fe20000000000 */
[----:B------:R-:W-:Y:S01]  /*1d30*/  ULDC UR4, c[0x0][0xad4] ;  /* 0x0002b50000047ab9 */ /* 0x000fe20000000800 */
[----:B------:R-:W-:Y:S02]  /*1d40*/  IMAD.MOV.U32 R7, RZ, RZ, R195 ;  /* 0x000000ffff077224 */ /* 0x000fe400078e00c3 */
[----:B------:R-:W-:Y:S01]  /*1d50*/  IMAD.IADD R152, R184, 0x1, -R23 ;  /* 0x00000001b8987824 */ /* 0x000fe200078e0a17 */
[----:B------:R-:W-:Y:S02]  /*1d60*/  SHF.R.S32.HI R3, RZ, 0x1f, R4 ;  /* 0x0000001fff037819 */ /* 0x000fe40000011404 */
[----:B------:R-:W1:Y:S02]  /*1d70*/  @P1 LDC R9, c[0x0][0x450] ;  /* 0x00011400ff091b82 */ /* 0x000e640000000800 */
[----:B------:R-:W-:Y:S01]  /*1d80*/  LEA.HI R3, R3, R4, RZ, 0x6 ;  /* 0x0000000403037211 */ /* 0x000fe200078f30ff */
[----:B0-----:R-:W-:-:S05]  /*1d90*/  @P1 IMAD.HI.U32 R0, R195, R0, RZ ;  /* 0x00000000c3001227 */ /* 0x001fca00078e00ff */
[----:B-1----:R-:W-:Y:S02]  /*1da0*/  @P1 SHF.R.U32.HI R7, RZ, R9, R0 ;  /* 0x00000009ff071219 */ /* 0x002fe40000011600 */
[----:B------:R-:W-:-:S03]  /*1db0*/  SHF.R.S32.HI R0, RZ, 0x6, R3 ;  /* 0x00000006ff007819 */ /* 0x000fc60000011403 */
[----:B------:R-:W-:Y:S01]  /*1dc0*/  IMAD.IADD R3, R152, 0x1, R7 ;  /* 0x0000000198037824 */ /* 0x000fe200078e0207 */
        /* <DEDUP_REMOVED lines=13> */
.L_x_3482:
[----:B------:R-:W-:-:S13]  /*1ea0*/  ISETP.NE.AND P0, PT, R5, 0x1, PT ;  /* 0x000000010500780c */ /* 0x000fda0003f05270 */
[----:B------:R-:W0:Y:S02]  /*1eb0*/  @P0 LDC.64 R6, c[0x0][0xae0] ;  /* 0x0002b800ff060b82 */ /* 0x000e240000000a00 */
[----:B0-----:R-:W-:-:S05]  /*1ec0*/  @P0 IMAD.HI.U32 R6, R3, R6, RZ ;  /* 0x0000000603060227 */ /* 0x001fca00078e00ff */
[----:B------:R-:W-:-:S07]  /*1ed0*/  @P0 SHF.R.U32.HI R3, RZ, R7, R6 ;  /* 0x00000007ff030219 */ /* 0x000fce0000011606 */
.L_x_3483:
[----:B------:R-:W-:Y:S05]  /*1ee0*/  BSYNC B0 ;  /* 0x0000000000007941 */ /* 0x000fea0003800000 */
.L_x_3481:
[----:B------:R-:W-:-:S05]  /*1ef0*/  IMAD R3, R3, R5, RZ ;  /* 0x0000000503037224 */ /* 0x000fca00078e02ff */
[----:B------:R-:W-:-:S07]  /*1f00*/  VIMNMX R0, R0, R3, !PT ;  /* 0x0000000300007248 */ /* 0x000fce0007fe0100 */
.L_x_3480:
        /* <DEDUP_REMOVED lines=41> */
.L_x_3485:
[----:B------:R-:W-:Y:S05]  /*21a0*/  BSYNC B0 ;  /* 0x0000000000007941 */ /* 0x000fea0003800000 */
.L_x_3484:
        /* <DEDUP_REMOVED lines=36> */
.L_x_3488:
[----:B------:R-:W-:Y:S05]  /*23f0*/  BSYNC B6 ;  /* 0x0000000000067941 */ /* 0x000fea0003800000 */
.L_x_3487:
        /* <DEDUP_REMOVED lines=20> */
.L_x_3490:
[----:B------:R-:W-:Y:S05]  /*2540*/  BSYNC B6 ;  /* 0x0000000000067941 */ /* 0x000fea0003800000 */
.L_x_3489:
[----:B------:R-:W-:Y:S01]  /*2550*/  ULDC.64 UR4, c[0x0][0xaf0] ;  /* 0x0002bc0000047ab9 */ /* 0x000fe20000000a00 */
[----:B------:R-:W0:Y:S01]  /*2560*/  LDC.64 R6, c[0x0][0x300] ;  /* 0x0000c000ff067b82 */ /* 0x000e220000000a00 */
[----:B------:R-:W-:Y:S01]  /*2570*/  ISETP.NE.U32.AND P0, PT, RZ, UR4, PT ;  /* 0x00000004ff007c0c */ /* 0x000fe2000bf05070 */
[----:B------:R-:W-:Y:S01]  /*2580*/  IMAD.IADD R24, R24, 0x1, R25 ;  /* 0x0000000118187824 */ /* 0x000fe200078e0219 */
[----:B------:R-:W-:Y:S01]  /*2590*/  ULDC.64 UR8, c[0x0][0xb00] ;  /* 0x0002c00000087ab9 */ /* 0x000fe20000000a00 */
[----:B------:R-:W-:Y:S01]  /*25a0*/  SHF.R.S32.HI R17, RZ, 0x1f, R16 ;  /* 0x0000001fff117819 */ /* 0x000fe20000011410 */
[----:B------:R-:W-:Y:S01]  /*25b0*/  ULDC.64 UR6, c[0x0][0x330] ;  /* 0x0000cc0000067ab9 */ /* 0x000fe20000000a00 */
[----:B------:R-:W-:Y:S01]  /*25c0*/  ISETP.NE.AND.EX P0, PT, RZ, UR5, PT, P0 ;  /* 0x00000005ff007c0c */ /* 0x000fe2000bf05300 */
[----:B------:R-:W-:Y:S01]  /*25d0*/  ULDC.64 UR4, c[0x0][0x308] ;  /* 0x0000c20000047ab9 */ /* 0x000fe20000000a00 */
[----:B------:R-:W1:Y:S08]  /*25e0*/  LDC R25, c[0x0][0x3f4] ;  /* 0x0000fd00ff197b82 */ /* 0x000e700000000800 */
[----:B------:R-:W2:Y:S08]  /*25f0*/  LDC.64 R56, c[0x0][0x408] ;  /* 0x00010200ff387b82 */ /* 0x000eb00000000a00 */
        /* <DEDUP_REMOVED lines=8> */
[----:B------:R-:W-:Y:S01]  /*2680*/  IMAD R0, R10, R6, RZ ;  /* 0x000000060a007224 */ /* 0x000fe200078e02ff */
[----:B------:R-:W-:Y:S01]  /*2690*/  ISETP.NE.AND.EX P0, PT, RZ, UR9, PT, P0 ;  /* 0x00000009ff007c0c */ /* 0x000fe2000bf05300 */
[----:B------:R-:W-:Y:S01]  /*26a0*/  IMAD.WIDE.U32 R20, R221, UR6, R16 ;  /* 0x00000006dd147c25 */ /* 0x000fe2000f8e0010 */
[----:B-1----:R-:W-:Y:S01]  /*26b0*/  ISETP.GE.AND P1, PT, R16, R25, PT ;  /* 0x000000191000720c */ /* 0x002fe20003f26270 */
[----:B---3--:R-:W1:Y:S01]  /*26c0*/  LDC.64 R4, c[0x0][0x3f8] ;  /* 0x0000fe00ff047b82 */ /* 0x008e620000000a00 */
[----:B------:R-:W-:Y:S01]  /*26d0*/  SHF.R.S32.HI R189, RZ, 0x1f, R188 ;  /* 0x0000001fffbd7819 */ /* 0x000fe200000114bc */
[----:B------:R-:W-:Y:S01]  /*26e0*/  IMAD R3, R24, R7, R0 ;  /* 0x0000000718037224 */ /* 0x000fe200078e0200 */
[----:B------:R-:W-:Y:S01]  /*26f0*/  IADD3 R38, P2, R185, R24, RZ ;  /* 0x00000018b9267210 */ /* 0x000fe20007f5e0ff */
[----:B------:R-:W-:Y:S01]  /*2700*/  IMAD R21, R221, UR7, R21 ;  /* 0x00000007dd157c24 */ /* 0x000fe2000f8e0215 */
[----:B------:R-:W-:Y:S01]  /*2710*/  ULDC.64 UR6, c[0x0][0x338] ;  /* 0x0000ce0000067ab9 */ /* 0x000fe20000000a00 */
[----:B------:R-:W-:Y:S01]  /*2720*/  IMAD.IADD R29, R29, 0x1, R3 ;  /* 0x000000011d1d7824 */ /* 0x000fe200078e0203 */
[----:B------:R-:W-:Y:S01]  /*2730*/  P2R R74, PR, RZ, 0x2 ;  /* 0x00000002ff4a7803 */ /* 0x000fe20000000000 */
[----:B------:R-:W-:Y:S01]  /*2740*/  IMAD R12, R73, R6, RZ ;  /* 0x00000006490c7224 */ /* 0x000fe200078e02ff */
[----:B------:R-:W-:Y:S01]  /*2750*/  SHF.L.U64.HI R62, R6, 0x6, R7 ;  /* 0x00000006063e7819 */ /* 0x000fe20000010207 */
[----:B------:R-:W-:-:S04]  /*2760*/  IMAD.WIDE.U32 R28, R221, UR4, R28 ;  /* 0x00000004dd1c7c25 */ /* 0x000fc8000f8e001c */
[----:B------:R-:W-:Y:S01]  /*2770*/  IMAD R29, R221, UR5, R29 ;  /* 0x00000005dd1d7c24 */ /* 0x000fe2000f8e021d */
[----:B------:R-:W-:Y:S01]  /*2780*/  ULDC.64 UR4, c[0x0][0x310] ;  /* 0x0000c40000047ab9 */ /* 0x000fe20000000a00 */
[C---:B------:R-:W-:Y:S02]  /*2790*/  IMAD R13, R185.reuse, R7, R12 ;  /* 0x00000007b90d7224 */ /* 0x040fe400078e020c */
[----:B------:R-:W-:Y:S02]  /*27a0*/  IMAD.SHL.U32 R58, R198, 0x40, RZ ;  /* 0x00000040c63a7824 */ /* 0x000fe400078e00ff */
[----:B--2---:R-:W-:-:S03]  /*27b0*/  IMAD.WIDE.U32 R34, R185, R56, R188 ;  /* 0x00000038b9227225 */ /* 0x004fc600078e00bc */
[----:B------:R-:W-:Y:S01]  /*27c0*/  LOP3.LUT R58, R58, 0x1c0, RZ, 0xc0, !PT ;  /* 0x000001c03a3a7812 */ /* 0x000fe200078ec0ff */
[C---:B------:R-:W-:Y:S01]  /*27d0*/  IMAD.WIDE.U32 R36, R185.reuse, R56, R16 ;  /* 0x00000038b9247225 */ /* 0x040fe200078e0010 */
[----:B-1----:R-:W-:Y:S02]  /*27e0*/  SHF.L.U64.HI R60, R4, 0x6, R5 ;  /* 0x00000006043c7819 */ /* 0x002fe40000010205 */
[----:B------:R-:W-:Y:S01]  /*27f0*/  SHF.R.U32.HI R54, RZ, 0x3, R58 ;  /* 0x00000003ff367819 */ /* 0x000fe2000001163a */
[----:B------:R-:W-:Y:S01]  /*2800*/  IMAD.WIDE.U32 R30, R185, R4, R188 ;  /* 0x00000004b91e7225 */ /* 0x000fe200078e00bc */
[----:B0-----:R-:W-:-:S03]  /*2810*/  SHF.R.U32.HI R26, RZ, 0x7, R26 ;  /* 0x00000007ff1a7819 */ /* 0x001fc6000001161a */
[----:B------:R-:W-:-:S04]  /*2820*/  IMAD.WIDE.U32 R32, R185, R4, R16 ;  /* 0x00000004b9207225 */ /* 0x000fc800078e0010 */
[----:B------:R-:W-:Y:S02]  /*2830*/  VIADD R55, R16, 0x20 ;  /* 0x0000002010377836 */ /* 0x000fe40000000000 */
[----:B------:R-:W-:Y:S02]  /*2840*/  IMAD.SHL.U32 R61, R6, 0x40, RZ ;  /* 0x00000040063d7824 */ /* 0x000fe400078e00ff */
[----:B------:R-:W-:Y:S02]  /*2850*/  IMAD.SHL.U32 R59, R4, 0x40, RZ ;  /* 0x00000040043b7824 */ /* 0x000fe400078e00ff */
[----:B------:R-:W-:Y:S02]  /*2860*/  VIADD R53, R26, 0x8 ;  /* 0x000000081a357836 */ /* 0x000fe40000000000 */
[----:B------:R-:W-:Y:S02]  /*2870*/  IMAD.SHL.U32 R52, R25, 0x2, RZ ;  /* 0x0000000219347824 */ /* 0x000fe400078e00ff */
[----:B------:R-:W-:Y:S01]  /*2880*/  IMAD.X R39, R10, 0x1, R73, P2 ;  /* 0x000000010a277824 */ /* 0x000fe200010e0649 */
[----:B----4-:R-:W-:-:S02]  /*2890*/  SHF.R.S32.HI R0, RZ, 0x1f, R155 ;  /* 0x0000001fff007819 */ /* 0x010fc4000001149b */
[----:B------:R-:W-:Y:S02]  /*28a0*/  SEL R155, R155, RZ, !P0 ;  /* 0x000000ff9b9b7207 */ /* 0x000fe40004000000 */
[----:B------:R-:W-:-:S03]  /*28b0*/  SEL R0, R0, RZ, !P0 ;  /* 0x000000ff00007207 */ /* 0x000fc60004000000 */
[----:B------:R-:W-:-:S04]  /*28c0*/  IMAD.WIDE.U32 R28, R155, UR4, R28 ;  /* 0x000000049b1c7c25 */ /* 0x000fc8000f8e001c */
[C---:B------:R-:W-:Y:S02]  /*28d0*/  IMAD R8, R0.reuse, UR6, RZ ;  /* 0x0000000600087c24 */ /* 0x040fe4000f8e02ff */
[----:B------:R-:W-:Y:S01]  /*28e0*/  IMAD R0, R0, UR4, RZ ;  /* 0x0000000400007c24 */ /* 0x000fe2000f8e02ff */
[----:B------:R-:W-:Y:S01]  /*28f0*/  ULDC UR4, c[0x0][0x2f4] ;  /* 0x0000bd0000047ab9 */ /* 0x000fe20000000800 */
[C---:B------:R-:W-:Y:S02]  /*2900*/  IMAD R15, R155.reuse, UR7, R8 ;  /* 0x000000079b0f7c24 */ /* 0x040fe4000f8e0208 */
[----:B------:R-:W-:Y:S02]  /*2910*/  IMAD R3, R155, UR5, R0 ;  /* 0x000000059b037c24 */ /* 0x000fe4000f8e0200 */
[----:B------:R-:W-:-:S04]  /*2920*/  IMAD.WIDE.U32 R8, R185, R6, R16 ;  /* 0x00000006b9087225 */ /* 0x000fc800078e0010 */
[----:B------:R-:W-:Y:S01]  /*2930*/  IMAD.IADD R72, R29, 0x1, R3 ;  /* 0x000000011d487824 */ /* 0x000fe200078e0203 */
[----:B------:R-:W-:Y:S01]  /*2940*/  SEL R3, R25, RZ, P1 ;  /* 0x000000ff19037207 */ /* 0x000fe20000800000 */
[----:B------:R-:W-:Y:S01]  /*2950*/  IMAD R0, R73, R4, RZ ;  /* 0x0000000449007224 */ /* 0x000fe200078e02ff */
[----:B------:R-:W-:Y:S01]  /*2960*/  IADD3 R65, P0, R28, R8, RZ ;  /* 0x000000081c417210 */ /* 0x000fe20007f1e0ff */
[----:B------:R-:W-:Y:S01]  /*2970*/  IMAD.WIDE.U32 R20, R155, UR6, R20 ;  /* 0x000000069b147c25 */ /* 0x000fe2000f8e0014 */
[----:B------:R-:W-:Y:S02]  /*2980*/  ISETP.GE.AND P1, PT, R55, UR4, PT ;  /* 0x0000000437007c0c */ /* 0x000fe4000bf26270 */
[----:B------:R-:W-:Y:S01]  /*2990*/  IADD3.X R64, R72, R9, R13, P0, !PT ;  /* 0x0000000948407210 */ /* 0x000fe200007fe40d */
[----:B------:R-:W-:Y:S01]  /*29a0*/  IMAD R11, R185, R5, R0 ;  /* 0x00000005b90b7224 */ /* 0x000fe200078e0200 */
[----:B------:R-:W-:Y:S01]  /*29b0*/  ISETP.GE.AND P0, PT, R16, UR4, PT ;  /* 0x0000000410007c0c */ /* 0x000fe2000bf06270 */
[----:B------:R-:W-:-:S02]  /*29c0*/  IMAD R0, R73, R56, RZ ;  /* 0x0000003849007224 */ /* 0x000fc400078e02ff */
[----:B------:R-:W-:Y:S02]  /*29d0*/  IMAD.IADD R3, R16, 0x1, R3 ;  /* 0x0000000110037824 */ /* 0x000fe400078e0203 */
[----:B------:R-:W-:Y:S02]  /*29e0*/  IMAD R9, R185, R57, R0 ;  /* 0x00000039b9097224 */ /* 0x000fe400078e0200 */
[----:B------:R-:W-:Y:S01]  /*29f0*/  IMAD.IADD R31, R31, 0x1, R11 ;  /* 0x000000011f1f7824 */ /* 0x000fe200078e020b */
[----:B------:R-:W-:Y:S01]  /*2a00*/  SHF.R.S32.HI R0, RZ, 0x1f, R3 ;  /* 0x0000001fff007819 */ /* 0x000fe20000011403 */
[----:B------:R-:W-:Y:S02]  /*2a10*/  IMAD.IADD R35, R35, 0x1, R9 ;  /* 0x0000000123237824 */ /* 0x000fe400078e0209 */
[----:B------:R-:W-:Y:S01]  /*2a20*/  IMAD.IADD R37, R9, 0x1, R37 ;  /* 0x0000000109257824 */ /* 0x000fe200078e0225 */
[----:B------:R-:W-:Y:S01]  /*2a30*/  LEA.HI R63, R0, R3, RZ, 0x3 ;  /* 0x00000003003f7211 */ /* 0x000fe200078f18ff */
[----:B------:R-:W-:Y:S01]  /*2a40*/  IMAD.IADD R33, R11, 0x1, R33 ;  /* 0x000000010b217824 */ /* 0x000fe200078e0221 */
[----:B------:R-:W-:Y:S01]  /*2a50*/  LOP3.LUT R3, R58, 0x18, R16, 0xf8, !PT ;  /* 0x000000183a037812 */ /* 0x000fe200078ef810 */
[----:B-----5:R-:W-:Y:S01]  /*2a60*/  IMAD.WIDE.U32 R30, R2, R4, R30 ;  /* 0x00000004021e7225 */ /* 0x020fe200078e001e */
[----:B------:R-:W-:-:S02]  /*2a70*/  SHF.R.S32.HI R9, RZ, 0x1f, R2 ;  /* 0x0000001fff097819 */ /* 0x000fc40000011402 */
[----:B------:R-:W-:Y:S01]  /*2a80*/  LOP3.LUT R3, R3, R54, RZ, 0x3c, !PT ;  /* 0x0000003603037212 */ /* 0x000fe200078e3cff */
[----:B------:R-:W-:Y:S01]  /*2a90*/  IMAD.WIDE.U32 R32, R2, R4, R32 ;  /* 0x0000000402207225 */ /* 0x000fe200078e0020 */
[----:B------:R-:W-:-:S03]  /*2aa0*/  LOP3.LUT R48, R63, 0xfffffff8, RZ, 0xc0, !PT ;  /* 0xfffffff83f307812 */ /* 0x000fc600078ec0ff */
[----:B------:R-:W-:Y:S01]  /*2ab0*/  IMAD R51, R220, 0x200, R3 ;  /* 0x00000200dc337824 */ /* 0x000fe200078e0203 */
[----:B------:R-:W-:Y:S01]  /*2ac0*/  LOP3.LUT R3, R58, 0x38, R63, 0xf8, !PT ;  /* 0x000000383a037812 */ /* 0x000fe200078ef83f */
[C---:B------:R-:W-:Y:S01]  /*2ad0*/  IMAD R0, R9.reuse, R4, RZ ;  /* 0x0000000409007224 */ /* 0x040fe200078e02ff */
[----:B------:R-:W-:Y:S01]  /*2ae0*/  SHF.R.S32.HI R45, RZ, 0x1f, R48 ;  /* 0x0000001fff2d7819 */ /* 0x000fe20000011430 */
[----:B------:R-:W-:Y:S01]  /*2af0*/  IMAD R9, R9, R56, RZ ;  /* 0x0000003809097224 */ /* 0x000fe200078e02ff */
[----:B------:R-:W-:Y:S01]  /*2b00*/  LOP3.LUT R3, R3, R54, RZ, 0x3c, !PT ;  /* 0x0000003603037212 */ /* 0x000fe200078e3cff */
[C---:B------:R-:W-:Y:S02]  /*2b10*/  IMAD R49, R2.reuse, R5, R0 ;  /* 0x0000000502317224 */ /* 0x040fe400078e0200 */
[----:B------:R-:W-:Y:S01]  /*2b20*/  IMAD R9, R2, R57, R9 ;  /* 0x0000003902097224 */ /* 0x000fe200078e0209 */
[----:B------:R-:W-:Y:S01]  /*2b30*/  SHF.L.U64.HI R57, R56, 0x6, R57 ;  /* 0x0000000638397819 */ /* 0x000fe20000010239 */
[----:B------:R-:W-:-:S04]  /*2b40*/  IMAD.WIDE.U32 R34, R2, R56, R34 ;  /* 0x0000003802227225 */ /* 0x000fc800078e0022 */
[----:B------:R-:W-:-:S04]  /*2b50*/  IMAD.WIDE.U32 R36, R2, R56, R36 ;  /* 0x0000003802247225 */ /* 0x000fc800078e0024 */
[----:B------:R-:W-:Y:S02]  /*2b60*/  IMAD.IADD R50, R31, 0x1, R49 ;  /* 0x000000011f327824 */ /* 0x000fe400078e0231 */
[----:B------:R-:W-:Y:S02]  /*2b70*/  IMAD.SHL.U32 R56, R56, 0x40, RZ ;  /* 0x0000004038387824 */ /* 0x000fe400078e00ff */
[----:B------:R-:W-:Y:S02]  /*2b80*/  IMAD.IADD R49, R49, 0x1, R33 ;  /* 0x0000000131317824 */ /* 0x000fe400078e0221 */
[----:B------:R-:W-:Y:S02]  /*2b90*/  IMAD.IADD R47, R35, 0x1, R9 ;  /* 0x00000001232f7824 */ /* 0x000fe400078e0209 */
[----:B------:R-:W-:Y:S02]  /*2ba0*/  IMAD.IADD R46, R9, 0x1, R37 ;  /* 0x00000001092e7824 */ /* 0x000fe400078e0225 */
[----:B------:R-:W-:-:S02]  /*2bb0*/  IMAD R3, R220, 0x200, R3 ;  /* 0x00000200dc037824 */ /* 0x000fc400078e0203 */
[----:B------:R-:W-:-:S07]  /*2bc0*/  IMAD.IADD R0, R21, 0x1, R15 ;  /* 0x0000000115007824 */ /* 0x000fce00078e020f */
.L_x_3520:
[----:B----4-:R-:W0:Y:S01]  /*2bd0*/  LDC.64 R66, c[0x0][0x2e8] ;  /* 0x0000ba00ff427b82 */ /* 0x010e220000000a00 */
[----:B------:R-:W-:Y:S01]  /*2be0*/  VIADD R41, R41, 0xffffffff ;  /* 0xffffffff29297836 */ /* 0x000fe20000000000 */
[----:B------:R-:W-:Y:S05]  /*2bf0*/  YIELD ;  /* 0x0000000000007946 */ /* 0x000fea0003800000 */
[----:B------:R-:W-:Y:S01]  /*2c00*/  SHF.R.S32.HI R69, RZ, 0x1f, R41 ;  /* 0x0000001fff457819 */ /* 0x000fe20000011429 */
[----:B--2---:R-:W1:Y:S01]  /*2c10*/  LDC R27, c[0x0][0x3f4] ;  /* 0x0000fd00ff1b7b82 */ /* 0x004e620000000800 */
        /* <DEDUP_REMOVED lines=31> */
[----:B------:R-:W-:Y:S01]  /*2e10*/  IMAD.MOV.U32 R6, RZ, RZ, R34 ;  /* 0x000000ffff067224 */ /* 0x000fe200078e0022 */
[----:B------:R-:W-:Y:S01]  /*2e20*/  ULDC.64 UR4, c[0x0][0x3e8] ;  /* 0x0000fa0000047ab9 */ /* 0x000fe20000000a00 */
[----:B------:R-:W-:Y:S01]  /*2e30*/  IMAD.MOV.U32 R7, RZ, RZ, R47 ;  /* 0x000000ffff077224 */ /* 0x000fe200078e002f */
[----:B------:R-:W-:Y:S01]  /*2e40*/  ULDC.64 UR6, c[0x0][0x400] ;  /* 0x0001000000067ab9 */ /* 0x000fe20000000a00 */
[----:B------:R-:W-:Y:S02]  /*2e50*/  IMAD R5, R57, R41, RZ ;  /* 0x0000002939057224 */ /* 0x000fe400078e02ff */
[----:B------:R-:W-:Y:S01]  /*2e60*/  IMAD.WIDE.U32 R8, R41, R56, R6 ;  /* 0x0000003829087225 */ /* 0x000fe200078e0006 */
[----:B------:R-:W-:-:S03]  /*2e70*/  IADD3 R7, P3, R30, R4, RZ ;  /* 0x000000041e077210 */ /* 0x000fc60007f7e0ff */
[----:B------:R-:W-:Y:S01]  /*2e80*/  IMAD R5, R69, R56, R5 ;  /* 0x0000003845057224 */ /* 0x000fe200078e0205 */
[----:B------:R-:W-:Y:S01]  /*2e90*/  LEA R4, P5, R8, UR6, 0x1 ;  /* 0x0000000608047c11 */ /* 0x000fe2000f8a08ff */
[----:B------:R-:W-:Y:S01]  /*2ea0*/  IMAD.X R10, R70, 0x1, R50, P3 ;  /* 0x00000001460a7824 */ /* 0x000fe200018e0632 */
[----:B------:R-:W-:Y:S01]  /*2eb0*/  LEA R6, P3, R7, UR4, 0x1 ;  /* 0x0000000407067c11 */ /* 0x000fe2000f8608ff */
[----:B------:R-:W-:-:S03]  /*2ec0*/  IMAD.IADD R5, R9, 0x1, R5 ;  /* 0x0000000109057824 */ /* 0x000fc600078e0205 */
[----:B------:R-:W-:Y:S02]  /*2ed0*/  LEA.HI.X R7, R7, UR5, R10, 0x1, P3 ;  /* 0x0000000507077c11 */ /* 0x000fe400098f0c0a */
[----:B------:R-:W-:Y:S02]  /*2ee0*/  CS2R R10, SRZ ;  /* 0x00000000000a7805 */ /* 0x000fe4000001ff00 */
[----:B------:R-:W-:Y:S02]  /*2ef0*/  LEA.HI.X R5, R8, UR7, R5, 0x1, P5 ;  /* 0x0000000708057c11 */ /* 0x000fe4000a8f0c05 */
[----:B------:R-:W-:Y:S02]  /*2f00*/  CS2R R8, SRZ ;  /* 0x0000000000087805 */ /* 0x000fe4000001ff00 */
[-C--:B------:R-:W-:Y:S02]  /*2f10*/  ISETP.GE.AND P5, PT, R188, R27.reuse, PT ;  /* 0x0000001bbc00720c */ /* 0x080fe40003fa6270 */
[----:B------:R-:W-:-:S11]  /*2f20*/  ISETP.GE.AND P3, PT, R217, R27, PT ;  /* 0x0000001bd900720c */ /* 0x000fd60003f66270 */
[----:B------:R0:W5:Y:S04]  /*2f30*/  @!P5 LDG.E.64 R14, desc[UR50][R6.64] ;  /* 0x00000032060ed981 */ /* 0x000168000c1e1b00 */
[----:B------:R0:W5:Y:S04]  /*2f40*/  @!P3 LDG.E.64 R8, desc[UR50][R6.64+0x20] ;  /* 0x000020320608b981 */ /* 0x000168000c1e1b00 */
[----:B------:R0:W5:Y:S04]  /*2f50*/  @!P5 LDG.E.64 R24, desc[UR50][R4.64] ;  /* 0x000000320418d981 */ /* 0x000168000c1e1b00 */
[----:B------:R0:W5:Y:S02]  /*2f60*/  @!P3 LDG.E.64 R10, desc[UR50][R4.64+0x20] ;  /* 0x00002032040ab981 */ /* 0x000164000c1e1b00 */
.L_x_3495:
[----:B------:R-:W-:Y:S05]  /*2f70*/  BSYNC B1 ;  /* 0x0000000000017941 */ /* 0x000fea0003800000 */
.L_x_3494:
        /* <DEDUP_REMOVED lines=16> */
[----:B------:R-:W-:Y:S02]  /*3080*/  PRMT R85, R85, 0x5410, R4 ;  /* 0x0000541055557816 */ /* 0x000fe40000000004 */
[----:B------:R-:W-:Y:S01]  /*3090*/  PRMT R67, R7, 0x7610, R67 ;  /* 0x0000761007437816 */ /* 0x000fe20000000043 */
[----:B------:R-:W-:Y:S06]  /*30a0*/  @!P3 BRA `(.L_x_3496) ;  /* 0x000000000004b947 */ /* 0x000fec0003800000 */
[----:B------:R-:W-:Y:S01]  /*30b0*/  BPT.TRAP 0x1 ;  /* 0x000000040000795c */ /* 0x000fe20000300000 */
.L_x_3496:
[----:B------:R-:W-:Y:S01]  /*30c0*/  IMAD R75, R186, 0x8, R18 ;  /* 0x00000008ba4b7824 */ /* 0x000fe200078e0212 */
[----:B------:R-:W-:Y:S01]  /*30d0*/  SHF.L.U32 R78, R190, 0x1f, RZ ;  /* 0x0000001fbe4e7819 */ /* 0x000fe200000006ff */
[----:B------:R-:W-:Y:S03]  /*30e0*/  BSSY B1, `(.L_x_3497) ;  /* 0x0000003000017945 */ /* 0x000fe60003800000 */
[----:B------:R-:W0:Y:S02]  /*30f0*/  SYNCS.PHASECHK.TRANS64.TRYWAIT P5, [R75+URZ+0x38890], R78 ;  /* 0x0388904e4b0075a7 */ /* 0x000e2400080a017f */
[----:B0-----:R-:W-:Y:S05]  /*3100*/  @!P5 BRA `(.L_x_3498) ;  /* 0x0000026c00d0d947 */ /* 0x001fea0003800000 */
.L_x_3893:
[----:B------:R-:W-:Y:S05]  /*3110*/  BSYNC B1 ;  /* 0x0000000000017941 */ /* 0x000fea0003800000 */
.L_x_3497:
        /* <DEDUP_REMOVED lines=53> */
.L_x_3503:
[----:B------:R-:W-:Y:S05]  /*3470*/  BSYNC B2 ;  /* 0x0000000000027941 */ /* 0x000fea0003800000 */
.L_x_3502:
[----:B--2---:R1:W-:Y:S02]  /*3480*/  STG.E.128 desc[UR50][R12.64], R4 ;  /* 0x000000040c007986 */ /* 0x0043e4000c101d32 */
.L_x_3501:
[----:B------:R-:W-:Y:S05]  /*3490*/  BSYNC B1 ;  /* 0x0000000000017941 */ /* 0x000fea0003800000 */
.L_x_3500:
        /* <DEDUP_REMOVED lines=56> */
.L_x_3505:
[----:B------:R-:W-:Y:S05]  /*3820*/  BSYNC B1 ;  /* 0x0000000000017941 */ /* 0x000fea0003800000 */
.L_x_3504:
[----:B-1----:R1:W-:Y:S01]  /*3830*/  STG.E.128 desc[UR50][R12.64+0x40], R4 ;  /* 0x000040040c007986 */ /* 0x0023e2000c101d32 */
[----:B------:R-:W-:Y:S05]  /*3840*/  BRA `(.L_x_3499) ;  /* 0x0000000c00407947 */ /* 0x000fea0003800000 */
.L_x_3493:
        /* <DEDUP_REMOVED lines=28> */
[----:B------:R-:W-:Y:S01]  /*3a10*/  IMAD.MOV.U32 R69, RZ, RZ, R5 ;  /* 0x000000ffff457224 */ /* 0x000fe200078e0005 */
[----:B------:R-:W-:Y:S01]  /*3a20*/  PRMT R92, R24, 0x7610, R92 ;  /* 0x00007610185c7816 */ /* 0x000fe2000000005c */
[----:B------:R-:W-:-:S03]  /*3a30*/  IMAD.MOV.U32 R68, RZ, RZ, R4 ;  /* 0x000000ffff447224 */ /* 0x000fc600078e0004 */
[----:B------:R-:W-:Y:S02]  /*3a40*/  PRMT R93, R69, 0x5410, R27 ;  /* 0x00005410455d7816 */ /* 0x000fe4000000001b */
[----:B------:R-:W-:Y:S01]  /*3a50*/  PRMT R89, R89, 0x5410, R68 ;  /* 0x0000541059597816 */ /* 0x000fe20000000044 */
[----:B---3--:R-:W-:Y:S02]  /*3a60*/  IMAD.MOV.U32 R12, RZ, RZ, R10 ;  /* 0x000000ffff0c7224 */ /* 0x008fe400078e000a */
[----:B------:R-:W-:Y:S02]  /*3a70*/  IMAD.MOV.U32 R13, RZ, RZ, R11 ;  /* 0x000000ffff0d7224 */ /* 0x000fe400078e000b */
[----:B------:R-:W-:Y:S02]  /*3a80*/  IMAD.MOV.U32 R24, RZ, RZ, R8 ;  /* 0x000000ffff187224 */ /* 0x000fe400078e0008 */
[----:B------:R-:W-:Y:S01]  /*3a90*/  IMAD.MOV.U32 R27, RZ, RZ, R9 ;  /* 0x000000ffff1b7224 */ /* 0x000fe200078e0009 */
[----:B------:R-:W-:-:S02]  /*3aa0*/  PRMT R88, R13, 0x5410, R12 ;  /* 0x000054100d587816 */ /* 0x000fc4000000000c */
[----:B------:R-:W-:Y:S02]  /*3ab0*/  PRMT R92, R92, 0x5410, R24 ;  /* 0x000054105c5c7816 */ /* 0x000fe40000000018 */
[----:B------:R-:W-:Y:S01]  /*3ac0*/  PRMT R89, R27, 0x7610, R89 ;  /* 0x000076101b597816 */ /* 0x000fe20000000059 */
[----:B------:R-:W-:Y:S06]  /*3ad0*/  @!P3 BRA `(.L_x_3506) ;  /* 0x000000000004b947 */ /* 0x000fec0003800000 */
[----:B------:R-:W-:Y:S01]  /*3ae0*/  BPT.TRAP 0x1 ;  /* 0x000000040000795c */ /* 0x000fe20000300000 */
.L_x_3506:
[----:B------:R-:W-:Y:S01]  /*3af0*/  IMAD R75, R186, 0x8, R18 ;  /* 0x00000008ba4b7824 */ /* 0x000fe200078e0212 */
[----:B------:R-:W-:Y:S01]  /*3b00*/  SHF.L.U32 R78, R190, 0x1f, RZ ;  /* 0x0000001fbe4e7819 */ /* 0x000fe200000006ff */
[----:B------:R-:W-:Y:S03]  /*3b10*/  BSSY B1, `(.L_x_3507) ;  /* 0x0000003000017945 */ /* 0x000fe60003800000 */
[----:B------:R-:W0:Y:S02]  /*3b20*/  SYNCS.PHASECHK.TRANS64.TRYWAIT P5, [R75+URZ+0x38890], R78 ;  /* 0x0388904e4b0075a7 */ /* 0x000e2400080a017f */
[----:B0-----:R-:W-:Y:S05]  /*3b30*/  @!P5 BRA `(.L_x_3508) ;  /* 0x000002640058d947 */ /* 0x001fea0003800000 */
.L_x_3894:
[----:B------:R-:W-:Y:S05]  /*3b40*/  BSYNC B1 ;  /* 0x0000000000017941 */ /* 0x000fea0003800000 */
.L_x_3507:
        /* <DEDUP_REMOVED lines=33> */
[----:B------:R-:W-:Y:S01]  /*3d60*/  SHF.R.U32.HI R83, RZ, 0x10, R5 ;  /* 0x00000010ff537819 */ /* 0x000fe20000011605 */
[----:B--2---:R-:W-:Y:S01]  /*3d70*/  IMAD.U32 R80, R25, 0x10000, RZ ;  /* 0x0001000019507824 */ /* 0x004fe200078e00ff */
[----:B------:R-:W-:Y:S02]  /*3d80*/  SHF.R.U32.HI R87, RZ, 0x10, R9 ;  /* 0x00000010ff577819 */ /* 0x000fe40000011609 */
[----:B------:R-:W-:Y:S01]  /*3d90*/  SHF.R.U64 R82, R4, 0x10, R5 ;  /* 0x0000001004527819 */ /* 0x000fe20000001205 */
[----:B------:R-:W-:Y:S01]  /*3da0*/  IMAD.U32 R5, R26, 0x10000, RZ ;  /* 0x000100001a057824 */ /* 0x000fe200078e00ff */
[----:B------:R-:W-:Y:S01]  /*3db0*/  SHF.R.U64 R85, R6, 0x10, R7 ;  /* 0x0000001006557819 */ /* 0x000fe20000001207 */
[----:B-1----:R-:W-:Y:S01]  /*3dc0*/  IMAD.U32 R6, R12, 0x10000, RZ ;  /* 0x000100000c067824 */ /* 0x002fe200078e00ff */
[----:B------:R-:W-:Y:S01]  /*3dd0*/  PRMT R83, R93, 0x5410, R83 ;  /* 0x000054105d537816 */ /* 0x000fe20000000053 */
[----:B------:R-:W-:Y:S01]  /*3de0*/  IMAD.U32 R4, R14, 0x10000, RZ ;  /* 0x000100000e047824 */ /* 0x000fe200078e00ff */
[----:B------:R-:W-:-:S02]  /*3df0*/  PRMT R87, R89, 0x5410, R87 ;  /* 0x0000541059577816 */ /* 0x000fc40000000057 */
[----:B------:R-:W-:Y:S02]  /*3e00*/  SHF.R.U32.HI R84, RZ, 0x10, R7 ;  /* 0x00000010ff547819 */ /* 0x000fe40000011607 */
[--C-:B------:R-:W-:Y:S01]  /*3e10*/  SHF.R.U64 R90, R10, 0x10, R11.reuse ;  /* 0x000000100a5a7819 */ /* 0x100fe2000000120b */
[----:B------:R-:W-:Y:S01]  /*3e20*/  IMAD.U32 R10, R13, 0x10000, RZ ;  /* 0x000100000d0a7824 */ /* 0x000fe200078e00ff */
[----:B------:R-:W-:Y:S02]  /*3e30*/  SHF.R.U32.HI R91, RZ, 0x10, R11 ;  /* 0x00000010ff5b7819 */ /* 0x000fe4000001160b */
[----:B------:R-:W-:Y:S01]  /*3e40*/  PRMT R82, R89, 0x5432, R82 ;  /* 0x0000543259527816 */ /* 0x000fe20000000052 */
[----:B------:R-:W-:Y:S01]  /*3e50*/  IMAD.U32 R89, R87, 0x10000, RZ ;  /* 0x0001000057597824 */ /* 0x000fe200078e00ff */
[----:B------:R-:W-:Y:S01]  /*3e60*/  PRMT R7, R92, 0x5410, R85 ;  /* 0x000054105c077816 */ /* 0x000fe20000000055 */
[----:B------:R-:W-:Y:S01]  /*3e70*/  IMAD.U32 R85, R83, 0x10000, RZ ;  /* 0x0001000053557824 */ /* 0x000fe200078e00ff */
[----:B------:R-:W-:-:S02]  /*3e80*/  PRMT R90, R88, 0x5432, R90 ;  /* 0x00005432585a7816 */ /* 0x000fc4000000005a */
[----:B------:R-:W-:Y:S02]  /*3e90*/  PRMT R91, R88, 0x5410, R91 ;  /* 0x00005410585b7816 */ /* 0x000fe4000000005b */
[----:B------:R-:W-:Y:S01]  /*3ea0*/  SHF.R.U64 R86, R8, 0x10, R9 ;  /* 0x0000001008567819 */ /* 0x000fe20000001209 */
[----:B------:R-:W-:Y:S01]  /*3eb0*/  IMAD.U32 R8, R24, 0x10000, RZ ;  /* 0x0001000018087824 */ /* 0x000fe200078e00ff */
[----:B------:R-:W-:Y:S02]  /*3ec0*/  LOP3.LUT R25, R25, 0xffff0000, RZ, 0xc0, !PT ;  /* 0xffff000019197812 */ /* 0x000fe400078ec0ff */
[----:B------:R-:W-:Y:S01]  /*3ed0*/  PRMT R84, R93, 0x5432, R84 ;  /* 0x000054325d547816 */ /* 0x000fe20000000054 */
[C---:B------:R-:W-:Y:S01]  /*3ee0*/  FMUL.FTZ R93, R80.reuse, R89 ;  /* 0x00000059505d7220 */ /* 0x040fe20000410000 */
[----:B------:R-:W-:Y:S01]  /*3ef0*/  LOP3.LUT R88, R87, 0xffff0000, RZ, 0xc0, !PT ;  /* 0xffff000057587812 */ /* 0x000fe200078ec0ff */
[-C--:B------:R-:W-:Y:S01]  /*3f00*/  FMUL.FTZ R87, R80, R85.reuse ;  /* 0x0000005550577220 */ /* 0x080fe20000410000 */
[----:B------:R-:W-:Y:S01]  /*3f10*/  LOP3.LUT R11, R13, 0xffff0000, RZ, 0xc0, !PT ;  /* 0xffff00000d0b7812 */ /* 0x000fe200078ec0ff */
[C---:B------:R-:W-:Y:S01]  /*3f20*/  IMAD.U32 R13, R15.reuse, 0x10000, RZ ;  /* 0x000100000f0d7824 */ /* 0x040fe200078e00ff */
[----:B------:R-:W-:Y:S01]  /*3f30*/  LOP3.LUT R9, R15, 0xffff0000, RZ, 0xc0, !PT ;  /* 0xffff00000f097812 */ /* 0x000fe200078ec0ff */
[----:B------:R-:W-:Y:S01]  /*3f40*/  IMAD.U32 R15, R27, 0x10000, RZ ;  /* 0x000100001b0f7824 */ /* 0x000fe200078e00ff */
[----:B------:R-:W-:Y:S01]  /*3f50*/  PRMT R86, R92, 0x5432, R86 ;  /* 0x000054325c567816 */ /* 0x000fe20000000056 */
[----:B------:R-:W-:Y:S01]  /*3f60*/  FFMA.FTZ R93, R10, R85, -R93 ;  /* 0x000000550a5d7223 */ /* 0x000fe2000001085d */
[----:B------:R-:W-:Y:S01]  /*3f70*/  LOP3.LUT R80, R83, 0xffff0000, RZ, 0xc0, !PT ;  /* 0xffff000053507812 */ /* 0x000fe200078ec0ff */
[----:B------:R-:W-:-:S02]  /*3f80*/  IMAD.U32 R92, R91, 0x10000, RZ ;  /* 0x000100005b5c7824 */ /* 0x000fc400078e00ff */
[C---:B------:R-:W-:Y:S01]  /*3f90*/  FMUL.FTZ R94, R25.reuse, R88 ;  /* 0x00000058195e7220 */ /* 0x040fe20000410000 */
[----:B------:R-:W-:Y:S01]  /*3fa0*/  FFMA.FTZ R87, R10, R89, R87 ;  /* 0x000000590a577223 */ /* 0x000fe20000010057 */
[C---:B------:R-:W-:Y:S02]  /*3fb0*/  IMAD.U32 R10, R84.reuse, 0x10000, RZ ;  /* 0x00010000540a7824 */ /* 0x040fe400078e00ff */
[-C--:B------:R-:W-:Y:S01]  /*3fc0*/  FMUL.FTZ R96, R25, R80.reuse ;  /* 0x0000005019607220 */ /* 0x080fe20000410000 */
[----:B------:R-:W-:Y:S01]  /*3fd0*/  FFMA.FTZ R94, R11, R80, -R94 ;  /* 0x000000500b5e7223 */ /* 0x000fe2000001085e */
[----:B------:R-:W-:Y:S01]  /*3fe0*/  FMUL.FTZ R98, R15, R92 ;  /* 0x0000005c0f627220 */ /* 0x000fe20000410000 */
[----:B------:R-:W-:Y:S01]  /*3ff0*/  LOP3.LUT R27, R27, 0xffff0000, RZ, 0xc0, !PT ;  /* 0xffff00001b1b7812 */ /* 0x000fe200078ec0ff */
[----:B------:R-:W-:Y:S01]  /*4000*/  FMUL.FTZ R15, R15, R10 ;  /* 0x0000000a0f0f7220 */ /* 0x000fe20000410000 */
[----:B------:R-:W-:Y:S01]  /*4010*/  LOP3.LUT R80, R91, 0xffff0000, RZ, 0xc0, !PT ;  /* 0xffff00005b507812 */ /* 0x000fe200078ec0ff */
[----:B------:R-:W-:Y:S01]  /*4020*/  FFMA.FTZ R96, R11, R88, R96 ;  /* 0x000000580b607223 */ /* 0x000fe20000010060 */
[----:B------:R-:W-:Y:S01]  /*4030*/  LOP3.LUT R84, R84, 0xffff0000, RZ, 0xc0, !PT ;  /* 0xffff000054547812 */ /* 0x000fe200078ec0ff */
[C---:B------:R-:W-:Y:S01]  /*4040*/  FFMA.FTZ R98, R13.reuse, R10, -R98 ;  /* 0x0000000a0d627223 */ /* 0x040fe20000010862 */
[----:B------:R-:W-:Y:S01]  /*4050*/  FFMA.FTZ R92, R13, R92, R15 ;  /* 0x0000005c0d5c7223 */ /* 0x000fe2000001000f */
[----:B------:R-:W-:Y:S01]  /*4060*/  LOP3.LUT R24, R24, 0xffff0000, RZ, 0xc0, !PT ;  /* 0xffff000018187812 */ /* 0x000fe200078ec0ff */
[----:B------:R-:W-:Y:S01]  /*4070*/  FMUL.FTZ R10, R27, R80 ;  /* 0x000000501b0a7220 */ /* 0x000fe20000410000 */
[----:B------:R-:W-:-:S02]  /*4080*/  IMAD.U32 R15, R86, 0x10000, RZ ;  /* 0x00010000560f7824 */ /* 0x000fc400078e00ff */
[-C--:B------:R-:W-:Y:S01]  /*4090*/  FMUL.FTZ R88, R27, R84.reuse ;  /* 0x000000541b587220 */ /* 0x080fe20000410000 */
[----:B------:R-:W-:Y:S01]  /*40a0*/  LOP3.LUT R25, R86, 0xffff0000, RZ, 0xc0, !PT ;  /* 0xffff000056197812 */ /* 0x000fe200078ec0ff */
[----:B------:R-:W-:Y:S01]  /*40b0*/  IMAD.U32 R11, R82, 0x10000, RZ ;  /* 0x00010000520b7824 */ /* 0x000fe200078e00ff */
[----:B------:R-:W-:Y:S01]  /*40c0*/  LOP3.LUT R12, R12, 0xffff0000, RZ, 0xc0, !PT ;  /* 0xffff00000c0c7812 */ /* 0x000fe200078ec0ff */
[C---:B------:R-:W-:Y:S01]  /*40d0*/  FFMA.FTZ R83, R9.reuse, R84, -R10 ;  /* 0x0000005409537223 */ /* 0x040fe2000001080a */
[----:B------:R-:W-:Y:S01]  /*40e0*/  LOP3.LUT R13, R82, 0xffff0000, RZ, 0xc0, !PT ;  /* 0xffff0000520d7812 */ /* 0x000fe200078ec0ff */
[C---:B------:R-:W-:Y:S01]  /*40f0*/  FMUL.FTZ R27, R8.reuse, R15 ;  /* 0x0000000f081b7220 */ /* 0x040fe20000410000 */
[----:B------:R-:W-:Y:S01]  /*4100*/  FFMA.FTZ R85, R9, R80, R88 ;  /* 0x0000005009557223 */ /* 0x000fe20000010058 */
[----:B------:R-:W-:Y:S01]  /*4110*/  FMUL.FTZ R8, R8, R11 ;  /* 0x0000000b08087220 */ /* 0x000fe20000410000 */
[----:B------:R-:W-:Y:S01]  /*4120*/  FMUL.FTZ R9, R24, R25 ;  /* 0x0000001918097220 */ /* 0x000fe20000410000 */
[----:B------:R-:W-:Y:S01]  /*4130*/  FFMA.FTZ R27, R6, R11, -R27 ;  /* 0x0000000b061b7223 */ /* 0x000fe2000001081b */
[----:B------:R-:W-:Y:S01]  /*4140*/  FMUL.FTZ R11, R24, R13 ;  /* 0x0000000d180b7220 */ /* 0x000fe20000410000 */
[----:B------:R-:W-:Y:S01]  /*4150*/  FFMA.FTZ R15, R6, R15, R8 ;  /* 0x0000000f060f7223 */ /* 0x000fe20000010008 */
[----:B------:R-:W-:Y:S01]  /*4160*/  FFMA.FTZ R10, R12, R13, -R9 ;  /* 0x0000000d0c0a7223 */ /* 0x000fe20000010809 */
[----:B------:R-:W-:Y:S01]  /*4170*/  LOP3.LUT R26, R26, 0xffff0000, RZ, 0xc0, !PT ;  /* 0xffff00001a1a7812 */ /* 0x000fe200078ec0ff */
[C---:B------:R-:W-:Y:S01]  /*4180*/  IMAD.U32 R8, R90.reuse, 0x10000, RZ ;  /* 0x000100005a087824 */ /* 0x040fe200078e00ff */
[----:B------:R-:W-:Y:S01]  /*4190*/  LOP3.LUT R9, R90, 0xffff0000, RZ, 0xc0, !PT ;  /* 0xffff00005a097812 */ /* 0x000fe200078ec0ff */
[C---:B------:R-:W-:Y:S01]  /*41a0*/  IMAD.U32 R6, R7.reuse, 0x10000, RZ ;  /* 0x0001000007067824 */ /* 0x040fe200078e00ff */
[----:B------:R-:W-:Y:S01]  /*41b0*/  LOP3.LUT R7, R7, 0xffff0000, RZ, 0xc0, !PT ;  /* 0xffff000007077812 */ /* 0x000fe200078ec0ff */
[----:B------:R-:W-:Y:S01]  /*41c0*/  FFMA.FTZ R12, R12, R25, R11 ;  /* 0x000000190c0c7223 */ /* 0x000fe2000001000b */
[C---:B------:R-:W-:Y:S01]  /*41d0*/  FMUL.FTZ R11, R5.reuse, R8 ;  /* 0x00000008050b7220 */ /* 0x040fe20000410000 */
[----:B------:R-:W-:Y:S01]  /*41e0*/  LOP3.LUT R14, R14, 0xffff0000, RZ, 0xc0, !PT ;  /* 0xffff00000e0e7812 */ /* 0x000fe200078ec0ff */
        /* <DEDUP_REMOVED lines=16> */
[----:B------:R-:W-:-:S02]  /*42f0*/  F2FP.BF16.F32.PACK_AB R14, R4, R11 ;  /* 0x0000000b040e723e */ /* 0x000fc400000010ff */
[----:B------:R-:W-:-:S07]  /*4300*/  F2FP.BF16.F32.PACK_AB R26, R26, R5 ;  /* 0x000000051a1a723e */ /* 0x000fce00000010ff */
.L_x_3510:
[----:B------:R-:W-:Y:S05]  /*4310*/  BSYNC B1 ;  /* 0x0000000000017941 */ /* 0x000fea0003800000 */
.L_x_3509:
        /* <DEDUP_REMOVED lines=10> */
.L_x_3492:
[----:B------:R-:W-:-:S06]  /*43c0*/  UISETP.NE.AND UP0, UPT, UR47, 0x3, UPT ;  /* 0x000000032f00788c */ /* 0x000fcc000bf05270 */
[----:B------:R-:W-:-:S13]  /*43d0*/  PLOP3.LUT P3, PT, PT, PT, UP0, 0x80, 0x0 ;  /* 0x000000000000781c */ /* 0x000fda0003f6f008 */
[----:B------:R-:W-:Y:S05]  /*43e0*/  @!P3 BRA `(.L_x_3511) ;  /* 0x000000000004b947 */ /* 0x000fea0003800000 */
[----:B------:R-:W-:Y:S01]  /*43f0*/  BPT.TRAP 0x1 ;  /* 0x000000040000795c */ /* 0x000fe20000300000 */
.L_x_3511:
        /* <DEDUP_REMOVED lines=8> */
.L_x_3895:
[----:B------:R-:W-:Y:S05]  /*4480*/  BSYNC B1 ;  /* 0x0000000000017941 */ /* 0x000fea0003800000 */
.L_x_3512:
        /* <DEDUP_REMOVED lines=12> */
.L_x_3499:
[----:B------:R-:W-:Y:S05]  /*4550*/  BSYNC B0 ;  /* 0x0000000000007941 */ /* 0x000fea0003800000 */
.L_x_3491:
        /* <DEDUP_REMOVED lines=17> */
.L_x_3515:
[----:B------:R-:W-:Y:S05]  /*4670*/  BSYNC B0 ;  /* 0x0000000000007941 */ /* 0x000fea0003800000 */
.L_x_3514:
[----:B------:R-:W5:Y:S01]  /*4680*/  SYNCS.PHASECHK.TRANS64.TRYWAIT P5, [R75+URZ+0x388b0], R78 ;  /* 0x0388b04e4b0075a7 */ /* 0x000f6200080a017f */
[----:B------:R-:W-:Y:S01]  /*4690*/  BSSY B0, `(.L_x_3516) ;  /* 0x0000003000007945 */ /* 0x000fe20003800000 */
[----:B------:R-:W-:-:S03]  /*46a0*/  ISETP.GE.AND P3, PT, R185, R76, PT ;  /* 0x0000004cb900720c */ /* 0x000fc60003f66270 */
[----:B-----5:R-:W-:Y:S10]  /*46b0*/  @!P5 BRA `(.L_x_3517) ;  /* 0x0000025800a0d947 */ /* 0x020ff40003800000 */
.L_x_3896:
[----:B------:R-:W-:Y:S05]  /*46c0*/  BSYNC B0 ;  /* 0x0000000000007941 */ /* 0x000fea0003800000 */
.L_x_3516:
        /* <DEDUP_REMOVED lines=82> */
.L_x_3519:
[----:B------:R-:W-:Y:S05]  /*4bf0*/  BSYNC B0 ;  /* 0x0000000000007941 */ /* 0x000fea0003800000 */
.L_x_3518:
        /* <DEDUP_REMOVED lines=17> */
.L_x_3486:
[----:B------:R-:W-:Y:S04]  /*4d10*/  BSSY B0, `(.L_x_3521) ;  /* 0x0000004000007945 */ /* 0x000fe80003800000 */
[----:B------:R-:W-:Y:S05]  /*4d20*/  @P3 BRA `(.L_x_3522) ;  /* 0x0000000000083947 */ /* 0x000fea0003800000 */
[----:B------:R-:W0:Y:S02]  /*4d30*/  FENCE.VIEW.ASYNC.G ;  /* 0x00000000000073c6 */ /* 0x000e240000000100 */
[----:B0-----:R-:W-:Y:S06]  /*4d40*/  BAR.ARV 0xc, 0x180 ;  /* 0x0306000000007b1d */ /* 0x001fec0000002000 */
.L_x_3522:
[----:B------:R-:W-:Y:S05]  /*4d50*/  BSYNC B0 ;  /* 0x0000000000007941 */ /* 0x000fea0003800000 */
.L_x_3521:
[----:B------:R-:W-:Y:S01]  /*4d60*/  UISETP.NE.AND UP0, UPT, UR37, 0x1, UPT ;  /* 0x000000012500788c */ /* 0x000fe2000bf05270 */
[----:B------:R-:W-:Y:S05]  /*4d70*/  BSSY B7, `(.L_x_3523) ;  /* 0x0001553000077945 */ /* 0x000fea0003800000 */
[----:B------:R-:W-:-:S13]  /*4d80*/  PLOP3.LUT P0, PT, PT, PT, UP0, 0x80, 0x0 ;  /* 0x000000000000781c */ /* 0x000fda0003f0f008 */
[----:B------:R-:W-:Y:S05]  /*4d90*/  @!P0 BRA `(.L_x_3524) ;  /* 0x0000002000ec8947 */ /* 0x000fea0003800000 */
[----:B------:R-:W0:Y:S01]  /*4da0*/  LDC R0, c[0x0][0x448] ;  /* 0x00011200ff007b82 */ /* 0x000e220000000800 */
[----:B------:R-:W-:-:S07]  /*4db0*/  VIADD R5, R195, 0x3f ;  /* 0x0000003fc3057836 */ /* 0x000fce0000000000 */
[----:B-----5:R-:W1:Y:S01]  /*4dc0*/  LDC.64 R2, c[0x0][0xad8] ;  /* 0x0002b600ff027b82 */ /* 0x020e620000000a00 */
[----:B0-----:R-:W-:Y:S02]  /*4dd0*/  ISETP.NE.AND P1, PT, R0, 0x1, PT ;  /* 0x000000010000780c */ /* 0x001fe40003f25270 */
        /* <DEDUP_REMOVED lines=19> */
.L_x_3527:
[----:B------:R-:W-:-:S13]  /*4f10*/  ISETP.NE.AND P0, PT, R3, 0x1, PT ;  /* 0x000000010300780c */ /* 0x000fda0003f05270 */
[----:B------:R-:W0:Y:S02]  /*4f20*/  @P0 LDC.64 R4, c[0x0][0xae0] ;  /* 0x0002b800ff040b82 */ /* 0x000e240000000a00 */
[----:B0-----:R-:W-:-:S05]  /*4f30*/  @P0 IMAD.HI.U32 R4, R0, R4, RZ ;  /* 0x0000000400040227 */ /* 0x001fca00078e00ff */
[----:B------:R-:W-:-:S07]  /*4f40*/  @P0 SHF.R.U32.HI R0, RZ, R5, R4 ;  /* 0x00000005ff000219 */ /* 0x000fce0000011604 */
.L_x_3528:
[----:B------:R-:W-:Y:S05]  /*4f50*/  BSYNC B0 ;  /* 0x0000000000007941 */ /* 0x000fea0003800000 */
.L_x_3526:
[----:B------:R-:W-:-:S05]  /*4f60*/  IMAD R5, R0, R3, R3 ;  /* 0x0000000300057224 */ /* 0x000fca00078e0203 */
[----:B------:R-:W-:-:S07]  /*4f70*/  VIMNMX R2, R2, R5, PT ;  /* 0x0000000502027248 */ /* 0x000fce0003fe0100 */
.L_x_3525:
        /* <DEDUP_REMOVED lines=24> */
.L_x_3531:
[----:B------:R-:W-:-:S13]  /*5100*/  ISETP.NE.AND P0, PT, R3, 0x1, PT ;  /* 0x000000010300780c */ /* 0x000fda0003f05270 */
[----:B------:R-:W0:Y:S02]  /*5110*/  @P0 LDC.64 R4, c[0x0][0xae0] ;  /* 0x0002b800ff040b82 */ /* 0x000e240000000a00 */
[----:B0-----:R-:W-:-:S05]  /*5120*/  @P0 IMAD.HI.U32 R2, R152, R4, RZ ;  /* 0x0000000498020227 */ /* 0x001fca00078e00ff */
[----:B------:R-:W-:-:S07]  /*5130*/  @P0 SHF.R.U32.HI R152, RZ, R5, R2 ;  /* 0x00000005ff980219 */ /* 0x000fce0000011602 */
.L_x_3532:
[----:B------:R-:W-:Y:S05]  /*5140*/  BSYNC B0 ;  /* 0x0000000000007941 */ /* 0x000fea0003800000 */
.L_x_3530:
[----:B------:R-:W-:-:S05]  /*5150*/  IMAD R3, R152, R3, RZ ;  /* 0x0000000398037224 */ /* 0x000fca00078e02ff */
[----:B------:R-:W-:-:S07]  /*5160*/  VIMNMX R0, R0, R3, !PT ;  /* 0x0000000300007248 */ /* 0x000fce0007fe0100 */
.L_x_3529:
[----:B------:R-:W-:Y:S01]  /*5170*/  SHF.R.S32.HI R3, RZ, 0x1f, R0 ;  /* 0x0000001fff037819 */ /* 0x000fe20000011400 */
[----:B------:R-:W-:Y:S03]  /*5180*/  BSSY B0, `(.L_x_3533) ;  /* 0x0000025000007945 */ /* 0x000fe60003800000 */
[----:B------:R-:W-:-:S04]  /*5190*/  LEA.HI R3, R3, R0, RZ, 0x6 ;  /* 0x0000000003037211 */ /* 0x000fc800078f30ff */
        /* <DEDUP_REMOVED lines=35> */
.L_x_3534:
[----:B------:R-:W-:Y:S05]  /*53d0*/  BSYNC B0 ;  /* 0x0000000000007941 */ /* 0x000fea0003800000 */
.L_x_3533:
[-C--:B------:R-:W-:Y:S01]  /*53e0*/  IMAD R0, R230, R3.reuse, R6 ;  /* 0x00000003e6007224 */ /* 0x080fe200078e0206 */
[----:B------:R-:W-:Y:S02]  /*53f0*/  PLOP3.LUT P0, PT, PT, PT, PT, 0x80, 0x0 ;  /* 0x000000000000781c */ /* 0x000fe40003f0f070 */
[----:B---3--:R-:W-:Y:S02]  /*5400*/  CS2R R12, SRZ ;  /* 0x00000000000c7805 */ /* 0x008fe4000001ff00 */
        /* <DEDUP_REMOVED lines=64> */
[----:B--2---:R-:W-:Y:S02]  /*5810*/  CS2R R26, SRZ ;  /* 0x00000000001a7805 */ /* 0x004fe4000001ff00 */
        /* <DEDUP_REMOVED lines=23> */
[----:B------:R-:W-:-:S05]  /*5990*/  LOP3.LUT R4, R4, 0x1fffe, RZ, 0xc0, !PT ;  /* 0x0001fffe04047812 */ /* 0x000fca00078ec0ff */
[----:B------:R-:W-:Y:S02]  /*59a0*/  IMAD.IADD R3, R3, 0x1, -R4 ;  /* 0x0000000103037824 */ /* 0x000fe400078e0a04 */
[----:B------:R-:W-:Y:S02]  /*59b0*/  VIADD R4, R18, 0x36400 ;  /* 0x0003640012047836 */ /* 0x000fe40000000000 */
[----:B------:R-:W-:-:S03]  /*59c0*/  IMAD R3, R3, 0x8000, R18 ;  /* 0x0000800003037824 */ /* 0x000fc600078e0212 */
[----:B------:R-:W-:Y:S01]  /*59d0*/  SHF.R.U32.HI R4, RZ, 0x4, R4 ;  /* 0x00000004ff047819 */ /* 0x000fe20000011604 */
[----:B------:R-:W-:-:S03]  /*59e0*/  VIADD R3, R3, 0x400 ;  /* 0x0000040003037836 */ /* 0x000fc60000000000 */
[----:B------:R-:W-:Y:S02]  /*59f0*/  LOP3.LUT R4, R4, 0x3fff, RZ, 0xc0, !PT ;  /* 0x00003fff04047812 */ /* 0x000fe400078ec0ff */
[----:B------:R-:W-:Y:S02]  /*5a00*/  SHF.R.U32.HI R3, RZ, 0x4, R3 ;  /* 0x00000004ff037819 */ /* 0x000fe40000011603 */
[----:B------:R-:W-:Y:S02]  /*5a10*/  LOP3.LUT R4, R4, 0x10000, RZ, 0xfc, !PT ;  /* 0x0001000004047812 */ /* 0x000fe400078efcff */
[----:B------:R-:W-:Y:S02]  /*5a20*/  LOP3.LUT R3, R3, 0x3fff, RZ, 0xc0, !PT ;  /* 0x00003fff03037812 */ /* 0x000fe400078ec0ff */
[C---:B------:R-:W-:Y:S01]  /*5a30*/  R2UR UR4, R4.reuse ;  /* 0x00000000040472ca */ /* 0x040fe200000e0000 */
[----:B------:R-:W-:Y:S01]  /*5a40*/  VIADD R10, R4, 0x2 ;  /* 0x00000002040a7836 */ /* 0x000fe20000000000 */
[----:B------:R-:W-:Y:S01]  /*5a50*/  LOP3.LUT R14, R3, 0x2000000, RZ, 0xfc, !PT ;  /* 0x02000000030e7812 */ /* 0x000fe200078efcff */
[----:B------:R-:W-:-:S04]  /*5a60*/  @!P2 IMAD R3, R19, 0x8, R18 ;  /* 0x000000081303a824 */ /* 0x000fc800078e0212 */
[----:B------:R-:W-:Y:S02]  /*5a70*/  IMAD R6, R19, 0x1000, R14 ;  /* 0x0000100013067824 */ /* 0x000fe400078e020e */
[----:B------:R-:W-:Y:S02]  /*5a80*/  @!P2 VIADD R3, R3, 0x38860 ;  /* 0x000388600303a836 */ /* 0x000fe40000000000 */
[C---:B------:R-:W-:Y:S01]  /*5a90*/  VIADD R8, R6.reuse, 0x80 ;  /* 0x0000008006087836 */ /* 0x040fe20000000000 */
[----:B------:R-:W-:Y:S02]  /*5aa0*/  R2UR UR6, R6 ;  /* 0x00000000060672ca */ /* 0x000fe400000e0000 */
[----:B------:R-:W-:-:S11]  /*5ab0*/  @!P2 PRMT R3, RZ, 0x654, R3 ;  /* 0x00000654ff03a816 */ /* 0x000fd60000000003 */
        /* <DEDUP_REMOVED lines=33> */
.L_x_3538:
[----:B------:R-:W-:Y:S01]  /*5cd0*/  BAR.SYNC.DEFER_BLOCKING 0xe, 0x100 ;  /* 0x0384000000007b1d */ /* 0x000fe20000010000 */
[C---:B-1----:R-:W-:Y:S01]  /*5ce0*/  IMAD R2, R19.reuse, 0x40, R193 ;  /* 0x0000004013027824 */ /* 0x042fe200078e02c1 */
        /* <DEDUP_REMOVED lines=183> */
.L_x_3537:
[----:B------:R-:W-:Y:S05]  /*6860*/  BSYNC B0 ;  /* 0x0000000000007941 */ /* 0x000fea0003800000 */
.L_x_3536:
[----:B------:R-:W-:Y:S01]  /*6870*/  BAR.SYNC.DEFER_BLOCKING 0xe, 0x100 ;  /* 0x0384000000007b1d */ /* 0x000fe20000010000 */
[C---:B0-----:R-:W-:Y:S01]  /*6880*/  IMAD R3, R19.reuse, 0x40, R193 ;  /* 0x0000004013037824 */ /* 0x041fe200078e02c1 */
[----:B------:R-:W-:Y:S01]  /*6890*/  PLOP3.LUT P0, PT, PT, PT, PT, 0x8, 0x0 ;  /* 0x000000000000781c */ /* 0x000fe20003f0e170 */
[----:B------:R-:W-:Y:S01]  /*68a0*/  VIADD R19, R19, 0x1 ;  /* 0x0000000113137836 */ /* 0x000fe20000000000 */
[----:B------:R-:W-:Y:S01]  /*68b0*/  CS2R R12, SRZ ;  /* 0x00000000000c7805 */ /* 0x000fe2000001ff00 */
[----:B------:R-:W-:-:S03]  /*68c0*/  IMAD R3, R3, 0x4, R18 ;  /* 0x0000000403037824 */ /* 0x000fc600078e0212 */
[----:B------:R-:W-:-:S04]  /*68d0*/  ISETP.NE.AND P1, PT, R19, 0x2, PT ;  /* 0x000000021300780c */ /* 0x000fc80003f25270 */
[----:B------:R-:W-:Y:S01]  /*68e0*/  SEL R19, R19, RZ, P1 ;  /* 0x000000ff13137207 */ /* 0x000fe20000800000 */
[----:B-1----:R-:W0:Y:S04]  /*68f0*/  LDS R2, [R3+0x38400] ;  /* 0x0384000003027984 */ /* 0x002e280000000800 */
[----:B------:R1:W2:Y:S02]  /*6900*/  LDS R0, [R3+0x38420] ;  /* 0x0384200003007984 */ /* 0x0002a40000000800 */
[----:B-1----:R-:W-:-:S04]  /*6910*/  SEL R3, RZ, 0x1, P1 ;  /* 0x00000001ff037807 */ /* 0x002fc80000800000 */
[----:B------:R-:W-:Y:S01]  /*6920*/  LOP3.LUT R22, R22, R3, RZ, 0x3c, !PT ;  /* 0x0000000316167212 */ /* 0x000fe200078e3cff */
        /* <DEDUP_REMOVED lines=130> */
.L_x_3524:
[----:B------:R-:W0:Y:S01]  /*7150*/  LDC R0, c[0x0][0x448] ;  /* 0x00011200ff007b82 */ /* 0x000e220000000800 */
[----:B------:R-:W-:-:S07]  /*7160*/  VIADD R3, R195, 0x3f ;  /* 0x0000003fc3037836 */ /* 0x000fce0000000000 */
[----:B------:R-:W1:Y:S01]  /*7170*/  LDC.64 R4, c[0x0][0xad8] ;  /* 0x0002b600ff047b82 */ /* 0x000e620000000a00 */
        /* <DEDUP_REMOVED lines=20> */
.L_x_3541:
[----:B------:R-:W-:-:S13]  /*72c0*/  ISETP.NE.AND P0, PT, R5, 0x1, PT ;  /* 0x000000010500780c */ /* 0x000fda0003f05270 */
[----:B------:R-:W0:Y:S02]  /*72d0*/  @P0 LDC.64 R6, c[0x0][0xae0] ;  /* 0x0002b800ff060b82 */ /* 0x000e240000000a00 */
[----:B0-----:R-:W-:-:S05]  /*72e0*/  @P0 IMAD.HI.U32 R6, R0, R6, RZ ;  /* 0x0000000600060227 */ /* 0x001fca00078e00ff */
[----:B------:R-:W-:-:S07]  /*72f0*/  @P0 SHF.R.U32.HI R0, RZ, R7, R6 ;  /* 0x00000007ff000219 */ /* 0x000fce0000011606 */
.L_x_3542:
[----:B------:R-:W-:Y:S05]  /*7300*/  BSYNC B0 ;  /* 0x0000000000007941 */ /* 0x000fea0003800000 */
.L_x_3540:
[----:B------:R-:W-:-:S05]  /*7310*/  IMAD R3, R0, R5, R5 ;  /* 0x0000000500037224 */ /* 0x000fca00078e0205 */
[----:B------:R-:W-:-:S07]  /*7320*/  VIMNMX R4, R4, R3, PT ;  /* 0x0000000304047248 */ /* 0x000fce0003fe0100 */
.L_x_3539:
        /* <DEDUP_REMOVED lines=24> */
.L_x_3545:
[----:B------:R-:W-:-:S13]  /*74b0*/  ISETP.NE.AND P0, PT, R5, 0x1, PT ;  /* 0x000000010500780c */ /* 0x000fda0003f05270 */
[----:B------:R-:W0:Y:S02]  /*74c0*/  @P0 LDC.64 R6, c[0x0][0xae0] ;  /* 0x0002b800ff060b82 */ /* 0x000e240000000a00 */
[----:B0-----:R-:W-:-:S05]  /*74d0*/  @P0 IMAD.HI.U32 R4, R3, R6, RZ ;  /* 0x0000000603040227 */ /* 0x001fca00078e00ff */
[----:B------:R-:W-:-:S07]  /*74e0*/  @P0 SHF.R.U32.HI R3, RZ, R7, R4 ;  /* 0x00000007ff030219 */ /* 0x000fce0000011604 */
.L_x_3546:
[----:B------:R-:W-:Y:S05]  /*74f0*/  BSYNC B0 ;  /* 0x0000000000007941 */ /* 0x000fea0003800000 */
.L_x_3544:
[----:B------:R-:W-:-:S05]  /*7500*/  IMAD R3, R3, R5, RZ ;  /* 0x0000000503037224 */ /* 0x000fca00078e02ff */
[----:B------:R-:W-:-:S07]  /*7510*/  VIMNMX R0, R0, R3, !PT ;  /* 0x0000000300007248 */ /* 0x000fce0007fe0100 */
.L_x_3543:
        /* <DEDUP_REMOVED lines=39> */
.L_x_3548:
[----:B------:R-:W-:Y:S05]  /*7790*/  BSYNC B0 ;  /* 0x0000000000007941 */ /* 0x000fea0003800000 */
.L_x_3547:
        /* <DEDUP_REMOVED lines=100> */
.L_x_3550:
[----:B------:R-:W-:Y:S05]  /*7de0*/  BSYNC B6 ;  /* 0x0000000000067941 */ /* 0x000fea0003800000 */
.L_x_3549:
        /* <DEDUP_REMOVED lines=12> */
.L_x_3554:
[----:B-1----:R1:W2:Y:S02]  /*7eb0*/  SYNCS.PHASECHK.TRANS64.TRYWAIT P0, [R18+URZ+0x38800], R3 ;  /* 0x03880003120075a7 */ /* 0x0022a4000800017f */
[----:B--2---:R-:W-:Y:S05]  /*7ec0*/  @!P0 NANOSLEEP.SYNCS 0x989680 ;  /* 0x009896800000895d */ /* 0x004fea0003900000 */
[----:B------:R-:W2:Y:S02]  /*7ed0*/  @!P0 SYNCS.PHASECHK.TRANS64 P0, [R18+URZ+0x38800], R3 ;  /* 0x03880003120085a7 */ /* 0x000ea4000800007f */
[----:B--2---:R-:W-:Y:S05]  /*7ee0*/  @!P0 BRA `(.L_x_3554) ;  /* 0xfffffffc00f08947 */ /* 0x004fea000383ffff */
.L_x_3553:
[----:B------:R-:W-:Y:S05]  /*7ef0*/  BSYNC B0 ;  /* 0x0000000000007941 */ /* 0x000fea0003800000 */
.L_x_3552:
[----:B------:R-:W-:Y:S05]  /*7f00*/  BRA `(.L_x_3555) ;  /* 0x0000002c009c7947 */ /* 0x000fea0003800000 */
.L_x_3551:
        /* <DEDUP_REMOVED lines=31> */
.L_x_3557:
[----:B------:R-:W-:Y:S05]  /*8100*/  BSYNC B6 ;  /* 0x0000000000067941 */ /* 0x000fea0003800000 */
.L_x_3556:
[----:B------:R-:W0:Y:S01]  /*8110*/  S2R R0, SR_TID.X ;  /* 0x0000000000007919 */ /* 0x000e220000002100 */
[----:B------:R-:W-:Y:S01]  /*8120*/  ULDC.U8 UR4, c[0x0][0x410] ;  /* 0x0001040000047ab9 */ /* 0x000fe20000000000 */
[----:B------:R-:W-:Y:S01]  /*8130*/  BSSY B0, `(.L_x_3558) ;  /* 0x00002bc000007945 */ /* 0x000fe20003800000 */
[----:B------:R-:W-:Y:S01]  /*8140*/  ISETP.NE.AND P0, PT, RZ, UR4, PT ;  /* 0x00000004ff007c0c */ /* 0x000fe2000bf05270 */
        /* <DEDUP_REMOVED lines=27> */
[----:B------:R-:W-:-:S04]  /*8300*/  IMAD.WIDE.U32 R2, R5, UR6, R2 ;  /* 0x0000000605027c25 */ /* 0x000fc8000f8e0002 */
[----:B------:R-:W-:Y:S01]  /*8310*/  IMAD R31, R5, UR7, R0 ;  /* 0x00000007051f7c24 */ /* 0x000fe2000f8e0200 */
[----:B------:R-:W-:Y:S01]  /*8320*/  ULDC.64 UR6, c[0x0][0x400] ;  /* 0x0001000000067ab9 */ /* 0x000fe20000000a00 */
[----:B------:R-:W-:Y:S01]  /*8330*/  IMAD.IADD R5, R11, 0x1, R7 ;  /* 0x000000010b057824 */ /* 0x000fe200078e0207 */
[----:B------:R-:W-:Y:S01]  /*8340*/  LEA R0, P0, R10, UR4, 0x1 ;  /* 0x000000040a007c11 */ /* 0x000fe2000f8008ff */
[----:B------:R-:W-:Y:S01]  /*8350*/  IMAD.IADD R31, R3, 0x1, R31 ;  /* 0x00000001031f7824 */ /* 0x000fe200078e021f */
[----:B------:R-:W-:Y:S01]  /*8360*/  LEA R30, P1, R2, UR6, 0x1 ;  /* 0x00000006021e7c11 */ /* 0x000fe2000f8208ff */
[----:B------:R-:W-:Y:S01]  /*8370*/  UMOV UR4, 0xffffffff ;  /* 0xffffffff00047882 */ /* 0x000fe20000000000 */
[----:B------:R-:W-:Y:S02]  /*8380*/  LEA.HI.X R10, R10, UR5, R5, 0x1, P0 ;  /* 0x000000050a0a7c11 */ /* 0x000fe400080f0c05 */
[----:B------:R-:W-:Y:S01]  /*8390*/  LEA.HI.X R31, R2, UR7, R31, 0x1, P1 ;  /* 0x00000007021f7c11 */ /* 0x000fe200088f0c1f */
[----:B------:R-:W-:Y:S08]  /*83a0*/  BRA.DIV UR4, `(.L_x_3560) ;  /* 0x0000021e04787947 */ /* 0x000ff0000b800000 */
[----:B------:R0:W1:Y:S04]  /*83b0*/  SHFL.IDX PT, R3, R10, RZ, 0x1c1f ;  /* 0x001c1fff0a037589 */ /* 0x00006800000e0000 */
[----:B------:R0:W2:Y:S04]  /*83c0*/  SHFL.IDX PT, R2, R0, RZ, 0x1c1f ;  /* 0x001c1fff00027589 */ /* 0x0000a800000e0000 */
[----:B------:R0:W3:Y:S04]  /*83d0*/  SHFL.IDX PT, R5, R31, RZ, 0x1c1f ;  /* 0x001c1fff1f057589 */ /* 0x0000e800000e0000 */
[----:B------:R0:W4:Y:S02]  /*83e0*/  SHFL.IDX PT, R14, R30, RZ, 0x1c1f ;  /* 0x001c1fff1e0e7589 */ /* 0x00012400000e0000 */
.L_x_3902:
        /* <DEDUP_REMOVED lines=9> */
[----:B------:R-:W-:Y:S02]  /*8480*/  CS2R R28, SRZ ;  /* 0x00000000001c7805 */ /* 0x000fe4000001ff00 */
[----:B------:R-:W-:Y:S02]  /*8490*/  ISETP.GE.AND P3, PT, R217, UR4, PT ;  /* 0x00000004d9007c0c */ /* 0x000fe4000bf66270 */
[----:B------:R-:W-:Y:S01]  /*84a0*/  ISETP.GE.AND P2, PT, R188, UR4, PT ;  /* 0x00000004bc007c0c */ /* 0x000fe2000bf46270 */
[----:B---3--:R-:W-:Y:S01]  /*84b0*/  IMAD.MOV.U32 R15, RZ, RZ, R5 ;  /* 0x000000ffff0f7224 */ /* 0x008fe200078e0005 */
[----:B------:R-:W-:-:S09]  /*84c0*/  CS2R R26, SRZ ;  /* 0x00000000001a7805 */ /* 0x000fd2000001ff00 */
[C---:B------:R-:W-:Y:S01]  /*84d0*/  @!P3 IMAD.SHL.U32 R7, R217.reuse, 0x2, RZ ;  /* 0x00000002d907b824 */ /* 0x040fe200078e00ff */
[----:B------:R-:W-:Y:S01]  /*84e0*/  @!P3 SHF.L.U64.HI R12, R217, 0x1, R36 ;  /* 0x00000001d90cb819 */ /* 0x000fe20000010224 */
[----:B-12---:R-:W-:-:S03]  /*84f0*/  @!P2 IMAD.WIDE R8, R188, 0x2, R2 ;  /* 0x00000002bc08a825 */ /* 0x006fc600078e0202 */
[-C--:B------:R-:W-:Y:S02]  /*8500*/  @!P3 IADD3 R2, P0, R2, R7.reuse, RZ ;  /* 0x000000070202b210 */ /* 0x080fe40007f1e0ff */
[----:B----4-:R-:W-:Y:S02]  /*8510*/  @!P3 IADD3 R4, P1, R14, R7, RZ ;  /* 0x000000070e04b210 */ /* 0x010fe40007f3e0ff */
[----:B------:R-:W-:Y:S02]  /*8520*/  CS2R R20, SRZ ;  /* 0x0000000000147805 */ /* 0x000fe4000001ff00 */
[----:B------:R-:W-:Y:S01]  /*8530*/  CS2R R24, SRZ ;  /* 0x0000000000187805 */ /* 0x000fe2000001ff00 */
[----:B------:R-:W-:Y:S01]  /*8540*/  @!P2 IMAD.WIDE R6, R188, 0x2, R14 ;  /* 0x00000002bc06a825 */ /* 0x000fe200078e020e */
[----:B------:R1:W5:Y:S03]  /*8550*/  @!P2 LD.E.64 R28, desc[UR50][R8.64] ;  /* 0x00000032081ca980 */ /* 0x000366000c101b00 */
[--C-:B------:R-:W-:Y:S01]  /*8560*/  @!P3 IMAD.X R3, R3, 0x1, R12.reuse, P0 ;  /* 0x000000010303b824 */ /* 0x100fe200000e060c */
[----:B------:R1:W5:Y:S01]  /*8570*/  @!P2 LD.E.64 R26, desc[UR50][R6.64] ;  /* 0x00000032061aa980 */ /* 0x000362000c101b00 */
[----:B------:R-:W-:-:S03]  /*8580*/  @!P3 IMAD.X R5, R5, 0x1, R12, P1 ;  /* 0x000000010505b824 */ /* 0x000fc600008e060c */
[----:B------:R1:W5:Y:S04]  /*8590*/  @!P3 LD.E.64 R20, desc[UR50][R2.64] ;  /* 0x000000320214b980 */ /* 0x000368000c101b00 */
[----:B------:R1:W5:Y:S02]  /*85a0*/  @!P3 LD.E.64 R24, desc[UR50][R4.64] ;  /* 0x000000320418b980 */ /* 0x000364000c101b00 */
.L_x_3562:
[----:B------:R-:W-:Y:S05]  /*85b0*/  BSYNC B1 ;  /* 0x0000000000017941 */ /* 0x000fea0003800000 */
.L_x_3561:
[----:B-12--5:R-:W-:Y:S01]  /*85c0*/  IMAD.MOV.U32 R2, RZ, RZ, R26 ;  /* 0x000000ffff027224 */ /* 0x026fe200078e001a */
[----:B------:R-:W-:Y:S01]  /*85d0*/  UMOV UR4, 0xffffffff ;  /* 0xffffffff00047882 */ /* 0x000fe20000000000 */
[----:B------:R-:W-:Y:S02]  /*85e0*/  IMAD.MOV.U32 R3, RZ, RZ, R27 ;  /* 0x000000ffff037224 */ /* 0x000fe400078e001b */
[----:B------:R-:W-:Y:S02]  /*85f0*/  IMAD.MOV.U32 R4, RZ, RZ, R24 ;  /* 0x000000ffff047224 */ /* 0x000fe400078e0018 */
[----:B---3--:R-:W-:Y:S01]  /*8600*/  IMAD.MOV.U32 R5, RZ, RZ, R25 ;  /* 0x000000ffff057224 */ /* 0x008fe200078e0019 */
[----:B------:R-:W-:Y:S01]  /*8610*/  PRMT R37, R3, 0x5410, R2 ;  /* 0x0000541003257816 */ /* 0x000fe20000000002 */
[----:B------:R-:W-:Y:S01]  /*8620*/  IMAD.MOV.U32 R2, RZ, RZ, R28 ;  /* 0x000000ffff027224 */ /* 0x000fe200078e001c */
[----:B------:R-:W-:Y:S01]  /*8630*/  PRMT R44, R4, 0x7610, R44 ;  /* 0x00007610042c7816 */ /* 0x000fe2000000002c */
[----:B------:R-:W-:Y:S01]  /*8640*/  IMAD.MOV.U32 R3, RZ, RZ, R29 ;  /* 0x000000ffff037224 */ /* 0x000fe200078e001d */
[----:B------:R-:W-:Y:S01]  /*8650*/  PRMT R45, R5, 0x7610, R45 ;  /* 0x00007610052d7816 */ /* 0x000fe2000000002d */
[----:B------:R-:W-:-:S02]  /*8660*/  IMAD.MOV.U32 R4, RZ, RZ, R20 ;  /* 0x000000ffff047224 */ /* 0x000fc400078e0014 */
[----:B------:R-:W-:Y:S01]  /*8670*/  IMAD.MOV.U32 R5, RZ, RZ, R21 ;  /* 0x000000ffff057224 */ /* 0x000fe200078e0015 */
[----:B------:R-:W-:Y:S02]  /*8680*/  PRMT R40, R2, 0x5410, R3 ;  /* 0x0000541002287816 */ /* 0x000fe40000000003 */
[----:B------:R-:W-:Y:S02]  /*8690*/  CS2R R2, SRZ ;  /* 0x0000000000027805 */ /* 0x000fe4000001ff00 */
[----:B------:R-:W-:Y:S02]  /*86a0*/  PRMT R44, R44, 0x5410, R4 ;  /* 0x000054102c2c7816 */ /* 0x000fe40000000004 */
[----:B------:R-:W-:Y:S01]  /*86b0*/  PRMT R46, R5, 0x7610, R46 ;  /* 0x00007610052e7816 */ /* 0x000fe2000000002e */
[----:B------:R-:W-:Y:S06]  /*86c0*/  BRA.DIV UR4, `(.L_x_3563) ;  /* 0x0000021e04207947 */ /* 0x000fec000b800000 */
[----:B------:R1:W2:Y:S04]  /*86d0*/  SHFL.IDX PT, R5, R10, 0x1, 0x1c1f ;  /* 0x003c1f000a057f89 */ /* 0x0002a800000e0000 */
[----:B------:R1:W3:Y:S04]  /*86e0*/  SHFL.IDX PT, R4, R0, 0x1, 0x1c1f ;  /* 0x003c1f0000047f89 */ /* 0x0002e800000e0000 */
[----:B------:R1:W0:Y:S04]  /*86f0*/  SHFL.IDX PT, R7, R31, 0x1, 0x1c1f ;  /* 0x003c1f001f077f89 */ /* 0x00022800000e0000 */
[----:B----4-:R1:W4:Y:S02]  /*8700*/  SHFL.IDX PT, R14, R30, 0x1, 0x1c1f ;  /* 0x003c1f001e0e7f89 */ /* 0x01032400000e0000 */
.L_x_3908:
[----:B------:R-:W-:Y:S01]  /*8710*/  VIADD R32, R32, 0x20 ;  /* 0x0000002020207836 */ /* 0x000fe20000000000 */
[----:B01----:R-:W-:Y:S01]  /*8720*/  LEA.HI R0, R229, R229, RZ, 0x1 ;  /* 0x000000e5e5007211 */ /* 0x003fe200078f08ff */
[----:B------:R-:W-:Y:S01]  /*8730*/  BSSY B1, `(.L_x_3564) ;  /* 0x0000021000017945 */ /* 0x000fe20003800000 */
[----:B------:R-:W-:Y:S01]  /*8740*/  IMAD.SHL.U32 R34, R198, 0x40, RZ ;  /* 0x00000040c6227824 */ /* 0x000fe200078e00ff */
        /* <DEDUP_REMOVED lines=9> */
[----:B---3--:R-:W-:Y:S01]  /*87e0*/  IMAD.MOV.U32 R2, RZ, RZ, R4 ;  /* 0x000000ffff027224 */ /* 0x008fe200078e0004 */
[----:B------:R-:W-:Y:S01]  /*87f0*/  ISETP.GE.AND P2, PT, R188, UR4, PT ;  /* 0x00000004bc007c0c */ /* 0x000fe2000bf46270 */
[----:B--2---:R-:W-:Y:S01]  /*8800*/  IMAD.MOV.U32 R3, RZ, RZ, R5 ;  /* 0x000000ffff037224 */ /* 0x004fe200078e0005 */
[----:B------:R-:W-:Y:S01]  /*8810*/  ISETP.GE.AND P3, PT, R217, UR4, PT ;  /* 0x00000004d9007c0c */ /* 0x000fe2000bf66270 */
[----:B----4-:R-:W-:Y:S01]  /*8820*/  IMAD.MOV.U32 R8, RZ, RZ, R14 ;  /* 0x000000ffff087224 */ /* 0x010fe200078e000e */
[----:B------:R-:W-:Y:S01]  /*8830*/  CS2R R12, SRZ ;  /* 0x00000000000c7805 */ /* 0x000fe2000001ff00 */
[----:B------:R-:W-:-:S08]  /*8840*/  IMAD.MOV.U32 R9, RZ, RZ, R7 ;  /* 0x000000ffff097224 */ /* 0x000fd000078e0007 */
[----:B------:R-:W-:Y:S02]  /*8850*/  @!P2 IMAD.WIDE R30, R188, 0x2, R2 ;  /* 0x00000002bc1ea825 */ /* 0x000fe400078e0202 */
[C---:B------:R-:W-:Y:S02]  /*8860*/  @!P3 SHF.L.U64.HI R32, R217.reuse, 0x1, R36 ;  /* 0x00000001d920b819 */ /* 0x040fe40000010224 */
[----:B------:R-:W-:Y:S01]  /*8870*/  @!P3 IMAD.SHL.U32 R3, R217, 0x2, RZ ;  /* 0x00000002d903b824 */ /* 0x000fe200078e00ff */
[----:B------:R-:W-:Y:S01]  /*8880*/  CS2R R10, SRZ ;  /* 0x00000000000a7805 */ /* 0x000fe2000001ff00 */
[----:B------:R0:W5:Y:S03]  /*8890*/  @!P2 LD.E.64 R12, desc[UR50][R30.64] ;  /* 0x000000321e0ca980 */ /* 0x000166000c101b00 */
[-C--:B------:R-:W-:Y:S02]  /*88a0*/  @!P3 IADD3 R4, P0, R4, R3.reuse, RZ ;  /* 0x000000030404b210 */ /* 0x080fe40007f1e0ff */
[----:B------:R-:W-:Y:S01]  /*88b0*/  @!P3 IADD3 R6, P1, R14, R3, RZ ;  /* 0x000000030e06b210 */ /* 0x000fe20007f3e0ff */
[----:B------:R-:W-:Y:S01]  /*88c0*/  @!P2 IMAD.WIDE R14, R188, 0x2, R8 ;  /* 0x00000002bc0ea825 */ /* 0x000fe200078e0208 */
[----:B------:R-:W-:-:S02]  /*88d0*/  CS2R R2, SRZ ;  /* 0x0000000000027805 */ /* 0x000fc4000001ff00 */
[----:B------:R-:W-:Y:S01]  /*88e0*/  CS2R R8, SRZ ;  /* 0x0000000000087805 */ /* 0x000fe2000001ff00 */
[--C-:B------:R-:W-:Y:S02]  /*88f0*/  @!P3 IMAD.X R5, R5, 0x1, R32.reuse, P0 ;  /* 0x000000010505b824 */ /* 0x100fe400000e0620 */
[----:B------:R-:W-:Y:S01]  /*8900*/  @!P3 IMAD.X R7, R7, 0x1, R32, P1 ;  /* 0x000000010707b824 */ /* 0x000fe200008e0620 */
[----:B------:R0:W5:Y:S04]  /*8910*/  @!P2 LD.E.64 R2, desc[UR50][R14.64] ;  /* 0x000000320e02a980 */ /* 0x000168000c101b00 */
[----:B------:R0:W5:Y:S04]  /*8920*/  @!P3 LD.E.64 R10, desc[UR50][R4.64] ;  /* 0x00000032040ab980 */ /* 0x000168000c101b00 */
[----:B------:R0:W5:Y:S02]  /*8930*/  @!P3 LD.E.64 R8, desc[UR50][R6.64] ;  /* 0x000000320608b980 */ /* 0x000164000c101b00 */
.L_x_3565:
[----:B------:R-:W-:Y:S05]  /*8940*/  BSYNC B1 ;  /* 0x0000000000017941 */ /* 0x000fea0003800000 */
.L_x_3564:
[----:B------:R-:W1:Y:S01]  /*8950*/  SYNCS.PHASECHK.TRANS64.TRYWAIT P0, [R18+URZ+0x38800], R35 ;  /* 0x03880023120075a7 */ /* 0x000e62000800017f */
[----:B0-2---:R-:W-:Y:S01]  /*8960*/  LOP3.LUT R5, R34, 0x1c0, RZ, 0xc0, !PT ;  /* 0x000001c022057812 */ /* 0x005fe200078ec0ff */
[----:B-----5:R-:W-:Y:S01]  /*8970*/  IMAD.MOV.U32 R6, RZ, RZ, R2 ;  /* 0x000000ffff067224 */ /* 0x020fe200078e0002 */
[----:B------:R-:W-:Y:S01]  /*8980*/  VIADDMNMX R30, R33, -R195, 0x40, PT ;  /* 0x00000040211e7446 */ /* 0x000fe200038009c3 */
[----:B----4-:R-:W-:Y:S01]  /*8990*/  IMAD.MOV.U32 R14, RZ, RZ, R12 ;  /* 0x000000ffff0e7224 */ /* 0x010fe200078e000c */
[----:B---3--:R-:W-:Y:S01]  /*89a0*/  LOP3.LUT R4, R5, 0x18, R16, 0xf8, !PT ;  /* 0x0000001805047812 */ /* 0x008fe200078ef810 */
[----:B------:R-:W-:Y:S01]  /*89b0*/  IMAD.MOV.U32 R7, RZ, RZ, R9 ;  /* 0x000000ffff077224 */ /* 0x000fe200078e0009 */
[----:B------:R-:W-:Y:S01]  /*89c0*/  SHF.R.U32.HI R5, RZ, 0x3, R5 ;  /* 0x00000003ff057819 */ /* 0x000fe20000011605 */
[----:B------:R-:W-:Y:S01]  /*89d0*/  BSSY B1, `(.L_x_3566) ;  /* 0x0000014000017945 */ /* 0x000fe20003800000 */
[----:B------:R-:W-:Y:S01]  /*89e0*/  PRMT R31, R31, 0x5410, R6 ;  /* 0x000054101f1f7816 */ /* 0x000fe20000000006 */
[----:B------:R-:W-:Y:S01]  /*89f0*/  IMAD.MOV.U32 R6, RZ, RZ, R8 ;  /* 0x000000ffff067224 */ /* 0x000fe200078e0008 */
[----:B------:R-:W-:Y:S01]  /*8a00*/  LOP3.LUT R5, R4, R5, RZ, 0x3c, !PT ;  /* 0x0000000504057212 */ /* 0x000fe200078e3cff */
[----:B------:R-:W-:Y:S01]  /*8a10*/  IMAD.MOV.U32 R4, RZ, RZ, R3 ;  /* 0x000000ffff047224 */ /* 0x000fe200078e0003 */
[----:B------:R-:W-:-:S02]  /*8a20*/  PRMT R34, R34, 0x5410, R14 ;  /* 0x0000541022227816 */ /* 0x000fc4000000000e */
[----:B------:R-:W-:Y:S01]  /*8a30*/  PRMT R31, R7, 0x7610, R31 ;  /* 0x00007610071f7816 */ /* 0x000fe2000000001f */
[----:B------:R-:W-:Y:S01]  /*8a40*/  IMAD R5, R220, 0x200, R5 ;  /* 0x00000200dc057824 */ /* 0x000fe200078e0205 */
[----:B------:R-:W-:Y:S01]  /*8a50*/  PRMT R32, R6, 0x5410, R4 ;  /* 0x0000541006207816 */ /* 0x000fe20000000004 */
[----:B------:R-:W-:Y:S01]  /*8a60*/  IMAD.MOV.U32 R4, RZ, RZ, R13 ;  /* 0x000000ffff047224 */ /* 0x000fe200078e000d */
[----:B------:R-:W-:Y:S01]  /*8a70*/  LOP3.LUT P2, RZ, R198, 0x4, RZ, 0xc0, !PT ;  /* 0x00000004c6ff7812 */ /* 0x000fe2000784c0ff */
[----:B------:R-:W-:Y:S01]  /*8a80*/  IMAD.MOV.U32 R6, RZ, RZ, R10 ;  /* 0x000000ffff067224 */ /* 0x000fe200078e000a */
[----:B------:R-:W-:Y:S01]  /*8a90*/  ISETP.GE.AND P1, PT, R185, R30, PT ;  /* 0x0000001eb900720c */ /* 0x000fe20003f26270 */
[----:B------:R-:W-:Y:S01]  /*8aa0*/  IMAD R15, R5, 0x2, R18 ;  /* 0x00000002050f7824 */ /* 0x000fe200078e0212 */
[----:B------:R-:W-:Y:S01]  /*8ab0*/  PRMT R47, R4, 0x7610, R47 ;  /* 0x00007610042f7816 */ /* 0x000fe2000000002f */
[----:B------:R-:W-:Y:S01]  /*8ac0*/  IMAD.MOV.U32 R5, RZ, RZ, R11 ;  /* 0x000000ffff057224 */ /* 0x000fe200078e000b */
[----:B------:R-:W-:Y:S01]  /*8ad0*/  PRMT R33, R6, 0x7610, R33 ;  /* 0x0000761006217816 */ /* 0x000fe20000000021 */
[----:B------:R-:W-:-:S02]  /*8ae0*/  VIADD R4, R15, 0x20400 ;  /* 0x000204000f047836 */ /* 0x000fc40000000000 */
[----:B------:R-:W-:Y:S01]  /*8af0*/  VIADD R14, R15, 0x20440 ;  /* 0x000204400f0e7836 */ /* 0x000fe20000000000 */
[----:B-1----:R-:W-:Y:S06]  /*8b00*/  @!P0 BRA `(.L_x_3567) ;  /* 0x0000021800808947 */ /* 0x002fec0003800000 */
.L_x_3909:
[----:B------:R-:W-:Y:S05]  /*8b10*/  BSYNC B1 ;  /* 0x0000000000017941 */ /* 0x000fea0003800000 */
.L_x_3566:
        /* <DEDUP_REMOVED lines=9> */
[----:B------:R-:W1:Y:S01]  /*8bb0*/  LDS.128 R4, [R15+0x20400] ;  /* 0x020400000f047984 */ /* 0x000e620000000c00 */
[----:B------:R-:W-:Y:S02]  /*8bc0*/  SHF.R.U32.HI R39, RZ, 0x10, R27 ;  /* 0x00000010ff277819 */ /* 0x000fe4000001161b */
[--C-:B------:R-:W-:Y:S02]  /*8bd0*/  SHF.R.U32.HI R36, RZ, 0x10, R29.reuse ;  /* 0x00000010ff247819 */ /* 0x100fe4000001161d */
[----:B0-----:R-:W-:Y:S02]  /*8be0*/  SHF.R.U64 R35, R28, 0x10, R29 ;  /* 0x000000101c237819 */ /* 0x001fe4000000121d */
[----:B------:R-:W-:Y:S02]  /*8bf0*/  PRMT R39, R37, 0x5410, R39 ;  /* 0x0000541025277816 */ /* 0x000fe40000000027 */
[----:B------:R-:W-:Y:S02]  /*8c00*/  SHF.R.U64 R38, R26, 0x10, R27 ;  /* 0x000000101a267819 */ /* 0x000fe4000000121b */
[----:B------:R-:W-:-:S02]  /*8c10*/  PRMT R36, R40, 0x5432, R36 ;  /* 0x0000543228247816 */ /* 0x000fc40000000024 */
[----:B------:R-:W-:Y:S01]  /*8c20*/  PRMT R35, R40, 0x5410, R35 ;  /* 0x0000541028237816 */ /* 0x000fe20000000023 */
[----:B------:R-:W-:Y:S01]  /*8c30*/  IMAD.U32 R40, R39, 0x10000, RZ ;  /* 0x0001000027287824 */ /* 0x000fe200078e00ff */
[----:B------:R-:W-:Y:S01]  /*8c40*/  PRMT R38, R37, 0x5432, R38 ;  /* 0x0000543225267816 */ /* 0x000fe20000000026 */
[C---:B------:R-:W-:Y:S01]  /*8c50*/  IMAD.U32 R37, R36.reuse, 0x10000, RZ ;  /* 0x0001000024257824 */ /* 0x040fe200078e00ff */
[----:B------:R-:W-:Y:S02]  /*8c60*/  LOP3.LUT R39, R39, 0xffff0000, RZ, 0xc0, !PT ;  /* 0xffff000027277812 */ /* 0x000fe400078ec0ff */
[----:B------:R-:W-:Y:S02]  /*8c70*/  LOP3.LUT R36, R36, 0xffff0000, RZ, 0xc0, !PT ;  /* 0xffff000024247812 */ /* 0x000fe400078ec0ff */
[C---:B-1----:R-:W-:Y:S01]  /*8c80*/  LOP3.LUT R27, R6.reuse, 0xffff0000, RZ, 0xc0, !PT ;  /* 0xffff0000061b7812 */ /* 0x042fe200078ec0ff */
[----:B------:R-:W-:Y:S01]  /*8c90*/  IMAD.U32 R26, R6, 0x10000, RZ ;  /* 0x00010000061a7824 */ /* 0x000fe200078e00ff */
[C---:B------:R-:W-:Y:S01]  /*8ca0*/  LOP3.LUT R29, R7.reuse, 0xffff0000, RZ, 0xc0, !PT ;  /* 0xffff0000071d7812 */ /* 0x040fe200078ec0ff */
[----:B------:R-:W-:-:S02]  /*8cb0*/  IMAD.U32 R28, R7, 0x10000, RZ ;  /* 0x00010000071c7824 */ /* 0x000fc400078e00ff */
[C---:B------:R-:W-:Y:S01]  /*8cc0*/  FMUL.FTZ R41, R27.reuse, R40 ;  /* 0x000000281b297220 */ /* 0x040fe20000410000 */
[----:B------:R-:W-:Y:S01]  /*8cd0*/  FMUL.FTZ R27, R27, R37 ;  /* 0x000000251b1b7220 */ /* 0x000fe20000410000 */
[C---:B------:R-:W-:Y:S01]  /*8ce0*/  FMUL.FTZ R43, R29.reuse, R39 ;  /* 0x000000271d2b7220 */ /* 0x040fe20000410000 */
[----:B------:R-:W-:Y:S02]  /*8cf0*/  IMAD.U32 R6, R4, 0x10000, RZ ;  /* 0x0001000004067824 */ /* 0x000fe400078e00ff */
[C---:B------:R-:W-:Y:S01]  /*8d00*/  FFMA.FTZ R41, R26.reuse, R37, -R41 ;  /* 0x000000251a297223 */ /* 0x040fe20000010829 */
[----:B------:R-:W-:Y:S01]  /*8d10*/  FMUL.FTZ R37, R29, R36 ;  /* 0x000000241d257220 */ /* 0x000fe20000410000 */
[----:B------:R-:W-:Y:S02]  /*8d20*/  IMAD.U32 R7, R5, 0x10000, RZ ;  /* 0x0001000005077824 */ /* 0x000fe400078e00ff */
[----:B------:R-:W-:Y:S01]  /*8d30*/  FFMA.FTZ R40, R26, R40, R27 ;  /* 0x000000281a287223 */ /* 0x000fe2000001001b */
[----:B------:R-:W-:Y:S01]  /*8d40*/  IMAD.U32 R29, R38, 0x10000, RZ ;  /* 0x00010000261d7824 */ /* 0x000fe200078e00ff */
[----:B------:R-:W-:Y:S01]  /*8d50*/  LOP3.LUT R4, R4, 0xffff0000, RZ, 0xc0, !PT ;  /* 0xffff000004047812 */ /* 0x000fe200078ec0ff */
[----:B------:R-:W-:Y:S01]  /*8d60*/  IMAD.U32 R27, R35, 0x10000, RZ ;  /* 0x00010000231b7824 */ /* 0x000fe200078e00ff */
[----:B------:R-:W-:Y:S01]  /*8d70*/  LOP3.LUT R5, R5, 0xffff0000, RZ, 0xc0, !PT ;  /* 0xffff000005057812 */ /* 0x000fe200078ec0ff */
[----:B------:R-:W-:Y:S01]  /*8d80*/  FFMA.FTZ R43, R28, R36, -R43 ;  /* 0x000000241c2b7223 */ /* 0x000fe2000001082b */
[----:B------:R-:W-:Y:S01]  /*8d90*/  LOP3.LUT R38, R38, 0xffff0000, RZ, 0xc0, !PT ;  /* 0xffff000026267812 */ /* 0x000fe200078ec0ff */
[----:B------:R-:W-:Y:S01]  /*8da0*/  FFMA.FTZ R42, R28, R39, R37 ;  /* 0x000000271c2a7223 */ /* 0x000fe20000010025 */
[----:B------:R-:W-:Y:S01]  /*8db0*/  LOP3.LUT R26, R35, 0xffff0000, RZ, 0xc0, !PT ;  /* 0xffff0000231a7812 */ /* 0x000fe200078ec0ff */
[C---:B------:R-:W-:Y:S01]  /*8dc0*/  FMUL.FTZ R35, R4.reuse, R29 ;  /* 0x0000001d04237220 */ /* 0x040fe20000410000 */
[----:B------:R-:W-:Y:S01]  /*8dd0*/  FMUL.FTZ R28, R4, R27 ;  /* 0x0000001b041c7220 */ /* 0x000fe20000410000 */
[----:B------:R-:W-:-:S02]  /*8de0*/  FMUL.FTZ R36, R5, R38 ;  /* 0x0000002605247220 */ /* 0x000fc40000410000 */
[-C--:B------:R-:W-:Y:S01]  /*8df0*/  FMUL.FTZ R37, R5, R26.reuse ;  /* 0x0000001a05257220 */ /* 0x080fe20000410000 */
[C---:B------:R-:W-:Y:S01]  /*8e00*/  FFMA.FTZ R4, R6.reuse, R27, -R35 ;  /* 0x0000001b06047223 */ /* 0x040fe20000010823 */
[----:B------:R-:W-:Y:S01]  /*8e10*/  FFMA.FTZ R29, R6, R29, R28 ;  /* 0x0000001d061d7223 */ /* 0x000fe2000001001c */
[C---:B------:R-:W-:Y:S01]  /*8e20*/  FFMA.FTZ R5, R7.reuse, R26, -R36 ;  /* 0x0000001a07057223 */ /* 0x040fe20000010824 */
[----:B------:R-:W-:Y:S01]  /*8e30*/  FFMA.FTZ R38, R7, R38, R37 ;  /* 0x0000002607267223 */ /* 0x000fe20000010025 */
[----:B------:R-:W-:Y:S02]  /*8e40*/  F2FP.BF16.F32.PACK_AB R6, R40, R41 ;  /* 0x000000292806723e */ /* 0x000fe400000010ff */
[----:B------:R-:W-:Y:S02]  /*8e50*/  F2FP.BF16.F32.PACK_AB R7, R42, R43 ;  /* 0x0000002b2a07723e */ /* 0x000fe400000010ff */
[----:B------:R-:W-:Y:S02]  /*8e60*/  F2FP.BF16.F32.PACK_AB R4, R29, R4 ;  /* 0x000000041d04723e */ /* 0x000fe400000010ff */
[----:B------:R-:W-:-:S05]  /*8e70*/  F2FP.BF16.F32.PACK_AB R5, R38, R5 ;  /* 0x000000052605723e */ /* 0x000fca00000010ff */
[----:B------:R1:W-:Y:S02]  /*8e80*/  STS.128 [R15+0x20400], R4 ;  /* 0x020400040f007388 */ /* 0x0003e40000000c00 */
.L_x_3571:
[----:B------:R-:W-:Y:S05]  /*8e90*/  BSYNC B2 ;  /* 0x0000000000027941 */ /* 0x000fea0003800000 */
.L_x_3570:
[----:B------:R-:W-:Y:S05]  /*8ea0*/  @P1 BRA `(.L_x_3569) ;  /* 0x0000000000b81947 */ /* 0x000fea0003800000 */
[----:B-1----:R-:W1:Y:S01]  /*8eb0*/  LDS.128 R4, [R14] ;  /* 0x000000000e047984 */ /* 0x002e620000000c00 */
        /* <DEDUP_REMOVED lines=8> */
[----:B------:R-:W-:-:S02]  /*8f40*/  PRMT R26, R44, 0x5432, R26 ;  /* 0x000054322c1a7816 */ /* 0x000fc4000000001a */
[----:B------:R-:W-:Y:S02]  /*8f50*/  LOP3.LUT R35, R35, 0xffff0000, RZ, 0xc0, !PT ;  /* 0xffff000023237812 */ /* 0x000fe400078ec0ff */
[----:B------:R-:W-:Y:S02]  /*8f60*/  LOP3.LUT R27, R27, 0xffff0000, RZ, 0xc0, !PT ;  /* 0xffff00001b1b7812 */ /* 0x000fe400078ec0ff */
[----:B------:R-:W-:Y:S02]  /*8f70*/  PRMT R29, R44, 0x5410, R29 ;  /* 0x000054102c1d7816 */ /* 0x000fe4000000001d */
[C---:B-1----:R-:W-:Y:S01]  /*8f80*/  LOP3.LUT R21, R6.reuse, 0xffff0000, RZ, 0xc0, !PT ;  /* 0xffff000006157812 */ /* 0x042fe200078ec0ff */
[----:B------:R-:W-:Y:S01]  /*8f90*/  IMAD.U32 R20, R6, 0x10000, RZ ;  /* 0x0001000006147824 */ /* 0x000fe200078e00ff */
[C---:B------:R-:W-:Y:S01]  /*8fa0*/  LOP3.LUT R25, R7.reuse, 0xffff0000, RZ, 0xc0, !PT ;  /* 0xffff000007197812 */ /* 0x040fe200078ec0ff */
[----:B------:R-:W-:Y:S02]  /*8fb0*/  IMAD.U32 R24, R7, 0x10000, RZ ;  /* 0x0001000007187824 */ /* 0x000fe400078e00ff */
[C---:B------:R-:W-:Y:S01]  /*8fc0*/  FMUL.FTZ R37, R21.reuse, R36 ;  /* 0x0000002415257220 */ /* 0x040fe20000410000 */
[----:B------:R-:W-:Y:S01]  /*8fd0*/  FMUL.FTZ R21, R21, R28 ;  /* 0x0000001c15157220 */ /* 0x000fe20000410000 */
[C---:B------:R-:W-:Y:S01]  /*8fe0*/  IMAD.U32 R6, R4.reuse, 0x10000, RZ ;  /* 0x0001000004067824 */ /* 0x040fe200078e00ff */
[----:B------:R-:W-:Y:S01]  /*8ff0*/  LOP3.LUT R4, R4, 0xffff0000, RZ, 0xc0, !PT ;  /* 0xffff000004047812 */ /* 0x000fe200078ec0ff */
[----:B------:R-:W-:-:S02]  /*9000*/  IMAD.U32 R7, R5, 0x10000, RZ ;  /* 0x0001000005077824 */ /* 0x000fc400078e00ff */
[C---:B------:R-:W-:Y:S01]  /*9010*/  FFMA.FTZ R36, R20.reuse, R36, R21 ;  /* 0x0000002414247223 */ /* 0x040fe20000010015 */
[----:B------:R-:W-:Y:S01]  /*9020*/  FFMA.FTZ R37, R20, R28, -R37 ;  /* 0x0000001c14257223 */ /* 0x000fe20000010825 */
[C---:B------:R-:W-:Y:S01]  /*9030*/  IMAD.U32 R21, R26.reuse, 0x10000, RZ ;  /* 0x000100001a157824 */ /* 0x040fe200078e00ff */
[----:B------:R-:W-:Y:S01]  /*9040*/  LOP3.LUT R5, R5, 0xffff0000, RZ, 0xc0, !PT ;  /* 0xffff000005057812 */ /* 0x000fe200078ec0ff */
[C---:B------:R-:W-:Y:S01]  /*9050*/  FMUL.FTZ R39, R25.reuse, R35 ;  /* 0x0000002319277220 */ /* 0x040fe20000410000 */
[-C--:B------:R-:W-:Y:S01]  /*9060*/  FMUL.FTZ R41, R25, R27.reuse ;  /* 0x0000001b19297220 */ /* 0x080fe20000410000 */
[C---:B------:R-:W-:Y:S01]  /*9070*/  LOP3.LUT R20, R29.reuse, 0xffff0000, RZ, 0xc0, !PT ;  /* 0xffff00001d147812 */ /* 0x040fe200078ec0ff */
[----:B------:R-:W-:Y:S01]  /*9080*/  IMAD.U32 R25, R29, 0x10000, RZ ;  /* 0x000100001d197824 */ /* 0x000fe200078e00ff */
[----:B------:R-:W-:Y:S01]  /*9090*/  LOP3.LUT R26, R26, 0xffff0000, RZ, 0xc0, !PT ;  /* 0xffff00001a1a7812 */ /* 0x000fe200078ec0ff */
        /* <DEDUP_REMOVED lines=15> */
.L_x_3569:
[----:B------:R-:W-:Y:S05]  /*9190*/  BSYNC B1 ;  /* 0x0000000000017941 */ /* 0x000fea0003800000 */
.L_x_3568:
        /* <DEDUP_REMOVED lines=20> */
[----:B------:R-:W-:Y:S01]  /*92e0*/  PRMT R20, R34, 0x5432, R20 ;  /* 0x0000543222147816 */ /* 0x000fe20000000014 */
        /* <DEDUP_REMOVED lines=8> */
[----:B------:R-:W-:Y:S01]  /*9370*/  FMUL.FTZ R36, R7, R28 ;  /* 0x0000001c07247220 */ /* 0x000fe20000410000 */
[----:B------:R-:W-:-:S02]  /*9380*/  IMAD.U32 R4, R5, 0x10000, RZ ;  /* 0x0001000005047824 */ /* 0x000fc400078e00ff */
[C---:B------:R-:W-:Y:S01]  /*9390*/  FFMA.FTZ R21, R12.reuse, R25, -R21 ;  /* 0x000000190c157223 */ /* 0x040fe20000010815 */
[----:B------:R-:W-:Y:S01]  /*93a0*/  FFMA.FTZ R30, R12, R27, R6 ;  /* 0x0000001b0c1e7223 */ /* 0x000fe20000010006 */
[-C--:B------:R-:W-:Y:S01]  /*93b0*/  FMUL.FTZ R12, R7, R24.reuse ;  /* 0x00000018070c7220 */ /* 0x080fe20000410000 */
[----:B------:R-:W-:Y:S01]  /*93c0*/  IMAD.U32 R7, R26, 0x10000, RZ ;  /* 0x000100001a077824 */ /* 0x000fe200078e00ff */
[----:B------:R-:W-:Y:S01]  /*93d0*/  LOP3.LUT R5, R5, 0xffff0000, RZ, 0xc0, !PT ;  /* 0xffff000005057812 */ /* 0x000fe200078ec0ff */
[----:B------:R-:W-:Y:S01]  /*93e0*/  IMAD.U32 R6, R20, 0x10000, RZ ;  /* 0x0001000014067824 */ /* 0x000fe200078e00ff */
[----:B------:R-:W-:Y:S01]  /*93f0*/  LOP3.LUT R26, R26, 0xffff0000, RZ, 0xc0, !PT ;  /* 0xffff00001a1a7812 */ /* 0x000fe200078ec0ff */
[C---:B------:R-:W-:Y:S01]  /*9400*/  FFMA.FTZ R36, R13.reuse, R24, -R36 ;  /* 0x000000180d247223 */ /* 0x040fe20000010824 */
[----:B------:R-:W-:Y:S01]  /*9410*/  LOP3.LUT R20, R20, 0xffff0000, RZ, 0xc0, !PT ;  /* 0xffff000014147812 */ /* 0x000fe200078ec0ff */
[----:B------:R-:W-:Y:S01]  /*9420*/  FFMA.FTZ R25, R13, R28, R12 ;  /* 0x0000001c0d197223 */ /* 0x000fe2000001000c */
[CC--:B------:R-:W-:Y:S01]  /*9430*/  FMUL.FTZ R13, R3.reuse, R7.reuse ;  /* 0x00000007030d7220 */ /* 0x0c0fe20000410000 */
        /* <DEDUP_REMOVED lines=12> */
.L_x_3574:
[----:B------:R-:W-:Y:S05]  /*9500*/  BSYNC B1 ;  /* 0x0000000000017941 */ /* 0x000fea0003800000 */
.L_x_3573:
[----:B------:R-:W-:Y:S05]  /*9510*/  @P1 BRA `(.L_x_3572) ;  /* 0x0000001400f41947 */ /* 0x000fea0003800000 */
[----:B-1----:R-:W1:Y:S01]  /*9520*/  LDS.128 R4, [R14+0x1000] ;  /* 0x001000000e047984 */ /* 0x002e620000000c00 */
[----:B------:R-:W-:Y:S02]  /*9530*/  SHF.R.U64 R3, R8, 0x10, R9 ;  /* 0x0000001008037819 */ /* 0x000fe40000001209 */
[----:B------:R-:W-:Y:S02]  /*9540*/  SHF.R.U64 R2, R10, 0x10, R11 ;  /* 0x000000100a027819 */ /* 0x000fe4000000120b */
[----:B------:R-:W-:Y:S02]  /*9550*/  SHF.R.U32.HI R8, RZ, 0x10, R9 ;  /* 0x00000010ff087819 */ /* 0x000fe40000011609 */
[----:B------:R-:W-:Y:S02]  /*9560*/  SHF.R.U32.HI R11, RZ, 0x10, R11 ;  /* 0x00000010ff0b7819 */ /* 0x000fe4000001160b */
[----:B------:R-:W-:Y:S02]  /*9570*/  PRMT R31, R31, 0x5410, R8 ;  /* 0x000054101f1f7816 */ /* 0x000fe40000000008 */
[----:B------:R-:W-:-:S02]  /*9580*/  PRMT R34, R34, 0x5410, R11 ;  /* 0x0000541022227816 */ /* 0x000fc4000000000b */
[C---:B------:R-:W-:Y:S01]  /*9590*/  LOP3.LUT R10, R31.reuse, 0xffff0000, RZ, 0xc0, !PT ;  /* 0xffff00001f0a7812 */ /* 0x040fe200078ec0ff */
[----:B------:R-:W-:Y:S01]  /*95a0*/  IMAD.U32 R13, R31, 0x10000, RZ ;  /* 0x000100001f0d7824 */ /* 0x000fe200078e00ff */
[----:B------:R-:W-:Y:S01]  /*95b0*/  PRMT R32, R32, 0x5410, R3 ;  /* 0x0000541020207816 */ /* 0x000fe20000000003 */
[C---:B------:R-:W-:Y:S01]  /*95c0*/  IMAD.U32 R11, R34.reuse, 0x10000, RZ ;  /* 0x00010000220b7824 */ /* 0x040fe200078e00ff */
[----:B------:R-:W-:Y:S02]  /*95d0*/  LOP3.LUT R34, R34, 0xffff0000, RZ, 0xc0, !PT ;  /* 0xffff000022227812 */ /* 0x000fe400078ec0ff */
        /* <DEDUP_REMOVED lines=14> */
[C---:B------:R-:W-:Y:S01]  /*96c0*/  IMAD.U32 R7, R32.reuse, 0x10000, RZ ;  /* 0x0001000020077824 */ /* 0x040fe200078e00ff */
[----:B------:R-:W-:Y:S01]  /*96d0*/  LOP3.LUT R5, R5, 0xffff0000, RZ, 0xc0, !PT ;  /* 0xffff000005057812 */ /* 0x000fe200078ec0ff */
[----:B------:R-:W-:Y:S01]  /*96e0*/  IMAD.U32 R6, R33, 0x10000, RZ ;  /* 0x0001000021067824 */ /* 0x000fe200078e00ff */
[----:B------:R-:W-:Y:S01]  /*96f0*/  LOP3.LUT R32, R32, 0xffff0000, RZ, 0xc0, !PT ;  /* 0xffff000020207812 */ /* 0x000fe200078ec0ff */
[----:B------:R-:W-:Y:S01]  /*9700*/  FFMA.FTZ R20, R9, R34, -R20 ;  /* 0x0000002209147223 */ /* 0x000fe20000010814 */
        /* <DEDUP_REMOVED lines=16> */
.L_x_3559:
        /* <DEDUP_REMOVED lines=34> */
.L_x_3915:
        /* <DEDUP_REMOVED lines=12> */
[----:B-12---:R-:W-:-:S04]  /*9af0*/  IMAD.WIDE R2, R16, 0x2, R2 ;  /* 0x0000000210027825 */ /* 0x006fc800078e0202 */
[----:B----4-:R-:W-:Y:S01]  /*9b00*/  IMAD.WIDE R14, R16, 0x2, R14 ;  /* 0x00000002100e7825 */ /* 0x010fe200078e020e */
[----:B------:R3:W5:Y:S04]  /*9b10*/  LD.E.128 R24, desc[UR50][R2.64] ;  /* 0x0000003202187980 */ /* 0x000768000c101d00 */
[----:B------:R3:W5:Y:S02]  /*9b20*/  LD.E.128 R28, desc[UR50][R14.64] ;  /* 0x000000320e1c7980 */ /* 0x000764000c101d00 */
.L_x_3577:
[----:B------:R-:W-:Y:S05]  /*9b30*/  BSYNC B1 ;  /* 0x0000000000017941 */ /* 0x000fea0003800000 */
.L_x_3576:
[----:B--23-5:R-:W-:Y:S01]  /*9b40*/  IMAD.MOV.U32 R2, RZ, RZ, R28 ;  /* 0x000000ffff027224 */ /* 0x02cfe200078e001c */
[----:B------:R-:W-:Y:S01]  /*9b50*/  UMOV UR4, 0xffffffff ;  /* 0xffffffff00047882 */ /* 0x000fe20000000000 */
[----:B------:R-:W-:Y:S02]  /*9b60*/  IMAD.MOV.U32 R4, RZ, RZ, R30 ;  /* 0x000000ffff047224 */ /* 0x000fe400078e001e */
[----:B------:R-:W-:Y:S02]  /*9b70*/  IMAD.MOV.U32 R5, RZ, RZ, R31 ;  /* 0x000000ffff057224 */ /* 0x000fe400078e001f */
[----:B-1----:R-:W-:Y:S01]  /*9b80*/  IMAD.MOV.U32 R3, RZ, RZ, R29 ;  /* 0x000000ffff037224 */ /* 0x002fe200078e001d */
        /* <DEDUP_REMOVED lines=14> */
[----:B------:R1:W3:Y:S04]  /*9c70*/  SHFL.IDX PT, R2, R0, 0x1, 0x1c1f ;  /* 0x003c1f0000027f89 */ /* 0x0002e800000e0000 */
[----:B0-----:R-:W0:Y:S04]  /*9c80*/  SHFL.IDX PT, R6, R6, 0x1, 0x1c1f ;  /* 0x003c1f0006067f89 */ /* 0x001e2800000e0000 */
[----:B----4-:R1:W4:Y:S02]  /*9c90*/  SHFL.IDX PT, R14, R8, 0x1, 0x1c1f ;  /* 0x003c1f00080e7f89 */ /* 0x01032400000e0000 */
.L_x_3921:
[----:B------:R-:W2:Y:S01]  /*9ca0*/  LDC R21, c[0x0][0x3f4] ;  /* 0x0000fd00ff157b82 */ /* 0x000ea20000000800 */
[----:B-1----:R-:W-:Y:S01]  /*9cb0*/  VIADD R7, R32, 0x20 ;  /* 0x0000002020077836 */ /* 0x002fe20000000000 */
[----:B------:R-:W-:Y:S01]  /*9cc0*/  LEA.HI R0, R229, R229, RZ, 0x1 ;  /* 0x000000e5e5007211 */ /* 0x000fe200078f08ff */
[----:B------:R-:W-:Y:S01]  /*9cd0*/  BSSY B1, `(.L_x_3579) ;  /* 0x0000015000017945 */ /* 0x000fe20003800000 */
[----:B0-----:R-:W-:Y:S01]  /*9ce0*/  IMAD.MOV.U32 R13, RZ, RZ, R6 ;  /* 0x000000ffff0d7224 */ /* 0x001fe200078e0006 */
[----:B------:R-:W-:Y:S02]  /*9cf0*/  CS2R R8, SRZ ;  /* 0x0000000000087805 */ /* 0x000fe4000001ff00 */
[----:B------:R-:W-:Y:S01]  /*9d00*/  ISETP.GE.AND P0, PT, R7, R20, PT ;  /* 0x000000140700720c */ /* 0x000fe20003f06270 */
[----:B----4-:R-:W-:Y:S01]  /*9d10*/  IMAD.MOV.U32 R12, RZ, RZ, R14 ;  /* 0x000000ffff0c7224 */ /* 0x010fe200078e000e */
[----:B------:R-:W-:Y:S02]  /*9d20*/  LOP3.LUT R0, R0, 0xfffffffe, RZ, 0xc0, !PT ;  /* 0xfffffffe00007812 */ /* 0x000fe400078ec0ff */
[----:B------:R-:W-:-:S02]  /*9d30*/  CS2R R6, SRZ ;  /* 0x0000000000067805 */ /* 0x000fc4000001ff00 */
[----:B------:R-:W-:Y:S01]  /*9d40*/  CS2R R10, SRZ ;  /* 0x00000000000a7805 */ /* 0x000fe2000001ff00 */
        /* <DEDUP_REMOVED lines=9> */
[----:B--23--:R-:W-:-:S04]  /*9de0*/  IMAD.WIDE R2, R16, 0x2, R2 ;  /* 0x0000000210027825 */ /* 0x00cfc800078e0202 */
[----:B------:R-:W-:Y:S01]  /*9df0*/  IMAD.WIDE R12, R16, 0x2, R12 ;  /* 0x00000002100c7825 */ /* 0x000fe200078e020c */
[----:B------:R0:W5:Y:S04]  /*9e00*/  LD.E.128 R8, desc[UR50][R2.64] ;  /* 0x0000003202087980 */ /* 0x000168000c101d00 */
[----:B------:R0:W5:Y:S02]  /*9e10*/  LD.E.128 R4, desc[UR50][R12.64] ;  /* 0x000000320c047980 */ /* 0x000164000c101d00 */
.L_x_3580:
[----:B------:R-:W-:Y:S05]  /*9e20*/  BSYNC B1 ;  /* 0x0000000000017941 */ /* 0x000fea0003800000 */
.L_x_3579:
[----:B------:R-:W1:Y:S01]  /*9e30*/  SYNCS.PHASECHK.TRANS64.TRYWAIT P1, [R18+URZ+0x38800], R15 ;  /* 0x0388000f120075a7 */ /* 0x000e62000802017f */
[----:B0-2---:R-:W-:Y:S01]  /*9e40*/  VIADDMNMX R3, R20, -R195, 0x40, PT ;  /* 0x0000004014037446 */ /* 0x005fe200038009c3 */
[C---:B---3--:R-:W-:Y:S01]  /*9e50*/  VIADD R2, R185.reuse, 0x20 ;  /* 0x00000020b9027836 */ /* 0x048fe20000000000 */
[----:B------:R-:W-:Y:S01]  /*9e60*/  ISETP.GE.AND P0, PT, R16, R21, PT ;  /* 0x000000151000720c */ /* 0x000fe20003f06270 */
[----:B-----5:R-:W-:Y:S01]  /*9e70*/  IMAD.MOV.U32 R12, RZ, RZ, R4 ;  /* 0x000000ffff0c7224 */ /* 0x020fe200078e0004 */
[----:B------:R-:W-:Y:S01]  /*9e80*/  BSSY B1, `(.L_x_3581) ;  /* 0x0000010000017945 */ /* 0x000fe20003800000 */
[----:B------:R-:W-:Y:S01]  /*9e90*/  IMAD.MOV.U32 R13, RZ, RZ, R5 ;  /* 0x000000ffff0d7224 */ /* 0x000fe200078e0005 */
[-C--:B------:R-:W-:Y:S01]  /*9ea0*/  ISETP.GE.OR P2, PT, R185, R3.reuse, P0 ;  /* 0x00000003b900720c */ /* 0x080fe20000746670 */
        /* <DEDUP_REMOVED lines=12> */
[----:B-1----:R-:W-:Y:S06]  /*9f70*/  @!P1 BRA `(.L_x_3582) ;  /* 0x0000020800589947 */ /* 0x002fec0003800000 */
.L_x_3922:
[----:B------:R-:W-:Y:S05]  /*9f80*/  BSYNC B1 ;  /* 0x0000000000017941 */ /* 0x000fea0003800000 */
.L_x_3581:
[----:B------:R-:W-:Y:S04]  /*9f90*/  BSSY B1, `(.L_x_3583) ;  /* 0x000006a000017945 */ /* 0x000fe80003800000 */
[----:B------:R-:W-:Y:S05]  /*9fa0*/  @P2 BRA `(.L_x_3584) ;  /* 0x0000000400a02947 */ /* 0x000fea0003800000 */
[----:B------:R-:W-:Y:S01]  /*9fb0*/  IMAD.SHL.U32 R12, R198, 0x40, RZ ;  /* 0x00000040c60c7824 */ /* 0x000fe200078e00ff */
[----:B------:R-:W-:Y:S01]  /*9fc0*/  SHF.R.U64 R44, R28, 0x10, R29 ;  /* 0x000000101c2c7819 */ /* 0x000fe2000000121d */
[----:B------:R-:W-:Y:S01]  /*9fd0*/  IMAD.IADD R14, R16, 0x1, R21 ;  /* 0x00000001100e7824 */ /* 0x000fe200078e0215 */
[----:B------:R-:W-:Y:S02]  /*9fe0*/  SHF.R.U64 R39, R24, 0x10, R25 ;  /* 0x0000001018277819 */ /* 0x000fe40000001219 */
[----:B0-----:R-:W-:Y:S02]  /*9ff0*/  LOP3.LUT R15, R12, 0x1c0, RZ, 0xc0, !PT ;  /* 0x000001c00c0f7812 */ /* 0x001fe400078ec0ff */
[----:B------:R-:W-:Y:S02]  /*a000*/  SHF.R.U32.HI R43, RZ, 0x10, R27 ;  /* 0x00000010ff2b7819 */ /* 0x000fe4000001161b */
[----:B------:R-:W-:Y:S02]  /*a010*/  SHF.R.U32.HI R33, RZ, 0x3, R15 ;  /* 0x00000003ff217819 */ /* 0x000fe4000001160f */
[----:B------:R-:W-:-:S02]  /*a020*/  LOP3.LUT R14, R15, 0x38, R14, 0xf8, !PT ;  /* 0x000000380f0e7812 */ /* 0x000fc400078ef80e */
[----:B------:R-:W-:Y:S02]  /*a030*/  LOP3.LUT R12, R15, 0x38, R16, 0xf8, !PT ;  /* 0x000000380f0c7812 */ /* 0x000fe400078ef810 */
[-C--:B------:R-:W-:Y:S02]  /*a040*/  LOP3.LUT R15, R14, R33.reuse, RZ, 0x3c, !PT ;  /* 0x000000210e0f7212 */ /* 0x080fe400078e3cff */
[----:B------:R-:W-:Y:S02]  /*a050*/  LOP3.LUT R13, R12, R33, RZ, 0x3c, !PT ;  /* 0x000000210c0d7212 */ /* 0x000fe400078e3cff */
[----:B------:R-:W-:Y:S01]  /*a060*/  SHF.R.U32.HI R48, RZ, 0x10, R31 ;  /* 0x00000010ff307819 */ /* 0x000fe2000001161f */
[----:B------:R-:W-:Y:S01]  /*a070*/  IMAD R37, R220, 0x200, R15 ;  /* 0x00000200dc257824 */ /* 0x000fe200078e020f */
[----:B------:R-:W-:Y:S01]  /*a080*/  PRMT R44, R38, 0x5432, R44 ;  /* 0x00005432262c7816 */ /* 0x000fe2000000002c */
[----:B------:R-:W-:Y:S01]  /*a090*/  IMAD R13, R220, 0x200, R13 ;  /* 0x00000200dc0d7824 */ /* 0x000fe200078e020d */
[----:B------:R-:W-:Y:S01]  /*a0a0*/  SHF.R.U32.HI R46, RZ, 0x10, R29 ;  /* 0x00000010ff2e7819 */ /* 0x000fe2000001161d */
[--C-:B------:R-:W-:Y:S01]  /*a0b0*/  IMAD R37, R37, 0x2, R18.reuse ;  /* 0x0000000225257824 */ /* 0x100fe200078e0212 */
[----:B------:R-:W-:Y:S01]  /*a0c0*/  PRMT R39, R41, 0x5410, R39 ;  /* 0x0000541029277816 */ /* 0x000fe20000000027 */
[----:B------:R-:W-:Y:S01]  /*a0d0*/  IMAD R36, R13, 0x2, R18 ;  /* 0x000000020d247824 */ /* 0x000fe200078e0212 */
[----:B------:R-:W-:-:S02]  /*a0e0*/  SHF.R.U32.HI R40, RZ, 0x10, R25 ;  /* 0x00000010ff287819 */ /* 0x000fc40000011619 */
[----:B------:R-:W0:Y:S01]  /*a0f0*/  LDS.128 R32, [R37+0x20400] ;  /* 0x0204000025207984 */ /* 0x000e220000000c00 */
[----:B------:R-:W-:Y:S02]  /*a100*/  SHF.R.U64 R47, R30, 0x10, R31 ;  /* 0x000000101e2f7819 */ /* 0x000fe4000000121f */
[C---:B------:R-:W-:Y:S01]  /*a110*/  PRMT R43, R45.reuse, 0x5410, R43 ;  /* 0x000054102d2b7816 */ /* 0x040fe2000000002b */
[----:B------:R-:W1:Y:S01]  /*a120*/  LDS.128 R12, [R36+0x20400] ;  /* 0x02040000240c7984 */ /* 0x000e620000000c00 */
[----:B------:R-:W-:Y:S01]  /*a130*/  PRMT R48, R45, 0x5432, R48 ;  /* 0x000054322d307816 */ /* 0x000fe20000000030 */
[----:B------:R-:W-:Y:S01]  /*a140*/  IMAD.U32 R45, R44, 0x10000, RZ ;  /* 0x000100002c2d7824 */ /* 0x000fe200078e00ff */
[----:B------:R-:W-:Y:S01]  /*a150*/  PRMT R46, R41, 0x5432, R46 ;  /* 0x00005432292e7816 */ /* 0x000fe2000000002e */
[----:B------:R-:W-:Y:S01]  /*a160*/  IMAD.U32 R41, R39, 0x10000, RZ ;  /* 0x0001000027297824 */ /* 0x000fe200078e00ff */
[----:B------:R-:W-:Y:S02]  /*a170*/  PRMT R40, R49, 0x5432, R40 ;  /* 0x0000543231287816 */ /* 0x000fe40000000028 */
[----:B------:R-:W-:-:S02]  /*a180*/  PRMT R47, R38, 0x5410, R47 ;  /* 0x00005410262f7816 */ /* 0x000fc4000000002f */
        /* <DEDUP_REMOVED lines=10> */
[----:B-1----:R-:W-:-:S02]  /*a230*/  IMAD.U32 R24, R12, 0x10000, RZ ;  /* 0x000100000c187824 */ /* 0x002fc400078e00ff */
[C---:B------:R-:W-:Y:S01]  /*a240*/  FMUL.FTZ R49, R28.reuse, R45 ;  /* 0x0000002d1c317220 */ /* 0x040fe20000410000 */
[C---:B------:R-:W-:Y:S01]  /*a250*/  IMAD.U32 R38, R35.reuse, 0x10000, RZ ;  /* 0x0001000023267824 */ /* 0x040fe200078e00ff */
[----:B------:R-:W-:Y:S01]  /*a260*/  LOP3.LUT R34, R35, 0xffff0000, RZ, 0xc0, !PT ;  /* 0xffff000023227812 */ /* 0x000fe200078ec0ff */
[-C--:B------:R-:W-:Y:S01]  /*a270*/  FMUL.FTZ R35, R28, R41.reuse ;  /* 0x000000291c237220 */ /* 0x080fe20000410000 */
[----:B------:R-:W-:Y:S01]  /*a280*/  LOP3.LUT R12, R12, 0xffff0000, RZ, 0xc0, !PT ;  /* 0xffff00000c0c7812 */ /* 0x000fe200078ec0ff */
[----:B------:R-:W-:Y:S01]  /*a290*/  FFMA.FTZ R49, R24, R41, -R49 ;  /* 0x0000002918317223 */ /* 0x000fe20000010831 */
[----:B------:R-:W-:Y:S02]  /*a2a0*/  IMAD.U32 R28, R46, 0x10000, RZ ;  /* 0x000100002e1c7824 */ /* 0x000fe400078e00ff */
[----:B------:R-:W-:Y:S01]  /*a2b0*/  FMUL.FTZ R41, R29, R44 ;  /* 0x0000002c1d297220 */ /* 0x000fe20000410000 */
[----:B------:R-:W-:Y:S01]  /*a2c0*/  FFMA.FTZ R35, R24, R45, R35 ;  /* 0x0000002d18237223 */ /* 0x000fe20000010023 */
[----:B------:R-:W-:-:S02]  /*a2d0*/  IMAD.U32 R24, R40, 0x10000, RZ ;  /* 0x0001000028187824 */ /* 0x000fc400078e00ff */
[-C--:B------:R-:W-:Y:S01]  /*a2e0*/  FMUL.FTZ R29, R29, R39.reuse ;  /* 0x000000271d1d7220 */ /* 0x080fe20000410000 */
[C---:B------:R-:W-:Y:S02]  /*a2f0*/  IMAD.U32 R25, R13.reuse, 0x10000, RZ ;  /* 0x000100000d197824 */ /* 0x040fe400078e00ff */
[----:B------:R-:W-:Y:S01]  /*a300*/  FFMA.FTZ R50, R12, R39, -R41 ;  /* 0x000000270c327223 */ /* 0x000fe20000010829 */
[----:B------:R-:W-:Y:S01]  /*a310*/  FMUL.FTZ R52, R30, R28 ;  /* 0x0000001c1e347220 */ /* 0x000fe20000410000 */
[----:B------:R-:W-:Y:S01]  /*a320*/  LOP3.LUT R46, R46, 0xffff0000, RZ, 0xc0, !PT ;  /* 0xffff00002e2e7812 */ /* 0x000fe200078ec0ff */
[-C--:B------:R-:W-:Y:S01]  /*a330*/  FMUL.FTZ R39, R30, R24.reuse ;  /* 0x000000181e277220 */ /* 0x080fe20000410000 */
[----:B------:R-:W-:Y:S01]  /*a340*/  LOP3.LUT R13, R13, 0xffff0000, RZ, 0xc0, !PT ;  /* 0xffff00000d0d7812 */ /* 0x000fe200078ec0ff */
[C---:B------:R-:W-:Y:S01]  /*a350*/  FFMA.FTZ R52, R25.reuse, R24, -R52 ;  /* 0x0000001819347223 */ /* 0x040fe20000010834 */
[----:B------:R-:W-:Y:S01]  /*a360*/  LOP3.LUT R40, R40, 0xffff0000, RZ, 0xc0, !PT ;  /* 0xffff000028287812 */ /* 0x000fe200078ec0ff */
        /* <DEDUP_REMOVED lines=44> */
.L_x_3584:
[----:B------:R-:W-:Y:S05]  /*a630*/  BSYNC B1 ;  /* 0x0000000000017941 */ /* 0x000fea0003800000 */
.L_x_3583:
[----:B------:R-:W-:Y:S01]  /*a640*/  PRMT R30, R3, 0x7610, R30 ;  /* 0x00007610031e7816 */ /* 0x000fe2000000001e */
[----:B------:R-:W-:Y:S06]  /*a650*/  @P0 BRA `(.L_x_3572) ;  /* 0x0000000400a40947 */ /* 0x000fec0003800000 */
[----:B------:R-:W0:Y:S01]  /*a660*/  LDL R40, [R1+0x7c] ;  /* 0x00007c0001287983 */ /* 0x000e220000100800 */
[----:B------:R-:W-:Y:S01]  /*a670*/  IMAD.SHL.U32 R3, R2, 0x40, RZ ;  /* 0x0000004002037824 */ /* 0x000fe200078e00ff */
[----:B-1----:R-:W-:Y:S01]  /*a680*/  SHF.R.S32.HI R13, RZ, 0x1f, R2 ;  /* 0x0000001fff0d7819 */ /* 0x002fe20000011402 */
[----:B------:R-:W-:Y:S01]  /*a690*/  IMAD.IADD R21, R16, 0x1, R21 ;  /* 0x0000000110157824 */ /* 0x000fe200078e0215 */
[----:B------:R-:W-:Y:S02]  /*a6a0*/  SHF.R.U64 R32, R4, 0x10, R5 ;  /* 0x0000001004207819 */ /* 0x000fe40000001205 */
[----:B------:R-:W-:Y:S02]  /*a6b0*/  LEA.HI R13, R13, R2, RZ, 0x3 ;  /* 0x000000020d0d7211 */ /* 0x000fe400078f18ff */
[----:B------:R-:W-:Y:S02]  /*a6c0*/  LOP3.LUT R12, R3, 0x1c0, RZ, 0xc0, !PT ;  /* 0x000001c0030c7812 */ /* 0x000fe400078ec0ff */
[----:B------:R-:W-:Y:S01]  /*a6d0*/  PRMT R32, R51, 0x5432, R32 ;  /* 0x0000543233207816 */ /* 0x000fe20000000020 */
[----:B------:R-:W-:Y:S01]  /*a6e0*/  IMAD.SHL.U32 R13, R13, 0x40, RZ ;  /* 0x000000400d0d7824 */ /* 0x000fe200078e00ff */
[----:B------:R-:W-:-:S02]  /*a6f0*/  LOP3.LUT R2, R12, 0x38, R21, 0xf8, !PT ;  /* 0x000000380c027812 */ /* 0x000fc400078ef815 */
[----:B------:R-:W-:Y:S01]  /*a700*/  SHF.R.U32.HI R3, RZ, 0x3, R12 ;  /* 0x00000003ff037819 */ /* 0x000fe2000001160c */
[----:B------:R-:W-:Y:S01]  /*a710*/  IMAD.U32 R33, R32, 0x10000, RZ ;  /* 0x0001000020217824 */ /* 0x000fe200078e00ff */
[----:B------:R-:W-:Y:S02]  /*a720*/  SHF.R.U64 R21, R8, 0x10, R9 ;  /* 0x0000001008157819 */ /* 0x000fe40000001209 */
[----:B------:R-:W-:Y:S02]  /*a730*/  LOP3.LUT R2, R2, R3, RZ, 0x3c, !PT ;  /* 0x0000000302027212 */ /* 0x000fe400078e3cff */
[----:B------:R-:W-:Y:S02]  /*a740*/  LOP3.LUT R3, R13, 0xfffffe00, RZ, 0xc0, !PT ;  /* 0xfffffe000d037812 */ /* 0x000fe400078ec0ff */
[----:B------:R-:W-:Y:S02]  /*a750*/  PRMT R21, R54, 0x5410, R21 ;  /* 0x0000541036157816 */ /* 0x000fe40000000015 */
[----:B------:R-:W-:Y:S01]  /*a760*/  SHF.R.U32.HI R28, RZ, 0x10, R9 ;  /* 0x00000010ff1c7819 */ /* 0x000fe20000011609 */
[----:B------:R-:W-:Y:S01]  /*a770*/  IMAD.IADD R3, R3, 0x1, R2 ;  /* 0x0000000103037824 */ /* 0x000fe200078e0202 */
[----:B------:R-:W-:-:S02]  /*a780*/  SHF.R.U64 R29, R10, 0x10, R11 ;  /* 0x000000100a1d7819 */ /* 0x000fc4000000120b */
[----:B------:R-:W-:Y:S01]  /*a790*/  SHF.R.U32.HI R31, RZ, 0x10, R11 ;  /* 0x00000010ff1f7819 */ /* 0x000fe2000001160b */
[----:B------:R-:W-:Y:S01]  /*a7a0*/  IMAD R3, R3, 0x2, R18 ;  /* 0x0000000203037824 */ /* 0x000fe200078e0212 */
[----:B------:R-:W-:Y:S02]  /*a7b0*/  SHF.R.U32.HI R34, RZ, 0x10, R5 ;  /* 0x00000010ff227819 */ /* 0x000fe40000011605 */
[----:B------:R-:W-:Y:S02]  /*a7c0*/  SHF.R.U32.HI R37, RZ, 0x10, R7 ;  /* 0x00000010ff257819 */ /* 0x000fe40000011607 */
[----:B------:R-:W1:Y:S01]  /*a7d0*/  LDS.128 R24, [R3+0x20400] ;  /* 0x0204000003187984 */ /* 0x000e620000000c00 */
        /* <DEDUP_REMOVED lines=9> */
[C---:B-1----:R-:W-:Y:S01]  /*a870*/  IMAD.U32 R9, R24.reuse, 0x10000, RZ ;  /* 0x0001000018097824 */ /* 0x042fe200078e00ff */
        /* <DEDUP_REMOVED lines=9> */
[----:B0-----:R-:W0:Y:S02]  /*a910*/  LDS.128 R12, [R40+0x20400] ;  /* 0x02040000280c7984 */ /* 0x001e240000000c00 */
        /* <DEDUP_REMOVED lines=61> */
.L_x_3572:
[----:B------:R-:W-:Y:S05]  /*acf0*/  BSYNC B0 ;  /* 0x0000000000007941 */ /* 0x000fea0003800000 */
.L_x_3558:
        /* <DEDUP_REMOVED lines=8> */
.L_x_3555:
[----:B-----5:R-:W-:-:S05]  /*ad80*/  IMAD.U32 R2, RZ, RZ, UR47 ;  /* 0x0000002fff027e24 */ /* 0x020fca000f8e00ff */
[----:B------:R-:W-:-:S13]  /*ad90*/  ISETP.NE.AND P0, PT, R2, 0x3, PT ;  /* 0x000000030200780c */ /* 0x000fda0003f05270 */
[----:B------:R-:W-:Y:S05]  /*ada0*/  @!P0 BRA `(.L_x_3585) ;  /* 0x0000000000048947 */ /* 0x000fea0003800000 */
[----:B------:R-:W-:Y:S01]  /*adb0*/  BPT.TRAP 0x1 ;  /* 0x000000040000795c */ /* 0x000fe20000300000 */
.L_x_3585:
[----:B01----:R-:W-:Y:S01]  /*adc0*/  IMAD R15, R19, 0x8, R18 ;  /* 0x00000008130f7824 */ /* 0x003fe200078e0212 */
[----:B--2---:R-:W-:-:S04]  /*add0*/  SHF.L.U32 R8, R22, 0x1f, RZ ;  /* 0x0000001f16087819 */ /* 0x004fc800000006ff */
[----:B------:R0:W1:Y:S01]  /*ade0*/  SYNCS.PHASECHK.TRANS64.TRYWAIT P1, [R15+URZ+0x38830], R8 ;  /* 0x038830080f0075a7 */ /* 0x000062000802017f */
[----:B------:R-:W-:Y:S05]  /*adf0*/  @!P0 BRA `(.L_x_3586) ;  /* 0x0000000000048947 */ /* 0x000fea0003800000 */
[----:B------:R-:W-:Y:S01]  /*ae00*/  BPT.TRAP 0x1 ;  /* 0x000000040000795c */ /* 0x000fe20000300000 */
.L_x_3586:
[C---:B------:R-:W-:Y:S02]  /*ae10*/  VIADD R2, R18.reuse, 0x22400 ;  /* 0x0002240012027836 */ /* 0x040fe40000000000 */
[----:B------:R-:W-:-:S03]  /*ae20*/  VIADD R3, R18, 0x20400 ;  /* 0x0002040012037836 */ /* 0x000fc60000000000 */
[----:B------:R-:W-:Y:S02]  /*ae30*/  SHF.R.U32.HI R2, RZ, 0x4, R2 ;  /* 0x00000004ff027819 */ /* 0x000fe40000011602 */
[----:B------:R-:W-:Y:S02]  /*ae40*/  SHF.R.U32.HI R3, RZ, 0x4, R3 ;  /* 0x00000004ff037819 */ /* 0x000fe40000011603 */
[----:B------:R-:W-:Y:S02]  /*ae50*/  LOP3.LUT R2, R2, 0x3fff, RZ, 0xc0, !PT ;  /* 0x00003fff02027812 */ /* 0x000fe400078ec0ff */
[----:B------:R-:W-:Y:S02]  /*ae60*/  LOP3.LUT R3, R3, 0x3fff, RZ, 0xc0, !PT ;  /* 0x00003fff03037812 */ /* 0x000fe400078ec0ff */
[----:B------:R-:W-:Y:S01]  /*ae70*/  LOP3.LUT R191, R2, 0x10000, RZ, 0xfc, !PT ;  /* 0x0001000002bf7812 */ /* 0x000fe200078efcff */
[----:B-1----:R-:W-:Y:S06]  /*ae80*/  @P1 BRA `(.L_x_3587) ;  /* 0x0000000000081947 */ /* 0x002fec0003800000 */
[----:B------:R-:W1:Y:S02]  /*ae90*/  SYNCS.PHASECHK.TRANS64.TRYWAIT P1, [R15+URZ+0x38830], R8 ;  /* 0x038830080f0075a7 */ /* 0x000e64000802017f */
[----:B-1----:R-:W-:Y:S05]  /*aea0*/  @!P1 BRA `(.L_x_3588) ;  /* 0x000001f800a09947 */ /* 0x002fea0003800000 */
.L_x_3587:
[----:B---3--:R-:W-:Y:S01]  /*aeb0*/  LOP3.LUT R4, R3, 0x10000, RZ, 0xfc, !PT ;  /* 0x0001000003047812 */ /* 0x008fe200078efcff */
[----:B------:R-:W-:Y:S01]  /*aec0*/  IMAD R2, R19, 0x200, R191 ;  /* 0x0000020013027824 */ /* 0x000fe200078e02bf */
[----:B------:R-:W-:Y:S05]  /*aed0*/  WARPSYNC.ALL ;  /* 0x0000000000007948 */ /* 0x000fea0003800000 */
[----:B------:R-:W-:Y:S01]  /*aee0*/  IMAD.MOV.U32 R5, RZ, RZ, 0x40000040 ;  /* 0x40000040ff057424 */ /* 0x000fe200078e00ff */
[----:B------:R-:W-:Y:S01]  /*aef0*/  R2UR UR4, R4 ;  /* 0x00000000040472ca */ /* 0x000fe200000e0000 */
[----:B------:R-:W-:Y:S01]  /*af00*/  IMAD.MOV.U32 R3, RZ, RZ, 0x40000040 ;  /* 0x40000040ff037424 */ /* 0x000fe200078e00ff */
[----:B------:R-:W-:Y:S01]  /*af10*/  R2UR UR6, R2 ;  /* 0x00000000020672ca */ /* 0x000fe200000e0000 */
[----:B------:R-:W-:Y:S01]  /*af20*/  WARPGROUP.ARRIVE ;  /* 0x00000000000079c5 */ /* 0x000fe20000000000 */
[----:B------:R-:W-:Y:S01]  /*af30*/  R2UR UR5, R5 ;  /* 0x00000000050572ca */ /* 0x000fe200000e0000 */
[----:B------:R-:W-:Y:S01]  /*af40*/  VIADD R12, R4, 0x2 ;  /* 0x00000002040c7836 */ /* 0x000fe20000000000 */
[----:B------:R-:W-:Y:S01]  /*af50*/  R2UR UR7, R3 ;  /* 0x00000000030772ca */ /* 0x000fe200000e0000 */
[----:B------:R-:W-:Y:S01]  /*af60*/  VIADD R6, R2, 0x2 ;  /* 0x0000000202067836 */ /* 0x000fe20000000000 */
[----:B------:R-:W-:Y:S01]  /*af70*/  BSSY B0, `(.L_x_3589) ;  /* 0x0000025000007945 */ /* 0x000fe20003800000 */
[----:B------:R-:W-:-:S02]  /*af80*/  IMAD.MOV.U32 R13, RZ, RZ, 0x40000040 ;  /* 0x40000040ff0d7424 */ /* 0x000fc400078e00ff */
[----:B------:R-:W-:Y:S02]  /*af90*/  IMAD.MOV.U32 R7, RZ, RZ, 0x40000040 ;  /* 0x40000040ff077424 */ /* 0x000fe400078e00ff */
[----:B------:R-:W-:Y:S02]  /*afa0*/  VIADD R10, R4, 0x4 ;  /* 0x00000004040a7836 */ /* 0x000fe40000000000 */
[----:B------:R-:W-:Y:S02]  /*afb0*/  IMAD.MOV.U32 R11, RZ, RZ, 0x40000040 ;  /* 0x40000040ff0b7424 */ /* 0x000fe400078e00ff */
[----:B------:R-:W-:Y:S02]  /*afc0*/  IMAD.MOV.U32 R3, RZ, RZ, 0x40000040 ;  /* 0x40000040ff037424 */ /* 0x000fe400078e00ff */
[----:B------:R-:W-:Y:S01]  /*afd0*/  HGMMA.64x64x16.F32.BF16 R24, gdesc[UR4], RZ, !UPT, gsb0 ;  /* 0x00e00000041879f0 */ /* 0x000fe2000c0018ff */
[----:B------:R-:W-:Y:S02]  /*afe0*/  R2UR UR4, R12 ;  /* 0x000000000c0472ca */ /* 0x000fe400000e0000 */
        /* <DEDUP_REMOVED lines=27> */
[----:B------:R-:W2:Y:S02]  /*b1a0*/  SYNCS.PHASECHK.TRANS64.TRYWAIT P1, [R18+URZ+0x38810], R3 ;  /* 0x03881003120075a7 */ /* 0x000ea4000802017f */
[----:B--2---:R-:W-:Y:S05]  /*b1b0*/  @!P1 BRA `(.L_x_3590) ;  /* 0x000001f400f09947 */ /* 0x004fea0003800000 */
.L_x_3923:
[----:B------:R-:W-:Y:S05]  /*b1c0*/  BSYNC B0 ;  /* 0x0000000000007941 */ /* 0x000fea0003800000 */
.L_x_3589:
[----:B------:R-:W-:Y:S05]  /*b1d0*/  @!P0 BRA `(.L_x_3591) ;  /* 0x0000000000048947 */ /* 0x000fea0003800000 */
[----:B------:R-:W-:Y:S01]  /*b1e0*/  BPT.TRAP 0x1 ;  /* 0x000000040000795c */ /* 0x000fe20000300000 */
.L_x_3591:
[----:B------:R3:W4:Y:S01]  /*b1f0*/  SYNCS.PHASECHK.TRANS64.TRYWAIT P2, [R15+URZ+0x38850], R8 ;  /* 0x038850080f0075a7 */ /* 0x000722000804017f */
[----:B------:R-:W-:Y:S05]  /*b200*/  @!P0 BRA `(.L_x_3592) ;  /* 0x0000000000048947 */ /* 0x000fea0003800000 */
[----:B------:R-:W-:Y:S01]  /*b210*/  BPT.TRAP 0x1 ;  /* 0x000000040000795c */ /* 0x000fe20000300000 */
.L_x_3592:
[----:B------:R-:W5:Y:S02]  /*b220*/  S2R R0, SR_TID.X ;  /* 0x0000000000007919 */ /* 0x000f640000002100 */
[----:B-----5:R-:W-:-:S04]  /*b230*/  LOP3.LUT R0, R0, 0x7f, RZ, 0xc0, !PT ;  /* 0x0000007f00007812 */ /* 0x020fc800078ec0ff */
[----:B------:R-:W-:Y:S01]  /*b240*/  ISETP.NE.AND P1, PT, R0, RZ, PT ;  /* 0x000000ff0000720c */ /* 0x000fe20003f25270 */
[----:B------:R-:W-:-:S05]  /*b250*/  VIADD R0, R18, 0x400 ;  /* 0x0000040012007836 */ /* 0x000fca0000000000 */
[----:B------:R-:W-:Y:S01]  /*b260*/  SHF.R.U32.HI R0, RZ, 0x4, R0 ;  /* 0x00000004ff007819 */ /* 0x000fe20000011600 */
[----:B----4-:R-:W-:Y:S06]  /*b270*/  @P2 BRA `(.L_x_3593) ;  /* 0x0000000000082947 */ /* 0x010fec0003800000 */
[----:B------:R-:W4:Y:S02]  /*b280*/  SYNCS.PHASECHK.TRANS64.TRYWAIT P2, [R15+URZ+0x38850], R8 ;  /* 0x038850080f0075a7 */ /* 0x000f24000804017f */
[----:B----4-:R-:W-:Y:S05]  /*b290*/  @!P2 BRA `(.L_x_3594) ;  /* 0x000001f400cca947 */ /* 0x010fea0003800000 */
.L_x_3593:
[----:B------:R-:W-:Y:S01]  /*b2a0*/  LOP3.LUT R0, R0, 0x3fff, RZ, 0xc0, !PT ;  /* 0x00003fff00007812 */ /* 0x000fe200078ec0ff */
[----:B------:R-:W-:Y:S05]  /*b2b0*/  WARPSYNC.ALL ;  /* 0x0000000000007948 */ /* 0x000fea0003800000 */
[----:B------:R-:W-:Y:S01]  /*b2c0*/  LOP3.LUT R192, R0, 0x10000, RZ, 0xfc, !PT ;  /* 0x0001000000c07812 */ /* 0x000fe200078efcff */
[----:B------:R-:W-:Y:S01]  /*b2d0*/  VIADD R0, R18, 0x26400 ;  /* 0x0002640012007836 */ /* 0x000fe20000000000 */
[----:B------:R-:W-:-:S03]  /*b2e0*/  WARPGROUP.ARRIVE ;  /* 0x00000000000079c5 */ /* 0x000fc60000000000 */
[----:B01-34-:R-:W-:-:S03]  /*b2f0*/  IMAD R8, R19, 0x1000, R192 ;  /* 0x0000100013087824 */ /* 0x01bfc600078e02c0 */
[----:B------:R-:W0:Y:S01]  /*b300*/  S2R R14, SR_TID.X ;  /* 0x00000000000e7919 */ /* 0x000e220000002100 */
[----:B------:R-:W-:Y:S01]  /*b310*/  IMAD.MOV.U32 R9, RZ, RZ, 0x40000040 ;  /* 0x40000040ff097424 */ /* 0x000fe200078e00ff */
[----:B------:R-:W-:Y:S01]  /*b320*/  SHF.R.U32.HI R0, RZ, 0x4, R0 ;  /* 0x00000004ff007819 */ /* 0x000fe20000011600 */
[----:B--2---:R-:W-:Y:S01]  /*b330*/  IMAD.MOV.U32 R3, RZ, RZ, 0x40000040 ;  /* 0x40000040ff037424 */ /* 0x004fe200078e00ff */
        /* <DEDUP_REMOVED lines=8> */
[----:B------:R-:W-:-:S02]  /*b3c0*/  R2UR UR5, R3 ;  /* 0x00000000030572ca */ /* 0x000fc400000e0000 */
[C---:B------:R-:W-:Y:S01]  /*b3d0*/  R2UR UR4, R2.reuse ;  /* 0x00000000020472ca */ /* 0x040fe200000e0000 */
[----:B------:R-:W-:Y:S01]  /*b3e0*/  VIADD R56, R2, 0x2 ;  /* 0x0000000202387836 */ /* 0x000fe20000000000 */
[----:B------:R-:W-:Y:S01]  /*b3f0*/  LEA R67, R168, 0xffffffc0, 0x6 ;  /* 0xffffffc0a8437811 */ /* 0x000fe200078e30ff */
[----:B------:R-:W-:-:S10]  /*b400*/  VIADD R59, R2, 0x800 ;  /* 0x00000800023b7836 */ /* 0x000fd40000000000 */
        /* <DEDUP_REMOVED lines=10> */
[----:B------:R0:W1:Y:S02]  /*b4b0*/  SHFL.IDX PT, R0, R14, RZ, 0x1f ;  /* 0x00001fff0e007589 */ /* 0x00006400000e0000 */
[----:B0-----:R-:W-:Y:S01]  /*b4c0*/  IMAD.MOV.U32 R14, RZ, RZ, 0x4 ;  /* 0x00000004ff0e7424 */ /* 0x001fe200078e00ff */
[----:B-1----:R-:W-:-:S04]  /*b4d0*/  ISETP.GT.AND P2, PT, R0, 0x7f, PT ;  /* 0x0000007f0000780c */ /* 0x002fc80003f44270 */
[----:B------:R-:W-:Y:S02]  /*b4e0*/  SEL R9, RZ, 0x2, !P2 ;  /* 0x00000002ff097807 */ /* 0x000fe40005000000 */
[C---:B------:R-:W-:Y:S02]  /*b4f0*/  SEL R0, R14.reuse, 0x2, P2 ;  /* 0x000000020e007807 */ /* 0x040fe40001000000 */
[----:B------:R-:W-:Y:S01]  /*b500*/  SEL R14, R14, 0x6, !P2 ;  /* 0x000000060e0e7807 */ /* 0x000fe20005000000 */
        /* <DEDUP_REMOVED lines=149> */
[----:B------:R-:W-:Y:S01]  /*be60*/  IMAD.MOV.U32 R21, RZ, RZ, 0x40000040 ;  /* 0x40000040ff157424 */ /* 0x000fe200078e00ff */
        /* <DEDUP_REMOVED lines=25> */
[----:B------:R-:W-:Y:S02]  /*c000*/  IMAD.MOV.U32 R57, RZ, RZ, 0x40000040 ;  /* 0x40000040ff397424 */ /* 0x000fe400078e00ff */
[----:B------:R-:W-:-:S02]  /*c010*/  VIADD R61, R8, 0xa00 ;  /* 0x00000a00083d7836 */ /* 0x000fc40000000000 */
[----:B------:R-:W-:Y:S01]  /*c020*/  VIADD R59, R2, 0xa00 ;  /* 0x00000a00023b7836 */ /* 0x000fe20000000000 */
[----:B------:R-:W-:Y:S02]  /*c030*/  WARPGROUP.DEPBAR.LE gsb0, 0x0 ;  /* 0x00008000000079c5 */ /* 0x000fe40000010000 */
[----:B------:R-:W-:-:S06]  /*c040*/  WARPGROUP.ARRIVE ;  /* 0x00000000000079c5 */ /* 0x000fcc0000000000 */
[----:B------:R-:W-:Y:S01]  /*c050*/  HGMMA.64x64x16.F32.BF16 R24, gdesc[UR4], R24, gsb0 ;  /* 0x00e00000041879f0 */ /* 0x000fe20008001818 */
[----:B------:R-:W-:Y:S01]  /*c060*/  R2UR UR6, R20 ;  /* 0x00000000140672ca */ /* 0x000fe200000e0000 */
[----:B------:R-:W-:Y:S01]  /*c070*/  IMAD.MOV.U32 R20, RZ, RZ, 0x28 ;  /* 0x00000028ff147424 */ /* 0x000fe200078e00ff */
[----:B------:R-:W-:Y:S01]  /*c080*/  R2UR UR7, R21 ;  /* 0x00000000150772ca */ /* 0x000fe200000e0000 */
[----:B------:R-:W-:Y:S01]  /*c090*/  IMAD.MOV.U32 R21, RZ, RZ, 0xa00 ;  /* 0x00000a00ff157424 */ /* 0x000fe200078e00ff */
[----:B------:R-:W-:Y:S02]  /*c0a0*/  R2UR UR4, R56 ;  /* 0x00000000380472ca */ /* 0x000fe400000e0000 */
[----:B------:R-:W-:Y:S02]  /*c0b0*/  R2UR UR5, R57 ;  /* 0x00000000390572ca */ /* 0x000fe400000e0000 */
[----:B------:R-:W-:Y:S02]  /*c0c0*/  SEL R20, R20, 0x26, P2 ;  /* 0x0000002614147807 */ /* 0x000fe40001000000 */
[----:B------:R-:W-:-:S02]  /*c0d0*/  SEL R21, R21, 0x980, P2 ;  /* 0x0000098015157807 */ /* 0x000fc40001000000 */
[----:B------:R-:W-:Y:S02]  /*c0e0*/  LOP3.LUT R57, R20, 0x6, RZ, 0xc0, !PT ;  /* 0x0000000614397812 */ /* 0x000fe400078ec0ff */
[----:B------:R-:W-:-:S04]  /*c0f0*/  LOP3.LUT R21, R21, 0xa00, RZ, 0xc0, !PT ;  /* 0x00000a0015157812 */ /* 0x000fc800078ec0ff */
[CC--:B------:R-:W-:Y:S02]  /*c100*/  IADD3 R20, R57.reuse, R21.reuse, R2 ;  /* 0x0000001539147210 */ /* 0x0c0fe40007ffe002 */
[----:B------:R-:W-:Y:S01]  /*c110*/  IADD3 R56, R57, R21, R8 ;  /* 0x0000001539387210 */ /* 0x000fe20007ffe008 */
[----:B------:R-:W-:Y:S02]  /*c120*/  IMAD.MOV.U32 R21, RZ, RZ, 0x40000040 ;  /* 0x40000040ff157424 */ /* 0x000fe400078e00ff */
        /* <DEDUP_REMOVED lines=127> */
[----:B------:R-:W-:-:S05]  /*c920*/  IMAD.MOV.U32 R0, RZ, RZ, 0x40 ;  /* 0x00000040ff007424 */ /* 0x000fca00078e00ff */
[----:B------:R-:W-:-:S04]  /*c930*/  SEL R0, R0, 0x3e, P2 ;  /* 0x0000003e00007807 */ /* 0x000fc80001000000 */
[----:B------:R-:W-:Y:S01]  /*c940*/  LOP3.LUT R9, R0, 0x6, RZ, 0xc0, !PT ;  /* 0x0000000600097812 */ /* 0x000fe200078ec0ff */
[----:B------:R-:W-:Y:S01]  /*c950*/  IMAD.IADD R0, R218, 0x1, R195 ;  /* 0x00000001da007824 */ /* 0x000fe200078e02c3 */
        /* <DEDUP_REMOVED lines=13> */
[----:B------:R-:W-:-:S04]  /*ca30*/  LOP3.LUT R14, R14, 0x1e00, RZ, 0xc0, !PT ;  /* 0x00001e000e0e7812 */ /* 0x000fc800078ec0ff */
[----:B------:R-:W-:Y:S01]  /*ca40*/  IADD3 R8, R9, R14, R8 ;  /* 0x0000000e09087210 */ /* 0x000fe20007ffe008 */
[----:B------:R-:W-:Y:S02]  /*ca50*/  WARPGROUP.DEPBAR.LE gsb0, 0x0 ;  /* 0x00008000000079c5 */ /* 0x000fe40000010000 */
[----:B------:R-:W-:-:S06]  /*ca60*/  WARPGROUP.ARRIVE ;  /* 0x00000000000079c5 */ /* 0x000fcc0000000000 */
[----:B------:R-:W-:Y:S01]  /*ca70*/  HGMMA.64x64x16.F32.BF16 R24, gdesc[UR4], R24, gsb0 ;  /* 0x00e00000041879f0 */ /* 0x000fe20008001818 */
[----:B------:R-:W-:Y:S02]  /*ca80*/  R2UR UR6, R20 ;  /* 0x00000000140672ca */ /* 0x000fe400000e0000 */
[----:B------:R-:W-:Y:S01]  /*ca90*/  R2UR UR7, R21 ;  /* 0x00000000150772ca */ /* 0x000fe200000e0000 */
[----:B------:R-:W-:Y:S01]  /*caa0*/  IMAD.MOV.U32 R21, RZ, RZ, 0x40000040 ;  /* 0x40000040ff157424 */ /* 0x000fe200078e00ff */
[----:B------:R-:W-:Y:S02]  /*cab0*/  R2UR UR4, R56 ;  /* 0x00000000380472ca */ /* 0x000fe400000e0000 */
[----:B------:R-:W-:Y:S01]  /*cac0*/  R2UR UR5, R57 ;  /* 0x00000000390572ca */ /* 0x000fe200000e0000 */
[----:B------:R-:W0:Y:S01]  /*cad0*/  LDC R56, c[0x0][0x448] ;  /* 0x00011200ff387b82 */ /* 0x000e220000000800 */
[----:B------:R-:W-:Y:S01]  /*cae0*/  IADD3 R20, R9, R14, R2 ;  /* 0x0000000e09147210 */ /* 0x000fe20007ffe002 */
[----:B------:R-:W-:Y:S01]  /*caf0*/  IMAD.MOV.U32 R9, RZ, RZ, 0x40000040 ;  /* 0x40000040ff097424 */ /* 0x000fe200078e00ff */
[----:B0-----:R-:W-:-:S13]  /*cb00*/  ISETP.NE.AND P2, PT, R56, 0x1, PT ;  /* 0x000000013800780c */ /* 0x001fda0003f45270 */
[----:B------:R-:W0:Y:S01]  /*cb10*/  @P2 LDC R14, c[0x0][0x450] ;  /* 0x00011400ff0e2b82 */ /* 0x000e220000000800 */
[----:B------:R-:W-:Y:S02]  /*cb20*/  WARPGROUP.DEPBAR.LE gsb0, 0x0 ;  /* 0x00008000000079c5 */ /* 0x000fe40000010000 */
[----:B------:R-:W-:-:S06]  /*cb30*/  WARPGROUP.ARRIVE ;  /* 0x00000000000079c5 */ /* 0x000fcc0000000000 */
[----:B------:R-:W-:Y:S01]  /*cb40*/  HGMMA.64x64x16.F32.BF16 R24, gdesc[UR4], R24, gsb0 ;  /* 0x00e00000041879f0 */ /* 0x000fe20008001818 */
[----:B------:R-:W-:Y:S02]  /*cb50*/  R2UR UR4, R20 ;  /* 0x00000000140472ca */ /* 0x000fe400000e0000 */
[----:B------:R-:W-:Y:S02]  /*cb60*/  R2UR UR5, R21 ;  /* 0x00000000150572ca */ /* 0x000fe400000e0000 */
[----:B------:R-:W-:Y:S01]  /*cb70*/  R2UR UR6, R8 ;  /* 0x00000000080672ca */ /* 0x000fe200000e0000 */
[----:B------:R-:W-:Y:S01]  /*cb80*/  IMAD.MOV.U32 R8, RZ, RZ, R0 ;  /* 0x000000ffff087224 */ /* 0x000fe200078e0000 */
[----:B------:R-:W-:Y:S02]  /*cb90*/  R2UR UR7, R9 ;  /* 0x00000000090772ca */ /* 0x000fe400000e0000 */
[----:B------:R-:W1:Y:S01]  /*cba0*/  @P2 LDC R9, c[0x0][0x44c] ;  /* 0x00011300ff092b82 */ /* 0x000e620000000800 */
[----:B------:R-:W-:Y:S01]  /*cbb0*/  IADD3 R20, -R187, R184, -R67 ;  /* 0x000000b8bb147210 */ /* 0x000fe20007ffe943 */
[----:B-1----:R-:W-:-:S04]  /*cbc0*/  @P2 IMAD.HI.U32 R9, R0, R9, RZ ;  /* 0x0000000900092227 */ /* 0x002fc800078e00ff */
[----:B------:R-:W-:Y:S01]  /*cbd0*/  @!P1 VIADD R0, R15, 0x38840 ;  /* 0x000388400f009836 */ /* 0x000fe20000000000 */
[----:B0-----:R-:W-:Y:S01]  /*cbe0*/  @P2 SHF.R.U32.HI R8, RZ, R14, R9 ;  /* 0x0000000eff082219 */ /* 0x001fe20000011609 */
        /* <DEDUP_REMOVED lines=8> */
[----:B------:R-:W-:Y:S01]  /*cc70*/  ULDC.64 UR4, c[0x0][0xad8] ;  /* 0x0002b60000047ab9 */ /* 0x000fe20000000a00 */
[----:B------:R-:W-:Y:S01]  /*cc80*/  ULDC UR6, c[0x0][0xad4] ;  /* 0x0002b50000067ab9 */ /* 0x000fe20000000800 */
[----:B------:R-:W-:Y:S01]  /*cc90*/  UISETP.GE.AND UP0, UPT, UR5, 0x1, UPT ;  /* 0x000000010500788c */ /* 0x000fe2000bf06270 */
[----:B------:R-:W-:-:S03]  /*cca0*/  IMAD.U32 R21, RZ, RZ, UR6 ;  /* 0x00000006ff157e24 */ /* 0x000fc6000f8e00ff */
[----:B------:R-:W-:Y:S02]  /*ccb0*/  UP2UR UR48, UPR, URZ, 0x1 ;  /* 0x000000013f307883 */ /* 0x000fe40008000000 */
[----:B------:R-:W-:Y:S02]  /*ccc0*/  PLOP3.LUT P3, PT, PT, PT, UP0, 0x40, 0x0 ;  /* 0x000000000000781c */ /* 0x000fe40003f6e808 */
[----:B------:R-:W-:Y:S01]  /*ccd0*/  LOP3.LUT R57, RZ, R21, RZ, 0x33, !PT ;  /* 0x00000015ff397212 */ /* 0x000fe200078e33ff */
[----:B------:R-:W-:Y:S02]  /*cce0*/  WARPGROUP.DEPBAR.LE gsb0, 0x0 ;  /* 0x00008000000079c5 */ /* 0x000fe40000010000 */
[----:B------:R1:W-:Y:S02]  /*ccf0*/  @!P1 SYNCS.ARRIVE.TRANS64.RED.A1T0 RZ, [R0+URZ], RZ ;  /* 0x000000ff00ff99a7 */ /* 0x0003e4000810043f */
[----:B-1----:R-:W-:-:S05]  /*cd00*/  IADD3 R0, -R187, R9, R184 ;  /* 0x00000009bb007210 */ /* 0x002fca0007ffe1b8 */
[----:B------:R-:W-:-:S04]  /*cd10*/  IMAD.IADD R0, R0, 0x1, -R23 ;  /* 0x0000000100007824 */ /* 0x000fc800078e0a17 */
[C---:B------:R-:W-:Y:S02]  /*cd20*/  VIADD R69, R0.reuse, UR4 ;  /* 0x0000000400457c36 */ /* 0x040fe40008000000 */
[----:B------:R-:W-:-:S03]  /*cd30*/  IMAD.IADD R56, R0, 0x1, R57 ;  /* 0x0000000100387824 */ /* 0x000fc600078e0239 */
[----:B0-----:R-:W-:Y:S01]  /*cd40*/  VIADDMNMX R0, R59, R69, R20, PT ;  /* 0x000000453b007246 */ /* 0x001fe20003800114 */
        /* <DEDUP_REMOVED lines=14> */
.L_x_3597:
[----:B------:R-:W-:-:S06]  /*ce30*/  UISETP.NE.AND UP0, UPT, UR5, 0x1, UPT ;  /* 0x000000010500788c */ /* 0x000fcc000bf05270 */
[----:B------:R-:W-:-:S05]  /*ce40*/  PLOP3.LUT P3, PT, PT, PT, UP0, 0x80, 0x0 ;  /* 0x000000000000781c */ /* 0x000fca0003f6f008 */
[----:B------:R-:W-:-:S08]  /*ce50*/  @UP0 ULDC.64 UR6, c[0x0][0xae0] ;  /* 0x0002b80000060ab9 */ /* 0x000fd00000000a00 */
[----:B------:R-:W-:-:S05]  /*ce60*/  @P3 IMAD.HI.U32 R57, R14, UR6, RZ ;  /* 0x000000060e393c27 */ /* 0x000fca000f8e00ff */
[----:B------:R-:W-:-:S07]  /*ce70*/  @P3 SHF.R.U32.HI R14, RZ, UR7, R57 ;  /* 0x00000007ff0e3c19 */ /* 0x000fce0008011639 */
.L_x_3598:
[----:B------:R-:W-:Y:S05]  /*ce80*/  BSYNC B0 ;  /* 0x0000000000007941 */ /* 0x000fea0003800000 */
.L_x_3596:
[----:B------:R-:W-:-:S04]  /*ce90*/  IMAD R14, R14, UR5, -R67 ;  /* 0x000000050e0e7c24 */ /* 0x000fc8000f8e0a43 */
[----:B------:R-:W-:-:S05]  /*cea0*/  IMAD.IADD R14, R14, 0x1, -R187 ;  /* 0x000000010e0e7824 */ /* 0x000fca00078e0abb */
[----:B------:R-:W-:Y:S02]  /*ceb0*/  VIMNMX R9, R9, R14, !PT ;  /* 0x0000000e09097248 */ /* 0x000fe40007fe0100 */
[----:B------:R-:W-:-:S07]  /*cec0*/  VIADDMNMX R0, R14, UR5, R0, PT ;  /* 0x000000050e007c46 */ /* 0x000fce000b800100 */
.L_x_3595:
[C---:B------:R-:W-:Y:S01]  /*ced0*/  ISETP.GE.AND P3, PT, R58.reuse, 0x2, PT ;  /* 0x000000023a00780c */ /* 0x040fe20003f66270 */
[----:B------:R-:W-:Y:S01]  /*cee0*/  UISETP.NE.AND UP0, UPT, UR48, URZ, UPT ;  /* 0x0000003f3000728c */ /* 0x000fe2000bf05270 */
[----:B------:R-:W-:Y:S02]  /*cef0*/  ISETP.GE.AND P4, PT, R58, 0x9, PT ;  /* 0x000000093a00780c */ /* 0x000fe40003f86270 */
[C---:B------:R-:W-:Y:S02]  /*cf00*/  ISETP.GT.AND P6, PT, R9.reuse, 0x1, !P3 ;  /* 0x000000010900780c */ /* 0x040fe40005fc4270 */
[----:B------:R-:W-:Y:S02]  /*cf10*/  ISETP.GT.AND P5, PT, R9, 0x8, !P4 ;  /* 0x000000080900780c */ /* 0x000fe400067a4270 */
[C---:B------:R-:W-:Y:S02]  /*cf20*/  ISETP.LT.OR P6, PT, R0.reuse, 0x2, P6 ;  /* 0x000000020000780c */ /* 0x040fe400037c1670 */
[----:B------:R-:W-:-:S02]  /*cf30*/  ISETP.LT.OR P5, PT, R0, 0x9, P5 ;  /* 0x000000090000780c */ /* 0x000fc40002fa1670 */
[----:B------:R-:W-:Y:S02]  /*cf40*/  FSEL R79, R25, -INF , !P6 ;  /* 0xff800000194f7808 */ /* 0x000fe40007000000 */
        /* <DEDUP_REMOVED lines=88> */
.L_x_3601:
[----:B------:R-:W-:-:S06]  /*d4d0*/  UISETP.NE.AND UP0, UPT, UR5, 0x1, UPT ;  /* 0x000000010500788c */ /* 0x000fcc000bf05270 */
[----:B------:R-:W-:-:S05]  /*d4e0*/  PLOP3.LUT P6, PT, PT, PT, UP0, 0x80, 0x0 ;  /* 0x000000000000781c */ /* 0x000fca0003fcf008 */
[----:B------:R-:W-:-:S08]  /*d4f0*/  @UP0 ULDC.64 UR6, c[0x0][0xae0] ;  /* 0x0002b80000060ab9 */ /* 0x000fd00000000a00 */
[----:B------:R-:W-:Y:S01]  /*d500*/  @P6 IMAD.HI.U32 R9, R8, UR6, RZ ;  /* 0x0000000608096c27 */ /* 0x000fe2000f8e00ff */
[----:B------:R-:W-:-:S13]  /*d510*/  PLOP3.LUT P6, PT, PT, PT, UP0, 0x80, 0x0 ;  /* 0x000000000000781c */ /* 0x000fda0003fcf008 */
[----:B------:R-:W-:-:S07]  /*d520*/  @P6 SHF.R.U32.HI R8, RZ, UR7, R9 ;  /* 0x00000007ff086c19 */ /* 0x000fce0008011609 */
.L_x_3602:
[----:B------:R-:W-:Y:S05]  /*d530*/  BSYNC B0 ;  /* 0x0000000000007941 */ /* 0x000fea0003800000 */
.L_x_3600:
[----:B------:R-:W-:-:S04]  /*d540*/  IMAD R8, R8, UR5, -R67 ;  /* 0x0000000508087c24 */ /* 0x000fc8000f8e0a43 */
[----:B------:R-:W-:-:S05]  /*d550*/  IMAD.IADD R9, R8, 0x1, -R187 ;  /* 0x0000000108097824 */ /* 0x000fca00078e0abb */
[----:B------:R-:W-:Y:S02]  /*d560*/  VIMNMX R20, R20, R9, !PT ;  /* 0x0000000914147248 */ /* 0x000fe40007fe0100 */
[----:B------:R-:W-:-:S07]  /*d570*/  VIADDMNMX R0, R9, UR5, R0, PT ;  /* 0x0000000509007c46 */ /* 0x000fce000b800100 */
.L_x_3599:
[----:B------:R-:W-:Y:S01]  /*d580*/  ISETP.GT.AND P3, PT, R20, 0x1, !P3 ;  /* 0x000000011400780c */ /* 0x000fe20005f64270 */
[----:B------:R-:W-:Y:S01]  /*d590*/  ULDC UR6, c[0x0][0xa80] ;  /* 0x0002a00000067ab9 */ /* 0x000fe20000000800 */
[----:B------:R-:W-:Y:S01]  /*d5a0*/  FMNMX.FTZ R8, R81, R79, !PT ;  /* 0x0000004f51087209 */ /* 0x000fe20007810000 */
[----:B------:R-:W-:Y:S01]  /*d5b0*/  UISETP.NE.AND UP0, UPT, UR48, URZ, UPT ;  /* 0x0000003f3000728c */ /* 0x000fe2000bf05270 */
[----:B------:R-:W-:Y:S01]  /*d5c0*/  BAR.SYNC.DEFER_BLOCKING 0xf, 0x100 ;  /* 0x03c4000000007b1d */ /* 0x000fe20000010000 */
[----:B------:R-:W-:Y:S01]  /*d5d0*/  ISETP.LT.OR P3, PT, R0, 0x2, P3 ;  /* 0x000000020000780c */ /* 0x000fe20001f61670 */
[----:B------:R-:W-:Y:S01]  /*d5e0*/  @!P1 VIADD R15, R15, 0x38860 ;  /* 0x000388600f0f9836 */ /* 0x000fe20000000000 */
        /* <DEDUP_REMOVED lines=17> */
[C---:B------:R-:W-:Y:S02]  /*d700*/  ISETP.GT.AND P4, PT, R20.reuse, 0x8, !P4 ;  /* 0x000000081400780c */ /* 0x040fe40006784270 */
[----:B------:R-:W-:Y:S02]  /*d710*/  ISETP.GT.AND P3, PT, R20, 0x11, !P3 ;  /* 0x000000111400780c */ /* 0x000fe40005f64270 */
[----:B------:R-:W-:Y:S02]  /*d720*/  FMNMX.FTZ R8, R41, R8, !PT ;  /* 0x0000000829087209 */ /* 0x000fe40007810000 */
[----:B------:R-:W-:-:S02]  /*d730*/  ISETP.LT.OR P3, PT, R0, 0x12, P3 ;  /* 0x000000120000780c */ /* 0x000fc40001f61670 */
[----:B------:R-:W-:Y:S02]  /*d740*/  ISETP.LT.OR P4, PT, R0, 0x9, P4 ;  /* 0x000000090000780c */ /* 0x000fe40002781670 */
[----:B------:R-:W-:Y:S02]  /*d750*/  FSEL R35, R35, -INF , !P3 ;  /* 0xff80000023237808 */ /* 0x000fe40005800000 */
[----:B------:R-:W-:Y:S02]  /*d760*/  ISETP.NE.AND P3, PT, R62, RZ, PT ;  /* 0x000000ff3e00720c */ /* 0x000fe40003f65270 */
[----:B------:R-:W-:Y:S02]  /*d770*/  FMNMX.FTZ R8, R29, R8, !PT ;  /* 0x000000081d087209 */ /* 0x000fe40007810000 */
[----:B------:R-:W-:Y:S02]  /*d780*/  ISETP.GT.AND P3, PT, R20, 0x18, !P3 ;  /* 0x000000181400780c */ /* 0x000fe40005f64270 */
[----:B------:R-:W-:-:S02]  /*d790*/  FSEL R27, R30, -INF , !P4 ;  /* 0xff8000001e1b7808 */ /* 0x000fc40006000000 */
[----:B------:R-:W-:Y:S02]  /*d7a0*/  ISETP.LT.OR P3, PT, R0, 0x19, P3 ;  /* 0x000000190000780c */ /* 0x000fe40001f61670 */
[----:B------:R-:W-:Y:S02]  /*d7b0*/  FMNMX.FTZ R8, R45, R8, !PT ;  /* 0x000000082d087209 */ /* 0x000fe40007810000 */
[----:B------:R-:W-:Y:S02]  /*d7c0*/  FSEL R71, R38, -INF , !P3 ;  /* 0xff80000026477808 */ /* 0x000fe40005800000 */
[----:B------:R-:W-:Y:S02]  /*d7d0*/  ISETP.NE.AND P3, PT, R36, RZ, PT ;  /* 0x000000ff2400720c */ /* 0x000fe40003f65270 */
[----:B------:R-:W-:Y:S02]  /*d7e0*/  ISETP.NE.AND P4, PT, R44, RZ, PT ;  /* 0x000000ff2c00720c */ /* 0x000fe40003f85270 */
[----:B------:R-:W-:-:S02]  /*d7f0*/  ISETP.GT.AND P3, PT, R20, 0x19, !P3 ;  /* 0x000000191400780c */ /* 0x000fc40005f64270 */
[----:B------:R-:W-:Y:S02]  /*d800*/  FMNMX.FTZ R8, R33, R8, !PT ;  /* 0x0000000821087209 */ /* 0x000fe40007810000 */
[----:B------:R-:W-:Y:S02]  /*d810*/  ISETP.LT.OR P3, PT, R0, 0x1a, P3 ;  /* 0x0000001a0000780c */ /* 0x000fe40001f61670 */
[----:B------:R-:W-:Y:S02]  /*d820*/  FMNMX.FTZ R8, R49, R8, !PT ;  /* 0x0000000831087209 */ /* 0x000fe40007810000 */
[----:B------:R-:W-:Y:S02]  /*d830*/  FSEL R39, R39, -INF , !P3 ;  /* 0xff80000027277808 */ /* 0x000fe40005800000 */
[----:B------:R-:W-:Y:S02]  /*d840*/  ISETP.NE.AND P3, PT, R64, RZ, PT ;  /* 0x000000ff4000720c */ /* 0x000fe40003f65270 */
[----:B------:R-:W-:Y:S01]  /*d850*/  ISETP.NE.AND P6, PT, R14, RZ, PT ;  /* 0x000000ff0e00720c */ /* 0x000fe20003fc5270 */
[----:B------:R-:W-:Y:S01]  /*d860*/  IMAD.U32 R14, RZ, RZ, UR6 ;  /* 0x00000006ff0e7e24 */ /* 0x000fe2000f8e00ff */
[----:B------:R-:W-:-:S02]  /*d870*/  ISETP.GT.AND P3, PT, R20, 0x20, !P3 ;  /* 0x000000201400780c */ /* 0x000fc40005f64270 */
[----:B------:R-:W-:Y:S02]  /*d880*/  FMNMX.FTZ R8, R25, R8, !PT ;  /* 0x0000000819087209 */ /* 0x000fe40007810000 */
[----:B------:R-:W-:Y:S02]  /*d890*/  ISETP.LT.OR P3, PT, R0, 0x21, P3 ;  /* 0x000000210000780c */ /* 0x000fe40001f61670 */
[----:B------:R-:W-:Y:S02]  /*d8a0*/  ISETP.GT.AND P5, PT, R20, 0x38, !P5 ;  /* 0x000000381400780c */ /* 0x000fe40006fa4270 */
[----:B------:R-:W-:Y:S02]  /*d8b0*/  FSEL R75, R42, -INF , !P3 ;  /* 0xff8000002a4b7808 */ /* 0x000fe40005800000 */
[----:B------:R-:W-:Y:S02]  /*d8c0*/  ISETP.NE.AND P3, PT, R40, RZ, PT ;  /* 0x000000ff2800720c */ /* 0x000fe40003f65270 */
[----:B------:R-:W-:-:S02]  /*d8d0*/  ISETP.LT.OR P5, PT, R0, 0x39, P5 ;  /* 0x000000390000780c */ /* 0x000fc40002fa1670 */
[----:B------:R-:W-:Y:S02]  /*d8e0*/  ISETP.GT.AND P3, PT, R20, 0x21, !P3 ;  /* 0x000000211400780c */ /* 0x000fe40005f64270 */
[----:B------:R-:W-:Y:S02]  /*d8f0*/  @!P1 PRMT R15, RZ, 0x654, R15 ;  /* 0x00000654ff0f9816 */ /* 0x000fe4000000000f */
[----:B------:R-:W-:-:S04]  /*d900*/  ISETP.LT.OR P3, PT, R0, 0x22, P3 ;  /* 0x000000220000780c */ /* 0x000fc80001f61670 */
[----:B------:R-:W-:Y:S02]  /*d910*/  FSEL R43, R43, -INF , !P3 ;  /* 0xff8000002b2b7808 */ /* 0x000fe40005800000 */
[----:B------:R-:W-:-:S04]  /*d920*/  ISETP.NE.AND P3, PT, R66, RZ, PT ;  /* 0x000000ff4200720c */ /* 0x000fc80003f65270 */
        /* <DEDUP_REMOVED lines=9> */
[----:B------:R-:W-:Y:S02]  /*d9c0*/  ISETP.NE.AND P6, PT, R24, RZ, PT ;  /* 0x000000ff1800720c */ /* 0x000fe40003fc5270 */
[----:B------:R-:W-:Y:S02]  /*d9d0*/  FMNMX.FTZ R24, R53, R8, !PT ;  /* 0x0000000835187209 */ /* 0x000fe40007810000 */
[C---:B------:R-:W-:Y:S02]  /*d9e0*/  ISETP.LT.OR P3, PT, R0.reuse, 0x1, P3 ;  /* 0x000000010000780c */ /* 0x040fe40001f61670 */
[----:B------:R-:W-:Y:S01]  /*d9f0*/  ISETP.LT.OR P4, PT, R0, 0x32, P4 ;  /* 0x000000320000780c */ /* 0x000fe20002781670 */
[----:B------:R-:W0:Y:S01]  /*da00*/  SHFL.BFLY PT, R9, R24, 0x2, 0x1f ;  /* 0x0c401f0018097f89 */ /* 0x000e2200000e0000 */
[----:B------:R-:W-:-:S02]  /*da10*/  FSEL R26, R26, -INF , !P3 ;  /* 0xff8000001a1a7808 */ /* 0x000fc40005800000 */
[----:B------:R-:W-:Y:S02]  /*da20*/  ISETP.GT.AND P6, PT, R20, 0x39, !P6 ;  /* 0x000000391400780c */ /* 0x000fe400077c4270 */
[----:B------:R-:W-:Y:S02]  /*da30*/  FSEL R83, R51, -INF , !P4 ;  /* 0xff80000033537808 */ /* 0x000fe40006000000 */
[----:B------:R-:W-:-:S04]  /*da40*/  ISETP.LT.OR P6, PT, R0, 0x3a, P6 ;  /* 0x0000003a0000780c */ /* 0x000fc800037c1670 */
[----:B------:R-:W-:Y:S02]  /*da50*/  FSEL R85, R55, -INF , !P6 ;  /* 0xff80000037557808 */ /* 0x000fe40007000000 */
[----:B0-----:R-:W-:Y:S02]  /*da60*/  FMNMX.FTZ R28, R24, R9, !PT ;  /* 0x00000009181c7209 */ /* 0x001fe40007810000 */
[----:B------:R-:W0:Y:S03]  /*da70*/  @P2 LDC R24, c[0x0][0x44c] ;  /* 0x00011300ff182b82 */ /* 0x000e260000000800 */
[----:B------:R-:W1:Y:S01]  /*da80*/  SHFL.BFLY PT, R9, R28, 0x1, 0x1f ;  /* 0x0c201f001c097f89 */ /* 0x000e6200000e0000 */
[----:B0-----:R-:W-:Y:S01]  /*da90*/  @P2 IMAD.HI.U32 R24, R195, R24, RZ ;  /* 0x00000018c3182227 */ /* 0x001fe200078e00ff */
[----:B-1----:R-:W-:-:S04]  /*daa0*/  FMNMX.FTZ R9, R28, R9, !PT ;  /* 0x000000091c097209 */ /* 0x002fc80007810000 */
[C---:B------:R-:W-:Y:S01]  /*dab0*/  FSETP.NEU.FTZ.AND P3, PT, R9.reuse, -INF , PT ;  /* 0xff8000000900780b */ /* 0x040fe20003f7d000 */
[----:B------:R-:W-:-:S05]  /*dac0*/  FMUL.FTZ R8, R9, R14 ;  /* 0x0000000e09087220 */ /* 0x000fca0000410000 */
        /* <DEDUP_REMOVED lines=17> */
[----:B------:R-:W0:Y:S01]  /*dbe0*/  @P2 LDC R45, c[0x0][0x450] ;  /* 0x00011400ff2d2b82 */ /* 0x000e220000000800 */
[----:B------:R-:W-:Y:S01]  /*dbf0*/  FSEL R79, R54, -INF , !P5 ;  /* 0xff800000364f7808 */ /* 0x000fe20006800000 */
[----:B------:R-:W1:Y:S01]  /*dc00*/  MUFU.EX2 R51, R51 ;  /* 0x0000003300337308 */ /* 0x000e620000000800 */
[----:B------:R-:W-:Y:S01]  /*dc10*/  FMNMX.FTZ R8, R71, R8, !PT ;  /* 0x0000000847087209 */ /* 0x000fe20007810000 */
[-CC-:B------:R-:W-:Y:S01]  /*dc20*/  FFMA.FTZ R160, R59, R14.reuse, -R30.reuse ;  /* 0x0000000e3ba07223 */ /* 0x180fe2000001081e */
[-CC-:B------:R-:W-:Y:S01]  /*dc30*/  FFMA.FTZ R59, R63, R14.reuse, -R30.reuse ;  /* 0x0000000e3f3b7223 */ /* 0x180fe2000001081e */
[--C-:B------:R-:W-:Y:S01]  /*dc40*/  FFMA.FTZ R162, R57, R14, -R30.reuse ;  /* 0x0000000e39a27223 */ /* 0x100fe2000001081e */
[----:B------:R-:W-:Y:S01]  /*dc50*/  FMNMX.FTZ R8, R39, R8, !PT ;  /* 0x0000000827087209 */ /* 0x000fe20007810000 */
[-CC-:B------:R-:W-:Y:S01]  /*dc60*/  FFMA.FTZ R154, R25, R14.reuse, -R30.reuse ;  /* 0x0000000e199a7223 */ /* 0x180fe2000001081e */
[--C-:B------:R-:W-:Y:S01]  /*dc70*/  FFMA.FTZ R57, R61, R14, -R30.reuse ;  /* 0x0000000e3d397223 */ /* 0x100fe2000001081e */
[----:B------:R-:W2:Y:S01]  /*dc80*/  MUFU.EX2 R166, R166 ;  /* 0x000000a600a67308 */ /* 0x000ea20000000800 */
[----:B------:R-:W-:Y:S01]  /*dc90*/  FMNMX.FTZ R8, R75, R8, !PT ;  /* 0x000000084b087209 */ /* 0x000fe20007810000 */
[-CC-:B------:R-:W-:Y:S01]  /*dca0*/  FFMA.FTZ R156, R37, R14.reuse, -R30.reuse ;  /* 0x0000000e259c7223 */ /* 0x180fe2000001081e */
[-CC-:B------:R-:W-:Y:S01]  /*dcb0*/  FFMA.FTZ R37, R41, R14.reuse, -R30.reuse ;  /* 0x0000000e29257223 */ /* 0x180fe2000001081e */
[--C-:B------:R-:W-:Y:S01]  /*dcc0*/  FFMA.FTZ R0, R33, R14, -R30.reuse ;  /* 0x0000000e21007223 */ /* 0x100fe2000001081e */
[----:B------:R-:W-:Y:S01]  /*dcd0*/  FMNMX.FTZ R8, R43, R8, !PT ;  /* 0x000000082b087209 */ /* 0x000fe20007810000 */
[-CC-:B------:R-:W-:Y:S01]  /*dce0*/  FFMA.FTZ R33, R49, R14.reuse, -R30.reuse ;  /* 0x0000000e31217223 */ /* 0x180fe2000001081e */
[----:B------:R-:W-:Y:S01]  /*dcf0*/  FFMA.FTZ R41, R53, R14, -R30 ;  /* 0x0000000e35297223 */ /* 0x000fe2000001081e */
[----:B------:R-:W3:Y:S01]  /*dd00*/  MUFU.EX2 R55, R55 ;  /* 0x0000003700377308 */ /* 0x000ee20000000800 */
[----:B------:R-:W-:Y:S01]  /*dd10*/  FMNMX.FTZ R8, R73, R8, !PT ;  /* 0x0000000849087209 */ /* 0x000fe20007810000 */
[----:B-1----:R-:W-:Y:S01]  /*dd20*/  FADD.FTZ R25, R164, R51 ;  /* 0x00000033a4197221 */ /* 0x002fe20000010000 */
[----:B------:R-:W-:-:S02]  /*dd30*/  F2FP.BF16.F32.PACK_AB R164, R51, R164 ;  /* 0x000000a433a4723e */ /* 0x000fc400000010ff */
[----:B------:R-:W-:-:S03]  /*dd40*/  FMNMX.FTZ R8, R47, R8, !PT ;  /* 0x000000082f087209 */ /* 0x000fc60007810000 */
[----:B------:R-:W1:Y:S01]  /*dd50*/  MUFU.EX2 R160, R160 ;  /* 0x000000a000a07308 */ /* 0x000e620000000800 */
[----:B------:R-:W-:-:S04]  /*dd60*/  FMNMX.FTZ R8, R81, R8, !PT ;  /* 0x0000000851087209 */ /* 0x000fc80007810000 */
[----:B------:R-:W-:-:S03]  /*dd70*/  FMNMX.FTZ R8, R83, R8, !PT ;  /* 0x0000000853087209 */ /* 0x000fc60007810000 */
[----:B------:R-:W-:Y:S01]  /*dd80*/  MUFU.EX2 R59, R59 ;  /* 0x0000003b003b7308 */ /* 0x000fe20000000800 */
[----:B------:R-:W-:-:S04]  /*dd90*/  FMNMX.FTZ R8, R79, R8, !PT ;  /* 0x000000084f087209 */ /* 0x000fc80007810000 */
[----:B------:R-:W-:-:S03]  /*dda0*/  FMNMX.FTZ R8, R85, R8, !PT ;  /* 0x0000000855087209 */ /* 0x000fc60007810000 */
[----:B------:R-:W-:Y:S02]  /*ddb0*/  MUFU.EX2 R162, R162 ;  /* 0x000000a200a27308 */ /* 0x000fe40000000800 */
[----:B------:R-:W4:Y:S06]  /*ddc0*/  SHFL.BFLY PT, R65, R8, 0x2, 0x1f ;  /* 0x0c401f0008417f89 */ /* 0x000f2c00000e0000 */
[----:B------:R-:W-:Y:S08]  /*ddd0*/  MUFU.EX2 R57, R57 ;  /* 0x0000003900397308 */ /* 0x000ff00000000800 */
[----:B------:R-:W-:Y:S08]  /*dde0*/  MUFU.EX2 R156, R156 ;  /* 0x0000009c009c7308 */ /* 0x000ff00000000800 */
[----:B------:R-:W-:Y:S01]  /*ddf0*/  MUFU.EX2 R37, R37 ;  /* 0x0000002500257308 */ /* 0x000fe20000000800 */
[----:B----4-:R-:W-:-:S05]  /*de00*/  FMNMX.FTZ R65, R8, R65, !PT ;  /* 0x0000004108417209 */ /* 0x010fca0007810000 */
[----:B------:R-:W4:Y:S02]  /*de10*/  SHFL.BFLY PT, R20, R65, 0x1, 0x1f ;  /* 0x0c201f0041147f89 */ /* 0x000f2400000e0000 */
[----:B------:R-:W-:Y:S08]  /*de20*/  MUFU.EX2 R158, R158 ;  /* 0x0000009e009e7308 */ /* 0x000ff00000000800 */
[----:B------:R-:W-:Y:S08]  /*de30*/  MUFU.EX2 R29, R29 ;  /* 0x0000001d001d7308 */ /* 0x000ff00000000800 */
[----:B------:R-:W-:Y:S01]  /*de40*/  MUFU.EX2 R0, R0 ;  /* 0x0000000000007308 */ /* 0x000fe20000000800 */
[----:B----4-:R-:W-:-:S07]  /*de50*/  FMNMX.FTZ R20, R65, R20, !PT ;  /* 0x0000001441147209 */ /* 0x010fce0007810000 */
[----:B------:R-:W-:Y:S01]  /*de60*/  MUFU.EX2 R33, R33 ;  /* 0x0000002100217308 */ /* 0x000fe20000000800 */
[C---:B------:R-:W-:Y:S01]  /*de70*/  FSETP.NEU.FTZ.AND P3, PT, R20.reuse, -INF , PT ;  /* 0xff8000001400780b */ /* 0x040fe20003f7d000 */
[----:B------:R-:W-:-:S06]  /*de80*/  FMUL.FTZ R8, R20, R14 ;  /* 0x0000000e14087220 */ /* 0x000fcc0000410000 */
[----:B------:R-:W-:Y:S01]  /*de90*/  MUFU.EX2 R154, R154 ;  /* 0x0000009a009a7308 */ /* 0x000fe20000000800 */
[----:B------:R-:W-:Y:S02]  /*dea0*/  FSEL R28, R8, RZ, P3 ;  /* 0x000000ff081c7208 */ /* 0x000fe40001800000 */
[----:B------:R-:W-:-:S03]  /*deb0*/  PLOP3.LUT P3, PT, PT, PT, UP0, 0x40, 0x0 ;  /* 0x000000000000781c */ /* 0x000fc60003f6e808 */
[-CC-:B------:R-:W-:Y:S01]  /*dec0*/  FFMA.FTZ R165, R26, R14.reuse, -R28.reuse ;  /* 0x0000000e1aa57223 */ /* 0x180fe2000001081c */
[-CC-:B------:R-:W-:Y:S01]  /*ded0*/  FFMA.FTZ R8, R67, R14.reuse, -R28.reuse ;  /* 0x0000000e43087223 */ /* 0x180fe2000001081c */
[-CC-:B------:R-:W-:Y:S01]  /*dee0*/  FFMA.FTZ R167, R27, R14.reuse, -R28.reuse ;  /* 0x0000000e1ba77223 */ /* 0x180fe2000001081c */
[-CC-:B------:R-:W-:Y:S01]  /*def0*/  FFMA.FTZ R31, R31, R14.reuse, -R28.reuse ;  /* 0x0000000e1f1f7223 */ /* 0x180fe2000001081c */
[-CC-:B------:R-:W-:Y:S01]  /*df00*/  FFMA.FTZ R69, R69, R14.reuse, -R28.reuse ;  /* 0x0000000e45457223 */ /* 0x180fe2000001081c */
[----:B--2---:R-:W-:Y:S01]  /*df10*/  FADD.FTZ R26, R166, R25 ;  /* 0x00000019a61a7221 */ /* 0x004fe20000010000 */
[----:B------:R-:W-:Y:S01]  /*df20*/  MUFU.EX2 R165, R165 ;  /* 0x000000a500a57308 */ /* 0x000fe20000000800 */
[-C--:B------:R-:W-:Y:S01]  /*df30*/  FFMA.FTZ R35, R35, R14.reuse, -R28 ;  /* 0x0000000e23237223 */ /* 0x080fe2000001081c */
[----:B------:R-:W-:Y:S02]  /*df40*/  IMAD.MOV.U32 R27, RZ, RZ, R195 ;  /* 0x000000ffff1b7224 */ /* 0x000fe400078e00c3 */
[----:B---3--:R-:W-:Y:S01]  /*df50*/  FADD.FTZ R25, R55, R26 ;  /* 0x0000001a37197221 */ /* 0x008fe20000010000 */
[-C--:B------:R-:W-:Y:S01]  /*df60*/  FFMA.FTZ R71, R71, R14.reuse, -R28 ;  /* 0x0000000e47477223 */ /* 0x080fe2000001081c */
[----:B0-----:R-:W-:Y:S01]  /*df70*/  @P2 SHF.R.U32.HI R27, RZ, R45, R24 ;  /* 0x0000002dff1b2219 */ /* 0x001fe20000011618 */
[----:B------:R-:W-:Y:S01]  /*df80*/  FFMA.FTZ R39, R39, R14, -R28 ;  /* 0x0000000e27277223 */ /* 0x000fe2000001081c */
[----:B-1----:R-:W-:Y:S01]  /*df90*/  FADD.FTZ R38, R160, R25 ;  /* 0x00000019a0267221 */ /* 0x002fe20000010000 */
[----:B------:R-:W0:Y:S01]  /*dfa0*/  MUFU.EX2 R8, R8 ;  /* 0x0000000800087308 */ /* 0x000e220000000800 */
[----:B------:R-:W-:-:S02]  /*dfb0*/  IMAD.MOV.U32 R25, RZ, RZ, 0x40000040 ;  /* 0x40000040ff197424 */ /* 0x000fc400078e00ff */
[-CC-:B------:R-:W-:Y:S01]  /*dfc0*/  FFMA.FTZ R75, R75, R14.reuse, -R28.reuse ;  /* 0x0000000e4b4b7223 */ /* 0x180fe2000001081c */
[-CC-:B------:R-:W-:Y:S01]  /*dfd0*/  FFMA.FTZ R43, R43, R14.reuse, -R28.reuse ;  /* 0x0000000e2b2b7223 */ /* 0x180fe2000001081c */
[-CC-:B------:R-:W-:Y:S01]  /*dfe0*/  FFMA.FTZ R73, R73, R14.reuse, -R28.reuse ;  /* 0x0000000e49497223 */ /* 0x180fe2000001081c */
[-CC-:B------:R-:W-:Y:S01]  /*dff0*/  FFMA.FTZ R47, R47, R14.reuse, -R28.reuse ;  /* 0x0000000e2f2f7223 */ /* 0x180fe2000001081c */
[-CC-:B------:R-:W-:Y:S01]  /*e000*/  FFMA.FTZ R81, R81, R14.reuse, -R28.reuse ;  /* 0x0000000e51517223 */ /* 0x180fe2000001081c */
[-CC-:B------:R-:W-:Y:S01]  /*e010*/  FFMA.FTZ R83, R83, R14.reuse, -R28.reuse ;  /* 0x0000000e53537223 */ /* 0x180fe2000001081c */
[----:B------:R-:W1:Y:S01]  /*e020*/  MUFU.EX2 R167, R167 ;  /* 0x000000a700a77308 */ /* 0x000e620000000800 */
[-CC-:B------:R-:W-:Y:S01]  /*e030*/  FFMA.FTZ R79, R79, R14.reuse, -R28.reuse ;  /* 0x0000000e4f4f7223 */ /* 0x180fe2000001081c */
[----:B------:R-:W-:Y:S01]  /*e040*/  FFMA.FTZ R85, R85, R14, -R28 ;  /* 0x0000000e55557223 */ /* 0x000fe2000001081c */
[----:B------:R-:W-:Y:S01]  /*e050*/  IMAD.IADD R169, R152, 0x1, R27 ;  /* 0x0000000198a97824 */ /* 0x000fe200078e021b */
[----:B------:R-:W-:Y:S01]  /*e060*/  R2UR UR7, R25 ;  /* 0x00000000190772ca */ /* 0x000fe200000e0000 */
[----:B------:R-:W-:Y:S01]  /*e070*/  IMAD.MOV.U32 R27, RZ, RZ, 0x40000040 ;  /* 0x40000040ff1b7424 */ /* 0x000fe200078e00ff */
[----:B------:R-:W-:Y:S01]  /*e080*/  F2FP.BF16.F32.PACK_AB R166, R55, R166 ;  /* 0x000000a637a6723e */ /* 0x000fe200000010ff */
[----:B------:R-:W-:Y:S01]  /*e090*/  IMAD R24, R19, 0x1000, R194 ;  /* 0x0000100013187824 */ /* 0x000fe200078e02c2 */
[----:B------:R2:W3:Y:S01]  /*e0a0*/  MUFU.EX2 R30, R31 ;  /* 0x0000001f001e7308 */ /* 0x0004e20000000800 */
[----:B0-----:R-:W-:Y:S01]  /*e0b0*/  FADD.FTZ R28, R165, R8 ;  /* 0x00000008a51c7221 */ /* 0x001fe20000010000 */
[----:B------:R-:W-:Y:S01]  /*e0c0*/  R2UR UR11, R27 ;  /* 0x000000001b0b72ca */ /* 0x000fe200000e0000 */
[C---:B------:R-:W-:Y:S01]  /*e0d0*/  VIADD R26, R24.reuse, 0x80 ;  /* 0x00000080181a7836 */ /* 0x040fe20000000000 */
[----:B------:R-:W-:-:S02]  /*e0e0*/  R2UR UR6, R24 ;  /* 0x00000000180672ca */ /* 0x000fc400000e0000 */
[----:B------:R-:W-:Y:S02]  /*e0f0*/  F2FP.BF16.F32.PACK_AB R165, R8, R165 ;  /* 0x000000a508a5723e */ /* 0x000fe400000010ff */
[----:B------:R-:W0:Y:S01]  /*e100*/  MUFU.EX2 R69, R69 ;  /* 0x0000004500457308 */ /* 0x000e220000000800 */
[----:B--2---:R-:W-:Y:S01]  /*e110*/  FADD.FTZ R31, R59, R38 ;  /* 0x000000263b1f7221 */ /* 0x004fe20000010000 */
[----:B-1----:R-:W-:Y:S01]  /*e120*/  FADD.FTZ R25, R167, R28 ;  /* 0x0000001ca7197221 */ /* 0x002fe20000010000 */
[----:B------:R-:W-:Y:S01]  /*e130*/  R2UR UR10, R26 ;  /* 0x000000001a0a72ca */ /* 0x000fe200000e0000 */
[----:B------:R-:W-:Y:S02]  /*e140*/  VIADD R26, R24, 0x100 ;  /* 0x00000100181a7836 */ /* 0x000fe40000000000 */
[----:B------:R-:W-:Y:S01]  /*e150*/  FADD.FTZ R40, R162, R31 ;  /* 0x0000001fa2287221 */ /* 0x000fe20000010000 */
[----:B------:R-:W-:Y:S01]  /*e160*/  VIADD R24, R24, 0x180 ;  /* 0x0000018018187836 */ /* 0x000fe20000000000 */
[----:B------:R-:W-:Y:S01]  /*e170*/  F2FP.BF16.F32.PACK_AB R160, R59, R160 ;  /* 0x000000a03ba0723e */ /* 0x000fe200000010ff */
[----:B------:R-:W1:Y:S01]  /*e180*/  MUFU.EX2 R32, R35 ;  /* 0x0000002300207308 */ /* 0x000e620000000800 */
[----:B---3--:R-:W-:Y:S01]  /*e190*/  FADD.FTZ R38, R30, R25 ;  /* 0x000000191e267221 */ /* 0x008fe20000010000 */
[----:B------:R-:W-:Y:S01]  /*e1a0*/  FADD.FTZ R27, R57, R40 ;  /* 0x00000028391b7221 */ /* 0x000fe20000010000 */
[----:B------:R-:W-:-:S02]  /*e1b0*/  R2UR UR18, R24 ;  /* 0x00000000181272ca */ /* 0x000fc400000e0000 */
[----:B------:R-:W-:Y:S01]  /*e1c0*/  R2UR UR14, R26 ;  /* 0x000000001a0e72ca */ /* 0x000fe200000e0000 */
[----:B------:R-:W-:Y:S01]  /*e1d0*/  FADD.FTZ R40, R156, R27 ;  /* 0x0000001b9c287221 */ /* 0x000fe20000010000 */
[----:B------:R-:W-:Y:S01]  /*e1e0*/  IMAD.MOV.U32 R27, RZ, RZ, 0x40000040 ;  /* 0x40000040ff1b7424 */ /* 0x000fe200078e00ff */
[----:B------:R-:W2:Y:S01]  /*e1f0*/  MUFU.EX2 R71, R71 ;  /* 0x0000004700477308 */ /* 0x000ea20000000800 */
[----:B0-----:R-:W-:Y:S01]  /*e200*/  FADD.FTZ R25, R69, R38 ;  /* 0x0000002645197221 */ /* 0x001fe20000010000 */
[----:B------:R-:W-:Y:S01]  /*e210*/  FADD.FTZ R31, R37, R40 ;  /* 0x00000028251f7221 */ /* 0x000fe20000010000 */
[----:B------:R-:W-:Y:S02]  /*e220*/  F2FP.BF16.F32.PACK_AB R167, R30, R167 ;  /* 0x000000a71ea7723e */ /* 0x000fe400000010ff */
[----:B------:R-:W-:Y:S01]  /*e230*/  R2UR UR15, R27 ;  /* 0x000000001b0f72ca */ /* 0x000fe200000e0000 */
[----:B------:R-:W-:Y:S01]  /*e240*/  FADD.FTZ R40, R158, R31 ;  /* 0x0000001f9e287221 */ /* 0x000fe20000010000 */
[----:B------:R-:W-:Y:S01]  /*e250*/  F2FP.BF16.F32.PACK_AB R162, R57, R162 ;  /* 0x000000a239a2723e */ /* 0x000fe200000010ff */
[----:B------:R-:W0:Y:S01]  /*e260*/  MUFU.EX2 R34, R39 ;  /* 0x0000002700227308 */ /* 0x000e220000000800 */
[C---:B-1----:R-:W-:Y:S01]  /*e270*/  FADD.FTZ R38, R32.reuse, R25 ;  /* 0x0000001920267221 */ /* 0x042fe20000010000 */
[----:B------:R-:W-:Y:S01]  /*e280*/  IMAD.MOV.U32 R25, RZ, RZ, 0x40000040 ;  /* 0x40000040ff197424 */ /* 0x000fe200078e00ff */
[----:B------:R-:W-:Y:S01]  /*e290*/  F2FP.BF16.F32.PACK_AB R161, R32, R69 ;  /* 0x0000004520a1723e */ /* 0x000fe200000010ff */
[----:B------:R-:W-:Y:S01]  /*e2a0*/  STSM.16.M88.4 [R199+0x36400], R164 ;  /* 0x036400a4c7007844 */ /* 0x000fe20000000200 */
[----:B------:R-:W-:-:S02]  /*e2b0*/  F2FP.BF16.F32.PACK_AB R156, R37, R156 ;  /* 0x0000009c259c723e */ /* 0x000fc400000010ff */
[----:B------:R-:W-:Y:S01]  /*e2c0*/  R2UR UR19, R25 ;  /* 0x00000000191372ca */ /* 0x000fe200000e0000 */
[----:B------:R-:W1:Y:S01]  /*e2d0*/  MUFU.EX2 R75, R75 ;  /* 0x0000004b004b7308 */ /* 0x000e620000000800 */
[----:B--2---:R-:W-:Y:S01]  /*e2e0*/  FADD.FTZ R27, R71, R38 ;  /* 0x00000026471b7221 */ /* 0x004fe20000010000 */
[----:B------:R-:W-:Y:S02]  /*e2f0*/  F2FP.BF16.F32.PACK_AB R158, R29, R158 ;  /* 0x0000009e1d9e723e */ /* 0x000fe400000010ff */
[----:B------:R-:W-:-:S04]  /*e300*/  F2FP.BF16.F32.PACK_AB R152, R33, R0 ;  /* 0x000000002198723e */ /* 0x000fc800000010ff */
[----:B------:R-:W2:Y:S01]  /*e310*/  MUFU.EX2 R36, R43 ;  /* 0x0000002b00247308 */ /* 0x000ea20000000800 */
[C---:B0-----:R-:W-:Y:S01]  /*e320*/  FADD.FTZ R38, R34.reuse, R27 ;  /* 0x0000001b22267221 */ /* 0x041fe20000010000 */
[----:B------:R-:W-:Y:S01]  /*e330*/  FADD.FTZ R27, R29, R40 ;  /* 0x000000281d1b7221 */ /* 0x000fe20000010000 */
[----:B------:R-:W-:-:S05]  /*e340*/  F2FP.BF16.F32.PACK_AB R163, R34, R71 ;  /* 0x0000004722a3723e */ /* 0x000fca00000010ff */
[----:B------:R-:W0:Y:S01]  /*e350*/  MUFU.EX2 R73, R73 ;  /* 0x0000004900497308 */ /* 0x000e220000000800 */
[----:B-1----:R-:W-:Y:S01]  /*e360*/  FADD.FTZ R25, R75, R38 ;  /* 0x000000264b197221 */ /* 0x002fe20000010000 */
[----:B------:R-:W-:Y:S01]  /*e370*/  FADD.FTZ R38, R0, R27 ;  /* 0x0000001b00267221 */ /* 0x000fe20000010000 */
[----:B------:R-:W-:Y:S03]  /*e380*/  STSM.16.M88.4 [R214], R160 ;  /* 0x000000a0d6007844 */ /* 0x000fe60000000200 */
[----:B------:R-:W-:Y:S02]  /*e390*/  FADD.FTZ R27, R33, R38 ;  /* 0x00000026211b7221 */ /* 0x000fe40000010000 */
[----:B------:R-:W1:Y:S01]  /*e3a0*/  MUFU.EX2 R28, R47 ;  /* 0x0000002f001c7308 */ /* 0x000e620000000800 */
[----:B--2---:R-:W-:Y:S01]  /*e3b0*/  FADD.FTZ R24, R36, R25 ;  /* 0x0000001924187221 */ /* 0x004fe20000010000 */
[----:B------:R-:W-:Y:S01]  /*e3c0*/  FADD.FTZ R40, R154, R27 ;  /* 0x0000001b9a287221 */ /* 0x000fe20000010000 */
[----:B------:R-:W-:-:S05]  /*e3d0*/  F2FP.BF16.F32.PACK_AB R157, R36, R75 ;  /* 0x0000004b249d723e */ /* 0x000fca00000010ff */
[----:B------:R-:W2:Y:S01]  /*e3e0*/  MUFU.EX2 R81, R81 ;  /* 0x0000005100517308 */ /* 0x000ea20000000800 */
[----:B0-----:R-:W-:-:S07]  /*e3f0*/  FADD.FTZ R25, R73, R24 ;  /* 0x0000001849197221 */ /* 0x001fce0000010000 */
[----:B------:R-:W0:Y:S01]  /*e400*/  MUFU.EX2 R26, R83 ;  /* 0x00000053001a7308 */ /* 0x000e220000000800 */
[C---:B-1----:R-:W-:Y:S01]  /*e410*/  FADD.FTZ R38, R28.reuse, R25 ;  /* 0x000000191c267221 */ /* 0x042fe20000010000 */
[----:B------:R-:W-:-:S05]  /*e420*/  F2FP.BF16.F32.PACK_AB R159, R28, R73 ;  /* 0x000000491c9f723e */ /* 0x000fca00000010ff */
[----:B------:R-:W-:Y:S01]  /*e430*/  STSM.16.M88.4 [R216], R156 ;  /* 0x0000009cd8007844 */ /* 0x000fe20000000200 */
[----:B------:R-:W1:Y:S01]  /*e440*/  MUFU.EX2 R41, R41 ;  /* 0x0000002900297308 */ /* 0x000e620000000800 */
[----:B--2---:R-:W-:-:S07]  /*e450*/  FADD.FTZ R25, R81, R38 ;  /* 0x0000002651197221 */ /* 0x004fce0000010000 */
[----:B------:R-:W2:Y:S01]  /*e460*/  MUFU.EX2 R79, R79 ;  /* 0x0000004f004f7308 */ /* 0x000ea20000000800 */
[C---:B0-----:R-:W-:Y:S01]  /*e470*/  FADD.FTZ R8, R26.reuse, R25 ;  /* 0x000000191a087221 */ /* 0x041fe20000010000 */
[----:B------:R-:W-:-:S06]  /*e480*/  F2FP.BF16.F32.PACK_AB R153, R26, R81 ;  /* 0x000000511a99723e */ /* 0x000fcc00000010ff */
[----:B------:R-:W0:Y:S01]  /*e490*/  MUFU.EX2 R24, R85 ;  /* 0x0000005500187308 */ /* 0x000e220000000800 */
[C---:B-1----:R-:W-:Y:S01]  /*e4a0*/  F2FP.BF16.F32.PACK_AB R154, R41.reuse, R154 ;  /* 0x0000009a299a723e */ /* 0x042fe200000010ff */
[----:B------:R-:W-:Y:S01]  /*e4b0*/  FADD.FTZ R0, R41, R40 ;  /* 0x0000002829007221 */ /* 0x000fe20000010000 */
[----:B--2---:R-:W-:Y:S01]  /*e4c0*/  FADD.FTZ R25, R79, R8 ;  /* 0x000000084f197221 */ /* 0x004fe20000010000 */
[----:B0-----:R-:W-:-:S03]  /*e4d0*/  F2FP.BF16.F32.PACK_AB R155, R24, R79 ;  /* 0x0000004f189b723e */ /* 0x001fc600000010ff */
[----:B------:R-:W-:Y:S02]  /*e4e0*/  FADD.FTZ R8, R24, R25 ;  /* 0x0000001918087221 */ /* 0x000fe40000010000 */
[----:B------:R0:W-:Y:S01]  /*e4f0*/  STSM.16.M88.4 [R215], R152 ;  /* 0x00000098d7007844 */ /* 0x0001e20000000200 */
[----:B------:R-:W-:-:S06]  /*e500*/  WARPGROUP.ARRIVE ;  /* 0x00000000000079c5 */ /* 0x000fcc0000000000 */
        /* <DEDUP_REMOVED lines=14> */
[----:B------:R1:W-:Y:S06]  /*e5f0*/  MEMBAR.ALL.CTA ;  /* 0x0000000000007992 */ /* 0x0003ec0000008000 */
[----:B-1----:R-:W1:Y:S01]  /*e600*/  FENCE.VIEW.ASYNC.S ;  /* 0x00000000000073c6 */ /* 0x002e620000000000 */
[----:B0-----:R-:W-:Y:S01]  /*e610*/  VIADD R152, R169, UR4 ;  /* 0x00000004a9987c36 */ /* 0x001fe20008000000 */
[----:B-1----:R-:W-:Y:S01]  /*e620*/  NOP ;  /* 0x0000000000007918 */ /* 0x002fe20000000000 */
        /* <DEDUP_REMOVED lines=16> */
.L_x_3605:
[----:B------:R-:W-:-:S06]  /*e730*/  UISETP.NE.AND UP0, UPT, UR5, 0x1, UPT ;  /* 0x000000010500788c */ /* 0x000fcc000bf05270 */
[----:B------:R-:W-:-:S05]  /*e740*/  PLOP3.LUT P3, PT, PT, PT, UP0, 0x80, 0x0 ;  /* 0x000000000000781c */ /* 0x000fca0003f6f008 */
[----:B------:R-:W-:-:S08]  /*e750*/  @UP0 ULDC.64 UR6, c[0x0][0xae0] ;  /* 0x0002b80000060ab9 */ /* 0x000fd00000000a00 */
[----:B------:R-:W-:-:S05]  /*e760*/  @P3 IMAD.HI.U32 R154, R153, UR6, RZ ;  /* 0x00000006999a3c27 */ /* 0x000fca000f8e00ff */
[----:B------:R-:W-:-:S07]  /*e770*/  @P3 SHF.R.U32.HI R153, RZ, UR7, R154 ;  /* 0x00000007ff993c19 */ /* 0x000fce000801169a */
.L_x_3606:
[----:B------:R-:W-:Y:S05]  /*e780*/  BSYNC B0 ;  /* 0x0000000000007941 */ /* 0x000fea0003800000 */
.L_x_3604:
[----:B------:R-:W-:-:S04]  /*e790*/  IMAD.U32 R154, RZ, RZ, UR5 ;  /* 0x00000005ff9a7e24 */ /* 0x000fc8000f8e00ff */
[----:B------:R-:W-:-:S05]  /*e7a0*/  IMAD R154, R153, R154, UR5 ;  /* 0x00000005999a7e24 */ /* 0x000fca000f8e029a */
[----:B------:R-:W-:-:S07]  /*e7b0*/  VIMNMX R152, R152, R154, PT ;  /* 0x0000009a98987248 */ /* 0x000fce0003fe0100 */
.L_x_3603:
[----:B------:R-:W-:Y:S01]  /*e7c0*/  SHF.R.S32.HI R153, RZ, 0x1f, R152 ;  /* 0x0000001fff997819 */ /* 0x000fe20000011498 */
[----:B------:R-:W-:Y:S01]  /*e7d0*/  ULDC UR42, c[0x0][0xadc] ;  /* 0x0002b700002a7ab9 */ /* 0x000fe20000000800 */
[----:B------:R-:W-:Y:S01]  /*e7e0*/  ULDC UR39, c[0x0][0xadc] ;  /* 0x0002b70000277ab9 */ /* 0x000fe20000000800 */
[----:B------:R-:W-:Y:S01]  /*e7f0*/  ULDC UR43, c[0x0][0xad4] ;  /* 0x0002b500002b7ab9 */ /* 0x000fe20000000800 */
[----:B------:R-:W-:Y:S01]  /*e800*/  LEA.HI R153, R153, R152, RZ, 0x6 ;  /* 0x0000009899997211 */ /* 0x000fe200078f30ff */
[----:B------:R-:W-:Y:S01]  /*e810*/  ULDC UR45, c[0x0][0xad4] ;  /* 0x0002b500002d7ab9 */ /* 0x000fe20000000800 */
[----:B------:R-:W-:Y:S01]  /*e820*/  ULDC UR38, c[0x0][0xa80] ;  /* 0x0002a00000267ab9 */ /* 0x000fe20000000800 */
[----:B------:R-:W-:Y:S01]  /*e830*/  ULDC UR41, c[0x0][0xa80] ;  /* 0x0002a00000297ab9 */ /* 0x000fe20000000800 */
[----:B------:R-:W-:Y:S01]  /*e840*/  SHF.R.S32.HI R153, RZ, 0x6, R153 ;  /* 0x00000006ff997819 */ /* 0x000fe20000011499 */
[----:B------:R-:W-:Y:S01]  /*e850*/  ULDC UR40, c[0x0][0xa80] ;  /* 0x0002a00000287ab9 */ /* 0x000fe20000000800 */
[----:B------:R-:W-:Y:S01]  /*e860*/  ULDC UR46, c[0x0][0xad8] ;  /* 0x0002b600002e7ab9 */ /* 0x000fe20000000800 */
[----:B------:R-:W-:Y:S01]  /*e870*/  ULDC UR44, c[0x0][0xad8] ;  /* 0x0002b600002c7ab9 */ /* 0x000fe20000000800 */
[----:B------:R-:W-:Y:S01]  /*e880*/  VIMNMX R212, R219, R153, !PT ;  /* 0x00000099dbd47248 */ /* 0x000fe20007fe0100 */
[----:B------:R-:W-:Y:S03]  /*e890*/  BSSY B1, `(.L_x_3607) ;  /* 0x00003d7000017945 */ /* 0x000fe60003800000 */
[----:B------:R-:W-:-:S13]  /*e8a0*/  ISETP.GE.AND P3, PT, R15, R212, PT ;  /* 0x000000d40f00720c */ /* 0x000fda0003f66270 */
[----:B------:R-:W-:Y:S05]  /*e8b0*/  @!P3 BRA `(.L_x_3608) ;  /* 0x0000003c0050b947 */ /* 0x000fea0003800000 */
[----:B------:R-:W-:Y:S01]  /*e8c0*/  BSSY B0, `(.L_x_3609) ;  /* 0x00003cf000007945 */ /* 0x000fe20003800000 */
.L_x_3628:
[----:B------:R-:W-:-:S05]  /*e8d0*/  VIADD R200, R19, 0x1 ;  /* 0x0000000113c87836 */ /* 0x000fca0000000000 */
[----:B------:R-:W-:-:S04]  /*e8e0*/  ISETP.NE.AND P3, PT, R200, 0x2, PT ;  /* 0x00000002c800780c */ /* 0x000fc80003f65270 */
[----:B------:R-:W-:Y:S02]  /*e8f0*/  SEL R14, RZ, 0x1, P3 ;  /* 0x00000001ff0e7807 */ /* 0x000fe40001800000 */
[----:B------:R-:W-:Y:S02]  /*e900*/  SEL R200, R200, RZ, P3 ;  /* 0x000000ffc8c87207 */ /* 0x000fe40001800000 */
[----:B------:R-:W-:Y:S01]  /*e910*/  LOP3.LUT R22, R22, R14, RZ, 0x3c, !PT ;  /* 0x0000000e16167212 */ /* 0x000fe200078e3cff */
[----:B--2---:R-:W-:Y:S06]  /*e920*/  @!P0 BRA `(.L_x_3610) ;  /* 0x0000000000048947 */ /* 0x004fec0003800000 */
[----:B------:R-:W-:Y:S01]  /*e930*/  BPT.TRAP 0x1 ;  /* 0x000000040000795c */ /* 0x000fe20000300000 */
.L_x_3610:
[----:B------:R-:W-:Y:S01]  /*e940*/  IMAD R201, R200, 0x8, R18 ;  /* 0x00000008c8c97824 */ /* 0x000fe200078e0212 */
[----:B------:R-:W-:-:S04]  /*e950*/  SHF.L.U32 R14, R22, 0x1f, RZ ;  /* 0x0000001f160e7819 */ /* 0x000fc800000006ff */
[----:B------:R0:W1:Y:S01]  /*e960*/  SYNCS.PHASECHK.TRANS64.TRYWAIT P3, [R201+URZ+0x38830], R14 ;  /* 0x0388300ec90075a7 */ /* 0x000062000806017f */
[----:B------:R-:W-:Y:S05]  /*e970*/  @!P0 BRA `(.L_x_3611) ;  /* 0x0000000000048947 */ /* 0x000fea0003800000 */
[----:B------:R-:W-:Y:S01]  /*e980*/  BPT.TRAP 0x1 ;  /* 0x000000040000795c */ /* 0x000fe20000300000 */
.L_x_3611:
[----:B------:R-:W-:Y:S01]  /*e990*/  BSSY B2, `(.L_x_3612) ;  /* 0x0000006000027945 */ /* 0x000fe20003800000 */
[----:B------:R-:W-:Y:S02]  /*e9a0*/  IMAD R156, R200, 0x200, R191 ;  /* 0x00000200c89c7824 */ /* 0x000fe400078e02bf */
[----:B------:R-:W-:Y:S01]  /*e9b0*/  IMAD.MOV.U32 R157, RZ, RZ, 0x40000040 ;  /* 0x40000040ff9d7424 */ /* 0x000fe200078e00ff */
[----:B-1----:R-:W-:Y:S06]  /*e9c0*/  @P3 BRA `(.L_x_3613) ;  /* 0x0000000000083947 */ /* 0x002fec0003800000 */
[----:B------:R-:W1:Y:S02]  /*e9d0*/  SYNCS.PHASECHK.TRANS64.TRYWAIT P3, [R201+URZ+0x38830], R14 ;  /* 0x0388300ec90075a7 */ /* 0x000e64000806017f */
[----:B-1----:R-:W-:Y:S05]  /*e9e0*/  @!P3 BRA `(.L_x_3614) ;  /* 0x000001c0000cb947 */ /* 0x002fea0003800000 */
.L_x_3613:
[----:B------:R-:W-:Y:S05]  /*e9f0*/  BSYNC B2 ;  /* 0x0000000000027941 */ /* 0x000fea0003800000 */
.L_x_3612:
        /* <DEDUP_REMOVED lines=36> */
.L_x_3615:
[----:B------:R2:W3:Y:S01]  /*ec40*/  SYNCS.PHASECHK.TRANS64.TRYWAIT P3, [R201+URZ+0x38850], R14 ;  /* 0x0388500ec90075a7 */ /* 0x0004e2000806017f */
[----:B------:R-:W-:Y:S05]  /*ec50*/  @!P0 BRA `(.L_x_3616) ;  /* 0x0000000000048947 */ /* 0x000fea0003800000 */
[----:B------:R-:W-:Y:S01]  /*ec60*/  BPT.TRAP 0x1 ;  /* 0x000000040000795c */ /* 0x000fe20000300000 */
.L_x_3616:
[----:B------:R-:W-:Y:S04]  /*ec70*/  BSSY B2, `(.L_x_3617) ;  /* 0x0000004000027945 */ /* 0x000fe80003800000 */
[----:B---3--:R-:W-:Y:S05]  /*ec80*/  @P3 BRA `(.L_x_3618) ;  /* 0x0000000000083947 */ /* 0x008fea0003800000 */
[----:B------:R-:W3:Y:S02]  /*ec90*/  SYNCS.PHASECHK.TRANS64.TRYWAIT P3, [R201+URZ+0x38850], R14 ;  /* 0x0388500ec90075a7 */ /* 0x000ee4000806017f */
[----:B---3--:R-:W-:Y:S05]  /*eca0*/  @!P3 BRA `(.L_x_3619) ;  /* 0x000001bc0070b947 */ /* 0x008fea0003800000 */
.L_x_3618:
[----:B------:R-:W-:Y:S05]  /*ecb0*/  BSYNC B2 ;  /* 0x0000000000027941 */ /* 0x000fea0003800000 */
.L_x_3617:
[----:B------:R-:W-:Y:S01]  /*ecc0*/  IMAD R202, R200, 0x1000, R192 ;  /* 0x00001000c8ca7824 */ /* 0x000fe200078e02c0 */
[----:B------:R-:W-:Y:S01]  /*ecd0*/  R2UR UR4, R2 ;  /* 0x00000000020472ca */ /* 0x000fe200000e0000 */
[----:B------:R-:W-:Y:S01]  /*ece0*/  IMAD.MOV.U32 R203, RZ, RZ, 0x40000040 ;  /* 0x40000040ffcb7424 */ /* 0x000fe200078e00ff */
[----:B------:R-:W-:Y:S01]  /*ecf0*/  R2UR UR5, R3 ;  /* 0x00000000030572ca */ /* 0x000fe200000e0000 */
[----:B------:R-:W-:Y:S01]  /*ed00*/  WARPGROUP.ARRIVE ;  /* 0x00000000000079c5 */ /* 0x000fe20000000000 */
[----:B------:R-:W-:Y:S01]  /*ed10*/  R2UR UR6, R202 ;  /* 0x00000000ca0672ca */ /* 0x000fe200000e0000 */
[----:B------:R-:W-:Y:S01]  /*ed20*/  VIADD R204, R2, 0x2 ;  /* 0x0000000202cc7836 */ /* 0x000fe20000000000 */
[----:B------:R-:W-:Y:S01]  /*ed30*/  R2UR UR7, R203 ;  /* 0x00000000cb0772ca */ /* 0x000fe200000e0000 */
[----:B------:R-:W-:Y:S02]  /*ed40*/  IMAD.MOV.U32 R205, RZ, RZ, 0x40000040 ;  /* 0x40000040ffcd7424 */ /* 0x000fe400078e00ff */
[----:B------:R-:W4:Y:S01]  /*ed50*/  S2R R21, SR_TID.X ;  /* 0x0000000000157919 */ /* 0x000f220000002100 */
[----:B------:R-:W-:Y:S01]  /*ed60*/  VIADD R206, R202, 0x800 ;  /* 0x00000800cace7836 */ /* 0x000fe20000000000 */
[----:B------:R-:W-:Y:S01]  /*ed70*/  UISETP.NE.AND UP0, UPT, UR48, URZ, UPT ;  /* 0x0000003f3000728c */ /* 0x000fe2000bf05270 */
[----:B------:R-:W-:-:S02]  /*ed80*/  VIADD R207, R2, 0x800 ;  /* 0x0000080002cf7836 */ /* 0x000fc40000000000 */
[----:B------:R-:W-:Y:S02]  /*ed90*/  IMAD.IADD R213, R218, 0x1, R195 ;  /* 0x00000001dad57824 */ /* 0x000fe400078e02c3 */
[----:B------:R-:W-:Y:S02]  /*eda0*/  VIADD R210, R202, 0xe00 ;  /* 0x00000e00cad27836 */ /* 0x000fe40000000000 */
[----:B------:R-:W-:Y:S01]  /*edb0*/  IMAD.MOV.U32 R209, RZ, RZ, 0x40000040 ;  /* 0x40000040ffd17424 */ /* 0x000fe200078e00ff */
[----:B------:R-:W-:Y:S01]  /*edc0*/  HGMMA.64x64x16.F32.BF16 R152, gdesc[UR4], R152, gsb0 ;  /* 0x00e00000049879f0 */ /* 0x000fe20008001898 */
[----:B------:R-:W-:Y:S01]  /*edd0*/  R2UR UR4, R204 ;  /* 0x00000000cc0472ca */ /* 0x000fe200000e0000 */
[----:B------:R-:W-:Y:S01]  /*ede0*/  VIADD R204, R202, 0x2 ;  /* 0x00000002cacc7836 */ /* 0x000fe20000000000 */
[----:B------:R-:W-:Y:S01]  /*edf0*/  R2UR UR5, R205 ;  /* 0x00000000cd0572ca */ /* 0x000fe200000e0000 */
[----:B------:R-:W-:Y:S02]  /*ee00*/  IMAD.MOV.U32 R205, RZ, RZ, 0x40000040 ;  /* 0x40000040ffcd7424 */ /* 0x000fe400078e00ff */
[----:B------:R-:W-:Y:S01]  /*ee10*/  IMAD.MOV.U32 R211, RZ, RZ, 0x40000040 ;  /* 0x40000040ffd37424 */ /* 0x000fe200078e00ff */
[----:B------:R-:W-:Y:S01]  /*ee20*/  R2UR UR6, R204 ;  /* 0x00000000cc0672ca */ /* 0x000fe200000e0000 */
[----:B------:R-:W-:Y:S01]  /*ee30*/  VIADD R204, R2, 0x4 ;  /* 0x0000000402cc7836 */ /* 0x000fe20000000000 */
[----:B------:R-:W-:Y:S01]  /*ee40*/  R2UR UR7, R205 ;  /* 0x00000000cd0772ca */ /* 0x000fe200000e0000 */
[----:B------:R-:W-:Y:S01]  /*ee50*/  IMAD.MOV.U32 R205, RZ, RZ, 0x40000040 ;  /* 0x40000040ffcd7424 */ /* 0x000fe200078e00ff */
[----:B----4-:R-:W-:-:S05]  /*ee60*/  SHF.R.U32.HI R21, RZ, 0x7, R21 ;  /* 0x00000007ff157819 */ /* 0x010fca0000011615 */
[----:B0123--:R-:W0:Y:S02]  /*ee70*/  SHFL.IDX PT, R14, R21, RZ, 0x1f ;  /* 0x00001fff150e7589 */ /* 0x00fe2400000e0000 */
[----:B0-----:R-:W-:Y:S01]  /*ee80*/  ISETP.GT.AND P3, PT, R14, 0x7f, PT ;  /* 0x0000007f0e00780c */ /* 0x001fe20003f64270 */
[----:B------:R-:W-:-:S03]  /*ee90*/  IMAD.MOV.U32 R14, RZ, RZ, 0x4 ;  /* 0x00000004ff0e7424 */ /* 0x000fc600078e00ff */
[----:B------:R-:W-:Y:S02]  /*eea0*/  SEL R203, RZ, 0x2, !P3 ;  /* 0x00000002ffcb7807 */ /* 0x000fe40005800000 */
[C---:B------:R-:W-:Y:S02]  /*eeb0*/  SEL R21, R14.reuse, 0x2, P3 ;  /* 0x000000020e157807 */ /* 0x040fe40001800000 */
[----:B------:R-:W-:-:S03]  /*eec0*/  SEL R14, R14, 0x6, !P3 ;  /* 0x000000060e0e7807 */ /* 0x000fc60005800000 */
[----:B------:R-:W-:Y:S01]  /*eed0*/  IMAD.IADD R208, R21, 0x1, R210 ;  /* 0x0000000115d07824 */ /* 0x000fe200078e02d2 */
        /* <DEDUP_REMOVED lines=176> */
[----:B------:R-:W-:-:S05]  /*f9e0*/  IMAD.MOV.U32 R207, RZ, RZ, 0xa00 ;  /* 0x00000a00ffcf7424 */ /* 0x000fca00078e00ff */
[----:B------:R-:W-:-:S04]  /*f9f0*/  SEL R207, R207, 0x980, P3 ;  /* 0x00000980cfcf7807 */ /* 0x000fc80001800000 */
[----:B------:R-:W-:Y:S01]  /*fa00*/  LOP3.LUT R207, R207, 0xa00, RZ, 0xc0, !PT ;  /* 0x00000a00cfcf7812 */ /* 0x000fe200078ec0ff */
[----:B------:R-:W-:Y:S02]  /*fa10*/  WARPGROUP.DEPBAR.LE gsb0, 0x0 ;  /* 0x00008000000079c5 */ /* 0x000fe40000010000 */
[----:B------:R-:W-:-:S06]  /*fa20*/  WARPGROUP.ARRIVE ;  /* 0x00000000000079c5 */ /* 0x000fcc0000000000 */
[----:B------:R-:W-:Y:S01]  /*fa30*/  HGMMA.64x64x16.F32.BF16 R152, gdesc[UR4], R152, gsb0 ;  /* 0x00e00000049879f0 */ /* 0x000fe20008001898 */
[----:B------:R-:W-:Y:S01]  /*fa40*/  R2UR UR4, R204 ;  /* 0x00000000cc0472ca */ /* 0x000fe200000e0000 */
[----:B------:R-:W-:Y:S01]  /*fa50*/  IMAD.IADD R204, R206, 0x1, R14 ;  /* 0x00000001cecc7824 */ /* 0x000fe200078e020e */
[----:B------:R-:W-:Y:S01]  /*fa60*/  R2UR UR5, R205 ;  /* 0x00000000cd0572ca */ /* 0x000fe200000e0000 */
[----:B------:R-:W-:Y:S02]  /*fa70*/  IMAD.MOV.U32 R205, RZ, RZ, 0x40000040 ;  /* 0x40000040ffcd7424 */ /* 0x000fe400078e00ff */
[----:B------:R-:W-:Y:S01]  /*fa80*/  IMAD.MOV.U32 R206, RZ, RZ, 0x28 ;  /* 0x00000028ffce7424 */ /* 0x000fe200078e00ff */
[----:B------:R-:W-:Y:S02]  /*fa90*/  R2UR UR6, R204 ;  /* 0x00000000cc0672ca */ /* 0x000fe400000e0000 */
[----:B------:R-:W-:Y:S01]  /*faa0*/  R2UR UR7, R205 ;  /* 0x00000000cd0772ca */ /* 0x000fe200000e0000 */
[----:B------:R-:W-:Y:S01]  /*fab0*/  IMAD.MOV.U32 R205, RZ, RZ, 0x40000040 ;  /* 0x40000040ffcd7424 */ /* 0x000fe200078e00ff */
[----:B------:R-:W-:-:S04]  /*fac0*/  SEL R206, R206, 0x26, P3 ;  /* 0x00000026cece7807 */ /* 0x000fc80001800000 */
[----:B------:R-:W-:-:S04]  /*fad0*/  LOP3.LUT R206, R206, 0x6, RZ, 0xc0, !PT ;  /* 0x00000006cece7812 */ /* 0x000fc800078ec0ff */
[CC--:B------:R-:W-:Y:S02]  /*fae0*/  IADD3 R204, R206.reuse, R207.reuse, R2 ;  /* 0x000000cfcecc7210 */ /* 0x0c0fe40007ffe002 */
[----:B------:R-:W-:Y:S01]  /*faf0*/  IADD3 R206, R206, R207, R202 ;  /* 0x000000cfcece7210 */ /* 0x000fe20007ffe0ca */
[----:B------:R-:W-:Y:S01]  /*fb00*/  IMAD.MOV.U32 R207, RZ, RZ, 0x40000040 ;  /* 0x40000040ffcf7424 */ /* 0x000fe200078e00ff */
[----:B------:R-:W-:Y:S02]  /*fb10*/  WARPGROUP.DEPBAR.LE gsb0, 0x0 ;  /* 0x00008000000079c5 */ /* 0x000fe40000010000 */
[----:B------:R-:W-:-:S06]  /*fb20*/  WARPGROUP.ARRIVE ;  /* 0x00000000000079c5 */ /* 0x000fcc0000000000 */
[----:B------:R-:W-:Y:S01]  /*fb30*/  HGMMA.64x64x16.F32.BF16 R152, gdesc[UR4], R152, gsb0 ;  /* 0x00e00000049879f0 */ /* 0x000fe20008001898 */
[----:B------:R-:W-:Y:S02]  /*fb40*/  R2UR UR4, R204 ;  /* 0x00000000cc0472ca */ /* 0x000fe400000e0000 */
[----:B------:R-:W-:Y:S01]  /*fb50*/  R2UR UR5, R205 ;  /* 0x00000000cd0572ca */ /* 0x000fe200000e0000 */
[----:B------:R-:W-:Y:S01]  /*fb60*/  IMAD.MOV.U32 R205, RZ, RZ, 0x40000040 ;  /* 0x40000040ffcd7424 */ /* 0x000fe200078e00ff */
[----:B------:R-:W-:Y:S01]  /*fb70*/  R2UR UR6, R206 ;  /* 0x00000000ce0672ca */ /* 0x000fe200000e0000 */
[----:B------:R-:W-:Y:S01]  /*fb80*/  VIADD R206, R2, 0xa00 ;  /* 0x00000a0002ce7836 */ /* 0x000fe20000000000 */
[----:B------:R-:W-:Y:S01]  /*fb90*/  R2UR UR7, R207 ;  /* 0x00000000cf0772ca */ /* 0x000fe200000e0000 */
[----:B------:R-:W-:Y:S02]  /*fba0*/  VIADD R207, R202, 0xa00 ;  /* 0x00000a00cacf7836 */ /* 0x000fe40000000000 */
[----:B------:R-:W-:Y:S01]  /*fbb0*/  IMAD.IADD R204, R206, 0x1, R203 ;  /* 0x00000001cecc7824 */ /* 0x000fe200078e02cb */
[----:B------:R-:W-:-:S02]  /*fbc0*/  WARPGROUP.DEPBAR.LE gsb0, 0x0 ;  /* 0x00008000000079c5 */ /* 0x000fc40000010000 */
[----:B------:R-:W-:-:S07]  /*fbd0*/  WARPGROUP.ARRIVE ;  /* 0x00000000000079c5 */ /* 0x000fce0000000000 */
        /* <DEDUP_REMOVED lines=96> */
[----:B------:R-:W0:Y:S01]  /*101e0*/  @P2 LDC R204, c[0x0][0x450] ;  /* 0x00011400ffcc2b82 */ /* 0x000e220000000800 */
[----:B------:R-:W-:Y:S01]  /*101f0*/  R2UR UR6, R206 ;  /* 0x00000000ce0672ca */ /* 0x000fe200000e0000 */
[----:B------:R-:W-:Y:S01]  /*10200*/  VIADD R206, R2, 0xe00 ;  /* 0x00000e0002ce7836 */ /* 0x000fe20000000000 */
[----:B------:R-:W-:Y:S01]  /*10210*/  R2UR UR7, R207 ;  /* 0x00000000cf0772ca */ /* 0x000fe200000e0000 */
[----:B------:R-:W-:-:S04]  /*10220*/  IMAD.MOV.U32 R207, RZ, RZ, 0x40000040 ;  /* 0x40000040ffcf7424 */ /* 0x000fc800078e00ff */
[----:B------:R-:W1:Y:S02]  /*10230*/  @P2 LDC R205, c[0x0][0x44c] ;  /* 0x00011300ffcd2b82 */ /* 0x000e640000000800 */
[----:B-1----:R-:W-:-:S05]  /*10240*/  @P2 IMAD.HI.U32 R205, R213, R205, RZ ;  /* 0x000000cdd5cd2227 */ /* 0x002fca00078e00ff */
[----:B0-----:R-:W-:Y:S01]  /*10250*/  @P2 SHF.R.U32.HI R213, RZ, R204, R205 ;  /* 0x000000ccffd52219 */ /* 0x001fe200000116cd */
[----:B------:R-:W-:Y:S02]  /*10260*/  IMAD.IADD R204, R206, 0x1, R203 ;  /* 0x00000001cecc7824 */ /* 0x000fe400078e02cb */
[----:B------:R-:W-:Y:S01]  /*10270*/  IMAD.MOV.U32 R205, RZ, RZ, 0x40000040 ;  /* 0x40000040ffcd7424 */ /* 0x000fe200078e00ff */
[----:B------:R-:W-:Y:S02]  /*10280*/  WARPGROUP.DEPBAR.LE gsb0, 0x0 ;  /* 0x00008000000079c5 */ /* 0x000fe40000010000 */
[----:B------:R-:W-:-:S06]  /*10290*/  WARPGROUP.ARRIVE ;  /* 0x00000000000079c5 */ /* 0x000fcc0000000000 */
[----:B------:R-:W-:Y:S01]  /*102a0*/  HGMMA.64x64x16.F32.BF16 R152, gdesc[UR4], R152, gsb0 ;  /* 0x00e00000049879f0 */ /* 0x000fe20008001898 */
[----:B------:R-:W-:Y:S01]  /*102b0*/  R2UR UR4, R204 ;  /* 0x00000000cc0472ca */ /* 0x000fe200000e0000 */
[--C-:B------:R-:W-:Y:S01]  /*102c0*/  IMAD.IADD R204, R203, 0x1, R210.reuse ;  /* 0x00000001cbcc7824 */ /* 0x100fe200078e02d2 */
[----:B------:R-:W-:Y:S01]  /*102d0*/  R2UR UR5, R205 ;  /* 0x00000000cd0572ca */ /* 0x000fe200000e0000 */
[----:B------:R-:W-:Y:S02]  /*102e0*/  IMAD.MOV.U32 R205, RZ, RZ, 0x40000040 ;  /* 0x40000040ffcd7424 */ /* 0x000fe400078e00ff */
[----:B------:R-:W-:Y:S01]  /*102f0*/  IMAD.IADD R210, R14, 0x1, R210 ;  /* 0x000000010ed27824 */ /* 0x000fe200078e02d2 */
[----:B------:R-:W-:Y:S01]  /*10300*/  R2UR UR6, R204 ;  /* 0x00000000cc0672ca */ /* 0x000fe200000e0000 */
[----:B------:R-:W-:Y:S01]  /*10310*/  IMAD.IADD R204, R206, 0x1, R21 ;  /* 0x00000001cecc7824 */ /* 0x000fe200078e0215 */
[----:B------:R-:W-:Y:S01]  /*10320*/  R2UR UR7, R205 ;  /* 0x00000000cd0772ca */ /* 0x000fe200000e0000 */
[----:B------:R-:W-:-:S02]  /*10330*/  IMAD.MOV.U32 R205, RZ, RZ, 0x40000040 ;  /* 0x40000040ffcd7424 */ /* 0x000fc400078e00ff */
[----:B------:R-:W-:Y:S02]  /*10340*/  IMAD.IADD R206, R206, 0x1, R14 ;  /* 0x00000001cece7824 */ /* 0x000fe400078e020e */
[----:B------:R-:W-:Y:S02]  /*10350*/  IMAD.MOV.U32 R203, RZ, RZ, 0x40 ;  /* 0x00000040ffcb7424 */ /* 0x000fe400078e00ff */
[----:B------:R-:W-:Y:S02]  /*10360*/  IMAD.MOV.U32 R14, RZ, RZ, 0x1000 ;  /* 0x00001000ff0e7424 */ /* 0x000fe400078e00ff */
[----:B------:R-:W-:Y:S01]  /*10370*/  IMAD.U32 R21, RZ, RZ, UR43 ;  /* 0x0000002bff157e24 */ /* 0x000fe2000f8e00ff */
[----:B------:R-:W-:Y:S02]  /*10380*/  SEL R203, R203, 0x3e, P3 ;  /* 0x0000003ecbcb7807 */ /* 0x000fe40001800000 */
[----:B------:R-:W-:Y:S02]  /*10390*/  SEL R14, R14, 0xf80, P3 ;  /* 0x00000f800e0e7807 */ /* 0x000fe40001800000 */
[----:B------:R-:W-:-:S02]  /*103a0*/  LOP3.LUT R203, R203, 0x6, RZ, 0xc0, !PT ;  /* 0x00000006cbcb7812 */ /* 0x000fc400078ec0ff */
[----:B------:R-:W-:Y:S02]  /*103b0*/  LOP3.LUT R14, R14, 0x1e00, RZ, 0xc0, !PT ;  /* 0x00001e000e0e7812 */ /* 0x000fe400078ec0ff */
[----:B------:R-:W-:Y:S02]  /*103c0*/  PLOP3.LUT P3, PT, PT, PT, UP0, 0x40, 0x0 ;  /* 0x000000000000781c */ /* 0x000fe40003f6e808 */
        /* <DEDUP_REMOVED lines=9> */
[----:B------:R-:W0:Y:S01]  /*10460*/  SHFL.IDX PT, R208, R213, RZ, 0x1c1f ;  /* 0x001c1fffd5d07589 */ /* 0x000e2200000e0000 */
[----:B------:R-:W-:Y:S01]  /*10470*/  IADD3 R204, R203, R14, R2 ;  /* 0x0000000ecbcc7210 */ /* 0x000fe20007ffe002 */
[----:B------:R-:W-:-:S02]  /*10480*/  IMAD.MOV.U32 R203, RZ, RZ, 0x40000040 ;  /* 0x40000040ffcb7424 */ /* 0x000fc400078e00ff */
[----:B------:R-:W-:-:S05]  /*10490*/  @!P1 VIADD R14, R201, 0x38840 ;  /* 0x00038840c90e9836 */ /* 0x000fca0000000000 */
[----:B------:R-:W-:Y:S01]  /*104a0*/  @!P1 PRMT R14, RZ, 0x654, R14 ;  /* 0x00000654ff0e9816 */ /* 0x000fe2000000000e */
[----:B------:R-:W-:Y:S02]  /*104b0*/  WARPGROUP.DEPBAR.LE gsb0, 0x0 ;  /* 0x00008000000079c5 */ /* 0x000fe40000010000 */
[----:B------:R-:W-:-:S06]  /*104c0*/  WARPGROUP.ARRIVE ;  /* 0x00000000000079c5 */ /* 0x000fcc0000000000 */
[----:B------:R-:W-:Y:S01]  /*104d0*/  HGMMA.64x64x16.F32.BF16 R152, gdesc[UR4], R152, gsb0 ;  /* 0x00e00000049879f0 */ /* 0x000fe20008001898 */
[----:B------:R-:W-:Y:S02]  /*104e0*/  R2UR UR4, R206 ;  /* 0x00000000ce0472ca */ /* 0x000fe400000e0000 */
[----:B------:R-:W-:Y:S02]  /*104f0*/  R2UR UR5, R207 ;  /* 0x00000000cf0572ca */ /* 0x000fe400000e0000 */
[----:B------:R-:W-:Y:S02]  /*10500*/  R2UR UR6, R210 ;  /* 0x00000000d20672ca */ /* 0x000fe400000e0000 */
[----:B------:R-:W-:Y:S02]  /*10510*/  R2UR UR7, R211 ;  /* 0x00000000d30772ca */ /* 0x000fe400000e0000 */
[----:B------:R-:W-:Y:S01]  /*10520*/  LOP3.LUT R207, RZ, R21, RZ, 0x33, !PT ;  /* 0x00000015ffcf7212 */ /* 0x000fe200078e33ff */
[----:B------:R-:W-:-:S02]  /*10530*/  WARPGROUP.DEPBAR.LE gsb0, 0x0 ;  /* 0x00008000000079c5 */ /* 0x000fc40000010000 */
[----:B------:R-:W-:-:S08]  /*10540*/  WARPGROUP.ARRIVE ;  /* 0x00000000000079c5 */ /* 0x000fd00000000000 */
        /* <DEDUP_REMOVED lines=10> */
[----:B-1----:R-:W-:-:S05]  /*105f0*/  IMAD.SHL.U32 R14, R15, 0x40, RZ ;  /* 0x000000400f0e7824 */ /* 0x002fca00078e00ff */
[----:B------:R-:W-:-:S04]  /*10600*/  IADD3 R206, -R187, 0x1, -R14 ;  /* 0x00000001bbce7810 */ /* 0x000fc80007ffe90e */
[----:B------:R-:W-:-:S05]  /*10610*/  IADD3 R206, -R23, R206, R184 ;  /* 0x000000ce17ce7210 */ /* 0x000fca0007ffe1b8 */
[----:B------:R-:W-:Y:S02]  /*10620*/  IMAD.IADD R207, R207, 0x1, R206 ;  /* 0x00000001cfcf7824 */ /* 0x000fe400078e02ce */
[----:B------:R-:W-:Y:S02]  /*10630*/  VIADD R206, R206, UR46 ;  /* 0x0000002ecece7c36 */ /* 0x000fe40008000000 */
[C---:B0-----:R-:W-:Y:S02]  /*10640*/  IMAD.IADD R204, R208.reuse, 0x1, R207 ;  /* 0x00000001d0cc7824 */ /* 0x041fe400078e02cf */
        /* <DEDUP_REMOVED lines=14> */
.L_x_3622:
[----:B------:R-:W-:-:S05]  /*10730*/  IMAD.U32 R209, RZ, RZ, UR42 ;  /* 0x0000002affd17e24 */ /* 0x000fca000f8e00ff */
[----:B------:R-:W-:-:S13]  /*10740*/  ISETP.NE.AND P3, PT, R209, 0x1, PT ;  /* 0x00000001d100780c */ /* 0x000fda0003f65270 */
[----:B------:R-:W0:Y:S02]  /*10750*/  @P3 LDC.64 R202, c[0x0][0xae0] ;  /* 0x0002b800ffca3b82 */ /* 0x000e240000000a00 */
[----:B0-----:R-:W-:-:S05]  /*10760*/  @P3 IMAD.HI.U32 R202, R208, R202, RZ ;  /* 0x000000cad0ca3227 */ /* 0x001fca00078e00ff */
[----:B------:R-:W-:-:S07]  /*10770*/  @P3 SHF.R.U32.HI R208, RZ, R203, R202 ;  /* 0x000000cbffd03219 */ /* 0x000fce00000116ca */
.L_x_3623:
[----:B------:R-:W-:Y:S05]  /*10780*/  BSYNC B2 ;  /* 0x0000000000027941 */ /* 0x000fea0003800000 */
.L_x_3621:
[----:B------:R-:W-:-:S04]  /*10790*/  IMAD R208, R208, R209, -R14 ;  /* 0x000000d1d0d07224 */ /* 0x000fc800078e0a0e */
[----:B------:R-:W-:-:S05]  /*107a0*/  IMAD.IADD R208, R208, 0x1, -R187 ;  /* 0x00000001d0d07824 */ /* 0x000fca00078e0abb */
[----:B------:R-:W-:Y:S02]  /*107b0*/  VIMNMX R204, R204, R208, !PT ;  /* 0x000000d0cccc7248 */ /* 0x000fe40007fe0100 */
[----:B------:R-:W-:-:S07]  /*107c0*/  VIADDMNMX R205, R208, R209, R205, PT ;  /* 0x000000d1d0cd7246 */ /* 0x000fce00038001cd */
.L_x_3620:
[----:B------:R-:W-:Y:S01]  /*107d0*/  ISETP.GT.AND P3, PT, R15, -0x1, PT ;  /* 0xffffffff0f00780c */ /* 0x000fe20003f64270 */
[----:B------:R-:W0:Y:S01]  /*107e0*/  SHFL.IDX PT, R213, R213, 0x1, 0x1c1f ;  /* 0x003c1f00d5d57f89 */ /* 0x000e2200000e0000 */
[----:B------:R-:W-:Y:S02]  /*107f0*/  UISETP.NE.AND UP0, UPT, UR48, URZ, UPT ;  /* 0x0000003f3000728c */ /* 0x000fe4000bf05270 */
[C---:B------:R-:W-:Y:S02]  /*10800*/  ISETP.GT.AND P4, PT, R204.reuse, RZ, P3 ;  /* 0x000000ffcc00720c */ /* 0x040fe40001f84270 */
[C---:B------:R-:W-:Y:S02]  /*10810*/  ISETP.GT.AND P6, PT, R204.reuse, 0x8, P3 ;  /* 0x00000008cc00780c */ /* 0x040fe40001fc4270 */
[----:B------:R-:W-:Y:S02]  /*10820*/  ISETP.LT.OR P5, PT, R205, 0x1, P4 ;  /* 0x00000001cd00780c */ /* 0x000fe400027a1670 */
[----:B------:R-:W-:-:S02]  /*10830*/  ISETP.GT.AND P4, PT, R204, 0x1, P3 ;  /* 0x00000001cc00780c */ /* 0x000fc40001f84270 */
[----:B------:R-:W-:Y:S02]  /*10840*/  FSEL R202, R152, -INF , !P5 ;  /* 0xff80000098ca7808 */ /* 0x000fe40006800000 */
[----:B------:R-:W-:Y:S02]  /*10850*/  ISETP.LT.OR P4, PT, R205, 0x2, P4 ;  /* 0x00000002cd00780c */ /* 0x000fe40002781670 */
[C---:B------:R-:W-:Y:S02]  /*10860*/  ISETP.GT.AND P5, PT, R204.reuse, 0x9, P3 ;  /* 0x00000009cc00780c */ /* 0x040fe40001fa4270 */
[----:B------:R-:W-:Y:S02]  /*10870*/  FSEL R203, R153, -INF , !P4 ;  /* 0xff80000099cb7808 */ /* 0x000fe40006000000 */
[----:B------:R-:W-:Y:S02]  /*10880*/  ISETP.GT.AND P4, PT, R204, 0x10, P3 ;  /* 0x00000010cc00780c */ /* 0x000fe40001f84270 */
[----:B------:R-:W-:-:S02]  /*10890*/  ISETP.LT.OR P6, PT, R205, 0x9, P6 ;  /* 0x00000009cd00780c */ /* 0x000fc400037c1670 */
[C---:B------:R-:W-:Y:S01]  /*108a0*/  ISETP.LT.OR P4, PT, R205.reuse, 0x11, P4 ;  /* 0x00000011cd00780c */ /* 0x040fe20002781670 */
[--C-:B0-----:R-:W-:Y:S01]  /*108b0*/  IMAD.IADD R206, R206, 0x1, R213.reuse ;  /* 0x00000001cece7824 */ /* 0x101fe200078e02d5 */
[----:B------:R-:W-:Y:S01]  /*108c0*/  ISETP.LT.OR P5, PT, R205, 0xa, P5 ;  /* 0x0000000acd00780c */ /* 0x000fe20002fa1670 */
[----:B------:R-:W-:Y:S01]  /*108d0*/  IMAD.IADD R207, R207, 0x1, R213 ;  /* 0x00000001cfcf7824 */ /* 0x000fe200078e02d5 */
[----:B------:R-:W-:Y:S02]  /*108e0*/  FSEL R160, R160, -INF , !P4 ;  /* 0xff800000a0a07808 */ /* 0x000fe40006000000 */
[----:B------:R-:W-:Y:S02]  /*108f0*/  ISETP.GT.AND P4, PT, R204, 0x19, P3 ;  /* 0x00000019cc00780c */ /* 0x000fe40001f84270 */
[----:B------:R-:W-:Y:S02]  /*10900*/  FSEL R156, R156, -INF , !P6 ;  /* 0xff8000009c9c7808 */ /* 0x000fe40007000000 */
[----:B------:R-:W-:-:S02]  /*10910*/  ISETP.LT.OR P4, PT, R205, 0x1a, P4 ;  /* 0x0000001acd00780c */ /* 0x000fc40002781670 */
[----:B------:R-:W-:Y:S02]  /*10920*/  FSEL R157, R157, -INF , !P5 ;  /* 0xff8000009d9d7808 */ /* 0x000fe40006800000 */
[C---:B------:R-:W-:Y:S02]  /*10930*/  ISETP.GT.AND P6, PT, R204.reuse, 0x11, P3 ;  /* 0x00000011cc00780c */ /* 0x040fe40001fc4270 */
[C---:B------:R-:W-:Y:S02]  /*10940*/  ISETP.GT.AND P5, PT, R204.reuse, 0x18, P3 ;  /* 0x00000018cc00780c */ /* 0x040fe40001fa4270 */
[----:B------:R-:W-:Y:S02]  /*10950*/  FSEL R165, R165, -INF , !P4 ;  /* 0xff800000a5a57808 */ /* 0x000fe40006000000 */
[----:B------:R-:W-:Y:S02]  /*10960*/  ISETP.GT.AND P4, PT, R204, 0x28, P3 ;  /* 0x00000028cc00780c */ /* 0x000fe40001f84270 */
[----:B------:R-:W-:-:S02]  /*10970*/  ISETP.LT.OR P6, PT, R205, 0x12, P6 ;  /* 0x00000012cd00780c */ /* 0x000fc400037c1670 */
[C---:B------:R-:W-:Y:S02]  /*10980*/  ISETP.LT.OR P5, PT, R205.reuse, 0x19, P5 ;  /* 0x00000019cd00780c */ /* 0x040fe40002fa1670 */
[----:B------:R-:W-:Y:S02]  /*10990*/  ISETP.LT.OR P4, PT, R205, 0x29, P4 ;  /* 0x00000029cd00780c */ /* 0x000fe40002781670 */
[----:B------:R-:W-:Y:S02]  /*109a0*/  FSEL R161, R161, -INF , !P6 ;  /* 0xff800000a1a17808 */ /* 0x000fe40007000000 */
[----:B------:R-:W-:Y:S02]  /*109b0*/  FSEL R164, R164, -INF , !P5 ;  /* 0xff800000a4a47808 */ /* 0x000fe40006800000 */
[C---:B------:R-:W-:Y:S02]  /*109c0*/  ISETP.GT.AND P6, PT, R204.reuse, 0x20, P3 ;  /* 0x00000020cc00780c */ /* 0x040fe40001fc4270 */
[----:B------:R-:W-:-:S02]  /*109d0*/  ISETP.GT.AND P5, PT, R204, 0x21, P3 ;  /* 0x00000021cc00780c */ /* 0x000fc40001fa4270 */
[----:B------:R-:W-:Y:S02]  /*109e0*/  FSEL R208, R172, -INF , !P4 ;  /* 0xff800000acd07808 */ /* 0x000fe40006000000 */
[----:B------:R-:W-:Y:S02]  /*109f0*/  ISETP.GT.AND P4, PT, R204, 0x31, P3 ;  /* 0x00000031cc00780c */ /* 0x000fe40001f84270 */
[C---:B------:R-:W-:Y:S02]  /*10a00*/  ISETP.LT.OR P6, PT, R205.reuse, 0x21, P6 ;  /* 0x00000021cd00780c */ /* 0x040fe400037c1670 */
[C---:B------:R-:W-:Y:S02]  /*10a10*/  ISETP.LT.OR P5, PT, R205.reuse, 0x22, P5 ;  /* 0x00000022cd00780c */ /* 0x040fe40002fa1670 */
[----:B------:R-:W-:Y:S02]  /*10a20*/  ISETP.LT.OR P4, PT, R205, 0x32, P4 ;  /* 0x00000032cd00780c */ /* 0x000fe40002781670 */
[----:B------:R-:W-:-:S02]  /*10a30*/  FSEL R168, R168, -INF , !P6 ;  /* 0xff800000a8a87808 */ /* 0x000fc40007000000 */
[----:B------:R-:W-:Y:S02]  /*10a40*/  FSEL R169, R169, -INF , !P5 ;  /* 0xff800000a9a97808 */ /* 0x000fe40006800000 */
[C---:B------:R-:W-:Y:S02]  /*10a50*/  ISETP.GT.AND P6, PT, R204.reuse, 0x29, P3 ;  /* 0x00000029cc00780c */ /* 0x040fe40001fc4270 */
[----:B------:R-:W-:Y:S02]  /*10a60*/  ISETP.GT.AND P5, PT, R204, 0x30, P3 ;  /* 0x00000030cc00780c */ /* 0x000fe40001fa4270 */
[----:B------:R-:W-:Y:S02]  /*10a70*/  FSEL R177, R177, -INF , !P4 ;  /* 0xff800000b1b17808 */ /* 0x000fe40006000000 */
[----:B------:R-:W-:Y:S02]  /*10a80*/  PLOP3.LUT P4, PT, PT, PT, UP0, 0x40, 0x0 ;  /* 0x000000000000781c */ /* 0x000fe40003f8e808 */
[----:B------:R-:W-:-:S02]  /*10a90*/  ISETP.LT.OR P6, PT, R205, 0x2a, P6 ;  /* 0x0000002acd00780c */ /* 0x000fc400037c1670 */
[----:B------:R-:W-:Y:S02]  /*10aa0*/  ISETP.LT.OR P5, PT, R205, 0x31, P5 ;  /* 0x00000031cd00780c */ /* 0x000fe40002fa1670 */
[----:B------:R-:W-:Y:S02]  /*10ab0*/  FSEL R173, R173, -INF , !P6 ;  /* 0xff800000adad7808 */ /* 0x000fe40007000000 */
[----:B------:R-:W-:Y:S02]  /*10ac0*/  FSEL R176, R176, -INF , !P5 ;  /* 0xff800000b0b07808 */ /* 0x000fe40006800000 */
[C---:B------:R-:W-:Y:S02]  /*10ad0*/  ISETP.GT.AND P6, PT, R204.reuse, 0x38, P3 ;  /* 0x00000038cc00780c */ /* 0x040fe40001fc4270 */
[----:B------:R-:W-:Y:S02]  /*10ae0*/  ISETP.GT.AND P5, PT, R204, 0x39, P3 ;  /* 0x00000039cc00780c */ /* 0x000fe40001fa4270 */
[----:B------:R-:W-:-:S02]  /*10af0*/  ISETP.LT.OR P6, PT, R205, 0x39, P6 ;  /* 0x00000039cd00780c */ /* 0x000fc400037c1670 */
        /* <DEDUP_REMOVED lines=16> */
.L_x_3626:
[----:B------:R-:W-:-:S05]  /*10c00*/  IMAD.U32 R172, RZ, RZ, UR42 ;  /* 0x0000002affac7e24 */ /* 0x000fca000f8e00ff */
[----:B------:R-:W-:-:S13]  /*10c10*/  ISETP.NE.AND P4, PT, R172, 0x1, PT ;  /* 0x00000001ac00780c */ /* 0x000fda0003f85270 */
[----:B------:R-:W0:Y:S02]  /*10c20*/  @P4 LDC.64 R152, c[0x0][0xae0] ;  /* 0x0002b800ff984b82 */ /* 0x000e240000000a00 */
[----:B0-----:R-:W-:-:S05]  /*10c30*/  @P4 IMAD.HI.U32 R152, R213, R152, RZ ;  /* 0x00000098d5984227 */ /* 0x001fca00078e00ff */
[----:B------:R-:W-:-:S07]  /*10c40*/  @P4 SHF.R.U32.HI R213, RZ, R153, R152 ;  /* 0x00000099ffd54219 */ /* 0x000fce0000011698 */
.L_x_3627:
[----:B------:R-:W-:Y:S05]  /*10c50*/  BSYNC B2 ;  /* 0x0000000000027941 */ /* 0x000fea0003800000 */
.L_x_3625:
[----:B------:R-:W-:-:S04]  /*10c60*/  IMAD R14, R213, R172, -R14 ;  /* 0x000000acd50e7224 */ /* 0x000fc800078e0a0e */
[----:B------:R-:W-:-:S05]  /*10c70*/  IMAD.IADD R14, R14, 0x1, -R187 ;  /* 0x000000010e0e7824 */ /* 0x000fca00078e0abb */
[----:B------:R-:W-:Y:S02]  /*10c80*/  VIMNMX R207, R207, R14, !PT ;  /* 0x0000000ecfcf7248 */ /* 0x000fe40007fe0100 */
[----:B------:R-:W-:-:S07]  /*10c90*/  VIADDMNMX R206, R14, R172, R206, PT ;  /* 0x000000ac0ece7246 */ /* 0x000fce00038001ce */
.L_x_3624:
[----:B------:R-:W-:Y:S01]  /*10ca0*/  FMNMX.FTZ R14, R202, R9, !PT ;  /* 0x00000009ca0e7209 */ /* 0x000fe20007810000 */
[----:B------:R-:W-:Y:S01]  /*10cb0*/  @!P1 VIADD R201, R201, 0x38860 ;  /* 0x00038860c9c99836 */ /* 0x000fe20000000000 */
        /* <DEDUP_REMOVED lines=32> */
[----:B------:R-:W0:Y:S01]  /*10ec0*/  SHFL.BFLY PT, R152, R14, 0x2, 0x1f ;  /* 0x0c401f000e987f89 */ /* 0x000e2200000e0000 */
[C---:B------:R-:W-:Y:S02]  /*10ed0*/  ISETP.LT.OR P5, PT, R206.reuse, 0x11, P5 ;  /* 0x00000011ce00780c */ /* 0x040fe40002fa1670 */
[----:B------:R-:W-:Y:S02]  /*10ee0*/  ISETP.LT.OR P6, PT, R206, 0x39, P6 ;  /* 0x00000039ce00780c */ /* 0x000fe400037c1670 */
[----:B------:R-:W-:-:S02]  /*10ef0*/  FSEL R162, R162, -INF , !P5 ;  /* 0xff800000a2a27808 */ /* 0x000fc40006800000 */
[----:B------:R-:W-:Y:S02]  /*10f00*/  ISETP.GT.AND P5, PT, R207, 0x19, P3 ;  /* 0x00000019cf00780c */ /* 0x000fe40001fa4270 */
[----:B------:R-:W-:Y:S02]  /*10f10*/  FSEL R182, R182, -INF , !P6 ;  /* 0xff800000b6b67808 */ /* 0x000fe40007000000 */
[----:B------:R-:W-:Y:S02]  /*10f20*/  ISETP.LT.OR P5, PT, R206, 0x1a, P5 ;  /* 0x0000001ace00780c */ /* 0x000fe40002fa1670 */
[----:B------:R-:W-:Y:S02]  /*10f30*/  @!P1 PRMT R201, RZ, 0x654, R201 ;  /* 0x00000654ffc99816 */ /* 0x000fe400000000c9 */
[----:B------:R-:W-:Y:S02]  /*10f40*/  FSEL R167, R167, -INF , !P5 ;  /* 0xff800000a7a77808 */ /* 0x000fe40006800000 */
[----:B------:R-:W-:-:S04]  /*10f50*/  ISETP.GT.AND P5, PT, R207, 0x28, P3 ;  /* 0x00000028cf00780c */ /* 0x000fc80001fa4270 */
[----:B------:R-:W-:Y:S02]  /*10f60*/  ISETP.LT.OR P5, PT, R206, 0x29, P5 ;  /* 0x00000029ce00780c */ /* 0x000fe40002fa1670 */
[----:B0-----:R-:W-:Y:S01]  /*10f70*/  FMNMX.FTZ R152, R14, R152, !PT ;  /* 0x000000980e987209 */ /* 0x001fe20007810000 */
[----:B------:R-:W-:Y:S01]  /*10f80*/  IMAD.U32 R14, RZ, RZ, UR41 ;  /* 0x00000029ff0e7e24 */ /* 0x000fe2000f8e00ff */
[----:B------:R-:W-:Y:S02]  /*10f90*/  FSEL R174, R174, -INF , !P5 ;  /* 0xff800000aeae7808 */ /* 0x000fe40006800000 */
[----:B------:R-:W-:Y:S01]  /*10fa0*/  ISETP.GT.AND P5, PT, R207, 0x30, P3 ;  /* 0x00000030cf00780c */ /* 0x000fe20001fa4270 */
[----:B------:R-:W0:Y:S03]  /*10fb0*/  SHFL.BFLY PT, R172, R152, 0x1, 0x1f ;  /* 0x0c201f0098ac7f89 */ /* 0x000e2600000e0000 */
[----:B------:R-:W-:-:S04]  /*10fc0*/  ISETP.LT.OR P5, PT, R206, 0x31, P5 ;  /* 0x00000031ce00780c */ /* 0x000fc80002fa1670 */
[----:B------:R-:W-:Y:S02]  /*10fd0*/  FSEL R178, R178, -INF , !P5 ;  /* 0xff800000b2b27808 */ /* 0x000fe40006800000 */
[----:B0-----:R-:W-:-:S04]  /*10fe0*/  FMNMX.FTZ R172, R152, R172, !PT ;  /* 0x000000ac98ac7209 */ /* 0x001fc80007810000 */
        /* <DEDUP_REMOVED lines=45> */
[----:B------:R-:W2:Y:S01]  /*112c0*/  MUFU.EX2 R156, R156 ;  /* 0x0000009c009c7308 */ /* 0x000ea20000000800 */
[----:B------:R-:W-:Y:S01]  /*112d0*/  ISETP.GT.AND P3, PT, R207, 0x39, P3 ;  /* 0x00000039cf00780c */ /* 0x000fe20001f64270 */
[----:B0-----:R-:W-:Y:S01]  /*112e0*/  FFMA.FTZ R0, R9, R0, R202 ;  /* 0x0000000009007223 */ /* 0x001fe200000100ca */
[----:B------:R-:W-:Y:S01]  /*112f0*/  FMNMX.FTZ R170, R166, R170, !PT ;  /* 0x000000aaa6aa7209 */ /* 0x000fe20007810000 */
[-C--:B------:R-:W-:Y:S01]  /*11300*/  FMUL.FTZ R24, R24, R9.reuse ;  /* 0x0000000918187220 */ /* 0x080fe20000410000 */
[----:B------:R-:W-:Y:S01]  /*11310*/  FSEL R179, R179, -INF , !P4 ;  /* 0xff800000b3b37808 */ /* 0x000fe20006000000 */
        /* <DEDUP_REMOVED lines=9> */
[----:B------:R-:W-:Y:S01]  /*113b0*/  FMNMX.FTZ R170, R171, R170, !PT ;  /* 0x000000aaabaa7209 */ /* 0x000fe20007810000 */
[----:B------:R-:W1:Y:S01]  /*113c0*/  MUFU.EX2 R160, R160 ;  /* 0x000000a000a07308 */ /* 0x000e620000000800 */
[----:B------:R-:W-:Y:S01]  /*113d0*/  F2FP.BF16.F32.PACK_AB R152, R152, R202 ;  /* 0x000000ca9898723e */ /* 0x000fe200000010ff */
[----:B--2---:R-:W-:Y:S01]  /*113e0*/  FADD.FTZ R0, R156, R0 ;  /* 0x000000009c007221 */ /* 0x004fe20000010000 */
[----:B------:R-:W-:Y:S01]  /*113f0*/  FMNMX.FTZ R170, R174, R170, !PT ;  /* 0x000000aaaeaa7209 */ /* 0x000fe20007810000 */
[-C--:B------:R-:W-:Y:S01]  /*11400*/  FMUL.FTZ R32, R32, R9.reuse ;  /* 0x0000000920207220 */ /* 0x080fe20000410000 */
[----:B------:R-:W-:Y:S01]  /*11410*/  ISETP.NE.AND P3, PT, R197, RZ, PT ;  /* 0x000000ffc500720c */ /* 0x000fe20003f65270 */
[-C--:B------:R-:W-:Y:S01]  /*11420*/  FMUL.FTZ R33, R33, R9.reuse ;  /* 0x0000000921217220 */ /* 0x080fe20000410000 */
[----:B------:R-:W-:Y:S01]  /*11430*/  FMNMX.FTZ R170, R175, R170, !PT ;  /* 0x000000aaafaa7209 */ /* 0x000fe20007810000 */
[----:B------:R-:W2:Y:S01]  /*11440*/  MUFU.EX2 R161, R161 ;  /* 0x000000a100a17308 */ /* 0x000ea20000000800 */
        /* <DEDUP_REMOVED lines=8> */
[----:B-1----:R-:W-:Y:S01]  /*114d0*/  FADD.FTZ R0, R160, R0 ;  /* 0x00000000a0007221 */ /* 0x002fe20000010000 */
[----:B------:R-:W-:Y:S01]  /*114e0*/  @!P3 IMAD R19, R19, 0x40, R193 ;  /* 0x000000401313b824 */ /* 0x000fe200078e02c1 */
[----:B------:R-:W-:Y:S01]  /*114f0*/  FMNMX.FTZ R170, R182, R170, !PT ;  /* 0x000000aab6aa7209 */ /* 0x000fe20007810000 */
[-C--:B------:R-:W-:Y:S01]  /*11500*/  FMUL.FTZ R44, R44, R9.reuse ;  /* 0x000000092c2c7220 */ /* 0x080fe20000410000 */
[-C--:B------:R-:W-:Y:S01]  /*11510*/  FMUL.FTZ R45, R45, R9.reuse ;  /* 0x000000092d2d7220 */ /* 0x080fe20000410000 */
[----:B------:R-:W-:Y:S01]  /*11520*/  @!P3 IMAD R19, R19, 0x4, R18 ;  /* 0x000000041313b824 */ /* 0x000fe200078e0212 */
[----:B------:R-:W-:Y:S01]  /*11530*/  FMNMX.FTZ R170, R183, R170, !PT ;  /* 0x000000aab7aa7209 */ /* 0x000fe20007810000 */
[----:B------:R-:W1:Y:S01]  /*11540*/  MUFU.EX2 R165, R165 ;  /* 0x000000a500a57308 */ /* 0x000e620000000800 */
[----:B--2---:R-:W-:Y:S01]  /*11550*/  FADD.FTZ R0, R161, R0 ;  /* 0x00000000a1007221 */ /* 0x004fe20000010000 */
[-C--:B------:R-:W-:Y:S01]  /*11560*/  FMUL.FTZ R48, R48, R9.reuse ;  /* 0x0000000930307220 */ /* 0x080fe20000410000 */
[----:B------:R-:W-:Y:S01]  /*11570*/  @!P3 STS [R19+0x38400], R9 ;  /* 0x038400091300b388 */ /* 0x000fe20000000800 */
[-C--:B------:R-:W-:Y:S01]  /*11580*/  FMUL.FTZ R49, R49, R9.reuse ;  /* 0x0000000931317220 */ /* 0x080fe20000410000 */
[-C--:B------:R-:W-:Y:S01]  /*11590*/  FMUL.FTZ R52, R52, R9.reuse ;  /* 0x0000000934347220 */ /* 0x080fe20000410000 */
[-C--:B------:R-:W-:Y:S01]  /*115a0*/  FMUL.FTZ R53, R53, R9.reuse ;  /* 0x0000000935357220 */ /* 0x080fe20000410000 */
[----:B------:R-:W2:Y:S01]  /*115b0*/  SHFL.BFLY PT, R202, R170, 0x2, 0x1f ;  /* 0x0c401f00aaca7f89 */ /* 0x000ea200000e0000 */
[----:B------:R3:W-:Y:S01]  /*115c0*/  MUFU.EX2 R203, R169 ;  /* 0x000000a900cb7308 */ /* 0x0007e20000000800 */
[----:B0-----:R-:W-:Y:S01]  /*115d0*/  FADD.FTZ R0, R164, R0 ;  /* 0x00000000a4007221 */ /* 0x001fe20000010000 */
[-C--:B------:R-:W-:Y:S01]  /*115e0*/  FMUL.FTZ R56, R56, R9.reuse ;  /* 0x0000000938387220 */ /* 0x080fe20000410000 */
[-C--:B------:R-:W-:Y:S01]  /*115f0*/  FMUL.FTZ R57, R57, R9.reuse ;  /* 0x0000000939397220 */ /* 0x080fe20000410000 */
[-C--:B------:R-:W-:Y:S01]  /*11600*/  FMUL.FTZ R60, R60, R9.reuse ;  /* 0x000000093c3c7220 */ /* 0x080fe20000410000 */
[-C--:B------:R-:W-:Y:S01]  /*11610*/  FMUL.FTZ R61, R61, R9.reuse ;  /* 0x000000093d3d7220 */ /* 0x080fe20000410000 */
[-C--:B------:R-:W-:Y:S01]  /*11620*/  FMUL.FTZ R64, R64, R9.reuse ;  /* 0x0000000940407220 */ /* 0x080fe20000410000 */
[----:B------:R-:W-:Y:S01]  /*11630*/  FMUL.FTZ R65, R65, R9 ;  /* 0x0000000941417220 */ /* 0x000fe20000410000 */
[----:B------:R-:W-:Y:S01]  /*11640*/  MUFU.EX2 R208, R208 ;  /* 0x000000d000d07308 */ /* 0x000fe20000000800 */
[----:B-1----:R-:W-:Y:S01]  /*11650*/  FADD.FTZ R0, R165, R0 ;  /* 0x00000000a5007221 */ /* 0x002fe20000010000 */
[----:B---3--:R-:W-:-:S02]  /*11660*/  IMAD.MOV.U32 R169, RZ, RZ, 0x40000040 ;  /* 0x40000040ffa97424 */ /* 0x008fc400078e00ff */
[-C--:B------:R-:W-:Y:S01]  /*11670*/  FMUL.FTZ R68, R68, R9.reuse ;  /* 0x0000000944447220 */ /* 0x080fe20000410000 */
[-C--:B------:R-:W-:Y:S01]  /*11680*/  FMUL.FTZ R69, R69, R9.reuse ;  /* 0x0000000945457220 */ /* 0x080fe20000410000 */
[-C--:B------:R-:W-:Y:S01]  /*11690*/  FMUL.FTZ R72, R72, R9.reuse ;  /* 0x0000000948487220 */ /* 0x080fe20000410000 */
[-C--:B------:R-:W-:Y:S01]  /*116a0*/  FMUL.FTZ R73, R73, R9.reuse ;  /* 0x0000000949497220 */ /* 0x080fe20000410000 */
[----:B------:R-:W-:Y:S01]  /*116b0*/  R2UR UR7, R169 ;  /* 0x00000000a90772ca */ /* 0x000fe200000e0000 */
        /* <DEDUP_REMOVED lines=36> */
[----:B0-----:R-:W-:Y:S01]  /*11900*/  FMNMX.FTZ R170, R170, R202, !PT ;  /* 0x000000caaaaa7209 */ /* 0x001fe20007810000 */
[-C--:B------:R-:W-:Y:S01]  /*11910*/  FMUL.FTZ R136, R136, R9.reuse ;  /* 0x0000000988887220 */ /* 0x080fe20000410000 */
[----:B------:R0:W1:Y:S01]  /*11920*/  MUFU.EX2 R202, R168 ;  /* 0x000000a800ca7308 */ /* 0x0000620000000800 */
[-C--:B------:R-:W-:Y:S01]  /*11930*/  FMUL.FTZ R137, R137, R9.reuse ;  /* 0x0000000989897220 */ /* 0x080fe20000410000 */
[----:B------:R-:W-:Y:S01]  /*11940*/  FSETP.NEU.FTZ.AND P4, PT, R170, -INF , PT ;  /* 0xff800000aa00780b */ /* 0x000fe20003f9d000 */
[-C--:B------:R-:W-:Y:S01]  /*11950*/  FMUL.FTZ R140, R140, R9.reuse ;  /* 0x000000098c8c7220 */ /* 0x080fe20000410000 */
[-C--:B------:R-:W-:Y:S01]  /*11960*/  FMUL.FTZ R141, R141, R9.reuse ;  /* 0x000000098d8d7220 */ /* 0x080fe20000410000 */
[-C--:B------:R-:W-:Y:S01]  /*11970*/  FMUL.FTZ R144, R144, R9.reuse ;  /* 0x0000000990907220 */ /* 0x080fe20000410000 */
[-C--:B------:R-:W-:Y:S01]  /*11980*/  FMUL.FTZ R145, R145, R9.reuse ;  /* 0x0000000991917220 */ /* 0x080fe20000410000 */
[-C--:B------:R-:W-:Y:S01]  /*11990*/  FMUL.FTZ R148, R148, R9.reuse ;  /* 0x0000000994947220 */ /* 0x080fe20000410000 */
[----:B------:R-:W-:Y:S01]  /*119a0*/  FMUL.FTZ R149, R149, R9 ;  /* 0x0000000995957220 */ /* 0x000fe20000410000 */
[----:B0-----:R-:W-:Y:S01]  /*119b0*/  FSEL R168, R170, RZ, P4 ;  /* 0x000000ffaaa87208 */ /* 0x001fe20002000000 */
[----:B------:R-:W-:-:S04]  /*119c0*/  IMAD.MOV.U32 R9, RZ, RZ, 0x40000040 ;  /* 0x40000040ff097424 */ /* 0x000fc800078e00ff */
[----:B------:R-:W-:Y:S01]  /*119d0*/  FADD.FTZ R168, -R168, R20 ;  /* 0x00000014a8a87221 */ /* 0x000fe20000010100 */
[----:B-1----:R-:W-:-:S03]  /*119e0*/  FADD.FTZ R0, R202, R0 ;  /* 0x00000000ca007221 */ /* 0x002fc60000010000 */
[-C--:B------:R-:W-:Y:S01]  /*119f0*/  FMUL.FTZ R20, R168, R14.reuse ;  /* 0x0000000ea8147220 */ /* 0x080fe20000410000 */
[----:B------:R-:W-:Y:S01]  /*11a00*/  FMUL.FTZ R168, R170, R14 ;  /* 0x0000000eaaa87220 */ /* 0x000fe20000410000 */
[----:B------:R-:W-:-:S04]  /*11a10*/  FADD.FTZ R0, R203, R0 ;  /* 0x00000000cb007221 */ /* 0x000fc80000010000 */
[----:B------:R-:W0:Y:S01]  /*11a20*/  MUFU.EX2 R20, R20 ;  /* 0x0000001400147308 */ /* 0x000e220000000800 */
[----:B------:R-:W-:Y:S01]  /*11a30*/  FSEL R168, R168, RZ, P4 ;  /* 0x000000ffa8a87208 */ /* 0x000fe20002000000 */
[----:B------:R-:W-:-:S04]  /*11a40*/  FADD.FTZ R0, R208, R0 ;  /* 0x00000000d0007221 */ /* 0x000fc80000010000 */
[----:B------:R-:W-:Y:S01]  /*11a50*/  FADD.FTZ R0, R173, R0 ;  /* 0x00000000ad007221 */ /* 0x000fe20000010000 */
        /* <DEDUP_REMOVED lines=10> */
[----:B0-----:R0:W-:Y:S01]  /*11b00*/  @!P3 STS [R19+0x38420], R20 ;  /* 0x038420141300b388 */ /* 0x0011e20000000800 */
[-CC-:B------:R-:W-:Y:S01]  /*11b10*/  FFMA.FTZ R178, R178, R14.reuse, -R168.reuse ;  /* 0x0000000eb2b27223 */ /* 0x180fe200000108a8 */
[-CC-:B------:R-:W-:Y:S01]  /*11b20*/  FFMA.FTZ R205, R179, R14.reuse, -R168.reuse ;  /* 0x0000000eb3cd7223 */ /* 0x180fe200000108a8 */
[-CC-:B------:R-:W-:Y:S01]  /*11b30*/  FFMA.FTZ R182, R182, R14.reuse, -R168.reuse ;  /* 0x0000000eb6b67223 */ /* 0x180fe200000108a8 */
[-C--:B------:R-:W-:Y:S01]  /*11b40*/  FFMA.FTZ R183, R183, R14.reuse, -R168 ;  /* 0x0000000eb7b77223 */ /* 0x080fe200000108a8 */
[----:B------:R-:W-:Y:S01]  /*11b50*/  FADD.FTZ R0, R176, R0 ;  /* 0x00000000b0007221 */ /* 0x000fe20000010000 */
[----:B------:R-:W-:Y:S01]  /*11b60*/  FFMA.FTZ R153, R153, R14, -R168 ;  /* 0x0000000e99997223 */ /* 0x000fe200000108a8 */
[----:B------:R1:W-:Y:S01]  /*11b70*/  MUFU.EX2 R179, R158 ;  /* 0x0000009e00b37308 */ /* 0x0003e20000000800 */
[----:B------:R-:W-:Y:S01]  /*11b80*/  FMUL.FTZ R26, R26, R20 ;  /* 0x000000141a1a7220 */ /* 0x000fe20000410000 */
[----:B------:R-:W-:Y:S01]  /*11b90*/  FADD.FTZ R0, R177, R0 ;  /* 0x00000000b1007221 */ /* 0x000fe20000010000 */
[----:B0-----:R-:W-:Y:S01]  /*11ba0*/  FFMA.FTZ R19, R166, R14, -R168 ;  /* 0x0000000ea6137223 */ /* 0x001fe200000108a8 */
[----:B------:R-:W-:-:S02]  /*11bb0*/  IMAD R168, R200, 0x1000, R194 ;  /* 0x00001000c8a87824 */ /* 0x000fc400078e02c2 */
[-C--:B------:R-:W-:Y:S01]  /*11bc0*/  FMUL.FTZ R27, R27, R20.reuse ;  /* 0x000000141b1b7220 */ /* 0x080fe20000410000 */
[-C--:B------:R-:W-:Y:S01]  /*11bd0*/  FMUL.FTZ R30, R30, R20.reuse ;  /* 0x000000141e1e7220 */ /* 0x080fe20000410000 */
[----:B------:R-:W-:Y:S01]  /*11be0*/  FMUL.FTZ R31, R31, R20 ;  /* 0x000000141f1f7220 */ /* 0x000fe20000410000 */
[----:B------:R-:W0:Y:S01]  /*11bf0*/  MUFU.EX2 R166, R180 ;  /* 0x000000b400a67308 */ /* 0x000e220000000800 */
[----:B-1----:R-:W-:Y:S01]  /*11c00*/  F2FP.BF16.F32.PACK_AB R158, R165, R164 ;  /* 0x000000a4a59e723e */ /* 0x002fe200000010ff */
[----:B------:R-:W-:Y:S01]  /*11c10*/  FMUL.FTZ R34, R34, R20 ;  /* 0x0000001422227220 */ /* 0x000fe20000410000 */
[----:B------:R-:W-:Y:S01]  /*11c20*/  F2FP.BF16.F32.PACK_AB R164, R177, R176 ;  /* 0x000000b0b1a4723e */ /* 0x000fe200000010ff */
[-C--:B------:R-:W-:Y:S01]  /*11c30*/  FMUL.FTZ R35, R35, R20.reuse ;  /* 0x0000001423237220 */ /* 0x080fe20000410000 */
[----:B------:R-:W-:Y:S01]  /*11c40*/  R2UR UR6, R168 ;  /* 0x00000000a80672ca */ /* 0x000fe200000e0000 */
        /* <DEDUP_REMOVED lines=10> */
[----:B------:R2:W-:Y:S01]  /*11cf0*/  MUFU.EX2 R206, R154 ;  /* 0x0000009a00ce7308 */ /* 0x0005e20000000800 */
[----:B-1----:R-:W-:Y:S01]  /*11d00*/  F2FP.BF16.F32.PACK_AB R162, R173, R208 ;  /* 0x000000d0ada2723e */ /* 0x002fe200000010ff */
[----:B0-----:R-:W-:Y:S01]  /*11d10*/  FADD.FTZ R0, R166, R0 ;  /* 0x00000000a6007221 */ /* 0x001fe20000010000 */
[----:B------:R-:W-:Y:S01]  /*11d20*/  F2FP.BF16.F32.PACK_AB R166, R169, R166 ;  /* 0x000000a6a9a6723e */ /* 0x000fe200000010ff */
[-C--:B------:R-:W-:Y:S01]  /*11d30*/  FMUL.FTZ R55, R55, R20.reuse ;  /* 0x0000001437377220 */ /* 0x080fe20000410000 */
[-C--:B------:R-:W-:Y:S01]  /*11d40*/  FMUL.FTZ R58, R58, R20.reuse ;  /* 0x000000143a3a7220 */ /* 0x080fe20000410000 */
[-C--:B------:R-:W-:Y:S01]  /*11d50*/  FMUL.FTZ R59, R59, R20.reuse ;  /* 0x000000143b3b7220 */ /* 0x080fe20000410000 */
[----:B------:R-:W-:Y:S01]  /*11d60*/  FMUL.FTZ R62, R62, R20 ;  /* 0x000000143e3e7220 */ /* 0x000fe20000410000 */
[----:B------:R-:W-:Y:S01]  /*11d70*/  MUFU.EX2 R174, R155 ;  /* 0x0000009b00ae7308 */ /* 0x000fe20000000800 */
[----:B--2---:R-:W-:Y:S01]  /*11d80*/  F2FP.BF16.F32.PACK_AB R154, R157, R156 ;  /* 0x0000009c9d9a723e */ /* 0x004fe200000010ff */
[----:B------:R-:W-:Y:S01]  /*11d90*/  FMUL.FTZ R63, R63, R20 ;  /* 0x000000143f3f7220 */ /* 0x000fe20000410000 */
[----:B------:R-:W-:Y:S01]  /*11da0*/  F2FP.BF16.F32.PACK_AB R156, R161, R160 ;  /* 0x000000a0a19c723e */ /* 0x000fe200000010ff */
[----:B------:R-:W-:Y:S01]  /*11db0*/  FMUL.FTZ R66, R66, R20 ;  /* 0x0000001442427220 */ /* 0x000fe20000410000 */
[----:B------:R-:W-:Y:S01]  /*11dc0*/  F2FP.BF16.F32.PACK_AB R160, R203, R202 ;  /* 0x000000cacba0723e */ /* 0x000fe200000010ff */
        /* <DEDUP_REMOVED lines=54> */
[----:B------:R-:W-:Y:S01]  /*12130*/  FMUL.FTZ R151, R151, R20 ;  /* 0x0000001497977220 */ /* 0x000fe20000410000 */
[----:B------:R-:W-:Y:S01]  /*12140*/  FFMA.FTZ R202, R20, R8, R206 ;  /* 0x0000000814ca7223 */ /* 0x000fe200000100ce */
[----:B------:R-:W-:-:S02]  /*12150*/  VIADD R8, R168, 0x80 ;  /* 0x00000080a8087836 */ /* 0x000fc40000000000 */
[----:B------:R-:W-:Y:S01]  /*12160*/  FADD.FTZ R0, R169, R0 ;  /* 0x00000000a9007221 */ /* 0x000fe20000010000 */
[----:B------:R-:W0:Y:S01]  /*12170*/  MUFU.EX2 R175, R175 ;  /* 0x000000af00af7308 */ /* 0x000e220000000800 */
[----:B--2---:R-:W-:Y:S01]  /*12180*/  F2FP.BF16.F32.PACK_AB R161, R171, R177 ;  /* 0x000000b1aba1723e */ /* 0x004fe200000010ff */
[----:B------:R-:W-:Y:S02]  /*12190*/  IMAD.MOV.U32 R169, RZ, RZ, 0x40000040 ;  /* 0x40000040ffa97424 */ /* 0x000fe400078e00ff */
[----:B------:R-:W-:Y:S01]  /*121a0*/  FADD.FTZ R202, R174, R202 ;  /* 0x000000caaeca7221 */ /* 0x000fe20000010000 */
[----:B------:R-:W-:Y:S01]  /*121b0*/  ISETP.GT.AND P3, PT, R15, R212, PT ;  /* 0x000000d40f00720c */ /* 0x000fe20003f64270 */
[----:B------:R-:W-:Y:S02]  /*121c0*/  IMAD.MOV.U32 R20, RZ, RZ, R170 ;  /* 0x000000ffff147224 */ /* 0x000fe400078e00aa */
[----:B------:R-:W-:Y:S01]  /*121d0*/  FADD.FTZ R202, R179, R202 ;  /* 0x000000cab3ca7221 */ /* 0x000fe20000010000 */
[----:B------:R-:W-:Y:S01]  /*121e0*/  MUFU.EX2 R178, R178 ;  /* 0x000000b200b27308 */ /* 0x000fe20000000800 */
[----:B------:R1:W-:Y:S02]  /*121f0*/  STSM.16.M88.4 [R199+0x36400], R152 ;  /* 0x03640098c7007844 */ /* 0x0003e40000000200 */
[----:B------:R-:W-:-:S02]  /*12200*/  FADD.FTZ R202, R180, R202 ;  /* 0x000000cab4ca7221 */ /* 0x000fc40000010000 */
[----:B------:R2:W-:Y:S02]  /*12210*/  STSM.16.M88.4 [R214], R156 ;  /* 0x0000009cd6007844 */ /* 0x0005e40000000200 */
[----:B------:R-:W-:Y:S01]  /*12220*/  FADD.FTZ R202, R181, R202 ;  /* 0x000000cab5ca7221 */ /* 0x000fe20000010000 */
[----:B------:R-:W3:Y:S01]  /*12230*/  MUFU.EX2 R205, R205 ;  /* 0x000000cd00cd7308 */ /* 0x000ee20000000800 */
[----:B0-----:R-:W-:Y:S02]  /*12240*/  F2FP.BF16.F32.PACK_AB R163, R175, R204 ;  /* 0x000000ccafa3723e */ /* 0x001fe400000010ff */
[----:B------:R-:W-:-:S03]  /*12250*/  FADD.FTZ R202, R173, R202 ;  /* 0x000000caadca7221 */ /* 0x000fc60000010000 */
[----:B------:R2:W-:Y:S01]  /*12260*/  STSM.16.M88.4 [R216], R160 ;  /* 0x000000a0d8007844 */ /* 0x0005e20000000200 */
[----:B------:R-:W-:Y:S01]  /*12270*/  FADD.FTZ R202, R19, R202 ;  /* 0x000000ca13ca7221 */ /* 0x000fe20000010000 */
[----:B------:R-:W-:Y:S01]  /*12280*/  MUFU.EX2 R182, R182 ;  /* 0x000000b600b67308 */ /* 0x000fe20000000800 */
[----:B------:R-:W-:Y:S02]  /*12290*/  IMAD.MOV.U32 R19, RZ, RZ, R200 ;  /* 0x000000ffff137224 */ /* 0x000fe400078e00c8 */
[----:B------:R-:W-:-:S04]  /*122a0*/  FADD.FTZ R202, R176, R202 ;  /* 0x000000cab0ca7221 */ /* 0x000fc80000010000 */
[----:B------:R-:W-:Y:S01]  /*122b0*/  FADD.FTZ R202, R177, R202 ;  /* 0x000000cab1ca7221 */ /* 0x000fe20000010000 */
[----:B------:R-:W0:Y:S01]  /*122c0*/  MUFU.EX2 R183, R183 ;  /* 0x000000b700b77308 */ /* 0x000e220000000800 */
[----:B---3--:R-:W-:Y:S02]  /*122d0*/  F2FP.BF16.F32.PACK_AB R165, R205, R178 ;  /* 0x000000b2cda5723e */ /* 0x008fe400000010ff */
[----:B------:R-:W-:-:S04]  /*122e0*/  FADD.FTZ R202, R171, R202 ;  /* 0x000000caabca7221 */ /* 0x000fc80000010000 */
[----:B------:R-:W-:-:S04]  /*122f0*/  FADD.FTZ R202, R204, R202 ;  /* 0x000000caccca7221 */ /* 0x000fc80000010000 */
[----:B------:R-:W-:-:S04]  /*12300*/  FADD.FTZ R202, R175, R202 ;  /* 0x000000caafca7221 */ /* 0x000fc80000010000 */
[----:B------:R-:W-:Y:S01]  /*12310*/  FADD.FTZ R202, R178, R202 ;  /* 0x000000cab2ca7221 */ /* 0x000fe20000010000 */
[----:B0-----:R-:W-:-:S03]  /*12320*/  F2FP.BF16.F32.PACK_AB R167, R183, R182 ;  /* 0x000000b6b7a7723e */ /* 0x001fc600000010ff */
[----:B------:R-:W-:Y:S02]  /*12330*/  FADD.FTZ R202, R205, R202 ;  /* 0x000000cacdca7221 */ /* 0x000fe40000010000 */
[----:B------:R2:W-:Y:S01]  /*12340*/  STSM.16.M88.4 [R215], R164 ;  /* 0x000000a4d7007844 */ /* 0x0005e20000000200 */
[----:B------:R-:W-:Y:S01]  /*12350*/  WARPGROUP.ARRIVE ;  /* 0x00000000000079c5 */ /* 0x000fe20000000000 */
[----:B------:R-:W-:-:S05]  /*12360*/  FADD.FTZ R202, R182, R202 ;  /* 0x000000cab6ca7221 */ /* 0x000fca0000010000 */
[----:B------:R-:W-:Y:S01]  /*12370*/  HGMMA.64x256x16.F32.BF16 R24, R152, gdesc[UR4].tnspB, R24, gsb0 ;  /* 0x43e0000498187df0 */ /* 0x000fe20008001818 */
[----:B------:R-:W-:Y:S01]  /*12380*/  R2UR UR6, R8 ;  /* 0x00000000080672ca */ /* 0x000fe200000e0000 */
[C---:B------:R-:W-:Y:S01]  /*12390*/  VIADD R8, R168.reuse, 0x100 ;  /* 0x00000100a8087836 */ /* 0x040fe20000000000 */
[----:B------:R-:W-:Y:S01]  /*123a0*/  R2UR UR7, R9 ;  /* 0x00000000090772ca */ /* 0x000fe200000e0000 */
[----:B------:R-:W-:Y:S02]  /*123b0*/  IMAD.MOV.U32 R9, RZ, RZ, 0x40000040 ;  /* 0x40000040ff097424 */ /* 0x000fe400078e00ff */
[----:B------:R-:W-:Y:S01]  /*123c0*/  VIADD R168, R168, 0x180 ;  /* 0x00000180a8a87836 */ /* 0x000fe20000000000 */
[----:B------:R-:W-:Y:S02]  /*123d0*/  WARPGROUP.DEPBAR.LE gsb0, 0x0 ;  /* 0x00008000000079c5 */ /* 0x000fe40000010000 */
[----:B------:R-:W-:Y:S01]  /*123e0*/  WARPGROUP.ARRIVE ;  /* 0x00000000000079c5 */ /* 0x000fe20000000000 */
[----:B-1----:R-:W-:-:S04]  /*123f0*/  VIADD R152, R15, 0xffffffff ;  /* 0xffffffff0f987836 */ /* 0x002fc80000000000 */
[----:B------:R-:W-:-:S14]  /*12400*/  IMAD.MOV.U32 R15, RZ, RZ, R152 ;  /* 0x000000ffff0f7224 */ /* 0x000fdc00078e0098 */
[----:B------:R-:W-:Y:S01]  /*12410*/  HGMMA.64x256x16.F32.BF16 R24, R156, gdesc[UR4].tnspB, R24, gsb0 ;  /* 0x43e000049c187df0 */ /* 0x000fe20008001818 */
[----:B------:R-:W-:Y:S01]  /*12420*/  R2UR UR6, R8 ;  /* 0x00000000080672ca */ /* 0x000fe200000e0000 */
[----:B------:R-:W-:Y:S01]  /*12430*/  FADD.FTZ R8, R183, R202 ;  /* 0x000000cab7087221 */ /* 0x000fe20000010000 */
[----:B------:R-:W-:Y:S01]  /*12440*/  R2UR UR7, R9 ;  /* 0x00000000090772ca */ /* 0x000fe200000e0000 */
[----:B------:R-:W-:Y:S01]  /*12450*/  IMAD.MOV.U32 R9, RZ, RZ, R172 ;  /* 0x000000ffff097224 */ /* 0x000fe200078e00ac */
        /* <DEDUP_REMOVED lines=22> */
.L_x_3609:
[----:B------:R-:W-:Y:S02]  /*125c0*/  IMAD.MOV.U32 R20, RZ, RZ, R170 ;  /* 0x000000ffff147224 */ /* 0x000fe400078e00aa */
[----:B------:R-:W-:Y:S02]  /*125d0*/  IMAD.MOV.U32 R9, RZ, RZ, R172 ;  /* 0x000000ffff097224 */ /* 0x000fe400078e00ac */
[----:B------:R-:W-:Y:S02]  /*125e0*/  IMAD.MOV.U32 R19, RZ, RZ, R200 ;  /* 0x000000ffff137224 */ /* 0x000fe400078e00c8 */
[----:B------:R-:W-:-:S07]  /*125f0*/  IMAD.MOV.U32 R15, RZ, RZ, R152 ;  /* 0x000000ffff0f7224 */ /* 0x000fce00078e0098 */
.L_x_3608:
[----:B------:R-:W-:Y:S05]  /*12600*/  BSYNC B1 ;  /* 0x0000000000017941 */ /* 0x000fea0003800000 */
.L_x_3607:
[----:B------:R-:W0:Y:S01]  /*12610*/  LDC R152, c[0x0][0x448] ;  /* 0x00011200ff987b82 */ /* 0x000e220000000800 */
[----:B------:R-:W-:-:S07]  /*12620*/  VIADD R153, R195, 0x3f ;  /* 0x0000003fc3997836 */ /* 0x000fce0000000000 */
[----:B------:R-:W1:Y:S01]  /*12630*/  LDC R155, c[0x0][0xadc] ;  /* 0x0002b700ff9b7b82 */ /* 0x000e620000000800 */
[----:B0-----:R-:W-:Y:S02]  /*12640*/  ISETP.NE.AND P5, PT, R152, 0x1, PT ;  /* 0x000000019800780c */ /* 0x001fe40003fa5270 */
[----:B-1----:R-:W-:-:S11]  /*12650*/  ISETP.GE.AND P6, PT, R155, 0x1, PT ;  /* 0x000000019b00780c */ /* 0x002fd60003fc6270 */
[----:B------:R-:W0:Y:S08]  /*12660*/  @P5 LDC R154, c[0x0][0x44c] ;  /* 0x00011300ff9a5b82 */ /* 0x000e300000000800 */
[----:B------:R-:W1:Y:S01]  /*12670*/  @P5 LDC R152, c[0x0][0x450] ;  /* 0x00011400ff985b82 */ /* 0x000e620000000800 */
[----:B0-----:R-:W-:-:S05]  /*12680*/  @P5 IMAD.HI.U32 R154, R153, R154, RZ ;  /* 0x0000009a999a5227 */ /* 0x001fca00078e00ff */
[----:B-1----:R-:W-:Y:S02]  /*12690*/  @P5 SHF.R.U32.HI R153, RZ, R152, R154 ;  /* 0x00000098ff995219 */ /* 0x002fe4000001169a */
        /* <DEDUP_REMOVED lines=15> */
.L_x_3631:
[----:B------:R-:W-:-:S13]  /*12790*/  ISETP.NE.AND P2, PT, R155, 0x1, PT ;  /* 0x000000019b00780c */ /* 0x000fda0003f45270 */
[----:B------:R-:W0:Y:S02]  /*127a0*/  @P2 LDC.64 R152, c[0x0][0xae0] ;  /* 0x0002b800ff982b82 */ /* 0x000e240000000a00 */
[----:B0-----:R-:W-:-:S05]  /*127b0*/  @P2 IMAD.HI.U32 R152, R154, R152, RZ ;  /* 0x000000989a982227 */ /* 0x001fca00078e00ff */
[----:B------:R-:W-:-:S07]  /*127c0*/  @P2 SHF.R.U32.HI R154, RZ, R153, R152 ;  /* 0x00000099ff9a2219 */ /* 0x000fce0000011698 */
.L_x_3632:
[----:B------:R-:W-:Y:S05]  /*127d0*/  BSYNC B0 ;  /* 0x0000000000007941 */ /* 0x000fea0003800000 */
.L_x_3630:
[----:B------:R-:W-:-:S05]  /*127e0*/  IMAD R154, R154, R155, RZ ;  /* 0x0000009b9a9a7224 */ /* 0x000fca00078e02ff */
[----:B------:R-:W-:-:S07]  /*127f0*/  VIMNMX R21, R21, R154, !PT ;  /* 0x0000009a15157248 */ /* 0x000fce0007fe0100 */
.L_x_3629:
        /* <DEDUP_REMOVED lines=11> */
[----:B------:R-:W-:-:S07]  /*128b0*/  IMAD.MOV.U32 R204, RZ, RZ, R19 ;  /* 0x000000ffffcc7224 */ /* 0x000fce00078e0013 */
.L_x_3645:
[----:B------:R-:W-:Y:S02]  /*128c0*/  IMAD.MOV.U32 R9, RZ, RZ, R15 ;  /* 0x000000ffff097224 */ /* 0x000fe400078e000f */
[----:B------:R-:W-:-:S03]  /*128d0*/  VIADD R15, R15, 0xffffffff ;  /* 0xffffffff0f0f7836 */ /* 0x000fc60000000000 */
[----:B------:R-:W-:Y:S01]  /*128e0*/  ISETP.GT.AND P2, PT, R9, R205, PT ;  /* 0x000000cd0900720c */ /* 0x000fe20003f44270 */
[----:B------:R-:W-:-:S05]  /*128f0*/  VIADD R9, R204, 0x1 ;  /* 0x00000001cc097836 */ /* 0x000fca0000000000 */
[----:B------:R-:W-:-:S04]  /*12900*/  ISETP.NE.AND P3, PT, R9, 0x2, PT ;  /* 0x000000020900780c */ /* 0x000fc80003f65270 */
[----:B------:R-:W-:Y:S02]  /*12910*/  SEL R9, R9, RZ, P3 ;  /* 0x000000ff09097207 */ /* 0x000fe40001800000 */
[----:B------:R-:W-:-:S03]  /*12920*/  SEL R14, RZ, 0x1, P3 ;  /* 0x00000001ff0e7807 */ /* 0x000fc60001800000 */
[----:B------:R-:W-:Y:S01]  /*12930*/  IMAD.MOV.U32 R19, RZ, RZ, R9 ;  /* 0x000000ffff137224 */ /* 0x000fe200078e0009 */
[----:B------:R-:W-:Y:S01]  /*12940*/  LOP3.LUT R22, R22, R14, RZ, 0x3c, !PT ;  /* 0x0000000e16167212 */ /* 0x000fe200078e3cff */
[----:B-1----:R-:W-:Y:S06]  /*12950*/  @!P0 BRA `(.L_x_3635) ;  /* 0x0000000000048947 */ /* 0x002fec0003800000 */
[----:B------:R-:W-:Y:S01]  /*12960*/  BPT.TRAP 0x1 ;  /* 0x000000040000795c */ /* 0x000fe20000300000 */
.L_x_3635:
[----:B------:R-:W-:Y:S01]  /*12970*/  IMAD R21, R19, 0x8, R18 ;  /* 0x0000000813157824 */ /* 0x000fe200078e0212 */
[----:B------:R-:W-:-:S04]  /*12980*/  SHF.L.U32 R14, R22, 0x1f, RZ ;  /* 0x0000001f160e7819 */ /* 0x000fc800000006ff */
[----:B------:R0:W1:Y:S01]  /*12990*/  SYNCS.PHASECHK.TRANS64.TRYWAIT P3, [R21+URZ+0x38830], R14 ;  /* 0x0388300e150075a7 */ /* 0x000062000806017f */
[----:B------:R-:W-:Y:S05]  /*129a0*/  @!P0 BRA `(.L_x_3636) ;  /* 0x0000000000048947 */ /* 0x000fea0003800000 */
[----:B------:R-:W-:Y:S01]  /*129b0*/  BPT.TRAP 0x1 ;  /* 0x000000040000795c */ /* 0x000fe20000300000 */
.L_x_3636:
[----:B------:R-:W-:Y:S01]  /*129c0*/  BSSY B2, `(.L_x_3637) ;  /* 0x0000006000027945 */ /* 0x000fe20003800000 */
[----:B--2---:R-:W-:Y:S02]  /*129d0*/  IMAD R156, R19, 0x200, R191 ;  /* 0x00000200139c7824 */ /* 0x004fe400078e02bf */
[----:B------:R-:W-:Y:S01]  /*129e0*/  IMAD.MOV.U32 R157, RZ, RZ, 0x40000040 ;  /* 0x40000040ff9d7424 */ /* 0x000fe200078e00ff */
[----:B-1----:R-:W-:Y:S06]  /*129f0*/  @P3 BRA `(.L_x_3638) ;  /* 0x0000000000083947 */ /* 0x002fec0003800000 */
[----:B------:R-:W1:Y:S02]  /*12a00*/  SYNCS.PHASECHK.TRANS64.TRYWAIT P3, [R21+URZ+0x38830], R14 ;  /* 0x0388300e150075a7 */ /* 0x000e64000806017f */
[----:B-1----:R-:W-:Y:S05]  /*12a10*/  @!P3 BRA `(.L_x_3639) ;  /* 0x000001800028b947 */ /* 0x002fea0003800000 */
.L_x_3638:
[----:B------:R-:W-:Y:S05]  /*12a20*/  BSYNC B2 ;  /* 0x0000000000027941 */ /* 0x000fea0003800000 */
.L_x_3637:
        /* <DEDUP_REMOVED lines=36> */
.L_x_3640:
[----:B------:R2:W3:Y:S01]  /*12c70*/  SYNCS.PHASECHK.TRANS64.TRYWAIT P3, [R21+URZ+0x38850], R14 ;  /* 0x0388500e150075a7 */ /* 0x0004e2000806017f */
[----:B------:R-:W-:Y:S05]  /*12c80*/  @!P0 BRA `(.L_x_3641) ;  /* 0x0000000000048947 */ /* 0x000fea0003800000 */
[----:B------:R-:W-:Y:S01]  /*12c90*/  BPT.TRAP 0x1 ;  /* 0x000000040000795c */ /* 0x000fe20000300000 */
.L_x_3641:
[----:B------:R-:W-:Y:S04]  /*12ca0*/  BSSY B2, `(.L_x_3642) ;  /* 0x0000004000027945 */ /* 0x000fe80003800000 */
[----:B---3--:R-:W-:Y:S05]  /*12cb0*/  @P3 BRA `(.L_x_3643) ;  /* 0x0000000000083947 */ /* 0x008fea0003800000 */
[----:B------:R-:W3:Y:S02]  /*12cc0*/  SYNCS.PHASECHK.TRANS64.TRYWAIT P3, [R21+URZ+0x38850], R14 ;  /* 0x0388500e150075a7 */ /* 0x000ee4000806017f */
[----:B---3--:R-:W-:Y:S05]  /*12cd0*/  @!P3 BRA `(.L_x_3644) ;  /* 0x0000017c008cb947 */ /* 0x008fea0003800000 */
.L_x_3643:
[----:B------:R-:W-:Y:S05]  /*12ce0*/  BSYNC B2 ;  /* 0x0000000000027941 */ /* 0x000fea0003800000 */
.L_x_3642:
        /* <DEDUP_REMOVED lines=10> */
[----:B------:R-:W-:-:S02]  /*12d90*/  VIADD R201, R200, 0x800 ;  /* 0x00000800c8c97836 */ /* 0x000fc40000000000 */
[----:B------:R-:W-:Y:S02]  /*12da0*/  VIADD R208, R2, 0x800 ;  /* 0x0000080002d07836 */ /* 0x000fe40000000000 */
[----:B------:R-:W-:Y:S02]  /*12db0*/  IMAD.MOV.U32 R212, RZ, RZ, 0x4 ;  /* 0x00000004ffd47424 */ /* 0x000fe400078e00ff */
[----:B------:R-:W-:Y:S02]  /*12dc0*/  IMAD.MOV.U32 R209, RZ, RZ, 0xa00 ;  /* 0x00000a00ffd17424 */ /* 0x000fe400078e00ff */
[----:B------:R-:W-:Y:S01]  /*12dd0*/  VIADD R213, R200, 0xe00 ;  /* 0x00000e00c8d57836 */ /* 0x000fe20000000000 */
[----:B------:R-:W-:Y:S01]  /*12de0*/  HGMMA.64x64x16.F32.BF16 R152, gdesc[UR4], R152, gsb0 ;  /* 0x00e00000049879f0 */ /* 0x000fe20008001898 */
[----:B------:R-:W-:Y:S01]  /*12df0*/  R2UR UR4, R206 ;  /* 0x00000000ce0472ca */ /* 0x000fe200000e0000 */
[----:B------:R-:W-:Y:S01]  /*12e00*/  VIADD R206, R200, 0x2 ;  /* 0x00000002c8ce7836 */ /* 0x000fe20000000000 */
[----:B------:R-:W-:Y:S01]  /*12e10*/  R2UR UR5, R207 ;  /* 0x00000000cf0572ca */ /* 0x000fe200000e0000 */
[----:B------:R-:W-:-:S02]  /*12e20*/  IMAD.MOV.U32 R207, RZ, RZ, 0x40000040 ;  /* 0x40000040ffcf7424 */ /* 0x000fc400078e00ff */
[----:B------:R-:W-:Y:S01]  /*12e30*/  VIADD R210, R2, 0xe00 ;  /* 0x00000e0002d27836 */ /* 0x000fe20000000000 */
[----:B------:R-:W-:Y:S01]  /*12e40*/  R2UR UR6, R206 ;  /* 0x00000000ce0672ca */ /* 0x000fe200000e0000 */
[----:B------:R-:W-:Y:S01]  /*12e50*/  VIADD R206, R2, 0x4 ;  /* 0x0000000402ce7836 */ /* 0x000fe20000000000 */
[----:B------:R-:W-:Y:S01]  /*12e60*/  R2UR UR7, R207 ;  /* 0x00000000cf0772ca */ /* 0x000fe200000e0000 */
[----:B------:R-:W-:Y:S02]  /*12e70*/  IMAD.MOV.U32 R207, RZ, RZ, 0x40000040 ;  /* 0x40000040ffcf7424 */ /* 0x000fe400078e00ff */
[----:B------:R-:W-:Y:S01]  /*12e80*/  IMAD.MOV.U32 R211, RZ, RZ, 0x40000040 ;  /* 0x40000040ffd37424 */ /* 0x000fe200078e00ff */
[----:B----4-:R-:W-:-:S05]  /*12e90*/  SHF.R.U32.HI R20, RZ, 0x7, R20 ;  /* 0x00000007ff147819 */ /* 0x010fca0000011614 */
[----:B0123--:R-:W0:Y:S02]  /*12ea0*/  SHFL.IDX PT, R14, R20, RZ, 0x1f ;  /* 0x00001fff140e7589 */ /* 0x00fe2400000e0000 */
[----:B0-----:R-:W-:-:S04]  /*12eb0*/  ISETP.GT.AND P3, PT, R14, 0x7f, PT ;  /* 0x0000007f0e00780c */ /* 0x001fc80003f64270 */
[----:B------:R-:W-:Y:S02]  /*12ec0*/  SEL R20, RZ, 0x2, !P3 ;  /* 0x00000002ff147807 */ /* 0x000fe40005800000 */
[C---:B------:R-:W-:Y:S02]  /*12ed0*/  SEL R14, R212.reuse, 0x2, P3 ;  /* 0x00000002d40e7807 */ /* 0x040fe40001800000 */
[----:B------:R-:W-:Y:S02]  /*12ee0*/  SEL R212, R212, 0x6, !P3 ;  /* 0x00000006d4d47807 */ /* 0x000fe40005800000 */
[----:B------:R-:W-:-:S04]  /*12ef0*/  SEL R209, R209, 0x980, P3 ;  /* 0x00000980d1d17807 */ /* 0x000fc80001800000 */
        /* <DEDUP_REMOVED lines=202> */
[----:B------:R-:W-:Y:S01]  /*13ba0*/  VIADD R208, R200, 0xa00 ;  /* 0x00000a00c8d07836 */ /* 0x000fe20000000000 */
[----:B------:R-:W-:Y:S01]  /*13bb0*/  R2UR UR7, R209 ;  /* 0x00000000d10772ca */ /* 0x000fe200000e0000 */
        /* <DEDUP_REMOVED lines=115> */
[C---:B------:R-:W-:Y:S01]  /*142f0*/  IMAD.IADD R206, R210.reuse, 0x1, R14 ;  /* 0x00000001d2ce7824 */ /* 0x040fe200078e020e */
[----:B------:R-:W-:Y:S01]  /*14300*/  R2UR UR5, R207 ;  /* 0x00000000cf0572ca */ /* 0x000fe200000e0000 */
[----:B------:R-:W-:Y:S02]  /*14310*/  IMAD.MOV.U32 R207, RZ, RZ, 0x40000040 ;  /* 0x40000040ffcf7424 */ /* 0x000fe400078e00ff */
[--C-:B------:R-:W-:Y:S02]  /*14320*/  IMAD.IADD R210, R210, 0x1, R212.reuse ;  /* 0x00000001d2d27824 */ /* 0x100fe400078e02d4 */
[----:B------:R-:W-:Y:S02]  /*14330*/  IMAD.IADD R212, R213, 0x1, R212 ;  /* 0x00000001d5d47824 */ /* 0x000fe400078e02d4 */
[----:B------:R-:W-:Y:S02]  /*14340*/  IMAD.MOV.U32 R213, RZ, RZ, 0x40000040 ;  /* 0x40000040ffd57424 */ /* 0x000fe400078e00ff */
        /* <DEDUP_REMOVED lines=12> */
[----:B------:R-:W-:Y:S02]  /*14410*/  R2UR UR7, R209 ;  /* 0x00000000d10772ca */ /* 0x000fe400000e0000 */
[----:B------:R-:W-:Y:S01]  /*14420*/  IADD3 R206, R201, R14, R2 ;  /* 0x0000000ec9ce7210 */ /* 0x000fe20007ffe002 */
[----:B------:R-:W-:Y:S01]  /*14430*/  IMAD.MOV.U32 R201, RZ, RZ, 0x40000040 ;  /* 0x40000040ffc97424 */ /* 0x000fe200078e00ff */
[----:B------:R-:W-:-:S02]  /*14440*/  WARPGROUP.DEPBAR.LE gsb0, 0x0 ;  /* 0x00008000000079c5 */ /* 0x000fc40000010000 */
        /* <DEDUP_REMOVED lines=11> */
[----:B------:R-:W-:Y:S01]  /*14500*/  R2UR UR6, R200 ;  /* 0x00000000c80672ca */ /* 0x000fe200000e0000 */
[----:B------:R-:W-:Y:S01]  /*14510*/  IMAD R200, R9, 0x1000, R194 ;  /* 0x0000100009c87824 */ /* 0x000fe200078e02c2 */
[----:B------:R-:W-:Y:S01]  /*14520*/  R2UR UR7, R201 ;  /* 0x00000000c90772ca */ /* 0x000fe200000e0000 */
[----:B------:R-:W-:Y:S01]  /*14530*/  IMAD.MOV.U32 R201, RZ, RZ, 0x40000040 ;  /* 0x40000040ffc97424 */ /* 0x000fe200078e00ff */
[----:B------:R-:W-:Y:S02]  /*14540*/  WARPGROUP.DEPBAR.LE gsb0, 0x0 ;  /* 0x00008000000079c5 */ /* 0x000fe40000010000 */
[----:B------:R-:W-:-:S09]  /*14550*/  WARPGROUP.ARRIVE ;  /* 0x00000000000079c5 */ /* 0x000fd20000000000 */
[----:B------:R-:W-:Y:S01]  /*14560*/  HGMMA.64x64x16.F32.BF16 R152, gdesc[UR4], R152, gsb0 ;  /* 0x00e00000049879f0 */ /* 0x000fe20008001898 */
[----:B------:R-:W-:Y:S02]  /*14570*/  R2UR UR7, R201 ;  /* 0x00000000c90772ca */ /* 0x000fe400000e0000 */
        /* <DEDUP_REMOVED lines=26> */
[----:B------:R-:W-:Y:S01]  /*14720*/  IMAD.U32 R14, RZ, RZ, UR40 ;  /* 0x00000028ff0e7e24 */ /* 0x000fe2000f8e00ff */
[----:B------:R-:W-:-:S03]  /*14730*/  FMNMX.FTZ R20, R162, R201, !PT ;  /* 0x000000c9a2147209 */ /* 0x000fc60007810000 */
[----:B------:R-:W-:Y:S01]  /*14740*/  FMUL.FTZ R206, R9, R14 ;  /* 0x0000000e09ce7220 */ /* 0x000fe20000410000 */
[----:B------:R-:W-:Y:S01]  /*14750*/  FMNMX.FTZ R20, R163, R20, !PT ;  /* 0x00000014a3147209 */ /* 0x000fe20007810000 */
[----:B------:R-:W-:Y:S02]  /*14760*/  FADD.FTZ R201, -R9, R202 ;  /* 0x000000ca09c97221 */ /* 0x000fe40000010100 */
[--C-:B------:R-:W-:Y:S01]  /*14770*/  FFMA.FTZ R207, R160, R14, -R206.reuse ;  /* 0x0000000ea0cf7223 */ /* 0x100fe200000108ce */
[----:B------:R-:W-:Y:S01]  /*14780*/  FMNMX.FTZ R20, R166, R20, !PT ;  /* 0x00000014a6147209 */ /* 0x000fe20007810000 */
[-CC-:B------:R-:W-:Y:S01]  /*14790*/  FFMA.FTZ R160, R164, R14.reuse, -R206.reuse ;  /* 0x0000000ea4a07223 */ /* 0x180fe200000108ce */
[-C--:B------:R-:W-:Y:S01]  /*147a0*/  FMUL.FTZ R201, R201, R14.reuse ;  /* 0x0000000ec9c97220 */ /* 0x080fe20000410000 */
[--C-:B------:R-:W-:Y:S01]  /*147b0*/  FFMA.FTZ R152, R152, R14, -R206.reuse ;  /* 0x0000000e98987223 */ /* 0x100fe200000108ce */
[----:B------:R-:W-:Y:S01]  /*147c0*/  FMNMX.FTZ R20, R167, R20, !PT ;  /* 0x00000014a7147209 */ /* 0x000fe20007810000 */
[-CC-:B------:R-:W-:Y:S01]  /*147d0*/  FFMA.FTZ R153, R153, R14.reuse, -R206.reuse ;  /* 0x0000000e99997223 */ /* 0x180fe200000108ce */
[----:B------:R0:W1:Y:S01]  /*147e0*/  MUFU.EX2 R202, R201 ;  /* 0x000000c900ca7308 */ /* 0x0000620000000800 */
[--C-:B------:R-:W-:Y:S01]  /*147f0*/  FFMA.FTZ R156, R156, R14, -R206.reuse ;  /* 0x0000000e9c9c7223 */ /* 0x100fe200000108ce */
[----:B------:R-:W-:Y:S01]  /*14800*/  FMNMX.FTZ R20, R170, R20, !PT ;  /* 0x00000014aa147209 */ /* 0x000fe20007810000 */
[-CC-:B------:R-:W-:Y:S01]  /*14810*/  FFMA.FTZ R157, R157, R14.reuse, -R206.reuse ;  /* 0x0000000e9d9d7223 */ /* 0x180fe200000108ce */
[-CC-:B------:R-:W-:Y:S01]  /*14820*/  FFMA.FTZ R161, R161, R14.reuse, -R206.reuse ;  /* 0x0000000ea1a17223 */ /* 0x180fe200000108ce */
[--C-:B------:R-:W-:Y:S01]  /*14830*/  FFMA.FTZ R168, R168, R14, -R206.reuse ;  /* 0x0000000ea8a87223 */ /* 0x100fe200000108ce */
[----:B------:R-:W-:Y:S01]  /*14840*/  FMNMX.FTZ R20, R171, R20, !PT ;  /* 0x00000014ab147209 */ /* 0x000fe20007810000 */
[-CC-:B------:R-:W-:Y:S01]  /*14850*/  FFMA.FTZ R169, R169, R14.reuse, -R206.reuse ;  /* 0x0000000ea9a97223 */ /* 0x180fe200000108ce */
[-CC-:B------:R-:W-:Y:S01]  /*14860*/  FFMA.FTZ R172, R172, R14.reuse, -R206.reuse ;  /* 0x0000000eacac7223 */ /* 0x180fe200000108ce */
[--C-:B0-----:R-:W-:Y:S01]  /*14870*/  FFMA.FTZ R201, R165, R14, -R206.reuse ;  /* 0x0000000ea5c97223 */ /* 0x101fe200000108ce */
[----:B------:R-:W-:Y:S01]  /*14880*/  FMNMX.FTZ R20, R174, R20, !PT ;  /* 0x00000014ae147209 */ /* 0x000fe20007810000 */
[-CC-:B------:R-:W-:Y:S01]  /*14890*/  FFMA.FTZ R173, R173, R14.reuse, -R206.reuse ;  /* 0x0000000eadad7223 */ /* 0x180fe200000108ce */
[-CC-:B------:R-:W-:Y:S01]  /*148a0*/  FFMA.FTZ R176, R176, R14.reuse, -R206.reuse ;  /* 0x0000000eb0b07223 */ /* 0x180fe200000108ce */
[--C-:B------:R-:W-:Y:S01]  /*148b0*/  FFMA.FTZ R177, R177, R14, -R206.reuse ;  /* 0x0000000eb1b17223 */ /* 0x100fe200000108ce */
[----:B------:R-:W-:Y:S01]  /*148c0*/  FMNMX.FTZ R20, R175, R20, !PT ;  /* 0x00000014af147209 */ /* 0x000fe20007810000 */
[-CC-:B------:R-:W-:Y:S01]  /*148d0*/  FFMA.FTZ R180, R180, R14.reuse, -R206.reuse ;  /* 0x0000000eb4b47223 */ /* 0x180fe200000108ce */
[----:B------:R-:W-:Y:S01]  /*148e0*/  FFMA.FTZ R181, R181, R14, -R206 ;  /* 0x0000000eb5b57223 */ /* 0x000fe200000108ce */
[----:B------:R-:W-:Y:S01]  /*148f0*/  MUFU.EX2 R152, R152 ;  /* 0x0000009800987308 */ /* 0x000fe20000000800 */
[----:B------:R-:W-:Y:S01]  /*14900*/  FMNMX.FTZ R20, R178, R20, !PT ;  /* 0x00000014b2147209 */ /* 0x000fe20007810000 */
[-C--:B-1----:R-:W-:Y:S01]  /*14910*/  FMUL.FTZ R24, R24, R202.reuse ;  /* 0x000000ca18187220 */ /* 0x082fe20000410000 */
[-C--:B------:R-:W-:Y:S01]  /*14920*/  FMUL.FTZ R25, R25, R202.reuse ;  /* 0x000000ca19197220 */ /* 0x080fe20000410000 */
[----:B------:R-:W-:Y:S01]  /*14930*/  FMUL.FTZ R28, R28, R202 ;  /* 0x000000ca1c1c7220 */ /* 0x000fe20000410000 */
[----:B------:R-:W-:Y:S01]  /*14940*/  FMNMX.FTZ R20, R179, R20, !PT ;  /* 0x00000014b3147209 */ /* 0x000fe20007810000 */
[-C--:B------:R-:W-:Y:S01]  /*14950*/  FMUL.FTZ R29, R29, R202.reuse ;  /* 0x000000ca1d1d7220 */ /* 0x080fe20000410000 */
[----:B------:R-:W-:Y:S01]  /*14960*/  FMUL.FTZ R32, R32, R202 ;  /* 0x000000ca20207220 */ /* 0x000fe20000410000 */
[----:B------:R-:W-:Y:S01]  /*14970*/  MUFU.EX2 R153, R153 ;  /* 0x0000009900997308 */ /* 0x000fe20000000800 */
[----:B------:R-:W-:Y:S01]  /*14980*/  FMNMX.FTZ R20, R182, R20, !PT ;  /* 0x00000014b6147209 */ /* 0x000fe20007810000 */
[-C--:B------:R-:W-:Y:S01]  /*14990*/  FMUL.FTZ R33, R33, R202.reuse ;  /* 0x000000ca21217220 */ /* 0x080fe20000410000 */
[-C--:B------:R-:W-:Y:S01]  /*149a0*/  FMUL.FTZ R36, R36, R202.reuse ;  /* 0x000000ca24247220 */ /* 0x080fe20000410000 */
[----:B------:R-:W-:Y:S01]  /*149b0*/  FMUL.FTZ R37, R37, R202 ;  /* 0x000000ca25257220 */ /* 0x000fe20000410000 */
[----:B------:R-:W-:Y:S01]  /*149c0*/  FMNMX.FTZ R20, R183, R20, !PT ;  /* 0x00000014b7147209 */ /* 0x000fe20007810000 */
[-C--:B------:R-:W-:Y:S01]  /*149d0*/  FMUL.FTZ R40, R40, R202.reuse ;  /* 0x000000ca28287220 */ /* 0x080fe20000410000 */
[-C--:B------:R-:W-:Y:S01]  /*149e0*/  FMUL.FTZ R41, R41, R202.reuse ;  /* 0x000000ca29297220 */ /* 0x080fe20000410000 */
[----:B------:R-:W-:Y:S01]  /*149f0*/  MUFU.EX2 R156, R156 ;  /* 0x0000009c009c7308 */ /* 0x000fe20000000800 */
[-C--:B------:R-:W-:Y:S01]  /*14a00*/  FMUL.FTZ R44, R44, R202.reuse ;  /* 0x000000ca2c2c7220 */ /* 0x080fe20000410000 */
[----:B------:R-:W0:Y:S01]  /*14a10*/  SHFL.BFLY PT, R208, R20, 0x2, 0x1f ;  /* 0x0c401f0014d07f89 */ /* 0x000e2200000e0000 */
        /* <DEDUP_REMOVED lines=23> */
[----:B0-----:R-:W-:Y:S01]  /*14b90*/  FMNMX.FTZ R20, R20, R208, !PT ;  /* 0x000000d014147209 */ /* 0x001fe20007810000 */
        /* <DEDUP_REMOVED lines=27> */
[----:B------:R-:W-:Y:S01]  /*14d50*/  FMUL.FTZ R132, R132, R202 ;  /* 0x000000ca84847220 */ /* 0x000fe20000410000 */
[----:B0-----:R-:W-:Y:S01]  /*14d60*/  FMNMX.FTZ R20, R20, R164, !PT ;  /* 0x000000a414147209 */ /* 0x001fe20007810000 */
        /* <DEDUP_REMOVED lines=9> */
[----:B------:R-:W-:Y:S01]  /*14e00*/  FFMA.FTZ R165, R154, R14, -R206 ;  /* 0x0000000e9aa57223 */ /* 0x000fe200000108ce */
[----:B------:R-:W-:-:S02]  /*14e10*/  @!P1 VIADD R154, R21, 0x38840 ;  /* 0x00038840159a9836 */ /* 0x000fc40000000000 */
[-CC-:B------:R-:W-:Y:S01]  /*14e20*/  FFMA.FTZ R155, R155, R14.reuse, -R206.reuse ;  /* 0x0000000e9b9b7223 */ /* 0x180fe200000108ce */
[-CC-:B------:R-:W-:Y:S01]  /*14e30*/  FFMA.FTZ R158, R158, R14.reuse, -R206.reuse ;  /* 0x0000000e9e9e7223 */ /* 0x180fe200000108ce */
[-C--:B------:R-:W-:Y:S01]  /*14e40*/  FFMA.FTZ R159, R159, R14.reuse, -R206 ;  /* 0x0000000e9f9f7223 */ /* 0x080fe200000108ce */
[----:B------:R-:W0:Y:S01]  /*14e50*/  MUFU.EX2 R164, R164 ;  /* 0x000000a400a47308 */ /* 0x000e220000000800 */
[----:B------:R-:W-:Y:S01]  /*14e60*/  @!P1 PRMT R154, RZ, 0x654, R154 ;  /* 0x00000654ff9a9816 */ /* 0x000fe2000000009a */
[-CC-:B------:R-:W-:Y:S01]  /*14e70*/  FFMA.FTZ R162, R162, R14.reuse, -R206.reuse ;  /* 0x0000000ea2a27223 */ /* 0x180fe200000108ce */
[-CC-:B------:R-:W-:Y:S01]  /*14e80*/  FFMA.FTZ R203, R166, R14.reuse, -R206.reuse ;  /* 0x0000000ea6cb7223 */ /* 0x180fe200000108ce */
[-CC-:B------:R-:W-:Y:S01]  /*14e90*/  FFMA.FTZ R166, R167, R14.reuse, -R206.reuse ;  /* 0x0000000ea7a67223 */ /* 0x180fe200000108ce */
[----:B------:R1:W-:Y:S01]  /*14ea0*/  @!P1 SYNCS.ARRIVE.TRANS64.RED.A1T0 RZ, [R154+URZ], RZ ;  /* 0x000000ff9aff99a7 */ /* 0x0003e2000810043f */
[-CC-:B------:R-:W-:Y:S01]  /*14eb0*/  FFMA.FTZ R163, R163, R14.reuse, -R206.reuse ;  /* 0x0000000ea3a37223 */ /* 0x180fe200000108ce */
[-CC-:B------:R-:W-:Y:S01]  /*14ec0*/  FFMA.FTZ R167, R170, R14.reuse, -R206.reuse ;  /* 0x0000000eaaa77223 */ /* 0x180fe200000108ce */
[----:B------:R-:W2:Y:S01]  /*14ed0*/  MUFU.EX2 R165, R165 ;  /* 0x000000a500a57308 */ /* 0x000ea20000000800 */
[-CC-:B------:R-:W-:Y:S01]  /*14ee0*/  FFMA.FTZ R174, R174, R14.reuse, -R206.reuse ;  /* 0x0000000eaeae7223 */ /* 0x180fe200000108ce */
[-CC-:B------:R-:W-:Y:S01]  /*14ef0*/  FFMA.FTZ R175, R175, R14.reuse, -R206.reuse ;  /* 0x0000000eafaf7223 */ /* 0x180fe200000108ce */
[-CC-:B------:R-:W-:Y:S01]  /*14f00*/  FFMA.FTZ R182, R182, R14.reuse, -R206.reuse ;  /* 0x0000000eb6b67223 */ /* 0x180fe200000108ce */
[----:B------:R-:W-:Y:S01]  /*14f10*/  FFMA.FTZ R183, R183, R14, -R206 ;  /* 0x0000000eb7b77223 */ /* 0x000fe200000108ce */
[----:B-1----:R-:W-:-:S02]  /*14f20*/  @!P3 IMAD R154, R204, 0x40, R193 ;  /* 0x00000040cc9ab824 */ /* 0x002fc400078e02c1 */
[----:B------:R-:W-:Y:S01]  /*14f30*/  FFMA.FTZ R204, R171, R14, -R206 ;  /* 0x0000000eabcc7223 */ /* 0x000fe200000108ce */
[-C--:B------:R-:W-:Y:S01]  /*14f40*/  FMUL.FTZ R144, R144, R202.reuse ;  /* 0x000000ca90907220 */ /* 0x080fe20000410000 */
[----:B------:R-:W1:Y:S01]  /*14f50*/  MUFU.EX2 R155, R155 ;  /* 0x0000009b009b7308 */ /* 0x000e620000000800 */
[----:B------:R-:W-:Y:S02]  /*14f60*/  @!P3 IMAD R154, R154, 0x4, R18 ;  /* 0x000000049a9ab824 */ /* 0x000fe400078e0212 */
[-C--:B------:R-:W-:Y:S01]  /*14f70*/  FMUL.FTZ R145, R145, R202.reuse ;  /* 0x000000ca91917220 */ /* 0x080fe20000410000 */
[-C--:B------:R-:W-:Y:S01]  /*14f80*/  FMUL.FTZ R148, R148, R202.reuse ;  /* 0x000000ca94947220 */ /* 0x080fe20000410000 */
[----:B------:R-:W-:Y:S01]  /*14f90*/  FMUL.FTZ R149, R149, R202 ;  /* 0x000000ca95957220 */ /* 0x000fe20000410000 */
[-C--:B0-----:R-:W-:Y:S01]  /*14fa0*/  FMUL.FTZ R26, R26, R164.reuse ;  /* 0x000000a41a1a7220 */ /* 0x081fe20000410000 */
[----:B------:R-:W-:Y:S01]  /*14fb0*/  @!P3 STS [R154+0x38400], R202 ;  /* 0x038400ca9a00b388 */ /* 0x000fe20000000800 */
[----:B------:R-:W-:Y:S01]  /*14fc0*/  FMUL.FTZ R27, R27, R164 ;  /* 0x000000a41b1b7220 */ /* 0x000fe20000410000 */
[----:B------:R-:W0:Y:S01]  /*14fd0*/  MUFU.EX2 R158, R158 ;  /* 0x0000009e009e7308 */ /* 0x000e220000000800 */
[----:B--2---:R-:W-:Y:S01]  /*14fe0*/  FFMA.FTZ R8, R164, R8, R165 ;  /* 0x00000008a4087223 */ /* 0x004fe200000100a5 */
[----:B------:R2:W-:Y:S01]  /*14ff0*/  @!P3 STS [R154+0x38420], R164 ;  /* 0x038420a49a00b388 */ /* 0x0005e20000000800 */
        /* <DEDUP_REMOVED lines=8> */
[----:B------:R-:W-:Y:S01]  /*15080*/  FMUL.FTZ R43, R43, R164 ;  /* 0x000000a42b2b7220 */ /* 0x000fe20000410000 */
[----:B--2---:R-:W-:Y:S01]  /*15090*/  FFMA.FTZ R154, R202, R0, R152 ;  /* 0x00000000ca9a7223 */ /* 0x004fe20000010098 */
[----:B------:R-:W-:Y:S01]  /*150a0*/  F2FP.BF16.F32.PACK_AB R152, R153, R152 ;  /* 0x000000989998723e */ /* 0x000fe200000010ff */
[-C--:B------:R-:W-:Y:S01]  /*150b0*/  FMUL.FTZ R46, R46, R164.reuse ;  /* 0x000000a42e2e7220 */ /* 0x080fe20000410000 */
[-C--:B------:R-:W-:Y:S01]  /*150c0*/  FMUL.FTZ R47, R47, R164.reuse ;  /* 0x000000a42f2f7220 */ /* 0x080fe20000410000 */
[----:B------:R-:W-:Y:S01]  /*150d0*/  FADD.FTZ R154, R153, R154 ;  /* 0x0000009a999a7221 */ /* 0x000fe20000010000 */
[----:B------:R2:W-:Y:S01]  /*150e0*/  MUFU.EX2 R170, R166 ;  /* 0x000000a600aa7308 */ /* 0x0005e20000000800 */
[-C--:B------:R-:W-:Y:S01]  /*150f0*/  FMUL.FTZ R50, R50, R164.reuse ;  /* 0x000000a432327220 */ /* 0x080fe20000410000 */
[-C--:B------:R-:W-:Y:S01]  /*15100*/  FMUL.FTZ R51, R51, R164.reuse ;  /* 0x000000a433337220 */ /* 0x080fe20000410000 */
[----:B------:R-:W-:Y:S01]  /*15110*/  FADD.FTZ R154, R156, R154 ;  /* 0x0000009a9c9a7221 */ /* 0x000fe20000010000 */
[-C--:B------:R-:W-:Y:S01]  /*15120*/  FMUL.FTZ R54, R54, R164.reuse ;  /* 0x000000a436367220 */ /* 0x080fe20000410000 */
[-C--:B------:R-:W-:Y:S01]  /*15130*/  FMUL.FTZ R55, R55, R164.reuse ;  /* 0x000000a437377220 */ /* 0x080fe20000410000 */
[----:B------:R-:W-:Y:S01]  /*15140*/  FMUL.FTZ R58, R58, R164 ;  /* 0x000000a43a3a7220 */ /* 0x000fe20000410000 */
[----:B------:R-:W-:Y:S01]  /*15150*/  FADD.FTZ R153, R157, R154 ;  /* 0x0000009a9d997221 */ /* 0x000fe20000010000 */
[----:B------:R-:W4:Y:S01]  /*15160*/  MUFU.EX2 R162, R162 ;  /* 0x000000a200a27308 */ /* 0x000f220000000800 */
[-CC-:B--2---:R-:W-:Y:S01]  /*15170*/  FFMA.FTZ R166, R178, R14.reuse, -R206.reuse ;  /* 0x0000000eb2a67223 */ /* 0x184fe200000108ce */
[----:B------:R-:W-:Y:S01]  /*15180*/  FFMA.FTZ R178, R179, R14, -R206 ;  /* 0x0000000eb3b27223 */ /* 0x000fe200000108ce */
[----:B------:R-:W-:Y:S01]  /*15190*/  FADD.FTZ R153, R207, R153 ;  /* 0x00000099cf997221 */ /* 0x000fe20000010000 */
[----:B------:R-:W-:Y:S01]  /*151a0*/  F2FP.BF16.F32.PACK_AB R154, R157, R156 ;  /* 0x0000009c9d9a723e */ /* 0x000fe200000010ff */
        /* <DEDUP_REMOVED lines=12> */
[----:B--2---:R-:W-:Y:S01]  /*15270*/  FADD.FTZ R167, R161, R153 ;  /* 0x00000099a1a77221 */ /* 0x004fe20000010000 */
[----:B-1----:R-:W-:Y:S01]  /*15280*/  FADD.FTZ R153, R155, R8 ;  /* 0x000000089b997221 */ /* 0x002fe20000010000 */
[-C--:B------:R-:W-:Y:S01]  /*15290*/  FMUL.FTZ R78, R78, R164.reuse ;  /* 0x000000a44e4e7220 */ /* 0x080fe20000410000 */
[----:B------:R-:W-:Y:S01]  /*152a0*/  FMUL.FTZ R79, R79, R164 ;  /* 0x000000a44f4f7220 */ /* 0x000fe20000410000 */
[----:B------:R-:W-:Y:S01]  /*152b0*/  FADD.FTZ R202, R160, R167 ;  /* 0x000000a7a0ca7221 */ /* 0x000fe20000010000 */
[----:B0-----:R-:W-:Y:S01]  /*152c0*/  FADD.FTZ R157, R158, R153 ;  /* 0x000000999e9d7221 */ /* 0x001fe20000010000 */
[----:B------:R-:W-:Y:S01]  /*152d0*/  F2FP.BF16.F32.PACK_AB R153, R155, R165 ;  /* 0x000000a59b99723e */ /* 0x000fe200000010ff */
[----:B------:R-:W0:Y:S01]  /*152e0*/  MUFU.EX2 R203, R203 ;  /* 0x000000cb00cb7308 */ /* 0x000e220000000800 */
[C---:B---3--:R-:W-:Y:S01]  /*152f0*/  F2FP.BF16.F32.PACK_AB R155, R159.reuse, R158 ;  /* 0x0000009e9f9b723e */ /* 0x048fe200000010ff */
[----:B------:R-:W-:Y:S01]  /*15300*/  BAR.SYNC.DEFER_BLOCKING 0xf, 0x100 ;  /* 0x03c4000000007b1d */ /* 0x000fe20000010000 */
[----:B------:R-:W-:Y:S01]  /*15310*/  FADD.FTZ R157, R159, R157 ;  /* 0x0000009d9f9d7221 */ /* 0x000fe20000010000 */
[----:B------:R-:W-:Y:S01]  /*15320*/  F2FP.BF16.F32.PACK_AB R158, R201, R160 ;  /* 0x000000a0c99e723e */ /* 0x000fe200000010ff */
[-C--:B------:R-:W-:Y:S01]  /*15330*/  FMUL.FTZ R82, R82, R164.reuse ;  /* 0x000000a452527220 */ /* 0x080fe20000410000 */
[-C--:B------:R-:W-:Y:S01]  /*15340*/  FMUL.FTZ R83, R83, R164.reuse ;  /* 0x000000a453537220 */ /* 0x080fe20000410000 */
[----:B----4-:R-:W-:Y:S01]  /*15350*/  FADD.FTZ R157, R162, R157 ;  /* 0x0000009da29d7221 */ /* 0x010fe20000010000 */
[----:B------:R-:W-:Y:S01]  /*15360*/  MUFU.EX2 R172, R172 ;  /* 0x000000ac00ac7308 */ /* 0x000fe20000000800 */
[-C--:B------:R-:W-:Y:S01]  /*15370*/  FMUL.FTZ R86, R86, R164.reuse ;  /* 0x000000a456567220 */ /* 0x080fe20000410000 */
[----:B------:R-:W-:Y:S01]  /*15380*/  FMUL.FTZ R87, R87, R164 ;  /* 0x000000a457577220 */ /* 0x000fe20000410000 */
[C---:B-----5:R-:W-:Y:S01]  /*15390*/  FADD.FTZ R179, R163.reuse, R157 ;  /* 0x0000009da3b37221 */ /* 0x060fe20000010000 */
[----:B------:R-:W-:Y:S01]  /*153a0*/  F2FP.BF16.F32.PACK_AB R157, R163, R162 ;  /* 0x000000a2a39d723e */ /* 0x000fe200000010ff */
        /* <DEDUP_REMOVED lines=38> */
[----:B------:R-:W-:Y:S01]  /*15610*/  F2FP.BF16.F32.PACK_AB R160, R169, R168 ;  /* 0x000000a8a9a0723e */ /* 0x000fe200000010ff */
[----:B------:R2:W-:Y:S01]  /*15620*/  STSM.16.M88.4 [R199+0x36400], R152 ;  /* 0x03640098c7007844 */ /* 0x0005e20000000200 */
[----:B0-----:R-:W-:Y:S01]  /*15630*/  F2FP.BF16.F32.PACK_AB R161, R0, R171 ;  /* 0x000000ab00a1723e */ /* 0x001fe200000010ff */
[----:B------:R-:W-:Y:S01]  /*15640*/  FADD.FTZ R179, R203, R179 ;  /* 0x000000b3cbb37221 */ /* 0x000fe20000010000 */
[----:B------:R-:W-:Y:S01]  /*15650*/  F2FP.BF16.F32.PACK_AB R162, R173, R172 ;  /* 0x000000acada2723e */ /* 0x000fe200000010ff */
[----:B------:R-:W0:Y:S01]  /*15660*/  MUFU.EX2 R177, R177 ;  /* 0x000000b100b17308 */ /* 0x000e220000000800 */
[----:B-1----:R-:W-:Y:S01]  /*15670*/  F2FP.BF16.F32.PACK_AB R163, R175, R174 ;  /* 0x000000aeafa3723e */ /* 0x002fe200000010ff */
[----:B------:R1:W-:Y:S01]  /*15680*/  STSM.16.M88.4 [R214], R156 ;  /* 0x0000009cd6007844 */ /* 0x0003e20000000200 */
[----:B------:R-:W-:Y:S01]  /*15690*/  FADD.FTZ R202, R201, R202 ;  /* 0x000000cac9ca7221 */ /* 0x000fe20000010000 */
[----:B------:R-:W-:Y:S01]  /*156a0*/  FADD.FTZ R179, R170, R179 ;  /* 0x000000b3aab37221 */ /* 0x000fe20000010000 */
[----:B------:R-:W-:Y:S01]  /*156b0*/  @!P1 VIADD R21, R21, 0x38860 ;  /* 0x0003886015159836 */ /* 0x000fe20000000000 */
[----:B------:R1:W-:Y:S01]  /*156c0*/  STSM.16.M88.4 [R216], R160 ;  /* 0x000000a0d8007844 */ /* 0x0003e20000000200 */
[----:B------:R-:W-:Y:S01]  /*156d0*/  FADD.FTZ R202, R168, R202 ;  /* 0x000000caa8ca7221 */ /* 0x000fe20000010000 */
[----:B------:R-:W3:Y:S01]  /*156e0*/  MUFU.EX2 R180, R180 ;  /* 0x000000b400b47308 */ /* 0x000ee20000000800 */
[----:B------:R-:W-:Y:S01]  /*156f0*/  FADD.FTZ R179, R171, R179 ;  /* 0x000000b3abb37221 */ /* 0x000fe20000010000 */
[----:B------:R-:W-:Y:S01]  /*15700*/  @!P1 PRMT R21, RZ, 0x654, R21 ;  /* 0x00000654ff159816 */ /* 0x000fe20000000015 */
[----:B------:R-:W-:Y:S01]  /*15710*/  FADD.FTZ R202, R169, R202 ;  /* 0x000000caa9ca7221 */ /* 0x000fe20000010000 */
[----:B------:R-:W-:-:S02]  /*15720*/  IMAD.MOV.U32 R204, RZ, RZ, R19 ;  /* 0x000000ffffcc7224 */ /* 0x000fc400078e0013 */
[----:B------:R-:W-:Y:S01]  /*15730*/  FADD.FTZ R179, R0, R179 ;  /* 0x000000b300b37221 */ /* 0x000fe20000010000 */
[----:B------:R-:W-:Y:S02]  /*15740*/  IMAD.MOV.U32 R203, RZ, RZ, R20 ;  /* 0x000000ffffcb7224 */ /* 0x000fe400078e0014 */
[----:B------:R-:W-:Y:S01]  /*15750*/  FADD.FTZ R202, R172, R202 ;  /* 0x000000caacca7221 */ /* 0x000fe20000010000 */
[----:B------:R-:W4:Y:S01]  /*15760*/  MUFU.EX2 R181, R181 ;  /* 0x000000b500b57308 */ /* 0x000f220000000800 */
[----:B0-----:R-:W-:Y:S01]  /*15770*/  F2FP.BF16.F32.PACK_AB R164, R177, R176 ;  /* 0x000000b0b1a4723e */ /* 0x001fe200000010ff */
[----:B------:R-:W-:Y:S01]  /*15780*/  FADD.FTZ R179, R174, R179 ;  /* 0x000000b3aeb37221 */ /* 0x000fe20000010000 */
[----:B------:R-:W-:-:S03]  /*15790*/  FADD.FTZ R202, R173, R202 ;  /* 0x000000caadca7221 */ /* 0x000fc60000010000 */
[----:B------:R-:W-:Y:S01]  /*157a0*/  FADD.FTZ R179, R175, R179 ;  /* 0x000000b3afb37221 */ /* 0x000fe20000010000 */
[----:B------:R-:W-:Y:S01]  /*157b0*/  FADD.FTZ R202, R176, R202 ;  /* 0x000000cab0ca7221 */ /* 0x000fe20000010000 */
[----:B------:R4:W0:Y:S03]  /*157c0*/  MUFU.EX2 R8, R166 ;  /* 0x000000a600087308 */ /* 0x0008260000000800 */
[----:B------:R-:W-:-:S04]  /*157d0*/  FADD.FTZ R202, R177, R202 ;  /* 0x000000cab1ca7221 */ /* 0x000fc80000010000 */
[----:B---3--:R-:W-:Y:S01]  /*157e0*/  FADD.FTZ R202, R180, R202 ;  /* 0x000000cab4ca7221 */ /* 0x008fe20000010000 */
[----:B------:R-:W3:Y:S01]  /*157f0*/  MUFU.EX2 R178, R178 ;  /* 0x000000b200b27308 */ /* 0x000ee20000000800 */
[C---:B----4-:R-:W-:Y:S02]  /*15800*/  F2FP.BF16.F32.PACK_AB R166, R181.reuse, R180 ;  /* 0x000000b4b5a6723e */ /* 0x050fe400000010ff */
[----:B------:R-:W-:Y:S01]  /*15810*/  FADD.FTZ R0, R181, R202 ;  /* 0x000000cab5007221 */ /* 0x000fe20000010000 */
[----:B------:R-:W-:-:S04]  /*15820*/  IMAD.MOV.U32 R202, RZ, RZ, R9 ;  /* 0x000000ffffca7224 */ /* 0x000fc800078e0009 */
[----:B------:R-:W4:Y:S01]  /*15830*/  MUFU.EX2 R182, R182 ;  /* 0x000000b600b67308 */ /* 0x000f220000000800 */
[----:B0-----:R-:W-:-:S07]  /*15840*/  FADD.FTZ R179, R8, R179 ;  /* 0x000000b308b37221 */ /* 0x001fce0000010000 */
[----:B------:R-:W0:Y:S01]  /*15850*/  MUFU.EX2 R183, R183 ;  /* 0x000000b700b77308 */ /* 0x000e220000000800 */
[C---:B---3--:R-:W-:Y:S01]  /*15860*/  F2FP.BF16.F32.PACK_AB R165, R178.reuse, R8 ;  /* 0x00000008b2a5723e */ /* 0x048fe200000010ff */
[----:B------:R-:W-:-:S04]  /*15870*/  FADD.FTZ R179, R178, R179 ;  /* 0x000000b3b2b37221 */ /* 0x000fc80000010000 */
[----:B----4-:R-:W-:Y:S01]  /*15880*/  FADD.FTZ R179, R182, R179 ;  /* 0x000000b3b6b37221 */ /* 0x010fe20000010000 */
[----:B0-----:R-:W-:-:S03]  /*15890*/  F2FP.BF16.F32.PACK_AB R167, R183, R182 ;  /* 0x000000b6b7a7723e */ /* 0x001fc600000010ff */
[----:B------:R-:W-:Y:S02]  /*158a0*/  FADD.FTZ R8, R183, R179 ;  /* 0x000000b3b7087221 */ /* 0x000fe40000010000 */
[----:B------:R1:W-:Y:S01]  /*158b0*/  STSM.16.M88.4 [R215], R164 ;  /* 0x000000a4d7007844 */ /* 0x0003e20000000200 */
[----:B------:R-:W-:-:S06]  /*158c0*/  WARPGROUP.ARRIVE ;  /* 0x00000000000079c5 */ /* 0x000fcc0000000000 */
[----:B------:R-:W-:Y:S03]  /*158d0*/  HGMMA.64x256x16.F32.BF16 R24, R152, gdesc[UR4].tnspB, R24, gsb0 ;  /* 0x43e0000498187df0 */ /* 0x000fe60008001818 */
[----:B------:R-:W-:Y:S02]  /*158e0*/  WARPGROUP.DEPBAR.LE gsb0, 0x0 ;  /* 0x00008000000079c5 */ /* 0x000fe40000010000 */
[----:B--2---:R-:W-:Y:S01]  /*158f0*/  VIADD R152, R200, 0x80 ;  /* 0x00000080c8987836 */ /* 0x004fe20000000000 */
[----:B------:R-:W-:Y:S01]  /*15900*/  WARPGROUP.ARRIVE ;  /* 0x00000000000079c5 */ /* 0x000fe20000000000 */
[----:B------:R-:W-:-:S03]  /*15910*/  IMAD.MOV.U32 R153, RZ, RZ, 0x40000040 ;  /* 0x40000040ff997424 */ /* 0x000fc600078e00ff */
[----:B------:R-:W-:Y:S01]  /*15920*/  R2UR UR6, R152 ;  /* 0x00000000980672ca */ /* 0x000fe200000e0000 */
[----:B------:R-:W-:Y:S01]  /*15930*/  VIADD R152, R200, 0x100 ;  /* 0x00000100c8987836 */ /* 0x000fe20000000000 */
[----:B------:R-:W-:Y:S01]  /*15940*/  R2UR UR7, R153 ;  /* 0x00000000990772ca */ /* 0x000fe200000e0000 */
[----:B------:R-:W-:-:S15]  /*15950*/  IMAD.MOV.U32 R153, RZ, RZ, 0x40000040 ;  /* 0x40000040ff997424 */ /* 0x000fde00078e00ff */
        /* <DEDUP_REMOVED lines=27> */
.L_x_3634:
[----:B------:R-:W-:Y:S05]  /*15b10*/  BSYNC B0 ;  /* 0x0000000000007941 */ /* 0x000fea0003800000 */
.L_x_3633:
[----:B------:R-:W-:Y:S01]  /*15b20*/  ISETP.GE.AND P2, PT, R15, R219, PT ;  /* 0x000000db0f00720c */ /* 0x000fe20003f46270 */
[----:B------:R-:W-:-:S12]  /*15b30*/  BSSY B0, `(.L_x_3646) ;  /* 0x00003cf000007945 */ /* 0x000fd80003800000 */
[----:B------:R-:W-:Y:S05]  /*15b40*/  @!P2 BRA `(.L_x_3647) ;  /* 0x0000003c0034a947 */ /* 0x000fea0003800000 */
[----:B------:R-:W-:Y:S02]  /*15b50*/  IMAD.MOV.U32 R200, RZ, RZ, R20 ;  /* 0x000000ffffc87224 */ /* 0x000fe400078e0014 */
[----:B------:R-:W-:Y:S02]  /*15b60*/  IMAD.MOV.U32 R202, RZ, RZ, R9 ;  /* 0x000000ffffca7224 */ /* 0x000fe400078e0009 */
[----:B--2---:R-:W-:-:S07]  /*15b70*/  IMAD.MOV.U32 R201, RZ, RZ, R19 ;  /* 0x000000ffffc97224 */ /* 0x004fce00078e0013 */
.L_x_3666:
[----:B------:R-:W-:-:S05]  /*15b80*/  VIADD R19, R201, 0x1 ;  /* 0x00000001c9137836 */ /* 0x000fca0000000000 */
[----:B------:R-:W-:-:S04]  /*15b90*/  ISETP.NE.AND P2, PT, R19, 0x2, PT ;  /* 0x000000021300780c */ /* 0x000fc80003f45270 */
[----:B------:R-:W-:Y:S02]  /*15ba0*/  SEL R9, RZ, 0x1, P2 ;  /* 0x00000001ff097807 */ /* 0x000fe40001000000 */
[----:B------:R-:W-:Y:S02]  /*15bb0*/  SEL R19, R19, RZ, P2 ;  /* 0x000000ff13137207 */ /* 0x000fe40001000000 */
[----:B------:R-:W-:Y:S01]  /*15bc0*/  LOP3.LUT R22, R22, R9, RZ, 0x3c, !PT ;  /* 0x0000000916167212 */ /* 0x000fe200078e3cff */
[----:B------:R-:W-:Y:S06]  /*15bd0*/  @!P0 BRA `(.L_x_3648) ;  /* 0x0000000000048947 */ /* 0x000fec0003800000 */
[----:B------:R-:W-:Y:S01]  /*15be0*/  BPT.TRAP 0x1 ;  /* 0x000000040000795c */ /* 0x000fe20000300000 */
.L_x_3648:
[----:B-1----:R-:W-:Y:S01]  /*15bf0*/  IMAD R21, R19, 0x8, R18 ;  /* 0x0000000813157824 */ /* 0x002fe200078e0212 */
[----:B------:R-:W-:-:S04]  /*15c00*/  SHF.L.U32 R9, R22, 0x1f, RZ ;  /* 0x0000001f16097819 */ /* 0x000fc800000006ff */
[----:B------:R0:W1:Y:S01]  /*15c10*/  SYNCS.PHASECHK.TRANS64.TRYWAIT P2, [R21+URZ+0x38830], R9 ;  /* 0x03883009150075a7 */ /* 0x000062000804017f */
[----:B------:R-:W-:Y:S05]  /*15c20*/  @!P0 BRA `(.L_x_3649) ;  /* 0x0000000000048947 */ /* 0x000fea0003800000 */
[----:B------:R-:W-:Y:S01]  /*15c30*/  BPT.TRAP 0x1 ;  /* 0x000000040000795c */ /* 0x000fe20000300000 */
.L_x_3649:
[----:B------:R-:W-:Y:S01]  /*15c40*/  BSSY B1, `(.L_x_3650) ;  /* 0x0000006000017945 */ /* 0x000fe20003800000 */
[----:B------:R-:W-:Y:S02]  /*15c50*/  IMAD R156, R19, 0x200, R191 ;  /* 0x00000200139c7824 */ /* 0x000fe400078e02bf */
[----:B------:R-:W-:Y:S01]  /*15c60*/  IMAD.MOV.U32 R157, RZ, RZ, 0x40000040 ;  /* 0x40000040ff9d7424 */ /* 0x000fe200078e00ff */
[----:B-1----:R-:W-:Y:S06]  /*15c70*/  @P2 BRA `(.L_x_3651) ;  /* 0x0000000000082947 */ /* 0x002fec0003800000 */
[----:B------:R-:W1:Y:S02]  /*15c80*/  SYNCS.PHASECHK.TRANS64.TRYWAIT P2, [R21+URZ+0x38830], R9 ;  /* 0x03883009150075a7 */ /* 0x000e64000804017f */
[----:B-1----:R-:W-:Y:S05]  /*15c90*/  @!P2 BRA `(.L_x_3652) ;  /* 0x0000014c00b0a947 */ /* 0x002fea0003800000 */
.L_x_3651:
[----:B------:R-:W-:Y:S05]  /*15ca0*/  BSYNC B1 ;  /* 0x0000000000017941 */ /* 0x000fea0003800000 */
.L_x_3650:
        /* <DEDUP_REMOVED lines=36> */
.L_x_3653:
[----:B------:R2:W3:Y:S01]  /*15ef0*/  SYNCS.PHASECHK.TRANS64.TRYWAIT P2, [R21+URZ+0x38850], R9 ;  /* 0x03885009150075a7 */ /* 0x0004e2000804017f */
[----:B------:R-:W-:Y:S05]  /*15f00*/  @!P0 BRA `(.L_x_3654) ;  /* 0x0000000000048947 */ /* 0x000fea0003800000 */
[----:B------:R-:W-:Y:S01]  /*15f10*/  BPT.TRAP 0x1 ;  /* 0x000000040000795c */ /* 0x000fe20000300000 */
.L_x_3654:
[----:B------:R-:W-:Y:S04]  /*15f20*/  BSSY B1, `(.L_x_3655) ;  /* 0x0000004000017945 */ /* 0x000fe80003800000 */
[----:B---3--:R-:W-:Y:S05]  /*15f30*/  @P2 BRA `(.L_x_3656) ;  /* 0x0000000000082947 */ /* 0x008fea0003800000 */
[----:B------:R-:W3:Y:S02]  /*15f40*/  SYNCS.PHASECHK.TRANS64.TRYWAIT P2, [R21+URZ+0x38850], R9 ;  /* 0x03885009150075a7 */ /* 0x000ee4000804017f */
[----:B---3--:R-:W-:Y:S05]  /*15f50*/  @!P2 BRA `(.L_x_3657) ;  /* 0x0000014c0014a947 */ /* 0x008fea0003800000 */
.L_x_3656:
[----:B------:R-:W-:Y:S05]  /*15f60*/  BSYNC B1 ;  /* 0x0000000000017941 */ /* 0x000fea0003800000 */
.L_x_3655:
        /* <DEDUP_REMOVED lines=20> */
[----:B------:R-:W-:Y:S01]  /*160b0*/  IMAD.MOV.U32 R211, RZ, RZ, 0x40000040 ;  /* 0x40000040ffd37424 */ /* 0x000fe200078e00ff */
[----:B------:R-:W-:Y:S01]  /*160c0*/  R2UR UR6, R206 ;  /* 0x00000000ce0672ca */ /* 0x000fe200000e0000 */
[----:B------:R-:W-:Y:S01]  /*160d0*/  VIADD R206, R2, 0x4 ;  /* 0x0000000402ce7836 */ /* 0x000fe20000000000 */
[----:B------:R-:W-:Y:S01]  /*160e0*/  R2UR UR7, R207 ;  /* 0x00000000cf0772ca */ /* 0x000fe200000e0000 */
[----:B------:R-:W-:Y:S02]  /*160f0*/  IMAD.MOV.U32 R207, RZ, RZ, 0x40000040 ;  /* 0x40000040ffcf7424 */ /* 0x000fe400078e00ff */
[----:B------:R-:W-:Y:S01]  /*16100*/  IMAD.MOV.U32 R213, RZ, RZ, 0x40000040 ;  /* 0x40000040ffd57424 */ /* 0x000fe200078e00ff */
[----:B----4-:R-:W-:-:S05]  /*16110*/  SHF.R.U32.HI R14, RZ, 0x7, R14 ;  /* 0x00000007ff0e7819 */ /* 0x010fca000001160e */
[----:B0123--:R-:W0:Y:S02]  /*16120*/  SHFL.IDX PT, R9, R14, RZ, 0x1f ;  /* 0x00001fff0e097589 */ /* 0x00fe2400000e0000 */
[----:B0-----:R-:W-:Y:S01]  /*16130*/  ISETP.GT.AND P2, PT, R9, 0x7f, PT ;  /* 0x0000007f0900780c */ /* 0x001fe20003f44270 */
[----:B------:R-:W-:-:S03]  /*16140*/  IMAD.MOV.U32 R9, RZ, RZ, 0x4 ;  /* 0x00000004ff097424 */ /* 0x000fc600078e00ff */
[----:B------:R-:W-:Y:S02]  /*16150*/  SEL R20, RZ, 0x2, !P2 ;  /* 0x00000002ff147807 */ /* 0x000fe40005000000 */
[C---:B------:R-:W-:Y:S02]  /*16160*/  SEL R14, R9.reuse, 0x2, P2 ;  /* 0x00000002090e7807 */ /* 0x040fe40001000000 */
[----:B------:R-:W-:Y:S02]  /*16170*/  SEL R9, R9, 0x6, !P2 ;  /* 0x0000000609097807 */ /* 0x000fe40005000000 */
[----:B------:R-:W-:Y:S01]  /*16180*/  SEL R208, R208, 0x26, P2 ;  /* 0x00000026d0d07807 */ /* 0x000fe20001000000 */
[----:B------:R-:W-:Y:S01]  /*16190*/  IMAD.IADD R210, R212, 0x1, R14 ;  /* 0x00000001d4d27824 */ /* 0x000fe200078e020e */
[----:B------:R-:W-:Y:S02]  /*161a0*/  SEL R209, R209, 0x980, P2 ;  /* 0x00000980d1d17807 */ /* 0x000fe40001000000 */
[----:B------:R-:W-:-:S02]  /*161b0*/  LOP3.LUT R208, R208, 0x6, RZ, 0xc0, !PT ;  /* 0x00000006d0d07812 */ /* 0x000fc400078ec0ff */
        /* <DEDUP_REMOVED lines=281> */
[----:B------:R-:W-:Y:S01]  /*17350*/  IMAD.IADD R203, R218, 0x1, R195 ;  /* 0x00000001dacb7824 */ /* 0x000fe200078e02c3 */
[----:B------:R-:W-:Y:S02]  /*17360*/  WARPGROUP.DEPBAR.LE gsb0, 0x0 ;  /* 0x00008000000079c5 */ /* 0x000fe40000010000 */
[----:B------:R-:W-:-:S07]  /*17370*/  WARPGROUP.ARRIVE ;  /* 0x00000000000079c5 */ /* 0x000fce0000000000 */
[----:B------:R-:W-:Y:S01]  /*17380*/  HGMMA.64x64x16.F32.BF16 R152, gdesc[UR4], R152, gsb0 ;  /* 0x00e00000049879f0 */ /* 0x000fe20008001898 */
[----:B------:R-:W-:Y:S01]  /*17390*/  R2UR UR4, R206 ;  /* 0x00000000ce0472ca */ /* 0x000fe200000e0000 */
[----:B------:R-:W-:Y:S01]  /*173a0*/  IMAD.IADD R206, R205, 0x1, R9 ;  /* 0x00000001cdce7824 */ /* 0x000fe200078e0209 */
[----:B------:R-:W-:Y:S01]  /*173b0*/  R2UR UR5, R207 ;  /* 0x00000000cf0572ca */ /* 0x000fe200000e0000 */
[----:B------:R-:W-:Y:S01]  /*173c0*/  IMAD.MOV.U32 R207, RZ, RZ, 0x40000040 ;  /* 0x40000040ffcf7424 */ /* 0x000fe200078e00ff */
[----:B------:R-:W0:Y:S02]  /*173d0*/  @P5 LDC R205, c[0x0][0x450] ;  /* 0x00011400ffcd5b82 */ /* 0x000e240000000800 */
        /* <DEDUP_REMOVED lines=9> */
[----:B------:R-:W-:Y:S02]  /*17470*/  R2UR UR4, R206 ;  /* 0x00000000ce0472ca */ /* 0x000fe400000e0000 */
[----:B------:R-:W-:Y:S01]  /*17480*/  R2UR UR5, R207 ;  /* 0x00000000cf0572ca */ /* 0x000fe200000e0000 */
[----:B------:R-:W1:Y:S01]  /*17490*/  @P5 LDC R206, c[0x0][0x44c] ;  /* 0x00011300ffce5b82 */ /* 0x000e620000000800 */
[----:B------:R-:W-:Y:S01]  /*174a0*/  R2UR UR6, R208 ;  /* 0x00000000d00672ca */ /* 0x000fe200000e0000 */
[----:B------:R-:W-:Y:S01]  /*174b0*/  VIADD R208, R2, 0xe00 ;  /* 0x00000e0002d07836 */ /* 0x000fe20000000000 */
[----:B------:R-:W-:Y:S01]  /*174c0*/  R2UR UR7, R209 ;  /* 0x00000000d10772ca */ /* 0x000fe200000e0000 */
[----:B------:R-:W-:Y:S02]  /*174d0*/  IMAD.MOV.U32 R207, RZ, RZ, 0x40000040 ;  /* 0x40000040ffcf7424 */ /* 0x000fe400078e00ff */
[----:B------:R-:W-:-:S02]  /*174e0*/  IMAD.MOV.U32 R209, RZ, RZ, 0x40000040 ;  /* 0x40000040ffd17424 */ /* 0x000fc400078e00ff */
[----:B-1----:R-:W-:-:S05]  /*174f0*/  @P5 IMAD.HI.U32 R206, R203, R206, RZ ;  /* 0x000000cecbce5227 */ /* 0x002fca00078e00ff */
[----:B0-----:R-:W-:Y:S01]  /*17500*/  @P5 SHF.R.U32.HI R203, RZ, R205, R206 ;  /* 0x000000cdffcb5219 */ /* 0x001fe200000116ce */
[----:B------:R-:W-:Y:S02]  /*17510*/  IMAD.IADD R206, R208, 0x1, R20 ;  /* 0x00000001d0ce7824 */ /* 0x000fe400078e0214 */
[----:B------:R-:W-:-:S05]  /*17520*/  IMAD.MOV.U32 R205, RZ, RZ, 0x40 ;  /* 0x00000040ffcd7424 */ /* 0x000fca00078e00ff */
[----:B------:R-:W-:-:S04]  /*17530*/  SEL R205, R205, 0x3e, P2 ;  /* 0x0000003ecdcd7807 */ /* 0x000fc80001000000 */
[----:B------:R-:W-:Y:S01]  /*17540*/  LOP3.LUT R205, R205, 0x6, RZ, 0xc0, !PT ;  /* 0x00000006cdcd7812 */ /* 0x000fe200078ec0ff */
[----:B------:R-:W-:Y:S02]  /*17550*/  WARPGROUP.DEPBAR.LE gsb0, 0x0 ;  /* 0x00008000000079c5 */ /* 0x000fe40000010000 */
[----:B------:R-:W-:-:S06]  /*17560*/  WARPGROUP.ARRIVE ;  /* 0x00000000000079c5 */ /* 0x000fcc0000000000 */
[----:B------:R-:W-:Y:S01]  /*17570*/  HGMMA.64x64x16.F32.BF16 R152, gdesc[UR4], R152, gsb0 ;  /* 0x00e00000049879f0 */ /* 0x000fe20008001898 */
[----:B------:R-:W-:Y:S01]  /*17580*/  R2UR UR4, R206 ;  /* 0x00000000ce0472ca */ /* 0x000fe200000e0000 */
[C---:B------:R-:W-:Y:S01]  /*17590*/  IMAD.IADD R206, R212.reuse, 0x1, R20 ;  /* 0x00000001d4ce7824 */ /* 0x040fe200078e0214 */
[----:B------:R-:W-:Y:S01]  /*175a0*/  R2UR UR5, R207 ;  /* 0x00000000cf0572ca */ /* 0x000fe200000e0000 */
[----:B------:R-:W-:Y:S01]  /*175b0*/  IMAD.MOV.U32 R207, RZ, RZ, 0x40000040 ;  /* 0x40000040ffcf7424 */ /* 0x000fe200078e00ff */
[----:B------:R-:W0:Y:S01]  /*175c0*/  SHFL.IDX PT, R20, R203, RZ, 0x1c1f ;  /* 0x001c1fffcb147589 */ /* 0x000e2200000e0000 */
[----:B------:R-:W-:Y:S01]  /*175d0*/  IMAD.IADD R212, R212, 0x1, R9 ;  /* 0x00000001d4d47824 */ /* 0x000fe200078e0209 */
[----:B------:R-:W-:Y:S01]  /*175e0*/  R2UR UR6, R206 ;  /* 0x00000000ce0672ca */ /* 0x000fe200000e0000 */
[----:B------:R-:W-:Y:S01]  /*175f0*/  IMAD.IADD R206, R208, 0x1, R14 ;  /* 0x00000001d0ce7824 */ /* 0x000fe200078e020e */
[----:B------:R-:W-:Y:S01]  /*17600*/  R2UR UR7, R207 ;  /* 0x00000000cf0772ca */ /* 0x000fe200000e0000 */
[----:B------:R-:W-:-:S02]  /*17610*/  IMAD.MOV.U32 R207, RZ, RZ, 0x40000040 ;  /* 0x40000040ffcf7424 */ /* 0x000fc400078e00ff */
[----:B------:R-:W-:Y:S02]  /*17620*/  IMAD.IADD R208, R208, 0x1, R9 ;  /* 0x00000001d0d07824 */ /* 0x000fe400078e0209 */
        /* <DEDUP_REMOVED lines=33> */
[----:B------:R-:W-:Y:S02]  /*17840*/  ULOP3.LUT UR4, URZ, UR45, URZ, 0x33, !UPT ;  /* 0x0000002d3f047292 */ /* 0x000fe4000f8e333f */
[----:B------:R-:W-:Y:S02]  /*17850*/  WARPGROUP.DEPBAR.LE gsb0, 0x0 ;  /* 0x00008000000079c5 */ /* 0x000fe40000010000 */
[----:B------:R1:W-:Y:S02]  /*17860*/  @!P1 SYNCS.ARRIVE.TRANS64.RED.A1T0 RZ, [R9+URZ], RZ ;  /* 0x000000ff09ff99a7 */ /* 0x0003e4000810043f */
[----:B-1----:R-:W-:-:S05]  /*17870*/  IMAD.SHL.U32 R9, R15, 0x40, RZ ;  /* 0x000000400f097824 */ /* 0x002fca00078e00ff */
[----:B------:R-:W-:-:S04]  /*17880*/  IADD3 R207, -R187, 0x1, -R9 ;  /* 0x00000001bbcf7810 */ /* 0x000fc80007ffe909 */
[----:B------:R-:W-:-:S05]  /*17890*/  IADD3 R207, -R23, R207, R184 ;  /* 0x000000cf17cf7210 */ /* 0x000fca0007ffe1b8 */
[C---:B------:R-:W-:Y:S02]  /*178a0*/  VIADD R208, R207.reuse, UR44 ;  /* 0x0000002ccfd07c36 */ /* 0x040fe40008000000 */
[----:B------:R-:W-:Y:S02]  /*178b0*/  VIADD R207, R207, UR4 ;  /* 0x00000004cfcf7c36 */ /* 0x000fe40008000000 */
        /* <DEDUP_REMOVED lines=15> */
.L_x_3660:
[----:B------:R-:W-:-:S05]  /*179b0*/  IMAD.U32 R209, RZ, RZ, UR39 ;  /* 0x00000027ffd17e24 */ /* 0x000fca000f8e00ff */
[----:B------:R-:W-:-:S13]  /*179c0*/  ISETP.NE.AND P2, PT, R209, 0x1, PT ;  /* 0x00000001d100780c */ /* 0x000fda0003f45270 */
[----:B------:R-:W0:Y:S02]  /*179d0*/  @P2 LDC.64 R204, c[0x0][0xae0] ;  /* 0x0002b800ffcc2b82 */ /* 0x000e240000000a00 */
[----:B0-----:R-:W-:-:S05]  /*179e0*/  @P2 IMAD.HI.U32 R204, R20, R204, RZ ;  /* 0x000000cc14cc2227 */ /* 0x001fca00078e00ff */
[----:B------:R-:W-:-:S07]  /*179f0*/  @P2 SHF.R.U32.HI R20, RZ, R205, R204 ;  /* 0x000000cdff142219 */ /* 0x000fce00000116cc */
.L_x_3661:
[----:B------:R-:W-:Y:S05]  /*17a00*/  BSYNC B1 ;  /* 0x0000000000017941 */ /* 0x000fea0003800000 */
.L_x_3659:
[----:B------:R-:W-:-:S04]  /*17a10*/  IMAD R20, R20, R209, -R9 ;  /* 0x000000d114147224 */ /* 0x000fc800078e0a09 */
[----:B------:R-:W-:-:S05]  /*17a20*/  IMAD.IADD R20, R20, 0x1, -R187 ;  /* 0x0000000114147824 */ /* 0x000fca00078e0abb */
[----:B------:R-:W-:Y:S02]  /*17a30*/  VIMNMX R14, R14, R20, !PT ;  /* 0x000000140e0e7248 */ /* 0x000fe40007fe0100 */
[----:B------:R-:W-:-:S07]  /*17a40*/  VIADDMNMX R206, R20, R209, R206, PT ;  /* 0x000000d114ce7246 */ /* 0x000fce00038001ce */
.L_x_3658:
        /* <DEDUP_REMOVED lines=65> */
.L_x_3664:
[----:B------:R-:W-:-:S05]  /*17e60*/  IMAD.U32 R14, RZ, RZ, UR39 ;  /* 0x00000027ff0e7e24 */ /* 0x000fca000f8e00ff */
[----:B------:R-:W-:-:S13]  /*17e70*/  ISETP.NE.AND P3, PT, R14, 0x1, PT ;  /* 0x000000010e00780c */ /* 0x000fda0003f65270 */
[----:B------:R-:W0:Y:S02]  /*17e80*/  @P3 LDC.64 R152, c[0x0][0xae0] ;  /* 0x0002b800ff983b82 */ /* 0x000e240000000a00 */
[----:B0-----:R-:W-:-:S05]  /*17e90*/  @P3 IMAD.HI.U32 R152, R203, R152, RZ ;  /* 0x00000098cb983227 */ /* 0x001fca00078e00ff */
[----:B------:R-:W-:-:S07]  /*17ea0*/  @P3 SHF.R.U32.HI R203, RZ, R153, R152 ;  /* 0x00000099ffcb3219 */ /* 0x000fce0000011698 */
.L_x_3665:
[----:B------:R-:W-:Y:S05]  /*17eb0*/  BSYNC B1 ;  /* 0x0000000000017941 */ /* 0x000fea0003800000 */
.L_x_3663:
[----:B------:R-:W-:-:S04]  /*17ec0*/  IMAD R9, R203, R14, -R9 ;  /* 0x0000000ecb097224 */ /* 0x000fc800078e0a09 */
[----:B------:R-:W-:-:S05]  /*17ed0*/  IMAD.IADD R9, R9, 0x1, -R187 ;  /* 0x0000000109097824 */ /* 0x000fca00078e0abb */
[----:B------:R-:W-:Y:S02]  /*17ee0*/  VIMNMX R207, R207, R9, !PT ;  /* 0x00000009cfcf7248 */ /* 0x000fe40007fe0100 */
[----:B------:R-:W-:-:S07]  /*17ef0*/  VIADDMNMX R208, R9, R14, R208, PT ;  /* 0x0000000e09d07246 */ /* 0x000fce00038001d0 */
.L_x_3662:
[----:B------:R-:W-:Y:S01]  /*17f00*/  FMNMX.FTZ R9, R20, R202, !PT ;  /* 0x000000ca14097209 */ /* 0x000fe20007810000 */
[----:B------:R-:W-:-:S03]  /*17f10*/  @!P1 VIADD R21, R21, 0x38860 ;  /* 0x0003886015159836 */ /* 0x000fc60000000000 */
[----:B------:R-:W-:Y:S02]  /*17f20*/  FMNMX.FTZ R9, R204, R9, !PT ;  /* 0x00000009cc097209 */ /* 0x000fe40007810000 */
[----:B------:R-:W-:Y:S02]  /*17f30*/  @!P1 PRMT R21, RZ, 0x654, R21 ;  /* 0x00000654ff159816 */ /* 0x000fe40000000015 */
        /* <DEDUP_REMOVED lines=27> */
[-C--:B------:R-:W-:Y:S01]  /*180f0*/  FMUL.FTZ R153, R153, R14.reuse ;  /* 0x0000000e99997220 */ /* 0x080fe20000410000 */
[----:B------:R-:W-:Y:S01]  /*18100*/  ISETP.GT.AND P3, PT, R207, 0x8, P2 ;  /* 0x00000008cf00780c */ /* 0x000fe20001764270 */
[-CC-:B------:R-:W-:Y:S01]  /*18110*/  FFMA.FTZ R204, R204, R14.reuse, -R152.reuse ;  /* 0x0000000ecccc7223 */ /* 0x180fe20000010898 */
[----:B------:R-:W-:Y:S01]  /*18120*/  FSEL R155, R155, -INF , !P4 ;  /* 0xff8000009b9b7808 */ /* 0x000fe20006000000 */
[----:B------:R-:W-:Y:S01]  /*18130*/  MUFU.EX2 R20, R20 ;  /* 0x0000001400147308 */ /* 0x000fe20000000800 */
[----:B------:R-:W-:Y:S01]  /*18140*/  ISETP.GT.AND P4, PT, R207, 0x9, P2 ;  /* 0x00000009cf00780c */ /* 0x000fe20001784270 */
[-CC-:B------:R-:W-:Y:S01]  /*18150*/  FFMA.FTZ R202, R156, R14.reuse, -R152.reuse ;  /* 0x0000000e9cca7223 */ /* 0x180fe20000010898 */
[C---:B------:R-:W-:Y:S01]  /*18160*/  ISETP.LT.OR P3, PT, R208.reuse, 0x9, P3 ;  /* 0x00000009d000780c */ /* 0x040fe20001f61670 */
[-CC-:B------:R-:W-:Y:S01]  /*18170*/  FFMA.FTZ R157, R157, R14.reuse, -R152.reuse ;  /* 0x0000000e9d9d7223 */ /* 0x180fe20000010898 */
[----:B------:R-:W-:Y:S01]  /*18180*/  ISETP.LT.OR P4, PT, R208, 0xa, P4 ;  /* 0x0000000ad000780c */ /* 0x000fe20002781670 */
[-CC-:B------:R-:W-:Y:S01]  /*18190*/  FFMA.FTZ R160, R160, R14.reuse, -R152.reuse ;  /* 0x0000000ea0a07223 */ /* 0x180fe20000010898 */
[----:B------:R-:W-:Y:S01]  /*181a0*/  FSEL R158, R158, -INF , !P3 ;  /* 0xff8000009e9e7808 */ /* 0x000fe20005800000 */
[----:B------:R-:W0:Y:S01]  /*181b0*/  MUFU.EX2 R153, R153 ;  /* 0x0000009900997308 */ /* 0x000e220000000800 */
        /* <DEDUP_REMOVED lines=16> */
[C---:B------:R-:W-:Y:S01]  /*182c0*/  ISETP.LT.OR P4, PT, R208.reuse, 0x1a, P4 ;  /* 0x0000001ad000780c */ /* 0x040fe20002781670 */
[----:B------:R-:W-:Y:S01]  /*182d0*/  FFMA.FTZ R152, R181, R14, -R152 ;  /* 0x0000000eb5987223 */ /* 0x000fe20000010898 */
[----:B------:R-:W-:Y:S01]  /*182e0*/  ISETP.LT.OR P3, PT, R208, 0x11, P3 ;  /* 0x00000011d000780c */ /* 0x000fe20001f61670 */
[----:B0-----:R-:W-:Y:S01]  /*182f0*/  FFMA.FTZ R181, R153, R0, R20 ;  /* 0x0000000099b57223 */ /* 0x001fe20000010014 */
[----:B------:R-:W-:Y:S01]  /*18300*/  FSEL R167, R167, -INF , !P4 ;  /* 0xff800000a7a77808 */ /* 0x000fe20006000000 */
[----:B------:R-:W0:Y:S01]  /*18310*/  MUFU.EX2 R156, R204 ;  /* 0x000000cc009c7308 */ /* 0x000e220000000800 */
[----:B------:R-:W-:Y:S01]  /*18320*/  ISETP.GT.AND P4, PT, R207, 0x21, P2 ;  /* 0x00000021cf00780c */ /* 0x000fe20001784270 */
[-C--:B------:R-:W-:Y:S01]  /*18330*/  FMUL.FTZ R24, R24, R153.reuse ;  /* 0x0000009918187220 */ /* 0x080fe20000410000 */
[----:B------:R-:W-:Y:S01]  /*18340*/  FSEL R162, R162, -INF , !P3 ;  /* 0xff800000a2a27808 */ /* 0x000fe20005800000 */
[-C--:B------:R-:W-:Y:S01]  /*18350*/  FMUL.FTZ R25, R25, R153.reuse ;  /* 0x0000009919197220 */ /* 0x080fe20000410000 */
[----:B------:R-:W-:Y:S01]  /*18360*/  ISETP.LT.OR P4, PT, R208, 0x22, P4 ;  /* 0x00000022d000780c */ /* 0x000fe20002781670 */
[-C--:B------:R-:W-:Y:S01]  /*18370*/  FMUL.FTZ R28, R28, R153.reuse ;  /* 0x000000991c1c7220 */ /* 0x080fe20000410000 */
[----:B------:R-:W-:Y:S01]  /*18380*/  ISETP.GT.AND P3, PT, R207, 0x18, P2 ;  /* 0x00000018cf00780c */ /* 0x000fe20001764270 */
[----:B------:R-:W-:Y:S01]  /*18390*/  MUFU.EX2 R203, R160 ;  /* 0x000000a000cb7308 */ /* 0x000fe20000000800 */
[----:B------:R-:W-:Y:S01]  /*183a0*/  FSEL R171, R171, -INF , !P4 ;  /* 0xff800000abab7808 */ /* 0x000fe20006000000 */
[-C--:B------:R-:W-:Y:S01]  /*183b0*/  FMUL.FTZ R29, R29, R153.reuse ;  /* 0x000000991d1d7220 */ /* 0x080fe20000410000 */
[----:B------:R-:W-:Y:S01]  /*183c0*/  ISETP.GT.AND P4, PT, R207, 0x29, P2 ;  /* 0x00000029cf00780c */ /* 0x000fe20001784270 */
[-C--:B------:R-:W-:Y:S01]  /*183d0*/  FMUL.FTZ R32, R32, R153.reuse ;  /* 0x0000009920207220 */ /* 0x080fe20000410000 */
[C---:B------:R-:W-:Y:S01]  /*183e0*/  ISETP.LT.OR P3, PT, R208.reuse, 0x19, P3 ;  /* 0x00000019d000780c */ /* 0x040fe20001f61670 */
[-C--:B------:R-:W-:Y:S01]  /*183f0*/  FMUL.FTZ R33, R33, R153.reuse ;  /* 0x0000009921217220 */ /* 0x080fe20000410000 */
[----:B------:R-:W-:Y:S01]  /*18400*/  ISETP.LT.OR P4, PT, R208, 0x2a, P4 ;  /* 0x0000002ad000780c */ /* 0x000fe20002781670 */
[----:B------:R-:W1:Y:S01]  /*18410*/  MUFU.EX2 R202, R202 ;  /* 0x000000ca00ca7308 */ /* 0x000e620000000800 */
[----:B------:R-:W-:Y:S01]  /*18420*/  FSEL R166, R166, -INF , !P3 ;  /* 0xff800000a6a67808 */ /* 0x000fe20005800000 */
[----:B0-----:R-:W-:Y:S01]  /*18430*/  FADD.FTZ R181, R156, R181 ;  /* 0x000000b59cb57221 */ /* 0x001fe20000010000 */
[----:B------:R-:W-:Y:S01]  /*18440*/  FSEL R175, R175, -INF , !P4 ;  /* 0xff800000afaf7808 */ /* 0x000fe20006000000 */
[-C--:B------:R-:W-:Y:S01]  /*18450*/  FMUL.FTZ R36, R36, R153.reuse ;  /* 0x0000009924247220 */ /* 0x080fe20000410000 */
[----:B------:R-:W-:Y:S01]  /*18460*/  ISETP.GT.AND P4, PT, R207, RZ, P2 ;  /* 0x000000ffcf00720c */ /* 0x000fe20001784270 */
[-C--:B------:R-:W-:Y:S01]  /*18470*/  FMUL.FTZ R37, R37, R153.reuse ;  /* 0x0000009925257220 */ /* 0x080fe20000410000 */
[----:B------:R-:W-:Y:S01]  /*18480*/  ISETP.GT.AND P3, PT, R207, 0x20, P2 ;  /* 0x00000020cf00780c */ /* 0x000fe20001764270 */
[----:B------:R-:W-:Y:S01]  /*18490*/  MUFU.EX2 R160, R168 ;  /* 0x000000a800a07308 */ /* 0x000fe20000000800 */
[----:B------:R-:W-:Y:S01]  /*184a0*/  ISETP.LT.OR P4, PT, R208, 0x1, P4 ;  /* 0x00000001d000780c */ /* 0x000fe20002781670 */
[-C--:B------:R-:W-:Y:S01]  /*184b0*/  FMUL.FTZ R40, R40, R153.reuse ;  /* 0x0000009928287220 */ /* 0x080fe20000410000 */
[----:B------:R-:W-:Y:S01]  /*184c0*/  ISETP.LT.OR P3, PT, R208, 0x21, P3 ;  /* 0x00000021d000780c */ /* 0x000fe20001f61670 */
[-C--:B------:R-:W-:Y:S01]  /*184d0*/  FMUL.FTZ R41, R41, R153.reuse ;  /* 0x0000009929297220 */ /* 0x080fe20000410000 */
[----:B------:R-:W-:Y:S01]  /*184e0*/  FSEL R154, R154, -INF , !P4 ;  /* 0xff8000009a9a7808 */ /* 0x000fe20006000000 */
[-C--:B------:R-:W-:Y:S01]  /*184f0*/  FMUL.FTZ R44, R44, R153.reuse ;  /* 0x000000992c2c7220 */ /* 0x080fe20000410000 */
[----:B------:R-:W-:Y:S01]  /*18500*/  FSEL R170, R170, -INF , !P3 ;  /* 0xff800000aaaa7808 */ /* 0x000fe20005800000 */
[----:B------:R-:W0:Y:S01]  /*18510*/  MUFU.EX2 R157, R157 ;  /* 0x0000009d009d7308 */ /* 0x000e220000000800 */
[----:B------:R-:W-:Y:S01]  /*18520*/  FMNMX.FTZ R0, R154, R200, !PT ;  /* 0x000000c89a007209 */ /* 0x000fe20007810000 */
[----:B-1----:R-:W-:Y:S01]  /*18530*/  FADD.FTZ R181, R202, R181 ;  /* 0x000000b5cab57221 */ /* 0x002fe20000010000 */
[----:B------:R-:W-:Y:S01]  /*18540*/  ISETP.GT.AND P3, PT, R207, 0x28, P2 ;  /* 0x00000028cf00780c */ /* 0x000fe20001764270 */
[-C--:B------:R-:W-:Y:S01]  /*18550*/  FMUL.FTZ R45, R45, R153.reuse ;  /* 0x000000992d2d7220 */ /* 0x080fe20000410000 */
[----:B------:R-:W-:Y:S01]  /*18560*/  FMNMX.FTZ R0, R155, R0, !PT ;  /* 0x000000009b007209 */ /* 0x000fe20007810000 */
[-C--:B------:R-:W-:Y:S01]  /*18570*/  FMUL.FTZ R48, R48, R153.reuse ;  /* 0x0000009930307220 */ /* 0x080fe20000410000 */
[----:B------:R-:W-:Y:S01]  /*18580*/  ISETP.LT.OR P3, PT, R208, 0x29, P3 ;  /* 0x00000029d000780c */ /* 0x000fe20001f61670 */
[----:B------:R-:W1:Y:S01]  /*18590*/  MUFU.EX2 R161, R161 ;  /* 0x000000a100a17308 */ /* 0x000e620000000800 */
[----:B------:R-:W-:Y:S01]  /*185a0*/  FMNMX.FTZ R0, R158, R0, !PT ;  /* 0x000000009e007209 */ /* 0x000fe20007810000 */
[-C--:B------:R-:W-:Y:S01]  /*185b0*/  FMUL.FTZ R49, R49, R153.reuse ;  /* 0x0000009931317220 */ /* 0x080fe20000410000 */
[----:B------:R-:W-:Y:S01]  /*185c0*/  FSEL R174, R174, -INF , !P3 ;  /* 0xff800000aeae7808 */ /* 0x000fe20005800000 */
[-C--:B------:R-:W-:Y:S01]  /*185d0*/  FMUL.FTZ R52, R52, R153.reuse ;  /* 0x0000009934347220 */ /* 0x080fe20000410000 */
[----:B------:R-:W-:Y:S01]  /*185e0*/  FMNMX.FTZ R0, R159, R0, !PT ;  /* 0x000000009f007209 */ /* 0x000fe20007810000 */
[-C--:B------:R-:W-:Y:S01]  /*185f0*/  FMUL.FTZ R53, R53, R153.reuse ;  /* 0x0000009935357220 */ /* 0x080fe20000410000 */
[----:B------:R-:W-:Y:S01]  /*18600*/  ISETP.GT.AND P3, PT, R207, 0x30, P2 ;  /* 0x00000030cf00780c */ /* 0x000fe20001764270 */
[----:B------:R-:W2:Y:S01]  /*18610*/  MUFU.EX2 R164, R164 ;  /* 0x000000a400a47308 */ /* 0x000ea20000000800 */
[----:B------:R-:W-:Y:S01]  /*18620*/  FMNMX.FTZ R0, R162, R0, !PT ;  /* 0x00000000a2007209 */ /* 0x000fe20007810000 */
[----:B0-----:R-:W-:Y:S01]  /*18630*/  FADD.FTZ R181, R157, R181 ;  /* 0x000000b59db57221 */ /* 0x001fe20000010000 */
[----:B------:R-:W-:Y:S01]  /*18640*/  ISETP.LT.OR P3, PT, R208, 0x31, P3 ;  /* 0x00000031d000780c */ /* 0x000fe20001f61670 */
[-C--:B------:R-:W-:Y:S01]  /*18650*/  FMUL.FTZ R56, R56, R153.reuse ;  /* 0x0000009938387220 */ /* 0x080fe20000410000 */
[----:B------:R-:W-:Y:S01]  /*18660*/  FMNMX.FTZ R0, R163, R0, !PT ;  /* 0x00000000a3007209 */ /* 0x000fe20007810000 */
[----:B------:R-:W-:Y:S01]  /*18670*/  FADD.FTZ R181, R203, R181 ;  /* 0x000000b5cbb57221 */ /* 0x000fe20000010000 */
[----:B------:R-:W-:Y:S01]  /*18680*/  FSEL R178, R178, -INF , !P3 ;  /* 0xff800000b2b27808 */ /* 0x000fe20005800000 */
[----:B------:R-:W-:Y:S01]  /*18690*/  MUFU.EX2 R165, R165 ;  /* 0x000000a500a57308 */ /* 0x000fe20000000800 */
[----:B------:R-:W-:Y:S01]  /*186a0*/  FMNMX.FTZ R0, R166, R0, !PT ;  /* 0x00000000a6007209 */ /* 0x000fe20007810000 */
[----:B-1----:R-:W-:Y:S01]  /*186b0*/  FADD.FTZ R181, R161, R181 ;  /* 0x000000b5a1b57221 */ /* 0x002fe20000010000 */
[----:B------:R-:W-:Y:S01]  /*186c0*/  ISETP.GT.AND P3, PT, R207, 0x31, P2 ;  /* 0x00000031cf00780c */ /* 0x000fe20001764270 */
[-C--:B------:R-:W-:Y:S01]  /*186d0*/  FMUL.FTZ R57, R57, R153.reuse ;  /* 0x0000009939397220 */ /* 0x080fe20000410000 */
[----:B------:R-:W-:Y:S01]  /*186e0*/  FMNMX.FTZ R0, R167, R0, !PT ;  /* 0x00000000a7007209 */ /* 0x000fe20007810000 */
[-C--:B------:R-:W-:Y:S01]  /*186f0*/  FMUL.FTZ R60, R60, R153.reuse ;  /* 0x000000993c3c7220 */ /* 0x080fe20000410000 */
[----:B------:R-:W-:Y:S01]  /*18700*/  ISETP.GT.AND P4, PT, R207, 0x38, P2 ;  /* 0x00000038cf00780c */ /* 0x000fe20001784270 */
[----:B------:R-:W-:Y:S01]  /*18710*/  MUFU.EX2 R172, R172 ;  /* 0x000000ac00ac7308 */ /* 0x000fe20000000800 */
[----:B------:R-:W-:Y:S01]  /*18720*/  FMNMX.FTZ R0, R170, R0, !PT ;  /* 0x00000000aa007209 */ /* 0x000fe20007810000 */
[----:B--2---:R-:W-:Y:S01]  /*18730*/  FADD.FTZ R181, R164, R181 ;  /* 0x000000b5a4b57221 */ /* 0x004fe20000010000 */
[----:B------:R-:W-:Y:S01]  /*18740*/  ISETP.LT.OR P3, PT, R208, 0x32, P3 ;  /* 0x00000032d000780c */ /* 0x000fe20001f61670 */
[-C--:B------:R-:W-:Y:S01]  /*18750*/  FMUL.FTZ R61, R61, R153.reuse ;  /* 0x000000993d3d7220 */ /* 0x080fe20000410000 */
[----:B------:R-:W-:Y:S01]  /*18760*/  FMNMX.FTZ R0, R171, R0, !PT ;  /* 0x00000000ab007209 */ /* 0x000fe20007810000 */
[-C--:B------:R-:W-:Y:S01]  /*18770*/  FMUL.FTZ R64, R64, R153.reuse ;  /* 0x0000009940407220 */ /* 0x080fe20000410000 */
[----:B------:R-:W-:Y:S01]  /*18780*/  ISETP.GT.AND P2, PT, R207, 0x39, P2 ;  /* 0x00000039cf00780c */ /* 0x000fe20001744270 */
[----:B------:R-:W-:Y:S01]  /*18790*/  MUFU.EX2 R173, R173 ;  /* 0x000000ad00ad7308 */ /* 0x000fe20000000800 */
[----:B------:R-:W-:Y:S01]  /*187a0*/  FMNMX.FTZ R0, R174, R0, !PT ;  /* 0x00000000ae007209 */ /* 0x000fe20007810000 */
[-C--:B------:R-:W-:Y:S01]  /*187b0*/  FMUL.FTZ R65, R65, R153.reuse ;  /* 0x0000009941417220 */ /* 0x080fe20000410000 */
        /* <DEDUP_REMOVED lines=8> */
[----:B------:R-:W-:Y:S01]  /*18840*/  ISETP.LT.OR P2, PT, R208, 0x3a, P2 ;  /* 0x0000003ad000780c */ /* 0x000fe20001741670 */
[-C--:B------:R-:W-:Y:S01]  /*18850*/  FMUL.FTZ R73, R73, R153.reuse ;  /* 0x0000009949497220 */ /* 0x080fe20000410000 */
[----:B------:R-:W-:Y:S01]  /*18860*/  FSEL R182, R182, -INF , !P4 ;  /* 0xff800000b6b67808 */ /* 0x000fe20006000000 */
[-C--:B------:R-:W-:Y:S01]  /*18870*/  FMUL.FTZ R76, R76, R153.reuse ;  /* 0x000000994c4c7220 */ /* 0x080fe20000410000 */
[----:B------:R-:W-:Y:S01]  /*18880*/  FMNMX.FTZ R0, R179, R0, !PT ;  /* 0x00000000b3007209 */ /* 0x000fe20007810000 */
[----:B------:R-:W-:Y:S01]  /*18890*/  MUFU.EX2 R177, R177 ;  /* 0x000000b100b17308 */ /* 0x000fe20000000800 */
[----:B------:R-:W-:Y:S01]  /*188a0*/  FSEL R183, R183, -INF , !P2 ;  /* 0xff800000b7b77808 */ /* 0x000fe20005000000 */
[-C--:B------:R-:W-:Y:S01]  /*188b0*/  FMUL.FTZ R77, R77, R153.reuse ;  /* 0x000000994d4d7220 */ /* 0x080fe20000410000 */
[----:B------:R-:W-:Y:S01]  /*188c0*/  FMNMX.FTZ R0, R182, R0, !PT ;  /* 0x00000000b6007209 */ /* 0x000fe20007810000 */
[-C--:B------:R-:W-:Y:S01]  /*188d0*/  FMUL.FTZ R80, R80, R153.reuse ;  /* 0x0000009950507220 */ /* 0x080fe20000410000 */
[----:B------:R-:W-:Y:S01]  /*188e0*/  F2FP.BF16.F32.PACK_AB R156, R156, R20 ;  /* 0x000000149c9c723e */ /* 0x000fe200000010ff */
[-C--:B------:R-:W-:Y:S01]  /*188f0*/  FMUL.FTZ R81, R81, R153.reuse ;  /* 0x0000009951517220 */ /* 0x080fe20000410000 */
[----:B------:R-:W-:Y:S01]  /*18900*/  FMNMX.FTZ R20, R183, R0, !PT ;  /* 0x00000000b7147209 */ /* 0x000fe20007810000 */
        /* <DEDUP_REMOVED lines=30> */
[----:B------:R0:W-:Y:S01]  /*18af0*/  MUFU.EX2 R0, R169 ;  /* 0x000000a900007308 */ /* 0x0001e20000000800 */
[-C--:B------:R-:W-:Y:S01]  /*18b00*/  FMUL.FTZ R137, R137, R153.reuse ;  /* 0x0000009989897220 */ /* 0x080fe20000410000 */
[-C--:B------:R-:W-:Y:S01]  /*18b10*/  FMUL.FTZ R140, R140, R153.reuse ;  /* 0x000000998c8c7220 */ /* 0x080fe20000410000 */
[----:B------:R-:W1:Y:S01]  /*18b20*/  SHFL.BFLY PT, R204, R20, 0x1, 0x1f ;  /* 0x0c201f0014cc7f89 */ /* 0x000e6200000e0000 */
[-C--:B------:R-:W-:Y:S01]  /*18b30*/  FMUL.FTZ R141, R141, R153.reuse ;  /* 0x000000998d8d7220 */ /* 0x080fe20000410000 */
[-C--:B------:R-:W-:Y:S01]  /*18b40*/  FMUL.FTZ R144, R144, R153.reuse ;  /* 0x0000009990907220 */ /* 0x080fe20000410000 */
[-C--:B------:R-:W-:Y:S01]  /*18b50*/  FMUL.FTZ R145, R145, R153.reuse ;  /* 0x0000009991917220 */ /* 0x080fe20000410000 */
[-C--:B------:R-:W-:Y:S01]  /*18b60*/  FMUL.FTZ R148, R148, R153.reuse ;  /* 0x0000009994947220 */ /* 0x080fe20000410000 */
[----:B------:R-:W-:Y:S01]  /*18b70*/  FMUL.FTZ R149, R149, R153 ;  /* 0x0000009995957220 */ /* 0x000fe20000410000 */
[----:B-1----:R-:W-:-:S04]  /*18b80*/  FMNMX.FTZ R20, R20, R204, !PT ;  /* 0x000000cc14147209 */ /* 0x002fc80007810000 */
[C---:B------:R-:W-:Y:S01]  /*18b90*/  FSETP.NEU.FTZ.AND P2, PT, R20.reuse, -INF , PT ;  /* 0xff8000001400780b */ /* 0x040fe20003f5d000 */
[----:B0-----:R-:W-:-:S03]  /*18ba0*/  FMUL.FTZ R169, R20, R14 ;  /* 0x0000000e14a97220 */ /* 0x001fc60000410000 */
[----:B------:R-:W-:Y:S02]  /*18bb0*/  FSEL R168, R20, RZ, P2 ;  /* 0x000000ff14a87208 */ /* 0x000fe40001000000 */
[----:B------:R-:W-:Y:S02]  /*18bc0*/  FSEL R169, R169, RZ, P2 ;  /* 0x000000ffa9a97208 */ /* 0x000fe40001000000 */
[----:B------:R-:W-:Y:S01]  /*18bd0*/  ISETP.NE.AND P2, PT, R197, RZ, PT ;  /* 0x000000ffc500720c */ /* 0x000fe20003f45270 */
[----:B------:R-:W-:Y:S02]  /*18be0*/  FADD.FTZ R168, -R168, R200 ;  /* 0x000000c8a8a87221 */ /* 0x000fe40000010100 */
        /* <DEDUP_REMOVED lines=16> */
[----:B------:R-:W-:-:S02]  /*18cf0*/  IMAD.MOV.U32 R169, RZ, RZ, 0x40000040 ;  /* 0x40000040ffa97424 */ /* 0x000fc400078e00ff */
[----:B------:R-:W-:Y:S01]  /*18d00*/  FMUL.FTZ R168, R168, R14 ;  /* 0x0000000ea8a87220 */ /* 0x000fe20000410000 */
[----:B------:R-:W-:Y:S01]  /*18d10*/  MUFU.EX2 R155, R155 ;  /* 0x0000009b009b7308 */ /* 0x000fe20000000800 */
[----:B------:R-:W-:Y:S01]  /*18d20*/  F2FP.BF16.F32.PACK_AB R158, R157, R202 ;  /* 0x000000ca9d9e723e */ /* 0x000fe200000010ff */
[----:B------:R-:W-:Y:S01]  /*18d30*/  IMAD.MOV.U32 R202, RZ, RZ, R9 ;  /* 0x000000ffffca7224 */ /* 0x000fe200078e0009 */
[----:B------:R-:W-:-:S05]  /*18d40*/  R2UR UR7, R169 ;  /* 0x00000000a90772ca */ /* 0x000fca00000e0000 */
[----:B------:R0:W1:Y:S08]  /*18d50*/  MUFU.EX2 R183, R168 ;  /* 0x000000a800b77308 */ /* 0x0000700000000800 */
[----:B------:R-:W2:Y:S01]  /*18d60*/  MUFU.EX2 R169, R154 ;  /* 0x0000009a00a97308 */ /* 0x000ea20000000800 */
[----:B0-----:R-:W-:-:S05]  /*18d70*/  IMAD R168, R19, 0x1000, R194 ;  /* 0x0000100013a87824 */ /* 0x001fca00078e02c2 */
[----:B------:R-:W-:Y:S02]  /*18d80*/  R2UR UR6, R168 ;  /* 0x00000000a80672ca */ /* 0x000fe400000e0000 */
[----:B------:R-:W0:Y:S01]  /*18d90*/  MUFU.EX2 R200, R200 ;  /* 0x000000c800c87308 */ /* 0x000e220000000800 */
[-C--:B-1----:R-:W-:Y:S01]  /*18da0*/  FMUL.FTZ R26, R26, R183.reuse ;  /* 0x000000b71a1a7220 */ /* 0x082fe20000410000 */
[-C--:B------:R-:W-:Y:S01]  /*18db0*/  FMUL.FTZ R27, R27, R183.reuse ;  /* 0x000000b71b1b7220 */ /* 0x080fe20000410000 */
[-C--:B------:R-:W-:Y:S01]  /*18dc0*/  FMUL.FTZ R30, R30, R183.reuse ;  /* 0x000000b71e1e7220 */ /* 0x080fe20000410000 */
[-C--:B------:R-:W-:Y:S01]  /*18dd0*/  FMUL.FTZ R31, R31, R183.reuse ;  /* 0x000000b71f1f7220 */ /* 0x080fe20000410000 */
[-C--:B------:R-:W-:Y:S01]  /*18de0*/  FMUL.FTZ R34, R34, R183.reuse ;  /* 0x000000b722227220 */ /* 0x080fe20000410000 */
[-C--:B------:R-:W-:Y:S01]  /*18df0*/  FMUL.FTZ R35, R35, R183.reuse ;  /* 0x000000b723237220 */ /* 0x080fe20000410000 */
[----:B------:R-:W-:Y:S01]  /*18e00*/  FMUL.FTZ R38, R38, R183 ;  /* 0x000000b726267220 */ /* 0x000fe20000410000 */
[----:B------:R1:W-:Y:S01]  /*18e10*/  MUFU.EX2 R170, R152 ;  /* 0x0000009800aa7308 */ /* 0x0003e20000000800 */
[----:B--2---:R-:W-:Y:S01]  /*18e20*/  FFMA.FTZ R8, R183, R8, R169 ;  /* 0x00000008b7087223 */ /* 0x004fe200000100a9 */
[----:B------:R-:W-:Y:S01]  /*18e30*/  F2FP.BF16.F32.PACK_AB R157, R155, R169 ;  /* 0x000000a99b9d723e */ /* 0x000fe200000010ff */
[-C--:B------:R-:W-:Y:S01]  /*18e40*/  FMUL.FTZ R39, R39, R183.reuse ;  /* 0x000000b727277220 */ /* 0x080fe20000410000 */
[-C--:B------:R-:W-:Y:S01]  /*18e50*/  FMUL.FTZ R42, R42, R183.reuse ;  /* 0x000000b72a2a7220 */ /* 0x080fe20000410000 */
[----:B------:R-:W-:Y:S01]  /*18e60*/  FADD.FTZ R8, R155, R8 ;  /* 0x000000089b087221 */ /* 0x000fe20000010000 */
[-C--:B------:R-:W-:Y:S01]  /*18e70*/  FMUL.FTZ R43, R43, R183.reuse ;  /* 0x000000b72b2b7220 */ /* 0x080fe20000410000 */
[----:B------:R-:W-:Y:S01]  /*18e80*/  FMUL.FTZ R46, R46, R183 ;  /* 0x000000b72e2e7220 */ /* 0x000fe20000410000 */
[----:B------:R-:W2:Y:S01]  /*18e90*/  MUFU.EX2 R159, R159 ;  /* 0x0000009f009f7308 */ /* 0x000ea20000000800 */
[----:B-1----:R-:W-:-:S02]  /*18ea0*/  @!P2 IMAD R152, R201, 0x40, R193 ;  /* 0x00000040c998a824 */ /* 0x002fc400078e02c1 */
[----:B0-----:R-:W-:Y:S01]  /*18eb0*/  FADD.FTZ R8, R200, R8 ;  /* 0x00000008c8087221 */ /* 0x001fe20000010000 */
[-C--:B------:R-:W-:Y:S01]  /*18ec0*/  FMUL.FTZ R47, R47, R183.reuse ;  /* 0x000000b72f2f7220 */ /* 0x080fe20000410000 */
[-C--:B------:R-:W-:Y:S01]  /*18ed0*/  FMUL.FTZ R50, R50, R183.reuse ;  /* 0x000000b732327220 */ /* 0x080fe20000410000 */
[----:B------:R-:W-:Y:S02]  /*18ee0*/  @!P2 IMAD R152, R152, 0x4, R18 ;  /* 0x000000049898a824 */ /* 0x000fe400078e0212 */
[-C--:B------:R-:W-:Y:S01]  /*18ef0*/  FMUL.FTZ R51, R51, R183.reuse ;  /* 0x000000b733337220 */ /* 0x080fe20000410000 */
[-C--:B------:R-:W-:Y:S01]  /*18f00*/  FMUL.FTZ R54, R54, R183.reuse ;  /* 0x000000b736367220 */ /* 0x080fe20000410000 */
[----:B------:R-:W0:Y:S01]  /*18f10*/  MUFU.EX2 R162, R162 ;  /* 0x000000a200a27308 */ /* 0x000e220000000800 */
[-C--:B------:R-:W-:Y:S01]  /*18f20*/  FMUL.FTZ R55, R55, R183.reuse ;  /* 0x000000b737377220 */ /* 0x080fe20000410000 */
[----:B------:R-:W-:Y:S01]  /*18f30*/  @!P2 STS [R152+0x38400], R153 ;  /* 0x038400999800a388 */ /* 0x000fe20000000800 */
[-C--:B------:R-:W-:Y:S01]  /*18f40*/  FMUL.FTZ R58, R58, R183.reuse ;  /* 0x000000b73a3a7220 */ /* 0x080fe20000410000 */
[-C--:B------:R-:W-:Y:S01]  /*18f50*/  FMUL.FTZ R59, R59, R183.reuse ;  /* 0x000000b73b3b7220 */ /* 0x080fe20000410000 */
[-C--:B------:R-:W-:Y:S01]  /*18f60*/  FMUL.FTZ R62, R62, R183.reuse ;  /* 0x000000b73e3e7220 */ /* 0x080fe20000410000 */
[----:B------:R1:W-:Y:S01]  /*18f70*/  @!P2 STS [R152+0x38420], R183 ;  /* 0x038420b79800a388 */ /* 0x0003e20000000800 */
        /* <DEDUP_REMOVED lines=9> */
[----:B-1----:R-:W-:Y:S01]  /*19010*/  F2FP.BF16.F32.PACK_AB R152, R161, R203 ;  /* 0x000000cba198723e */ /* 0x002fe200000010ff */
[----:B------:R-:W-:Y:S01]  /*19020*/  FADD.FTZ R161, R165, R181 ;  /* 0x000000b5a5a17221 */ /* 0x000fe20000010000 */
[----:B------:R-:W1:Y:S01]  /*19030*/  MUFU.EX2 R166, R166 ;  /* 0x000000a600a67308 */ /* 0x000e620000000800 */
[----:B0-----:R-:W-:Y:S01]  /*19040*/  FADD.FTZ R8, R162, R8 ;  /* 0x00000008a2087221 */ /* 0x001fe20000010000 */
[-C--:B------:R-:W-:Y:S01]  /*19050*/  FMUL.FTZ R78, R78, R183.reuse ;  /* 0x000000b74e4e7220 */ /* 0x080fe20000410000 */
[-C--:B------:R-:W-:Y:S01]  /*19060*/  FMUL.FTZ R79, R79, R183.reuse ;  /* 0x000000b74f4f7220 */ /* 0x080fe20000410000 */
[-C--:B------:R-:W-:Y:S01]  /*19070*/  FMUL.FTZ R82, R82, R183.reuse ;  /* 0x000000b752527220 */ /* 0x080fe20000410000 */
[-C--:B------:R-:W-:Y:S01]  /*19080*/  FMUL.FTZ R83, R83, R183.reuse ;  /* 0x000000b753537220 */ /* 0x080fe20000410000 */
[-C--:B------:R-:W-:Y:S01]  /*19090*/  FMUL.FTZ R86, R86, R183.reuse ;  /* 0x000000b756567220 */ /* 0x080fe20000410000 */
[----:B---3--:R-:W-:Y:S01]  /*190a0*/  FADD.FTZ R155, R163, R8 ;  /* 0x00000008a39b7221 */ /* 0x008fe20000010000 */
        /* <DEDUP_REMOVED lines=33> */
[-C--:B------:R-:W-:Y:S01]  /*192c0*/  FMUL.FTZ R143, R143, R183.reuse ;  /* 0x000000b78f8f7220 */ /* 0x080fe20000410000 */
[-C--:B------:R-:W-:Y:S01]  /*192d0*/  FMUL.FTZ R146, R146, R183.reuse ;  /* 0x000000b792927220 */ /* 0x080fe20000410000 */
[-C--:B------:R-:W-:Y:S01]  /*192e0*/  FMUL.FTZ R147, R147, R183.reuse ;  /* 0x000000b793937220 */ /* 0x080fe20000410000 */
[-C--:B------:R-:W-:Y:S01]  /*192f0*/  FMUL.FTZ R150, R150, R183.reuse ;  /* 0x000000b796967220 */ /* 0x080fe20000410000 */
[----:B------:R-:W-:Y:S01]  /*19300*/  FMUL.FTZ R151, R151, R183 ;  /* 0x000000b797977220 */ /* 0x000fe20000410000 */
[----:B------:R-:W-:Y:S01]  /*19310*/  F2FP.BF16.F32.PACK_AB R159, R159, R200 ;  /* 0x000000c89f9f723e */ /* 0x000fe200000010ff */
[----:B------:R-:W-:Y:S01]  /*19320*/  BAR.SYNC.DEFER_BLOCKING 0xf, 0x100 ;  /* 0x03c4000000007b1d */ /* 0x000fe20000010000 */
[----:B-1----:R-:W-:Y:S01]  /*19330*/  FADD.FTZ R183, R166, R155 ;  /* 0x0000009ba6b77221 */ /* 0x002fe20000010000 */
[----:B------:R-:W-:Y:S01]  /*19340*/  F2FP.BF16.F32.PACK_AB R154, R165, R164 ;  /* 0x000000a4a59a723e */ /* 0x000fe200000010ff */
[----:B------:R-:W-:Y:S01]  /*19350*/  FADD.FTZ R8, R160, R161 ;  /* 0x000000a1a0087221 */ /* 0x000fe20000010000 */
[----:B------:R-:W-:Y:S01]  /*19360*/  F2FP.BF16.F32.PACK_AB R153, R163, R162 ;  /* 0x000000a2a399723e */ /* 0x000fe200000010ff */
[----:B------:R-:W-:Y:S01]  /*19370*/  IMAD.MOV.U32 R169, RZ, RZ, 0x40000040 ;  /* 0x40000040ffa97424 */ /* 0x000fe200078e00ff */
[----:B------:R-:W1:Y:S01]  /*19380*/  MUFU.EX2 R178, R178 ;  /* 0x000000b200b27308 */ /* 0x000e620000000800 */
[C---:B0-----:R-:W-:Y:S01]  /*19390*/  F2FP.BF16.F32.PACK_AB R155, R181.reuse, R166 ;  /* 0x000000a6b59b723e */ /* 0x041fe200000010ff */
[----:B------:R-:W-:Y:S01]  /*193a0*/  FADD.FTZ R183, R181, R183 ;  /* 0x000000b7b5b77221 */ /* 0x000fe20000010000 */
[C---:B------:R-:W-:Y:S01]  /*193b0*/  F2FP.BF16.F32.PACK_AB R160, R0.reuse, R160 ;  /* 0x000000a000a0723e */ /* 0x040fe200000010ff */
[----:B------:R-:W-:Y:S01]  /*193c0*/  FADD.FTZ R8, R0, R8 ;  /* 0x0000000800087221 */ /* 0x000fe20000010000 */
[----:B------:R-:W-:Y:S01]  /*193d0*/  F2FP.BF16.F32.PACK_AB R162, R173, R172 ;  /* 0x000000acada2723e */ /* 0x000fe200000010ff */
[----:B--2---:R-:W-:Y:S01]  /*193e0*/  FADD.FTZ R183, R204, R183 ;  /* 0x000000b7ccb77221 */ /* 0x004fe20000010000 */
[----:B---3--:R-:W-:Y:S01]  /*193f0*/  F2FP.BF16.F32.PACK_AB R161, R171, R204 ;  /* 0x000000ccaba1723e */ /* 0x008fe200000010ff */
[----:B------:R-:W0:Y:S01]  /*19400*/  MUFU.EX2 R179, R179 ;  /* 0x000000b300b37308 */ /* 0x000e220000000800 */
[----:B----4-:R-:W-:Y:S01]  /*19410*/  F2FP.BF16.F32.PACK_AB R163, R175, R174 ;  /* 0x000000aeafa3723e */ /* 0x010fe200000010ff */
[----:B------:R-:W-:Y:S01]  /*19420*/  FADD.FTZ R183, R171, R183 ;  /* 0x000000b7abb77221 */ /* 0x000fe20000010000 */
[----:B------:R-:W-:Y:S01]  /*19430*/  F2FP.BF16.F32.PACK_AB R164, R177, R176 ;  /* 0x000000b0b1a4723e */ /* 0x000fe200000010ff */
[----:B------:R-:W-:Y:S01]  /*19440*/  FADD.FTZ R8, R172, R8 ;  /* 0x00000008ac087221 */ /* 0x000fe20000010000 */
[----:B------:R-:W-:Y:S01]  /*19450*/  F2FP.BF16.F32.PACK_AB R166, R170, R180 ;  /* 0x000000b4aaa6723e */ /* 0x000fe200000010ff */
[----:B------:R-:W-:Y:S01]  /*19460*/  FADD.FTZ R183, R174, R183 ;  /* 0x000000b7aeb77221 */ /* 0x000fe20000010000 */
[----:B------:R-:W-:Y:S01]  /*19470*/  ISETP.GT.AND P2, PT, R15, R219, PT ;  /* 0x000000db0f00720c */ /* 0x000fe20003f44270 */
[----:B------:R-:W2:Y:S01]  /*19480*/  MUFU.EX2 R182, R182 ;  /* 0x000000b600b67308 */ /* 0x000ea20000000800 */
[----:B------:R-:W-:Y:S01]  /*19490*/  FADD.FTZ R8, R173, R8 ;  /* 0x00000008ad087221 */ /* 0x000fe20000010000 */
[----:B------:R3:W-:Y:S01]  /*194a0*/  STSM.16.M88.4 [R199+0x36400], R156 ;  /* 0x0364009cc7007844 */ /* 0x0007e20000000200 */
[----:B------:R-:W-:Y:S01]  /*194b0*/  FADD.FTZ R183, R175, R183 ;  /* 0x000000b7afb77221 */ /* 0x000fe20000010000 */
[----:B------:R-:W-:-:S02]  /*194c0*/  IMAD.MOV.U32 R201, RZ, RZ, R19 ;  /* 0x000000ffffc97224 */ /* 0x000fc400078e0013 */
[----:B------:R-:W-:Y:S01]  /*194d0*/  FADD.FTZ R8, R176, R8 ;  /* 0x00000008b0087221 */ /* 0x000fe20000010000 */
[----:B------:R4:W-:Y:S01]  /*194e0*/  STSM.16.M88.4 [R214], R152 ;  /* 0x00000098d6007844 */ /* 0x0009e20000000200 */
[----:B-1----:R-:W-:Y:S01]  /*194f0*/  FADD.FTZ R183, R178, R183 ;  /* 0x000000b7b2b77221 */ /* 0x002fe20000010000 */
[----:B------:R-:W1:Y:S01]  /*19500*/  MUFU.EX2 R205, R205 ;  /* 0x000000cd00cd7308 */ /* 0x000e620000000800 */
[----:B0-----:R-:W-:Y:S01]  /*19510*/  F2FP.BF16.F32.PACK_AB R165, R179, R178 ;  /* 0x000000b2b3a5723e */ /* 0x001fe200000010ff */
[----:B------:R0:W-:Y:S01]  /*19520*/  STSM.16.M88.4 [R216], R160 ;  /* 0x000000a0d8007844 */ /* 0x0001e20000000200 */
[----:B------:R-:W-:Y:S01]  /*19530*/  FADD.FTZ R8, R177, R8 ;  /* 0x00000008b1087221 */ /* 0x000fe20000010000 */
[----:B------:R-:W-:Y:S01]  /*19540*/  FADD.FTZ R183, R179, R183 ;  /* 0x000000b7b3b77221 */ /* 0x000fe20000010000 */
[----:B------:R-:W-:Y:S02]  /*19550*/  IMAD.MOV.U32 R200, RZ, RZ, R20 ;  /* 0x000000ffffc87224 */ /* 0x000fe400078e0014 */
[----:B------:R-:W-:Y:S01]  /*19560*/  FADD.FTZ R8, R180, R8 ;  /* 0x00000008b4087221 */ /* 0x000fe20000010000 */
[----:B--2---:R-:W-:-:S03]  /*19570*/  FADD.FTZ R183, R182, R183 ;  /* 0x000000b7b6b77221 */ /* 0x004fc60000010000 */
[----:B------:R-:W-:Y:S01]  /*19580*/  FADD.FTZ R0, R170, R8 ;  /* 0x00000008aa007221 */ /* 0x000fe20000010000 */
[C---:B-1----:R-:W-:Y:S01]  /*19590*/  F2FP.BF16.F32.PACK_AB R167, R205.reuse, R182 ;  /* 0x000000b6cda7723e */ /* 0x042fe200000010ff */
[----:B------:R-:W-:-:S04]  /*195a0*/  FADD.FTZ R8, R205, R183 ;  /* 0x000000b7cd087221 */ /* 0x000fc80000010000 */
[----:B------:R0:W-:Y:S01]  /*195b0*/  STSM.16.M88.4 [R215], R164 ;  /* 0x000000a4d7007844 */ /* 0x0001e20000000200 */
[----:B------:R-:W-:-:S06]  /*195c0*/  WARPGROUP.ARRIVE ;  /* 0x00000000000079c5 */ /* 0x000fcc0000000000 */
[----:B------:R-:W-:Y:S03]  /*195d0*/  HGMMA.64x256x16.F32.BF16 R24, R156, gdesc[UR4].tnspB, R24, gsb0 ;  /* 0x43e000049c187df0 */ /* 0x000fe60008001818 */
[----:B------:R-:W-:Y:S02]  /*195e0*/  WARPGROUP.DEPBAR.LE gsb0, 0x0 ;  /* 0x00008000000079c5 */ /* 0x000fe40000010000 */
[----:B---3--:R-:W-:Y:S01]  /*195f0*/  VIADD R156, R168, 0x80 ;  /* 0x00000080a89c7836 */ /* 0x008fe20000000000 */
[----:B------:R-:W-:Y:S01]  /*19600*/  WARPGROUP.ARRIVE ;  /* 0x00000000000079c5 */ /* 0x000fe20000000000 */
[----:B------:R-:W-:-:S03]  /*19610*/  IMAD.MOV.U32 R157, RZ, RZ, 0x40000040 ;  /* 0x40000040ff9d7424 */ /* 0x000fc600078e00ff */
[----:B------:R-:W-:Y:S02]  /*19620*/  R2UR UR6, R156 ;  /* 0x000000009c0672ca */ /* 0x000fe400000e0000 */
[----:B------:R-:W-:-:S15]  /*19630*/  R2UR UR7, R157 ;  /* 0x000000009d0772ca */ /* 0x000fde00000e0000 */
[----:B------:R-:W-:-:S01]  /*19640*/  NOP ;  /* 0x0000000000007918 */ /* 0x000fc20000000000 */
[----:B------:R-:W-:Y:S03]  /*19650*/  HGMMA.64x256x16.F32.BF16 R24, R152, gdesc[UR4].tnspB, R24, gsb0 ;  /* 0x43e0000498187df0 */ /* 0x000fe60008001818 */
[----:B------:R-:W-:Y:S02]  /*19660*/  WARPGROUP.DEPBAR.LE gsb0, 0x0 ;  /* 0x00008000000079c5 */ /* 0x000fe40000010000 */
[C---:B----4-:R-:W-:Y:S01]  /*19670*/  VIADD R152, R168.reuse, 0x100 ;  /* 0x00000100a8987836 */ /* 0x050fe20000000000 */
[----:B------:R-:W-:Y:S01]  /*19680*/  WARPGROUP.ARRIVE ;  /* 0x00000000000079c5 */ /* 0x000fe20000000000 */
[----:B------:R-:W-:Y:S02]  /*19690*/  IMAD.MOV.U32 R153, RZ, RZ, 0x40000040 ;  /* 0x40000040ff997424 */ /* 0x000fe400078e00ff */
[----:B------:R-:W-:Y:S01]  /*196a0*/  VIADD R168, R168, 0x180 ;  /* 0x00000180a8a87836 */ /* 0x000fe20000000000 */
[----:B------:R-:W-:-:S02]  /*196b0*/  R2UR UR6, R152 ;  /* 0x00000000980672ca */ /* 0x000fc400000e0000 */
[----:B------:R-:W-:-:S15]  /*196c0*/  R2UR UR7, R153 ;  /* 0x00000000990772ca */ /* 0x000fde00000e0000 */
[----:B------:R-:W-:-:S01]  /*196d0*/  NOP ;  /* 0x0000000000007918 */ /* 0x000fc20000000000 */
        /* <DEDUP_REMOVED lines=17> */
[----:B-1----:R-:W-:-:S04]  /*197f0*/  VIADD R21, R15, 0xffffffff ;  /* 0xffffffff0f157836 */ /* 0x002fc80000000000 */
[----:B------:R-:W-:Y:S01]  /*19800*/  IMAD.MOV.U32 R15, RZ, RZ, R21 ;  /* 0x000000ffff0f7224 */ /* 0x000fe200078e0015 */
[----:B0-----:R-:W-:Y:S06]  /*19810*/  @P2 BRA `(.L_x_3666) ;  /* 0xffffffc000d82947 */ /* 0x001fec000383ffff */
.L_x_3647:
[----:B------:R-:W-:Y:S05]  /*19820*/  BSYNC B0 ;  /* 0x0000000000007941 */ /* 0x000fea0003800000 */
.L_x_3646:
[----:B------:R-:W0:Y:S01]  /*19830*/  SHFL.BFLY PT, R2, R0, 0x2, 0x1f ;  /* 0x0c401f0000027f89 */ /* 0x000e2200000e0000 */
[----:B------:R-:W-:Y:S02]  /*19840*/  IMAD.MOV.U32 R13, RZ, RZ, -0x800000 ;  /* 0xff800000ff0d7424 */ /* 0x000fe400078e00ff */
[----:B------:R-:W-:Y:S01]  /*19850*/  IMAD.MOV.U32 R12, RZ, RZ, -0x800000 ;  /* 0xff800000ff0c7424 */ /* 0x000fe200078e00ff */
[----:B------:R-:W-:Y:S06]  /*19860*/  BAR.ARV 0x8, 0x100 ;  /* 0x0204000000007b1d */ /* 0x000fec0000002000 */
[----:B------:R-:W-:-:S02]  /*19870*/  VIADD R229, R229, 0x1 ;  /* 0x00000001e5e57836 */ /* 0x000fc40000000000 */
[----:B------:R-:W-:Y:S01]  /*19880*/  BAR.SYNC.DEFER_BLOCKING 0xf, 0x100 ;  /* 0x03c4000000007b1d */ /* 0x000fe20000010000 */
[----:B0-----:R-:W-:-:S05]  /*19890*/  FADD.FTZ R2, R2, R0 ;  /* 0x0000000002027221 */ /* 0x001fca0000010000 */
[----:B------:R-:W0:Y:S02]  /*198a0*/  SHFL.BFLY PT, R0, R2, 0x1, 0x1f ;  /* 0x0c201f0002007f89 */ /* 0x000e2400000e0000 */
[----:B0-----:R-:W-:Y:S01]  /*198b0*/  FADD.FTZ R0, R2, R0 ;  /* 0x0000000002007221 */ /* 0x001fe20000010000 */
[----:B------:R-:W-:-:S04]  /*198c0*/  IMAD.MOV.U32 R2, RZ, RZ, RZ ;  /* 0x000000ffff027224 */ /* 0x000fc800078e00ff */
[----:B------:R-:W-:-:S13]  /*198d0*/  FSETP.NE.FTZ.AND P0, PT, R0, RZ, PT ;  /* 0x000000ff0000720b */ /* 0x000fda0003f15000 */
[----:B------:R-:W0:Y:S01]  /*198e0*/  @P0 MUFU.RCP R2, R0 ;  /* 0x0000000000020308 */ /* 0x000e220000001000 */
[----:B------:R-:W-:-:S07]  /*198f0*/  @P0 FMUL.FTZ R3, R14, 0.69314718246459960938 ;  /* 0x3f3172180e030820 */ /* 0x000fce0000410000 */
[----:B------:R-:W3:Y:S01]  /*19900*/  @P0 MUFU.LG2 R0, R0 ;  /* 0x0000000000000308 */ /* 0x000ee20000000c00 */
        /* <DEDUP_REMOVED lines=11> */
[-C--:B------:R-:W-:Y:S01]  /*199c0*/  FMUL.FTZ R44, R44, R2.reuse ;  /* 0x000000022c2c7220 */ /* 0x080fe20000410000 */
[----:B------:R-:W-:Y:S01]  /*199d0*/  @P0 FFMA.FTZ R13, R3, R9, R0 ;  /* 0x00000009030d0223 */ /* 0x000fe20000010000 */
        /* <DEDUP_REMOVED lines=57> */
[----:B------:R-:W-:Y:S01]  /*19d70*/  FMUL.FTZ R149, R149, R2 ;  /* 0x0000000295957220 */ /* 0x000fe20000410000 */
        /* <DEDUP_REMOVED lines=53> */
[----:B0-----:R-:W-:Y:S01]  /*1a0d0*/  SEL R3, RZ, 0x1, P1 ;  /* 0x00000001ff037807 */ /* 0x001fe20000800000 */
        /* <DEDUP_REMOVED lines=25> */
[----:B------:R-:W-:-:S02]  /*1a270*/  PLOP3.LUT P0, PT, PT, PT, PT, 0x8, 0x0 ;  /* 0x000000000000781c */ /* 0x000fc40003f0e170 */
[----:B------:R-:W-:Y:S02]  /*1a280*/  LOP3.LUT R22, R22, R3, RZ, 0x3c, !PT ;  /* 0x0000000316167212 */ /* 0x000fe400078e3cff */
[----:B------:R-:W-:-:S09]  /*1a290*/  SEL R19, R19, RZ, P1 ;  /* 0x000000ff13137207 */ /* 0x000fd20000800000 */
.L_x_3535:
[----:B------:R-:W-:Y:S05]  /*1a2a0*/  BSYNC B7 ;  /* 0x0000000000077941 */ /* 0x000fea0003800000 */
.L_x_3523:
[----:B------:R-:W0:Y:S08]  /*1a2b0*/  S2UR UR5, SR_CgaCtaId ;  /* 0x00000000000579c3 */ /* 0x000e300000008800 */
[----:B------:R-:W-:Y:S06]  /*1a2c0*/  BAR.SYNC.DEFER_BLOCKING 0x5, 0x180 ;  /* 0x0146000000007b1d */ /* 0x000fec0000010000 */
[----:B------:R-:W-:Y:S01]  /*1a2d0*/  UMOV UR4, 0x400 ;  /* 0x0000040000047882 */ /* 0x000fe20000000000 */
[----:B------:R-:W-:Y:S01]  /*1a2e0*/  BSSY B0, `(.L_x_3667) ;  /* 0x00004a9000007945 */ /* 0x000fe20003800000 */
[----:B0-----:R-:W-:-:S06]  /*1a2f0*/  ULEA UR4, UR5, UR4, 0x18 ;  /* 0x0000000405047291 */ /* 0x001fcc000f8ec03f */
[----:B------:R-:W-:-:S05]  /*1a300*/  IMAD.U32 R18, RZ, RZ, UR4 ;  /* 0x00000004ff127e24 */ /* 0x000fca000f8e00ff */
[----:B------:R0:W3:Y:S01]  /*1a310*/  LDS.128 R152, [R18+0x388d0] ;  /* 0x0388d00012987984 */ /* 0x0000e20000000c00 */
        /* <DEDUP_REMOVED lines=12> */
[----:B-----5:R-:W-:Y:S02]  /*1a3e0*/  MOV R2, R18 ;  /* 0x0000001200027202 */ /* 0x020fe40000000f00 */
[----:B-1----:R-:W-:Y:S01]  /*1a3f0*/  MOV R3, R0 ;  /* 0x0000000000037202 */ /* 0x002fe20000000f00 */
        /* <DEDUP_REMOVED lines=10> */
[----:B-1----:R-:W-:Y:S02]  /*1a4a0*/  IADD3 R4, P0, R14, 0x20, RZ ;  /* 0x000000200e047810 */ /* 0x002fe40007f1e0ff */
        /* <DEDUP_REMOVED lines=8> */
[----:B-1----:R-:W-:Y:S02]  /*1a530*/  IADD3 R4, P0, R14, 0x40, RZ ;  /* 0x000000400e047810 */ /* 0x002fe40007f1e0ff */
        /* <DEDUP_REMOVED lines=148> */
[----:B-1----:R-:W-:-:S11]  /*1ae80*/  LOP3.LUT R4, R0, 0x380, RZ, 0xc0, !PT ;  /* 0x0000038000047812 */ /* 0x002fd600078ec0ff */
[----:B------:R-:W1:Y:S01]  /*1ae90*/  @P0 LDC.64 R6, c[0x0][0xd08] ;  /* 0x00034200ff060b82 */ /* 0x000e620000000a00 */
[----:B------:R-:W-:Y:S02]  /*1aea0*/  F2FP.BF16.F32.PACK_AB R8, R145, R144 ;  /* 0x000000909108723e */ /* 0x000fe400000010ff */
[----:B------:R-:W-:-:S04]  /*1aeb0*/  SHF.R.U64 R4, R4, 0x3, RZ ;  /* 0x0000000304047819 */ /* 0x000fc800000012ff */
[----:B------:R-:W-:Y:S01]  /*1aec0*/  LOP3.LUT R14, R4, R0, RZ, 0x3c, !PT ;  /* 0x00000000040e7212 */ /* 0x000fe200078e3cff */
[----:B------:R-:W-:-:S03]  /*1aed0*/  IMAD.U32 R4, RZ, RZ, UR4 ;  /* 0x00000004ff047e24 */ /* 0x000fc6000f8e00ff */
[----:B------:R-:W-:-:S05]  /*1aee0*/  MOV R14, R14 ;  /* 0x0000000e000e7202 */ /* 0x000fca0000000f00 */
[----:B------:R4:W-:Y:S01]  /*1aef0*/  STSM.16.M88.4 [R14], R8 ;  /* 0x000000080e007844 */ /* 0x0009e20000000200 */
[----:B-1----:R-:W-:Y:S01]  /*1af00*/  @P0 IMAD.WIDE R6, R223, 0x4, R6 ;  /* 0x00000004df060825 */ /* 0x002fe200078e0206 */
[----:B------:R-:W-:Y:S01]  /*1af10*/  BAR.SYNC.DEFER_BLOCKING 0x1, 0x100 ;  /* 0x0044000000007b1d */ /* 0x000fe20000010000 */
[----:B------:R-:W-:-:S04]  /*1af20*/  ISETP.NE.U32.AND P1, PT, RZ, UR6, PT ;  /* 0x00000006ff007c0c */ /* 0x000fc8000bf25070 */
[----:B------:R-:W-:Y:S01]  /*1af30*/  ISETP.NE.AND.EX P1, PT, RZ, UR7, PT, P1 ;  /* 0x00000007ff007c0c */ /* 0x000fe2000bf25310 */
[----:B------:R1:W5:Y:S01]  /*1af40*/  @P0 LDG.E R4, desc[UR50][R6.64] ;  /* 0x0000003206040981 */ /* 0x000362000c1e1900 */
[----:B------:R-:W-:Y:S01]  /*1af50*/  IMAD.MOV.U32 R0, RZ, RZ, RZ ;  /* 0x000000ffff007224 */ /* 0x000fe200078e00ff */
[----:B-1----:R-:W1:Y:S02]  /*1af60*/  LDC.64 R6, c[0x0][0xd00] ;  /* 0x00034000ff067b82 */ /* 0x002e640000000a00 */
[----:B-1----:R-:W-:-:S08]  /*1af70*/  IMAD.WIDE R6, R223, 0x4, R6 ;  /* 0x00000004df067825 */ /* 0x002fd000078e0206 */
[----:B------:R4:W5:Y:S01]  /*1af80*/  @P1 LDG.E R0, desc[UR50][R6.64] ;  /* 0x0000003206001981 */ /* 0x000962000c1e1900 */
[----:B------:R-:W-:Y:S05]  /*1af90*/  @P0 BRA `(.L_x_3669) ;  /* 0x0000000000100947 */ /* 0x000fea0003800000 */
[----:B------:R-:W-:Y:S05]  /*1afa0*/  @!P1 BRA `(.L_x_3669) ;  /* 0x00000000000c9947 */ /* 0x000fea0003800000 */
[----:B-----5:R-:W2:Y:S04]  /*1afb0*/  LDG.E R4, desc[UR50][R6.64] ;  /* 0x0000003206047981 */ /* 0x020ea8000c1e1900 */
[----:B----4-:R-:W2:Y:S02]  /*1afc0*/  LDG.E R6, desc[UR50][R6.64+0x4] ;  /* 0x0000043206067981 */ /* 0x010ea4000c1e1900 */
[----:B--2---:R-:W-:-:S07]  /*1afd0*/  IMAD.IADD R4, R6, 0x1, -R4 ;  /* 0x0000000106047824 */ /* 0x004fce00078e0a04 */
.L_x_3669:
        /* <DEDUP_REMOVED lines=8> */
[----:B---3--:R-:W2:Y:S01]  /*1b060*/  LDL R152, [R1+0x80] ;  /* 0x0000800001987983 */ /* 0x008ea20000100800 */
[----:B----4-:R-:W-:Y:S01]  /*1b070*/  IMAD.MOV.U32 R10, RZ, RZ, 0xab8 ;  /* 0x00000ab8ff0a7424 */ /* 0x010fe200078e00ff */
[----:B------:R-:W-:Y:S01]  /*1b080*/  ISETP.GT.AND P1, PT, R222, 0x1, PT ;  /* 0x00000001de00780c */ /* 0x000fe20003f24270 */
[----:B------:R-:W1:Y:S01]  /*1b090*/  LDC R23, c[0x0][0xce8] ;  /* 0x00033a00ff177b82 */ /* 0x000e620000000800 */
[----:B------:R-:W-:Y:S01]  /*1b0a0*/  ISETP.NE.U32.AND P0, PT, RZ, UR6, PT ;  /* 0x00000006ff007c0c */ /* 0x000fe2000bf05070 */
[----:B------:R-:W-:Y:S01]  /*1b0b0*/  IMAD.IADD R20, R218, 0x1, R195 ;  /* 0x00000001da147824 */ /* 0x000fe200078e02c3 */
[----:B------:R-:W-:Y:S02]  /*1b0c0*/  SEL R10, R10, 0xa78, P1 ;  /* 0x00000a780a0a7807 */ /* 0x000fe40000800000 */
[----:B------:R-:W-:Y:S02]  /*1b0d0*/  ISETP.NE.AND.EX P0, PT, RZ, UR7, PT, P0 ;  /* 0x00000007ff007c0c */ /* 0x000fe4000bf05300 */
[----:B------:R-:W-:Y:S01]  /*1b0e0*/  SHF.R.S32.HI R11, RZ, 0x1f, R223 ;  /* 0x0000001fff0b7819 */ /* 0x000fe200000114df */
[----:B------:R-:W3:Y:S01]  /*1b0f0*/  LDC.64 R8, c[0x0][R10+0x220] ;  /* 0x000088000a087b82 */ /* 0x000ee20000000a00 */
[----:B------:R-:W-:-:S02]  /*1b100*/  SEL R14, R223, RZ, !P0 ;  /* 0x000000ffdf0e7207 */ /* 0x000fc40004000000 */
[----:B------:R-:W-:Y:S02]  /*1b110*/  SEL R11, R11, RZ, !P0 ;  /* 0x000000ff0b0b7207 */ /* 0x000fe40004000000 */
[----:B------:R-:W-:-:S03]  /*1b120*/  SEL R21, R230, RZ, P1 ;  /* 0x000000ffe6157207 */ /* 0x000fc60000800000 */
[----:B------:R-:W4:Y:S01]  /*1b130*/  LDC.64 R6, c[0x0][R10+0x218] ;  /* 0x000086000a067b82 */ /* 0x000f220000000a00 */
[----:B-1----:R-:W-:Y:S01]  /*1b140*/  ISETP.NE.AND P0, PT, R23, 0x1, PT ;  /* 0x000000011700780c */ /* 0x002fe20003f05270 */
[----:B---3--:R-:W-:-:S04]  /*1b150*/  IMAD R9, R9, R14, RZ ;  /* 0x0000000e09097224 */ /* 0x008fc800078e02ff */
[C---:B------:R-:W-:Y:S02]  /*1b160*/  IMAD R11, R8.reuse, R11, R9 ;  /* 0x0000000b080b7224 */ /* 0x040fe400078e0209 */
[----:B------:R-:W-:-:S04]  /*1b170*/  IMAD.WIDE.U32 R8, R8, R14, RZ ;  /* 0x0000000e08087225 */ /* 0x000fc800078e00ff */
[-C--:B----4-:R-:W-:Y:S02]  /*1b180*/  IMAD R14, R7, R221.reuse, RZ ;  /* 0x000000dd070e7224 */ /* 0x090fe400078e02ff */
[----:B------:R-:W-:-:S04]  /*1b190*/  IMAD.WIDE.U32 R6, R6, R221, RZ ;  /* 0x000000dd06067225 */ /* 0x000fc800078e00ff */
[----:B------:R-:W-:Y:S01]  /*1b1a0*/  IMAD.IADD R14, R7, 0x1, R14 ;  /* 0x00000001070e7824 */ /* 0x000fe200078e020e */
[----:B------:R-:W-:Y:S01]  /*1b1b0*/  IADD3 R15, P2, P3, R8, R6, R0 ;  /* 0x00000006080f7210 */ /* 0x000fe20007b5e000 */
[----:B------:R-:W1:Y:S01]  /*1b1c0*/  @P0 LDC R7, c[0x0][0xcec] ;  /* 0x00033b00ff070b82 */ /* 0x000e620000000800 */
[----:B------:R-:W-:-:S05]  /*1b1d0*/  IMAD.IADD R11, R9, 0x1, R11 ;  /* 0x00000001090b7824 */ /* 0x000fca00078e020b */
[----:B------:R-:W-:Y:S01]  /*1b1e0*/  IADD3.X R11, R11, R14, R5, P2, P3 ;  /* 0x0000000e0b0b7210 */ /* 0x000fe200017e6405 */
[----:B------:R-:W-:Y:S01]  /*1b1f0*/  IMAD.MOV.U32 R14, RZ, RZ, R20 ;  /* 0x000000ffff0e7224 */ /* 0x000fe200078e0014 */
[----:B------:R-:W3:Y:S01]  /*1b200*/  @P0 LDC R6, c[0x0][0xcf0] ;  /* 0x00033c00ff060b82 */ /* 0x000ee20000000800 */
[----:B-1----:R-:W-:-:S05]  /*1b210*/  @P0 IMAD.HI.U32 R7, R20, R7, RZ ;  /* 0x0000000714070227 */ /* 0x002fca00078e00ff */
[----:B---3--:R-:W-:Y:S02]  /*1b220*/  @P0 SHF.R.U32.HI R14, RZ, R6, R7 ;  /* 0x00000006ff0e0219 */ /* 0x008fe40000011607 */
[----:B------:R-:W1:Y:S02]  /*1b230*/  LDC.64 R6, c[0x0][R10+0x228] ;  /* 0x00008a000a067b82 */ /* 0x000e640000000a00 */
[----:B-1----:R-:W-:-:S04]  /*1b240*/  IMAD.WIDE.U32 R8, R6, R21, RZ ;  /* 0x0000001506087225 */ /* 0x002fc800078e00ff */
[----:B------:R-:W-:Y:S01]  /*1b250*/  IMAD R6, R7, R21, RZ ;  /* 0x0000001507067224 */ /* 0x000fe200078e02ff */
[----:B------:R-:W-:Y:S01]  /*1b260*/  IADD3 R8, P0, P2, R14, R15, R8 ;  /* 0x0000000f0e087210 */ /* 0x000fe20007a1e008 */
[--C-:B------:R-:W-:Y:S01]  /*1b270*/  IMAD.MOV R15, RZ, RZ, -R14.reuse ;  /* 0x000000ffff0f7224 */ /* 0x100fe200078e0a0e */
[----:B------:R-:W-:Y:S01]  /*1b280*/  SHF.R.S32.HI R14, RZ, 0x1f, R14 ;  /* 0x0000001fff0e7819 */ /* 0x000fe2000001140e */
[----:B------:R-:W-:Y:S02]  /*1b290*/  IMAD.IADD R9, R9, 0x1, R6 ;  /* 0x0000000109097824 */ /* 0x000fe400078e0206 */
[----:B------:R1:W3:Y:S01]  /*1b2a0*/  LDC.64 R6, c[0x0][R10+0x210] ;  /* 0x000084000a067b82 */ /* 0x0002e20000000a00 */
[----:B------:R-:W-:Y:S02]  /*1b2b0*/  IMAD R15, R23, R15, R20 ;  /* 0x0000000f170f7224 */ /* 0x000fe400078e0214 */
[----:B------:R-:W-:Y:S01]  /*1b2c0*/  IADD3.X R9, R14, R11, R9, P0, P2 ;  /* 0x0000000b0e097210 */ /* 0x000fe200007e4409 */
[----:B------:R-:W-:-:S02]  /*1b2d0*/  IMAD.IADD R11, R193, 0x1, R195 ;  /* 0x00000001c10b7824 */ /* 0x000fc400078e02c3 */
[----:B-1----:R-:W-:Y:S01]  /*1b2e0*/  SHF.R.S32.HI R10, RZ, 0x1f, R15 ;  /* 0x0000001fff0a7819 */ /* 0x002fe2000001140f */
[-C--:B---3--:R-:W-:Y:S02]  /*1b2f0*/  IMAD R7, R7, R15.reuse, RZ ;  /* 0x0000000f07077224 */ /* 0x088fe400078e02ff */
[----:B------:R-:W-:-:S04]  /*1b300*/  IMAD.WIDE.U32 R8, R6, R15, R8 ;  /* 0x0000000f06087225 */ /* 0x000fc800078e0008 */
[----:B------:R-:W-:Y:S02]  /*1b310*/  IMAD R10, R6, R10, R7 ;  /* 0x0000000a060a7224 */ /* 0x000fe400078e0207 */
[----:B------:R-:W1:Y:S02]  /*1b320*/  LDC.64 R6, c[0x0][0xca8] ;  /* 0x00032a00ff067b82 */ /* 0x000e640000000a00 */
[----:B------:R-:W-:-:S06]  /*1b330*/  IMAD.IADD R10, R9, 0x1, R10 ;  /* 0x00000001090a7824 */ /* 0x000fcc00078e020a */
[----:B-1----:R-:W1:Y:S08]  /*1b340*/  @!P1 LDC R6, c[0x0][0xc50] ;  /* 0x00031400ff069b82 */ /* 0x002e700000000800 */
[----:B------:R-:W3:Y:S01]  /*1b350*/  @!P1 LDC R7, c[0x0][0xc54] ;  /* 0x00031500ff079b82 */ /* 0x000ee20000000800 */
[----:B-1----:R-:W-:-:S04]  /*1b360*/  LEA R9, P0, R8, R6, 0x2 ;  /* 0x0000000608097211 */ /* 0x002fc800078010ff */
[----:B---3--:R-:W-:Y:S02]  /*1b370*/  LEA.HI.X R10, R8, R7, R10, 0x2, P0 ;  /* 0x00000007080a7211 */ /* 0x008fe400000f140a */
[----:B------:R-:W-:Y:S04]  /*1b380*/  SHFL.IDX PT, R8, R9, 0x1, 0x1c1f ;  /* 0x003c1f0009087f89 */ /* 0x000fe800000e0000 */
[----:B------:R-:W-:Y:S01]  /*1b390*/  SHFL.IDX PT, R7, R10, RZ, 0x1c1f ;  /* 0x001c1fff0a077589 */ /* 0x000fe200000e0000 */
[----:B--2---:R-:W-:-:S05]  /*1b3a0*/  IMAD.MOV R6, RZ, RZ, -R152 ;  /* 0x000000ffff067224 */ /* 0x004fca00078e0a98 */
[----:B------:R-:W-:Y:S02]  /*1b3b0*/  ISETP.NE.AND P0, PT, R187, R6, PT ;  /* 0x00000006bb00720c */ /* 0x000fe40003f05270 */
[----:B------:R-:W1:Y:S04]  /*1b3c0*/  SHFL.IDX PT, R6, R9, RZ, 0x1c1f ;  /* 0x001c1fff09067589 */ /* 0x000e6800000e0000 */
[----:B------:R2:W3:Y:S02]  /*1b3d0*/  SHFL.IDX PT, R9, R10, 0x1, 0x1c1f ;  /* 0x003c1f000a097f89 */ /* 0x0004e400000e0000 */
[----:B--2---:R-:W-:-:S05]  /*1b3e0*/  IMAD R10, R4, R23, RZ ;  /* 0x00000017040a7224 */ /* 0x004fca00078e02ff */
[C---:B------:R-:W-:Y:S01]  /*1b3f0*/  ISETP.GE.OR P1, PT, R11.reuse, R10, P0 ;  /* 0x0000000a0b00720c */ /* 0x040fe20000726670 */
[----:B------:R-:W-:-:S05]  /*1b400*/  VIADD R11, R11, 0x8 ;  /* 0x000000080b0b7836 */ /* 0x000fca0000000000 */
[----:B------:R-:W-:-:S07]  /*1b410*/  ISETP.GE.OR P0, PT, R11, R10, P0 ;  /* 0x0000000a0b00720c */ /* 0x000fce0000706670 */
[----:B-1----:R1:W-:Y:S06]  /*1b420*/  @!P1 ST.E desc[UR50][R6.64], R13 ;  /* 0x0000000d06009985 */ /* 0x0023ec000c101932 */
[----:B---3--:R1:W-:Y:S02]  /*1b430*/  @!P0 ST.E desc[UR50][R8.64], R12 ;  /* 0x0000000c08008985 */ /* 0x0083e4000c101932 */
.L_x_3670:
[----:B------:R-:W-:Y:S02]  /*1b440*/  ISETP.GT.AND P1, PT, R222, 0x1, PT ;  /* 0x00000001de00780c */ /* 0x000fe40003f24270 */
[----:B------:R-:W-:-:S04]  /*1b450*/  ISETP.NE.U32.AND P0, PT, RZ, UR6, PT ;  /* 0x00000006ff007c0c */ /* 0x000fc8000bf05070 */
[----:B------:R-:W-:-:S04]  /*1b460*/  ISETP.NE.AND.EX P0, PT, RZ, UR7, PT, P0 ;  /* 0x00000007ff007c0c */ /* 0x000fc8000bf05300 */
[----:B-1--4-:R-:W-:-:S03]  /*1b470*/  SEL R6, R223, RZ, !P0 ;  /* 0x000000ffdf067207 */ /* 0x012fc60004000000 */
[----:B------:R-:W-:Y:S06]  /*1b480*/  @P1 BRA `(.L_x_3671) ;  /* 0x0000001000381947 */ /* 0x000fec0003800000 */
[----:B------:R-:W1:Y:S01]  /*1b490*/  S2R R20, SR_TID.X ;  /* 0x0000000000147919 */ /* 0x000e620000002100 */
[----:B------:R-:W2:Y:S01]  /*1b4a0*/  LDC R81, c[0x0][0xce8] ;  /* 0x00033a00ff517b82 */ /* 0x000ea20000000800 */
[----:B------:R-:W-:-:S07]  /*1b4b0*/  ULDC.64 UR4, c[0x0][0xba0] ;  /* 0x0002e80000047ab9 */ /* 0x000fce0000000a00 */
[----:B------:R-:W4:Y:S01]  /*1b4c0*/  LDC R23, c[0x0][0xbc8] ;  /* 0x0002f200ff177b82 */ /* 0x000f220000000800 */
[----:B-1----:R-:W-:-:S05]  /*1b4d0*/  VIADD R20, R20, 0xffffff80 ;  /* 0xffffff8014147836 */ /* 0x002fca0000000000 */
        /* <DEDUP_REMOVED lines=45> */
[C---:B------:R-:W-:Y:S01]  /*1b7b0*/  IADD3 R11, P3, R2.reuse, 0xf000, RZ ;  /* 0x0000f000020b7810 */ /* 0x040fe20007f7e0ff */
[----:B------:R-:W-:Y:S01]  /*1b7c0*/  IMAD R5, R5, UR4, RZ ;  /* 0x0000000405057c24 */ /* 0x000fe2000f8e02ff */
[C---:B------:R-:W-:Y:S01]  /*1b7d0*/  IADD3 R53, P4, R2.reuse, 0x9000, RZ ;  /* 0x0000900002357810 */ /* 0x040fe20007f9e0ff */
[----:B------:R-:W5:Y:S01]  /*1b7e0*/  LD.E.128 R24, desc[UR50][R24.64] ;  /* 0x0000003218187980 */ /* 0x000f62000c101d00 */
[C---:B------:R-:W-:Y:S01]  /*1b7f0*/  IADD3 R57, P5, R2.reuse, 0xa000, RZ ;  /* 0x0000a00002397810 */ /* 0x040fe20007fbe0ff */
[----:B------:R-:W-:Y:S01]  /*1b800*/  IMAD.X R77, RZ, RZ, R3, P3 ;  /* 0x000000ffff4d7224 */ /* 0x000fe200018e0603 */
[C---:B------:R-:W-:Y:S01]  /*1b810*/  IADD3 R61, P6, R2.reuse, 0xb000, RZ ;  /* 0x0000b000023d7810 */ /* 0x040fe20007fde0ff */
[----:B------:R-:W5:Y:S01]  /*1b820*/  LD.E.128 R28, desc[UR50][R28.64] ;  /* 0x000000321c1c7980 */ /* 0x000f62000c101d00 */
[----:B------:R-:W-:-:S02]  /*1b830*/  IADD3 R65, P0, R2, 0xc000, RZ ;  /* 0x0000c00002417810 */ /* 0x000fc40007f1e0ff */
[C---:B------:R-:W-:Y:S01]  /*1b840*/  IADD3 R69, P1, R2.reuse, 0xd000, RZ ;  /* 0x0000d00002457810 */ /* 0x040fe20007f3e0ff */
[----:B------:R-:W5:Y:S01]  /*1b850*/  LD.E.128 R32, desc[UR50][R32.64] ;  /* 0x0000003220207980 */ /* 0x000f62000c101d00 */
[C---:B------:R-:W-:Y:S02]  /*1b860*/  IADD3 R73, P2, R2.reuse, 0xe000, RZ ;  /* 0x0000e00002497810 */ /* 0x040fe40007f5e0ff */
        /* <DEDUP_REMOVED lines=11> */
[----:B------:R-:W-:Y:S02]  /*1b920*/  SHF.R.U64 R15, R15, 0x3, RZ ;  /* 0x000000030f0f7819 */ /* 0x000fe400000012ff */
[----:B------:R-:W-:Y:S02]  /*1b930*/  LOP3.LUT R9, R11, 0x380, RZ, 0xc0, !PT ;  /* 0x000003800b097812 */ /* 0x000fe400078ec0ff */
[----:B--2---:R-:W-:-:S02]  /*1b940*/  ISETP.NE.AND P3, PT, R81, 0x1, PT ;  /* 0x000000015100780c */ /* 0x004fc40003f65270 */
[----:B------:R-:W-:Y:S02]  /*1b950*/  SHF.R.U64 R52, R52, 0x3, RZ ;  /* 0x0000000334347819 */ /* 0x000fe400000012ff */
[----:B------:R-:W-:Y:S02]  /*1b960*/  SHF.R.U64 R56, R56, 0x3, RZ ;  /* 0x0000000338387819 */ /* 0x000fe400000012ff */
[----:B------:R-:W-:Y:S02]  /*1b970*/  SHF.R.U64 R60, R60, 0x3, RZ ;  /* 0x000000033c3c7819 */ /* 0x000fe400000012ff */
[----:B------:R-:W-:Y:S02]  /*1b980*/  SHF.R.U64 R64, R64, 0x3, RZ ;  /* 0x0000000340407819 */ /* 0x000fe400000012ff */
[----:B------:R-:W-:Y:S02]  /*1b990*/  SHF.R.U64 R68, R68, 0x3, RZ ;  /* 0x0000000344447819 */ /* 0x000fe400000012ff */
[----:B------:R-:W-:Y:S01]  /*1b9a0*/  SHF.R.U64 R72, R72, 0x3, RZ ;  /* 0x0000000348487819 */ /* 0x000fe200000012ff */
[----:B------:R-:W-:Y:S01]  /*1b9b0*/  IMAD R5, R0, UR5, R5 ;  /* 0x0000000500057c24 */ /* 0x000fe2000f8e0205 */
[----:B------:R-:W-:Y:S01]  /*1b9c0*/  LOP3.LUT R8, R15, R2, RZ, 0x3c, !PT ;  /* 0x000000020f087212 */ /* 0x000fe200078e3cff */
[----:B------:R-:W1:Y:S01]  /*1b9d0*/  @P3 LDC R83, c[0x0][0xcec] ;  /* 0x00033b00ff533b82 */ /* 0x000e620000000800 */
        /* <DEDUP_REMOVED lines=16> */
[----:B------:R-:W-:Y:S01]  /*1bae0*/  ULDC.64 UR4, c[0x0][0xbe8] ;  /* 0x0002fa0000047ab9 */ /* 0x000fe20000000a00 */
[----:B------:R-:W2:Y:S01]  /*1baf0*/  @P3 LDC R85, c[0x0][0xcf0] ;  /* 0x00033c00ff553b82 */ /* 0x000ea20000000800 */
[----:B------:R-:W-:Y:S01]  /*1bb00*/  LOP3.LUT R21, R21, 0xfffffff8, RZ, 0xc0, !PT ;  /* 0xfffffff815157812 */ /* 0x000fe200078ec0ff */
[----:B------:R-:W-:Y:S01]  /*1bb10*/  IMAD.IADD R3, R3, 0x1, R5 ;  /* 0x0000000103037824 */ /* 0x000fe200078e0205 */
[----:B------:R-:W-:Y:S01]  /*1bb20*/  SHF.R.S32.HI R5, RZ, 0x1f, R6 ;  /* 0x0000001fff057819 */ /* 0x000fe20000011406 */
[----:B------:R-:W5:Y:S01]  /*1bb30*/  LD.E.128 R8, desc[UR50][R8.64] ;  /* 0x0000003208087980 */ /* 0x000f62000c101d00 */
[----:B------:R-:W-:Y:S01]  /*1bb40*/  IMAD.WIDE.U32 R2, R221, UR4, R2 ;  /* 0x00000004dd027c25 */ /* 0x000fe2000f8e0002 */
[----:B----4-:R-:W-:-:S02]  /*1bb50*/  ISETP.GE.AND P1, PT, R228, R23, PT ;  /* 0x00000017e400720c */ /* 0x010fc40003f26270 */
[----:B------:R-:W5:Y:S01]  /*1bb60*/  LD.E.128 R12, desc[UR50][R12.64] ;  /* 0x000000320c0c7980 */ /* 0x000f62000c101d00 */
[----:B------:R-:W-:Y:S01]  /*1bb70*/  IMAD R3, R221, UR5, R3 ;  /* 0x00000005dd037c24 */ /* 0x000fe2000f8e0203 */
[----:B------:R-:W-:Y:S01]  /*1bb80*/  ULDC.64 UR4, c[0x0][0xbf0] ;  /* 0x0002fc0000047ab9 */ /* 0x000fe20000000a00 */
[----:B------:R-:W-:Y:S01]  /*1bb90*/  IMAD.IADD R20, R20, 0x1, -R21 ;  /* 0x0000000114147824 */ /* 0x000fe200078e0a15 */
[-C--:B------:R-:W-:Y:S01]  /*1bba0*/  ISETP.GE.AND P0, PT, R227, R23.reuse, PT ;  /* 0x00000017e300720c */ /* 0x080fe20003f06270 */
[----:B------:R-:W-:Y:S01]  /*1bbb0*/  IMAD R5, R5, UR4, RZ ;  /* 0x0000000405057c24 */ /* 0x000fe2000f8e02ff */
[-C--:B------:R-:W-:Y:S01]  /*1bbc0*/  ISETP.GE.AND P2, PT, R196, R23.reuse, PT ;  /* 0x00000017c400720c */ /* 0x080fe20003f46270 */
[----:B------:R-:W-:Y:S01]  /*1bbd0*/  IMAD R20, R20, 0x20, R7 ;  /* 0x0000002014147824 */ /* 0x000fe200078e0207 */
[----:B------:R-:W5:Y:S01]  /*1bbe0*/  LD.E.128 R52, desc[UR50][R52.64] ;  /* 0x0000003234347980 */ /* 0x000f62000c101d00 */
[C---:B------:R-:W-:Y:S01]  /*1bbf0*/  IMAD R21, R6.reuse, UR5, R5 ;  /* 0x0000000506157c24 */ /* 0x040fe2000f8e0205 */
[----:B------:R-:W-:Y:S01]  /*1bc00*/  SEL R5, RZ, 0xffffffff, P1 ;  /* 0xffffffffff057807 */ /* 0x000fe20000800000 */
[----:B------:R-:W-:Y:S01]  /*1bc10*/  IMAD.IADD R80, R195, 0x1, R20 ;  /* 0x00000001c3507824 */ /* 0x000fe200078e0214 */
[----:B------:R-:W-:Y:S01]  /*1bc20*/  SEL R20, RZ, 0xffffffff, P0 ;  /* 0xffffffffff147807 */ /* 0x000fe20000000000 */
[----:B------:R-:W-:Y:S01]  /*1bc30*/  IMAD.IADD R0, R7, 0x1, R195 ;  /* 0x0000000107007824 */ /* 0x000fe200078e02c3 */
[----:B------:R-:W-:Y:S01]  /*1bc40*/  SEL R7, RZ, 0x1, P2 ;  /* 0x00000001ff077807 */ /* 0x000fe20001000000 */
[----:B------:R-:W-:Y:S01]  /*1bc50*/  IMAD.SHL.U32 R82, R5, 0x2, RZ ;  /* 0x0000000205527824 */ /* 0x000fe200078e00ff */
[----:B------:R-:W5:Y:S01]  /*1bc60*/  LD.E.128 R56, desc[UR50][R56.64] ;  /* 0x0000003238387980 */ /* 0x000f62000c101d00 */
[----:B------:R-:W-:Y:S01]  /*1bc70*/  IMAD.WIDE.U32 R2, R6, UR4, R2 ;  /* 0x0000000406027c25 */ /* 0x000fe2000f8e0002 */
[----:B------:R-:W-:Y:S01]  /*1bc80*/  ISETP.GE.AND P0, PT, R226, R23, PT ;  /* 0x00000017e200720c */ /* 0x000fe20003f06270 */
[----:B------:R-:W-:Y:S01]  /*1bc90*/  ULDC.64 UR4, c[0x0][0xbe0] ;  /* 0x0002f80000047ab9 */ /* 0x000fe20000000a00 */
[----:B------:R-:W5:Y:S01]  /*1bca0*/  LD.E.128 R60, desc[UR50][R60.64] ;  /* 0x000000323c3c7980 */ /* 0x000f62000c101d00 */
[----:B-1----:R-:W-:Y:S01]  /*1bcb0*/  @P3 IMAD.HI.U32 R6, R80, R83, RZ ;  /* 0x0000005350063227 */ /* 0x002fe200078e00ff */
[----:B------:R-:W-:-:S02]  /*1bcc0*/  LOP3.LUT R7, R82, 0x2, R7, 0xe2, !PT ;  /* 0x0000000252077812 */ /* 0x000fc400078ee207 */
[----:B------:R-:W5:Y:S01]  /*1bcd0*/  LD.E.128 R64, desc[UR50][R64.64] ;  /* 0x0000003240407980 */ /* 0x000f62000c101d00 */
[----:B------:R-:W-:Y:S02]  /*1bce0*/  IMAD.SHL.U32 R20, R20, 0x4, RZ ;  /* 0x0000000414147824 */ /* 0x000fe400078e00ff */
[----:B------:R-:W-:Y:S01]  /*1bcf0*/  IMAD.MOV.U32 R5, RZ, RZ, R80 ;  /* 0x000000ffff057224 */ /* 0x000fe200078e0050 */
[----:B--2---:R-:W-:Y:S01]  /*1bd00*/  @P3 SHF.R.U32.HI R5, RZ, R85, R6 ;  /* 0x00000055ff053219 */ /* 0x004fe20000011606 */
[----:B------:R-:W5:Y:S01]  /*1bd10*/  LD.E.128 R68, desc[UR50][R68.64] ;  /* 0x0000003244447980 */ /* 0x000f62000c101d00 */
[----:B------:R-:W-:Y:S02]  /*1bd20*/  LOP3.LUT R6, R20, 0x4, R7, 0xe2, !PT ;  /* 0x0000000414067812 */ /* 0x000fe400078ee207 */
        /* <DEDUP_REMOVED lines=17> */
[----:B-1----:R-:W1:Y:S01]  /*1be40*/  FENCE.VIEW.ASYNC.S ;  /* 0x00000000000073c6 */ /* 0x002e620000000000 */
[----:B------:R-:W-:-:S02]  /*1be50*/  IMAD R7, R81, R21, R80 ;  /* 0x0000001551077224 */ /* 0x000fc400078e0250 */
[----:B------:R-:W-:Y:S01]  /*1be60*/  IMAD.SHL.U32 R81, R4, 0x10, RZ ;  /* 0x0000001004517824 */ /* 0x000fe200078e00ff */
[----:B------:R-:W-:Y:S01]  /*1be70*/  SEL R4, RZ, 0xffffffff, P0 ;  /* 0xffffffffff047807 */ /* 0x000fe20000000000 */
[----:B------:R-:W-:Y:S01]  /*1be80*/  IMAD.WIDE.U32 R2, R5, UR4, R2 ;  /* 0x0000000405027c25 */ /* 0x000fe2000f8e0002 */
[----:B------:R-:W-:-:S03]  /*1be90*/  LOP3.LUT R6, R83, 0x8, R6, 0xe2, !PT ;  /* 0x0000000853067812 */ /* 0x000fc600078ee206 */
[----:B------:R-:W-:Y:S01]  /*1bea0*/  IMAD R21, R5, UR5, R20 ;  /* 0x0000000505157c24 */ /* 0x000fe2000f8e0214 */
[----:B------:R-:W-:Y:S01]  /*1beb0*/  SHF.R.S32.HI R5, RZ, 0x1f, R7 ;  /* 0x0000001fff057819 */ /* 0x000fe20000011407 */
[----:B------:R-:W-:Y:S01]  /*1bec0*/  VIADD R89, R196, 0x180 ;  /* 0x00000180c4597836 */ /* 0x000fe20000000000 */
[----:B------:R-:W-:Y:S01]  /*1bed0*/  ULDC.64 UR4, c[0x0][0xbd8] ;  /* 0x0002f60000047ab9 */ /* 0x000fe20000000a00 */
[----:B------:R-:W-:Y:S01]  /*1bee0*/  IMAD.IADD R3, R3, 0x1, R21 ;  /* 0x0000000103037824 */ /* 0x000fe200078e0215 */
[----:B------:R-:W-:Y:S01]  /*1bef0*/  LOP3.LUT R6, R81, 0x10, R6, 0xe2, !PT ;  /* 0x0000001051067812 */ /* 0x000fe200078ee206 */
[----:B------:R-:W-:Y:S01]  /*1bf00*/  IMAD.SHL.U32 R21, R4, 0x20, RZ ;  /* 0x0000002004157824 */ /* 0x000fe200078e00ff */
[----:B------:R-:W-:Y:S01]  /*1bf10*/  ISETP.GE.AND P0, PT, R89, R23, PT ;  /* 0x000000175900720c */ /* 0x000fe20003f06270 */
[----:B------:R-:W-:Y:S02]  /*1bf20*/  IMAD R4, R5, UR4, RZ ;  /* 0x0000000405047c24 */ /* 0x000fe4000f8e02ff */
[----:B------:R-:W-:Y:S01]  /*1bf30*/  VIADD R87, R196, 0x1c0 ;  /* 0x000001c0c4577836 */ /* 0x000fe20000000000 */
[----:B------:R-:W-:Y:S01]  /*1bf40*/  LOP3.LUT R6, R21, 0x20, R6, 0xe2, !PT ;  /* 0x0000002015067812 */ /* 0x000fe200078ee206 */
[C---:B------:R-:W-:Y:S01]  /*1bf50*/  IMAD R21, R7.reuse, UR5, R4 ;  /* 0x0000000507157c24 */ /* 0x040fe2000f8e0204 */
[----:B------:R-:W-:Y:S01]  /*1bf60*/  SEL R5, RZ, 0x40, P0 ;  /* 0x00000040ff057807 */ /* 0x000fe20000000000 */
[----:B------:R-:W-:Y:S01]  /*1bf70*/  IMAD.WIDE.U32 R2, R7, UR4, R2 ;  /* 0x0000000407027c25 */ /* 0x000fe2000f8e0002 */
[----:B------:R-:W-:Y:S01]  /*1bf80*/  ISETP.GE.AND P1, PT, R0, R85, PT ;  /* 0x000000550000720c */ /* 0x000fe20003f26270 */
[----:B------:R-:W-:Y:S01]  /*1bf90*/  ULDC.64 UR4, c[0x0][0xb80] ;  /* 0x0002e00000047ab9 */ /* 0x000fe20000000a00 */
[----:B------:R-:W-:Y:S01]  /*1bfa0*/  LOP3.LUT R80, R6, R5, RZ, 0xfc, !PT ;  /* 0x0000000506507212 */ /* 0x000fe200078efcff */
[----:B------:R-:W-:Y:S01]  /*1bfb0*/  IMAD.IADD R5, R3, 0x1, R21 ;  /* 0x0000000103057824 */ /* 0x000fe200078e0215 */
[----:B------:R-:W-:Y:S01]  /*1bfc0*/  ISETP.GE.AND P0, PT, R87, R23, PT ;  /* 0x000000175700720c */ /* 0x000fe20003f06270 */
[----:B------:R-:W-:Y:S01]  /*1bfd0*/  VIADD R4, R18, 0x38820 ;  /* 0x0003882012047836 */ /* 0x000fe20000000000 */
[----:B------:R-:W-:-:S02]  /*1bfe0*/  LEA R82, P2, R2, UR4, 0x1 ;  /* 0x0000000402527c11 */ /* 0x000fc4000f8408ff */
[----:B------:R-:W-:Y:S02]  /*1bff0*/  SEL R3, RZ, 0x80, P0 ;  /* 0x00000080ff037807 */ /* 0x000fe40000000000 */
[----:B------:R-:W-:Y:S02]  /*1c000*/  LEA.HI.X R83, R2, UR5, R5, 0x1, P2 ;  /* 0x0000000502537c11 */ /* 0x000fe400090f0c05 */
[----:B------:R-:W-:Y:S01]  /*1c010*/  PRMT R4, RZ, 0x654, R4 ;  /* 0x00000654ff047816 */ /* 0x000fe20000000004 */
[----:B-1----:R1:W2:Y:S01]  /*1c020*/  SHFL.IDX PT, R2, R82, RZ, 0x181f ;  /* 0x00181fff52027589 */ /* 0x0022a200000e0000 */
[----:B------:R-:W-:Y:S01]  /*1c030*/  LOP3.LUT R81, R80, R3, RZ, 0xfc, !PT ;  /* 0x0000000350517212 */ /* 0x000fe200078efcff */
[----:B------:R-:W-:Y:S01]  /*1c040*/  BSSY B1, `(.L_x_3672) ;  /* 0x000002a000017945 */ /* 0x000fe20003800000 */
[----:B------:R1:W-:Y:S01]  /*1c050*/  SYNCS.ARRIVE.TRANS64.RED.A1T0 RZ, [R4+URZ], RZ ;  /* 0x000000ff04ff79a7 */ /* 0x0003e2000810043f */
[----:B------:R1:W4:Y:S01]  /*1c060*/  SHFL.IDX PT, R3, R83, RZ, 0x181f ;  /* 0x00181fff53037589 */ /* 0x00032200000e0000 */
[----:B---3--:R-:W-:-:S02]  /*1c070*/  SHF.R.S32.HI R152, RZ, 0x1f, R224 ;  /* 0x0000001fff987819 */ /* 0x008fc400000114e0 */
        /* <DEDUP_REMOVED lines=11> */
[----:B--2-4-:R-:W-:Y:S02]  /*1c130*/  @!P2 IMAD.WIDE R6, R196, 0x2, R2 ;  /* 0x00000002c406a825 */ /* 0x014fe400078e0202 */
        /* <DEDUP_REMOVED lines=10> */
[CC--:B-1----:R-:W-:Y:S02]  /*1c1e0*/  @!P1 LEA R10, P6, R225.reuse, R2.reuse, 0x1 ;  /* 0x00000002e10a9211 */ /* 0x0c2fe400078c08ff */
[----:B------:R-:W-:Y:S02]  /*1c1f0*/  SHF.R.S32.HI R7, RZ, 0x1f, R87 ;  /* 0x0000001fff077819 */ /* 0x000fe40000011457 */
[-C--:B------:R-:W-:Y:S02]  /*1c200*/  @!P1 LEA.HI.X R11, R225, R3.reuse, R156, 0x1, P6 ;  /* 0x00000003e10b9211 */ /* 0x080fe400030f0c9c */
[CC--:B--2---:R-:W-:Y:S02]  /*1c210*/  @!P0 LEA R4, P5, R226.reuse, R2.reuse, 0x1 ;  /* 0x00000002e2048211 */ /* 0x0c4fe400078a08ff */
        /* <DEDUP_REMOVED lines=12> */
.L_x_3673:
[----:B------:R-:W-:Y:S05]  /*1c2e0*/  BSYNC B1 ;  /* 0x0000000000017941 */ /* 0x000fea0003800000 */
.L_x_3672:
[----:B------:R-:W-:Y:S01]  /*1c2f0*/  VIADD R0, R0, 0x20 ;  /* 0x0000002000007836 */ /* 0x000fe20000000000 */
[----:B---34-:R1:W3:Y:S04]  /*1c300*/  SHFL.IDX PT, R3, R83, 0x1, 0x181f ;  /* 0x00381f0053037f89 */ /* 0x0182e800000e0000 */
[----:B------:R-:W-:Y:S01]  /*1c310*/  ISETP.GE.AND P0, PT, R0, R85, PT ;  /* 0x000000550000720c */ /* 0x000fe20003f06270 */
[----:B--2---:R1:W2:-:S12]  /*1c320*/  SHFL.IDX PT, R2, R82, 0x1, 0x181f ;  /* 0x00381f0052027f89 */ /* 0x00429800000e0000 */
        /* <DEDUP_REMOVED lines=8> */
[----:B--2---:R-:W-:Y:S01]  /*1c3b0*/  @!P5 LEA R6, P1, R228, R2, 0x1 ;  /* 0x00000002e406d211 */ /* 0x004fe200078208ff */
[----:B---3--:R-:W-:-:S03]  /*1c3c0*/  @!P6 IMAD.WIDE R4, R196, 0x2, R2 ;  /* 0x00000002c404e825 */ /* 0x008fc600078e0202 */
[----:B------:R-:W-:Y:S02]  /*1c3d0*/  @!P5 LEA.HI.X R7, R228, R3, R159, 0x1, P1 ;  /* 0x00000003e407d211 */ /* 0x000fe400008f0c9f */
[----:B------:R-:W-:Y:S01]  /*1c3e0*/  ISETP.GE.AND P1, PT, R224, R23, PT ;  /* 0x00000017e000720c */ /* 0x000fe20003f26270 */
[----:B-----5:R1:W-:Y:S04]  /*1c3f0*/  @!P6 ST.E.128 desc[UR50][R4.64], R12 ;  /* 0x0000000c0400e985 */ /* 0x0203e8000c101d32 */
[----:B------:R2:W-:Y:S01]  /*1c400*/  @!P5 ST.E.128 desc[UR50][R6.64], R28 ;  /* 0x0000001c0600d985 */ /* 0x0005e2000c101d32 */
[----:B-1----:R-:W-:-:S04]  /*1c410*/  @!P4 LEA R4, P6, R227, R2, 0x1 ;  /* 0x00000002e304c211 */ /* 0x002fc800078c08ff */
[-C--:B------:R-:W-:Y:S02]  /*1c420*/  @!P4 LEA.HI.X R5, R227, R3.reuse, R158, 0x1, P6 ;  /* 0x00000003e305c211 */ /* 0x080fe400030f0c9e */
[CC--:B------:R-:W-:Y:S02]  /*1c430*/  @!P2 LEA R8, P6, R225.reuse, R2.reuse, 0x1 ;  /* 0x00000002e108a211 */ /* 0x0c0fe400078c08ff */
[CC--:B--2---:R-:W-:Y:S01]  /*1c440*/  @!P3 LEA R6, P5, R226.reuse, R2.reuse, 0x1 ;  /* 0x00000002e206b211 */ /* 0x0c4fe200078a08ff */
        /* <DEDUP_REMOVED lines=18> */
.L_x_3671:
[----:B------:R-:W-:Y:S01]  /*1c570*/  ULDC.64 UR4, c[0x0][0xc08] ;  /* 0x0003020000047ab9 */ /* 0x000fe20000000a00 */
[----:B------:R-:W-:Y:S01]  /*1c580*/  IMAD.IADD R7, R218, 0x1, R195 ;  /* 0x00000001da077824 */ /* 0x000fe200078e02c3 */
[----:B------:R-:W-:Y:S01]  /*1c590*/  BSSY B1, `(.L_x_3675) ;  /* 0x0000103000017945 */ /* 0x000fe20003800000 */
[----:B------:R-:W-:Y:S01]  /*1c5a0*/  IMAD R5, R5, UR4, RZ ;  /* 0x0000000405057c24 */ /* 0x000fe2000f8e02ff */
[----:B------:R-:W-:Y:S01]  /*1c5b0*/  SHF.R.S32.HI R15, RZ, 0x1f, R231 ;  /* 0x0000001fff0f7819 */ /* 0x000fe200000114e7 */
[C---:B------:R-:W-:Y:S01]  /*1c5c0*/  IMAD.WIDE.U32 R2, R0.reuse, UR4, RZ ;  /* 0x0000000400027c25 */ /* 0x040fe2000f8e00ff */
[----:B------:R-:W-:Y:S02]  /*1c5d0*/  SHF.R.S32.HI R21, RZ, 0x1f, R232 ;  /* 0x0000001fff157819 */ /* 0x000fe400000114e8 */
[----:B------:R-:W-:Y:S01]  /*1c5e0*/  SHF.R.S32.HI R23, RZ, 0x1f, R233 ;  /* 0x0000001fff177819 */ /* 0x000fe200000114e9 */
[----:B------:R-:W-:Y:S01]  /*1c5f0*/  IMAD R5, R0, UR5, R5 ;  /* 0x0000000500057c24 */ /* 0x000fe2000f8e0205 */
[----:B------:R-:W-:Y:S01]  /*1c600*/  ULDC.64 UR4, c[0x0][0xc38] ;  /* 0x00030e0000047ab9 */ /* 0x000fe20000000a00 */
[----:B------:R-:W-:Y:S01]  /*1c610*/  SHF.R.S32.HI R0, RZ, 0x1f, R6 ;  /* 0x0000001fff007819 */ /* 0x000fe20000011406 */
[----:B------:R-:W-:Y:S01]  /*1c620*/  IMAD.IADD R195, R193, 0x1, R195 ;  /* 0x00000001c1c37824 */ /* 0x000fe200078e02c3 */
[----:B---3--:R-:W-:Y:S01]  /*1c630*/  SHF.R.S32.HI R152, RZ, 0x1f, R234 ;  /* 0x0000001fff987819 */ /* 0x008fe200000114ea */
        /* <DEDUP_REMOVED lines=8> */
[----:B------:R-:W-:Y:S01]  /*1c6c0*/  ULDC.64 UR4, c[0x0][0xc40] ;  /* 0x0003100000047ab9 */ /* 0x000fe20000000a00 */
[----:B------:R-:W-:Y:S02]  /*1c6d0*/  VIADD R162, R197, 0xb8 ;  /* 0x000000b8c5a27836 */ /* 0x000fe40000000000 */
[----:B------:R-:W-:Y:S02]  /*1c6e0*/  IMAD R0, R0, UR4, RZ ;  /* 0x0000000400007c24 */ /* 0x000fe4000f8e02ff */
[----:B------:R-:W-:Y:S01]  /*1c6f0*/  IMAD.WIDE.U32 R2, R6, UR4, R2 ;  /* 0x0000000406027c25 */ /* 0x000fe2000f8e0002 */
[----:B------:R-:W-:-:S03]  /*1c700*/  SHF.R.S32.HI R162, RZ, 0x1f, R162 ;  /* 0x0000001fffa27819 */ /* 0x000fc600000114a2 */
[----:B------:R-:W-:Y:S01]  /*1c710*/  IMAD R0, R6, UR5, R0 ;  /* 0x0000000506007c24 */ /* 0x000fe2000f8e0200 */
[----:B------:R-:W-:Y:S01]  /*1c720*/  ULDC.64 UR4, c[0x0][0xc48] ;  /* 0x0003120000047ab9 */ /* 0x000fe20000000a00 */
[----:B------:R-:W-:Y:S02]  /*1c730*/  IMAD.MOV.U32 R6, RZ, RZ, R7 ;  /* 0x000000ffff067224 */ /* 0x000fe400078e0007 */
[----:B------:R-:W-:Y:S02]  /*1c740*/  IMAD.IADD R3, R3, 0x1, R0 ;  /* 0x0000000103037824 */ /* 0x000fe400078e0200 */
[----:B------:R-:W1:Y:S01]  /*1c750*/  LDC R0, c[0x0][0xce8] ;  /* 0x00033a00ff007b82 */ /* 0x000e620000000800 */
[----:B------:R-:W-:Y:S02]  /*1c760*/  VIADD R164, R197, 0xb0 ;  /* 0x000000b0c5a47836 */ /* 0x000fe40000000000 */
        /* <DEDUP_REMOVED lines=17> */
[----:B-1----:R-:W-:Y:S01]  /*1c880*/  ISETP.NE.AND P0, PT, R0, 0x1, PT ;  /* 0x000000010000780c */ /* 0x002fe20003f05270 */
        /* <DEDUP_REMOVED lines=20> */
[----:B------:R-:W2:Y:S01]  /*1c9d0*/  @P0 LDC R5, c[0x0][0xcf0] ;  /* 0x00033c00ff050b82 */ /* 0x000ea20000000800 */
        /* <DEDUP_REMOVED lines=15> */
[----:B-1----:R-:W-:-:S04]  /*1cad0*/  @P0 IMAD.HI.U32 R8, R7, R8, RZ ;  /* 0x0000000807080227 */ /* 0x002fc800078e00ff */
[C---:B------:R-:W-:Y:S02]  /*1cae0*/  VIADD R169, R197.reuse, 0x98 ;  /* 0x00000098c5a97836 */ /* 0x040fe40000000000 */
[C---:B------:R-:W-:Y:S01]  /*1caf0*/  VIADD R171, R197.reuse, 0x90 ;  /* 0x00000090c5ab7836 */ /* 0x040fe20000000000 */
[----:B--2---:R-:W-:Y:S01]  /*1cb00*/  @P0 SHF.R.U32.HI R6, RZ, R5, R8 ;  /* 0x00000005ff060219 */ /* 0x004fe20000011608 */
        /* <DEDUP_REMOVED lines=8> */
[C---:B------:R-:W-:Y:S02]  /*1cb90*/  VIADD R179, R197.reuse, 0x70 ;  /* 0x00000070c5b37836 */ /* 0x040fe40000000000 */
[----:B------:R-:W-:Y:S02]  /*1cba0*/  IMAD R4, R4, UR4, RZ ;  /* 0x0000000404047c24 */ /* 0x000fe4000f8e02ff */
[----:B------:R-:W-:-:S02]  /*1cbb0*/  VIADD R181, R197, 0x68 ;  /* 0x00000068c5b57836 */ /* 0x000fc40000000000 */
[----:B------:R-:W-:Y:S01]  /*1cbc0*/  IMAD R4, R6, UR5, R4 ;  /* 0x0000000506047c24 */ /* 0x000fe2000f8e0204 */
[----:B------:R-:W-:Y:S01]  /*1cbd0*/  ULDC.64 UR4, c[0x0][0xc28] ;  /* 0x00030a0000047ab9 */ /* 0x000fe20000000a00 */
[----:B------:R-:W-:Y:S02]  /*1cbe0*/  VIADD R183, R197, 0x60 ;  /* 0x00000060c5b77836 */ /* 0x000fe40000000000 */
[----:B------:R-:W-:Y:S01]  /*1cbf0*/  IMAD.IADD R3, R3, 0x1, R4 ;  /* 0x0000000103037824 */ /* 0x000fe200078e0204 */
[----:B------:R-:W-:Y:S01]  /*1cc00*/  SHF.R.S32.HI R4, RZ, 0x1f, R5 ;  /* 0x0000001fff047819 */ /* 0x000fe20000011405 */
[----:B------:R-:W-:Y:S02]  /*1cc10*/  VIADD R191, R197, 0x58 ;  /* 0x00000058c5bf7836 */ /* 0x000fe40000000000 */
[----:B------:R-:W-:-:S04]  /*1cc20*/  IMAD.WIDE.U32 R2, R5, UR4, R2 ;  /* 0x0000000405027c25 */ /* 0x000fc8000f8e0002 */
[----:B------:R-:W-:Y:S02]  /*1cc30*/  IMAD R4, R4, UR4, RZ ;  /* 0x0000000404047c24 */ /* 0x000fe4000f8e02ff */
[----:B------:R-:W-:Y:S02]  /*1cc40*/  VIADD R194, R197, 0x50 ;  /* 0x00000050c5c27836 */ /* 0x000fe40000000000 */
[----:B------:R-:W-:Y:S01]  /*1cc50*/  IMAD R4, R5, UR5, R4 ;  /* 0x0000000505047c24 */ /* 0x000fe2000f8e0204 */
[----:B------:R-:W-:Y:S01]  /*1cc60*/  ULDC.64 UR4, c[0x0][0xc00] ;  /* 0x0003000000047ab9 */ /* 0x000fe20000000a00 */
[----:B------:R-:W-:Y:S01]  /*1cc70*/  VIADD R201, R197, 0x48 ;  /* 0x00000048c5c97836 */ /* 0x000fe20000000000 */
[----:B------:R-:W-:Y:S01]  /*1cc80*/  LEA R8, P0, R2, UR4, 0x2 ;  /* 0x0000000402087c11 */ /* 0x000fe2000f8010ff */
[----:B------:R-:W-:Y:S02]  /*1cc90*/  IMAD.IADD R4, R3, 0x1, R4 ;  /* 0x0000000103047824 */ /* 0x000fe400078e0204 */
[----:B------:R-:W-:-:S02]  /*1cca0*/  VIADD R203, R197, 0x40 ;  /* 0x00000040c5cb7836 */ /* 0x000fc40000000000 */
[----:B------:R1:W2:Y:S01]  /*1ccb0*/  SHFL.IDX PT, R11, R8, RZ, 0x1c1f ;  /* 0x001c1fff080b7589 */ /* 0x0002a200000e0000 */
[----:B------:R-:W-:Y:S01]  /*1ccc0*/  LEA.HI.X R9, R2, UR5, R4, 0x2, P0 ;  /* 0x0000000502097c11 */ /* 0x000fe200080f1404 */
[----:B------:R-:W-:Y:S01]  /*1ccd0*/  VIADD R2, R18, 0x38820 ;  /* 0x0003882012027836 */ /* 0x000fe20000000000 */
[----:B------:R-:W-:Y:S01]  /*1cce0*/  ISETP.GE.AND P0, PT, R195, R0, PT ;  /* 0x00000000c300720c */ /* 0x000fe20003f06270 */
[C---:B------:R-:W-:Y:S02]  /*1ccf0*/  VIADD R205, R197.reuse, 0x38 ;  /* 0x00000038c5cd7836 */ /* 0x040fe40000000000 */
[----:B------:R1:W3:Y:S01]  /*1cd00*/  SHFL.IDX PT, R10, R9, RZ, 0x1c1f ;  /* 0x001c1fff090a7589 */ /* 0x0002e200000e0000 */
[----:B------:R-:W-:Y:S01]  /*1cd10*/  PRMT R2, RZ, 0x654, R2 ;  /* 0x00000654ff027816 */ /* 0x000fe20000000002 */
[C---:B------:R-:W-:Y:S02]  /*1cd20*/  VIADD R207, R197.reuse, 0x30 ;  /* 0x00000030c5cf7836 */ /* 0x040fe40000000000 */
[C---:B------:R-:W-:Y:S01]  /*1cd30*/  VIADD R209, R197.reuse, 0x28 ;  /* 0x00000028c5d17836 */ /* 0x040fe20000000000 */
[----:B------:R1:W-:Y:S01]  /*1cd40*/  SYNCS.ARRIVE.TRANS64.RED.A1T0 RZ, [R2+URZ], RZ ;  /* 0x000000ff02ff79a7 */ /* 0x0003e2000810043f */
[----:B------:R-:W-:-:S02]  /*1cd50*/  VIADD R211, R197, 0x20 ;  /* 0x00000020c5d37836 */ /* 0x000fc40000000000 */
[C---:B------:R-:W-:Y:S02]  /*1cd60*/  VIADD R213, R197.reuse, 0x18 ;  /* 0x00000018c5d57836 */ /* 0x040fe40000000000 */
[C---:B------:R-:W-:Y:S02]  /*1cd70*/  VIADD R222, R197.reuse, 0x10 ;  /* 0x00000010c5de7836 */ /* 0x040fe40000000000 */
[----:B------:R-:W-:Y:S01]  /*1cd80*/  VIADD R221, R197, 0x8 ;  /* 0x00000008c5dd7836 */ /* 0x000fe20000000000 */
[----:B-1----:R-:W-:Y:S06]  /*1cd90*/  @P0 BRA `(.L_x_3676) ;  /* 0x0000000800080947 */ /* 0x002fec0003800000 */
[----:B------:R-:W-:Y:S01]  /*1cda0*/  ULDC UR4, c[0x0][0xbc8] ;  /* 0x0002f20000047ab9 */ /* 0x000fe20000000800 */
[----:B------:R-:W-:Y:S02]  /*1cdb0*/  SHF.R.S32.HI R12, RZ, 0x1f, R197 ;  /* 0x0000001fff0c7819 */ /* 0x000fe400000114c5 */
[----:B------:R-:W-:Y:S02]  /*1cdc0*/  ISETP.GE.AND P0, PT, R197, UR4, PT ;  /* 0x00000004c5007c0c */ /* 0x000fe4000bf06270 */
[----:B------:R-:W-:Y:S02]  /*1cdd0*/  ISETP.GE.AND P4, PT, R183, UR4, PT ;  /* 0x00000004b7007c0c */ /* 0x000fe4000bf86270 */
[----:B------:R-:W-:-:S09]  /*1cde0*/  ISETP.GE.AND P5, PT, R181, UR4, PT ;  /* 0x00000004b5007c0c */ /* 0x000fd2000bfa6270 */
[----:B--2---:R-:W-:-:S04]  /*1cdf0*/  @!P0 LEA R2, P1, R197, R11, 0x2 ;  /* 0x0000000bc5028211 */ /* 0x004fc800078210ff */
[----:B---3--:R-:W-:-:S05]  /*1ce00*/  @!P0 LEA.HI.X R3, R197, R10, R12, 0x2, P1 ;  /* 0x0000000ac5038211 */ /* 0x008fca00008f140c */
[----:B------:R1:W-:Y:S01]  /*1ce10*/  @!P0 ST.E.64 desc[UR50][R2.64], R24 ;  /* 0x0000001802008985 */ /* 0x0003e2000c101b32 */
[----:B------:R-:W-:-:S13]  /*1ce20*/  ISETP.GE.AND P0, PT, R221, UR4, PT ;  /* 0x00000004dd007c0c */ /* 0x000fda000bf06270 */
[----:B-1----:R-:W-:-:S04]  /*1ce30*/  @!P0 LEA R2, P1, R221, R11, 0x2 ;  /* 0x0000000bdd028211 */ /* 0x002fc800078210ff */
[----:B------:R-:W-:Y:S02]  /*1ce40*/  @!P0 LEA.HI.X R3, R221, R10, R230, 0x2, P1 ;  /* 0x0000000add038211 */ /* 0x000fe400008f14e6 */
[----:B------:R-:W-:-:S03]  /*1ce50*/  ISETP.GE.AND P1, PT, R213, UR4, PT ;  /* 0x00000004d5007c0c */ /* 0x000fc6000bf26270 */
[----:B------:R1:W-:Y:S01]  /*1ce60*/  @!P0 ST.E.64 desc[UR50][R2.64], R28 ;  /* 0x0000001c02008985 */ /* 0x0003e2000c101b32 */
[----:B------:R-:W-:-:S13]  /*1ce70*/  ISETP.GE.AND P0, PT, R222, UR4, PT ;  /* 0x00000004de007c0c */ /* 0x000fda000bf06270 */
[----:B-1----:R-:W-:-:S04]  /*1ce80*/  @!P0 LEA R2, P2, R222, R11, 0x2 ;  /* 0x0000000bde028211 */ /* 0x002fc800078410ff */
[----:B------:R-:W-:-:S05]  /*1ce90*/  @!P0 LEA.HI.X R3, R222, R10, R223, 0x2, P2 ;  /* 0x0000000ade038211 */ /* 0x000fca00010f14df */
[----:B------:R1:W-:Y:S01]  /*1cea0*/  @!P0 ST.E.64 desc[UR50][R2.64], R32 ;  /* 0x0000002002008985 */ /* 0x0003e2000c101b32 */
[----:B------:R-:W-:Y:S02]  /*1ceb0*/  ISETP.GE.AND P0, PT, R211, UR4, PT ;  /* 0x00000004d3007c0c */ /* 0x000fe4000bf06270 */
        /* <DEDUP_REMOVED lines=13> */
[----:B------:R-:W-:Y:S02]  /*1cf90*/  @!P0 LEA.HI.X R3, R207, R10, R208, 0x2, P2 ;  /* 0x0000000acf038211 */ /* 0x000fe400010f14d0 */
[----:B------:R-:W-:-:S03]  /*1cfa0*/  ISETP.GE.AND P2, PT, R203, UR4, PT ;  /* 0x00000004cb007c0c */ /* 0x000fc6000bf46270 */
[----:B------:R1:W-:Y:S02]  /*1cfb0*/  @!P0 ST.E.64 desc[UR50][R2.64], R48 ;  /* 0x0000003002008985 */ /* 0x0003e4000c101b32 */
[----:B-1----:R-:W-:-:S04]  /*1cfc0*/  @!P1 LEA R2, P0, R205, R11, 0x2 ;  /* 0x0000000bcd029211 */ /* 0x002fc800078010ff */
[----:B------:R-:W-:Y:S02]  /*1cfd0*/  @!P1 LEA.HI.X R3, R205, R10, R206, 0x2, P0 ;  /* 0x0000000acd039211 */ /* 0x000fe400000f14ce */
[----:B------:R-:W-:-:S03]  /*1cfe0*/  ISETP.GE.AND P0, PT, R201, UR4, PT ;  /* 0x00000004c9007c0c */ /* 0x000fc6000bf06270 */
[----:B------:R1:W-:Y:S01]  /*1cff0*/  @!P1 ST.E.64 desc[UR50][R2.64], R52 ;  /* 0x0000003402009985 */ /* 0x0003e2000c101b32 */
[----:B------:R-:W-:Y:S02]  /*1d000*/  ISETP.GE.AND P1, PT, R194, UR4, PT ;  /* 0x00000004c2007c0c */ /* 0x000fe4000bf26270 */
[----:B-1----:R-:W-:-:S11]  /*1d010*/  @!P2 LEA R2, P3, R203, R11, 0x2 ;  /* 0x0000000bcb02a211 */ /* 0x002fd600078610ff */
[CC--:B------:R-:W-:Y:S02]  /*1d020*/  @!P1 LEA R4, P6, R194.reuse, R11.reuse, 0x2 ;  /* 0x0000000bc2049211 */ /* 0x0c0fe400078c10ff */
[-C--:B------:R-:W-:Y:S02]  /*1d030*/  @!P2 LEA.HI.X R3, R203, R10.reuse, R204, 0x2, P3 ;  /* 0x0000000acb03a211 */ /* 0x080fe400018f14cc */
[----:B------:R-:W-:Y:S02]  /*1d040*/  ISETP.GE.AND P3, PT, R191, UR4, PT ;  /* 0x00000004bf007c0c */ /* 0x000fe4000bf66270 */
[----:B------:R-:W-:Y:S01]  /*1d050*/  @!P1 LEA.HI.X R5, R194, R10, R200, 0x2, P6 ;  /* 0x0000000ac2059211 */ /* 0x000fe200030f14c8 */
[----:B------:R1:W-:Y:S02]  /*1d060*/  @!P2 ST.E.64 desc[UR50][R2.64], R56 ;  /* 0x000000380200a985 */ /* 0x0003e4000c101b32 */
[----:B-1----:R-:W-:-:S04]  /*1d070*/  @!P0 LEA R2, P2, R201, R11, 0x2 ;  /* 0x0000000bc9028211 */ /* 0x002fc800078410ff */
[----:B------:R-:W-:-:S05]  /*1d080*/  @!P0 LEA.HI.X R3, R201, R10, R202, 0x2, P2 ;  /* 0x0000000ac9038211 */ /* 0x000fca00010f14ca */
[----:B------:R1:W-:Y:S01]  /*1d090*/  @!P0 ST.E.64 desc[UR50][R2.64], R60 ;  /* 0x0000003c02008985 */ /* 0x0003e2000c101b32 */
[----:B------:R-:W-:-:S03]  /*1d0a0*/  ISETP.GE.AND P0, PT, R179, UR4, PT ;  /* 0x00000004b3007c0c */ /* 0x000fc6000bf06270 */
[----:B------:R2:W-:Y:S01]  /*1d0b0*/  @!P1 ST.E.64 desc[UR50][R4.64], R64 ;  /* 0x0000004004009985 */ /* 0x0005e2000c101b32 */
[----:B------:R-:W-:Y:S02]  /*1d0c0*/  ISETP.GE.AND P1, PT, R177, UR4, PT ;  /* 0x00000004b1007c0c */ /* 0x000fe4000bf26270 */
[-C--:B-1----:R-:W-:Y:S02]  /*1d0d0*/  @!P3 LEA R2, P6, R191, R11.reuse, 0x2 ;  /* 0x0000000bbf02b211 */ /* 0x082fe400078c10ff */
[-C--:B--2---:R-:W-:Y:S02]  /*1d0e0*/  @!P4 LEA R4, P2, R183, R11.reuse, 0x2 ;  /* 0x0000000bb704c211 */ /* 0x084fe400078410ff */
[-C--:B------:R-:W-:Y:S02]  /*1d0f0*/  @!P3 LEA.HI.X R3, R191, R10.reuse, R192, 0x2, P6 ;  /* 0x0000000abf03b211 */ /* 0x080fe400030f14c0 */
[----:B------:R-:W-:Y:S02]  /*1d100*/  @!P4 LEA.HI.X R5, R183, R10, R184, 0x2, P2 ;  /* 0x0000000ab705c211 */ /* 0x000fe400010f14b8 */
[----:B------:R-:W-:Y:S01]  /*1d110*/  ISETP.GE.AND P2, PT, R175, UR4, PT ;  /* 0x00000004af007c0c */ /* 0x000fe2000bf46270 */
[----:B------:R1:W-:Y:S01]  /*1d120*/  @!P3 ST.E.64 desc[UR50][R2.64], R68 ;  /* 0x000000440200b985 */ /* 0x0003e2000c101b32 */
[----:B------:R-:W-:-:S02]  /*1d130*/  @!P5 LEA R6, P6, R181, R11, 0x2 ;  /* 0x0000000bb506d211 */ /* 0x000fc400078c10ff */
[----:B------:R-:W-:Y:S01]  /*1d140*/  ISETP.GE.AND P3, PT, R173, UR4, PT ;  /* 0x00000004ad007c0c */ /* 0x000fe2000bf66270 */
[----:B------:R2:W-:Y:S01]  /*1d150*/  @!P4 ST.E.64 desc[UR50][R4.64], R72 ;  /* 0x000000480400c985 */ /* 0x0005e2000c101b32 */
[----:B------:R-:W-:-:S05]  /*1d160*/  @!P5 LEA.HI.X R7, R181, R10, R182, 0x2, P6 ;  /* 0x0000000ab507d211 */ /* 0x000fca00030f14b6 */
[----:B------:R3:W-:Y:S01]  /*1d170*/  @!P5 ST.E.64 desc[UR50][R6.64], R76 ;  /* 0x0000004c0600d985 */ /* 0x0007e2000c101b32 */
[----:B-1----:R-:W-:-:S04]  /*1d180*/  @!P0 LEA R2, P4, R179, R11, 0x2 ;  /* 0x0000000bb3028211 */ /* 0x002fc800078810ff */
[-C--:B------:R-:W-:Y:S02]  /*1d190*/  @!P0 LEA.HI.X R3, R179, R10.reuse, R180, 0x2, P4 ;  /* 0x0000000ab3038211 */ /* 0x080fe400020f14b4 */
[----:B------:R-:W-:Y:S02]  /*1d1a0*/  ISETP.GE.AND P4, PT, R171, UR4, PT ;  /* 0x00000004ab007c0c */ /* 0x000fe4000bf86270 */
[-C--:B--2---:R-:W-:Y:S01]  /*1d1b0*/  @!P1 LEA R4, P5, R177, R11.reuse, 0x2 ;  /* 0x0000000bb1049211 */ /* 0x084fe200078a10ff */
        /* <DEDUP_REMOVED lines=13> */
[-C--:B------:R-:W-:Y:S02]  /*1d290*/  @!P4 LEA.HI.X R5, R171, R10.reuse, R172, 0x2, P0 ;  /* 0x0000000aab05c211 */ /* 0x080fe400000f14ac */
[----:B------:R-:W-:Y:S02]  /*1d2a0*/  ISETP.GE.AND P0, PT, R163, UR4, PT ;  /* 0x00000004a3007c0c */ /* 0x000fe4000bf06270 */
[-C--:B---3--:R-:W-:Y:S01]  /*1d2b0*/  @!P5 LEA R6, P6, R169, R11.reuse, 0x2 ;  /* 0x0000000ba906d211 */ /* 0x088fe200078c10ff */
[----:B------:R2:W-:Y:S01]  /*1d2c0*/  @!P4 ST.E.64 desc[UR50][R4.64], R96 ;  /* 0x000000600400c985 */ /* 0x0005e2000c101b32 */
[----:B------:R-:W-:Y:S02]  /*1d2d0*/  ISETP.GE.AND P4, PT, R159, UR4, PT ;  /* 0x000000049f007c0c */ /* 0x000fe4000bf86270 */
[----:B------:R-:W-:Y:S02]  /*1d2e0*/  @!P5 LEA.HI.X R7, R169, R10, R170, 0x2, P6 ;  /* 0x0000000aa907d211 */ /* 0x000fe400030f14aa */
[----:B-1----:R-:W-:-:S03]  /*1d2f0*/  @!P2 LEA R2, P6, R167, R11, 0x2 ;  /* 0x0000000ba702a211 */ /* 0x002fc600078c10ff */
[----:B------:R1:W-:Y:S01]  /*1d300*/  @!P5 ST.E.64 desc[UR50][R6.64], R100 ;  /* 0x000000640600d985 */ /* 0x0003e2000c101b32 */
[----:B------:R-:W-:Y:S02]  /*1d310*/  ISETP.GE.AND P5, PT, R161, UR4, PT ;  /* 0x00000004a1007c0c */ /* 0x000fe4000bfa6270 */
        /* <DEDUP_REMOVED lines=42> */
.L_x_3676:
[----:B------:R-:W-:Y:S05]  /*1d5c0*/  BSYNC B1 ;  /* 0x0000000000017941 */ /* 0x000fea0003800000 */
.L_x_3675:
[----:B------:R-:W-:Y:S01]  /*1d5d0*/  VIADD R195, R195, 0x8 ;  /* 0x00000008c3c37836 */ /* 0x000fe20000000000 */
[----:B------:R4:W0:Y:S04]  /*1d5e0*/  SHFL.IDX PT, R14, R9, 0x1, 0x1c1f ;  /* 0x003c1f00090e7f89 */ /* 0x00082800000e0000 */
[----:B------:R-:W-:Y:S01]  /*1d5f0*/  ISETP.GE.AND P0, PT, R195, R0, PT ;  /* 0x00000000c300720c */ /* 0x000fe20003f06270 */
[----:B------:R4:W0:-:S12]  /*1d600*/  SHFL.IDX PT, R20, R8, 0x1, 0x1c1f ;  /* 0x003c1f0008147f89 */ /* 0x00081800000e0000 */
[----:B----4-:R-:W-:Y:S05]  /*1d610*/  @P0 BRA `(.L_x_3674) ;  /* 0x0000001400d40947 */ /* 0x010fea0003800000 */
[----:B------:R-:W-:Y:S01]  /*1d620*/  ULDC UR4, c[0x0][0xbc8] ;  /* 0x0002f20000047ab9 */ /* 0x000fe20000000800 */
[----:B-1----:R-:W-:Y:S02]  /*1d630*/  SHF.R.S32.HI R4, RZ, 0x1f, R197 ;  /* 0x0000001fff047819 */ /* 0x002fe400000114c5 */
[----:B------:R-:W-:Y:S02]  /*1d640*/  ISETP.GE.AND P4, PT, R197, UR4, PT ;  /* 0x00000004c5007c0c */ /* 0x000fe4000bf86270 */
[----:B------:R-:W-:Y:S02]  /*1d650*/  ISETP.GE.AND P2, PT, R221, UR4, PT ;  /* 0x00000004dd007c0c */ /* 0x000fe4000bf46270 */
[----:B------:R-:W-:Y:S02]  /*1d660*/  ISETP.GE.AND P1, PT, R222, UR4, PT ;  /* 0x00000004de007c0c */ /* 0x000fe4000bf26270 */
[----:B------:R-:W-:-:S07]  /*1d670*/  ISETP.GE.AND P0, PT, R213, UR4, PT ;  /* 0x00000004d5007c0c */ /* 0x000fce000bf06270 */
[----:B0-----:R-:W-:-:S04]  /*1d680*/  @!P4 LEA R2, P3, R197, R20, 0x2 ;  /* 0x00000014c502c211 */ /* 0x001fc800078610ff */
        /* <DEDUP_REMOVED lines=69> */
[----:B------:R-:W-:Y:S02]  /*1dae0*/  @!P4 LEA.HI.X R5, R173, R14, R174, 0x2, P0 ;  /* 0x0000000ead05c211 */ /* 0x000fe400000f14ae */
[----:B------:R-:W-:Y:S02]  /*1daf0*/  ISETP.GE.AND P0, PT, R165, UR4, PT ;  /* 0x00000004a5007c0c */ /* 0x000fe4000bf06270 */
[----:B----4-:R-:W-:Y:S01]  /*1db00*/  @!P3 LEA R6, P6, R171, R20, 0x2 ;  /* 0x00000014ab06b211 */ /* 0x010fe200078c10ff */
[----:B------:R1:W-:Y:S01]  /*1db10*/  @!P4 ST.E.64 desc[UR50][R4.64], R94 ;  /* 0x0000005e0400c985 */ /* 0x0003e2000c101b32 */
[----:B------:R-:W-:Y:S02]  /*1db20*/  ISETP.GE.AND P4, PT, R161, UR4, PT ;  /* 0x00000004a1007c0c */ /* 0x000fe4000bf86270 */
[----:B------:R-:W-:-:S02]  /*1db30*/  @!P3 LEA.HI.X R7, R171, R14, R172, 0x2, P6 ;  /* 0x0000000eab07b211 */ /* 0x000fc400030f14ac */
[----:B------:R-:W-:-:S03]  /*1db40*/  @!P2 LEA R8, P6, R169, R20, 0x2 ;  /* 0x00000014a908a211 */ /* 0x000fc600078c10ff */
[----:B------:R4:W-:Y:S01]  /*1db50*/  @!P3 ST.E.64 desc[UR50][R6.64], R98 ;  /* 0x000000620600b985 */ /* 0x0009e2000c101b32 */
[----:B---3--:R-:W-:Y:S02]  /*1db60*/  @!P1 LEA R10, P3, R167, R20, 0x2 ;  /* 0x00000014a70a9211 */ /* 0x008fe400078610ff */
[----:B------:R-:W-:Y:S02]  /*1db70*/  @!P2 LEA.HI.X R9, R169, R14, R170, 0x2, P6 ;  /* 0x0000000ea909a211 */ /* 0x000fe400030f14aa */
[----:B------:R-:W-:Y:S02]  /*1db80*/  @!P0 LEA R12, P6, R165, R20, 0x2 ;  /* 0x00000014a50c8211 */ /* 0x000fe400078c10ff */
[-C--:B--2---:R-:W-:Y:S01]  /*1db90*/  @!P1 LEA.HI.X R11, R167, R14.reuse, R168, 0x2, P3 ;  /* 0x0000000ea70b9211 */ /* 0x084fe200018f14a8 */
[----:B------:R2:W-:Y:S01]  /*1dba0*/  @!P2 ST.E.64 desc[UR50][R8.64], R102 ;  /* 0x000000660800a985 */ /* 0x0005e2000c101b32 */
[----:B------:R-:W-:Y:S02]  /*1dbb0*/  ISETP.GE.AND P3, PT, R159, UR4, PT ;  /* 0x000000049f007c0c */ /* 0x000fe4000bf66270 */
[----:B------:R-:W-:Y:S01]  /*1dbc0*/  @!P0 LEA.HI.X R13, R165, R14, R166, 0x2, P6 ;  /* 0x0000000ea50d8211 */ /* 0x000fe200030f14a6 */
[----:B------:R3:W-:Y:S01]  /*1dbd0*/  @!P1 ST.E.64 desc[UR50][R10.64], R106 ;  /* 0x0000006a0a009985 */ /* 0x0007e2000c101b32 */
[----:B0-----:R-:W-:-:S02]  /*1dbe0*/  @!P5 LEA R2, P1, R163, R20, 0x2 ;  /* 0x00000014a302d211 */ /* 0x001fc400078210ff */
[----:B-1----:R-:W-:Y:S01]  /*1dbf0*/  @!P4 LEA R4, P2, R161, R20, 0x2 ;  /* 0x00000014a104c211 */ /* 0x002fe200078410ff */
[----:B------:R-:W-:Y:S01]  /*1dc00*/  @!P0 ST.E.64 desc[UR50][R12.64], R110 ;  /* 0x0000006e0c008985 */ /* 0x000fe2000c101b32 */
[----:B------:R-:W-:Y:S02]  /*1dc10*/  ISETP.GE.AND P0, PT, R237, UR4, PT ;  /* 0x00000004ed007c0c */ /* 0x000fe4000bf06270 */
[----:B------:R-:W-:Y:S02]  /*1dc20*/  @!P5 LEA.HI.X R3, R163, R14, R164, 0x2, P1 ;  /* 0x0000000ea303d211 */ /* 0x000fe400008f14a4 */
[----:B------:R-:W-:Y:S02]  /*1dc30*/  ISETP.GE.AND P1, PT, R236, UR4, PT ;  /* 0x00000004ec007c0c */ /* 0x000fe4000bf26270 */
[----:B----4-:R-:W-:Y:S01]  /*1dc40*/  @!P3 LEA R6, P6, R159, R20, 0x2 ;  /* 0x000000149f06b211 */ /* 0x010fe200078c10ff */
[----:B------:R0:W-:Y:S01]  /*1dc50*/  @!P5 ST.E.64 desc[UR50][R2.64], R114 ;  /* 0x000000720200d985 */ /* 0x0001e2000c101b32 */
[----:B------:R-:W-:-:S02]  /*1dc60*/  @!P4 LEA.HI.X R5, R161, R14, R162, 0x2, P2 ;  /* 0x0000000ea105c211 */ /* 0x000fc400010f14a2 */
[----:B------:R-:W-:Y:S02]  /*1dc70*/  @!P3 LEA.HI.X R7, R159, R14, R160, 0x2, P6 ;  /* 0x0000000e9f07b211 */ /* 0x000fe400030f14a0 */
[----:B------:R-:W-:Y:S01]  /*1dc80*/  ISETP.GE.AND P2, PT, R233, UR4, PT ;  /* 0x00000004e9007c0c */ /* 0x000fe2000bf46270 */
[----:B------:R1:W-:Y:S01]  /*1dc90*/  @!P4 ST.E.64 desc[UR50][R4.64], R118 ;  /* 0x000000760400c985 */ /* 0x0003e2000c101b32 */
[----:B------:R-:W-:Y:S02]  /*1dca0*/  ISETP.GE.AND P4, PT, R235, UR4, PT ;  /* 0x00000004eb007c0c */ /* 0x000fe4000bf86270 */
[C---:B--2---:R-:W-:Y:S01]  /*1dcb0*/  @!P0 LEA R8, P5, R237.reuse, R20, 0x2 ;  /* 0x00000014ed088211 */ /* 0x044fe200078a10ff */
[----:B------:R2:W-:Y:S01]  /*1dcc0*/  @!P3 ST.E.64 desc[UR50][R6.64], R122 ;  /* 0x0000007a0600b985 */ /* 0x0005e2000c101b32 */
[----:B------:R-:W-:Y:S02]  /*1dcd0*/  ISETP.GE.AND P3, PT, R234, UR4, PT ;  /* 0x00000004ea007c0c */ /* 0x000fe4000bf66270 */
[----:B------:R-:W-:-:S02]  /*1dce0*/  @!P0 LEA.HI.X R9, R237, R14, R158, 0x2, P5 ;  /* 0x0000000eed098211 */ /* 0x000fc400028f149e */
[----:B------:R-:W-:Y:S02]  /*1dcf0*/  ISETP.GE.AND P5, PT, R232, UR4, PT ;  /* 0x00000004e8007c0c */ /* 0x000fe4000bfa6270 */
[CC--:B---3--:R-:W-:Y:S01]  /*1dd00*/  @!P1 LEA R10, P6, R236.reuse, R20.reuse, 0x2 ;  /* 0x00000014ec0a9211 */ /* 0x0c8fe200078c10ff */
[----:B------:R3:W-:Y:S02]  /*1dd10*/  @!P0 ST.E.64 desc[UR50][R8.64], R126 ;  /* 0x0000007e08008985 */ /* 0x0007e4000c101b32 */
[C---:B0-----:R-:W-:Y:S02]  /*1dd20*/  @!P4 LEA R2, P0, R235.reuse, R20, 0x2 ;  /* 0x00000014eb02c211 */ /* 0x041fe400078010ff */
[----:B------:R-:W-:Y:S02]  /*1dd30*/  @!P1 LEA.HI.X R11, R236, R14, R157, 0x2, P6 ;  /* 0x0000000eec0b9211 */ /* 0x000fe400030f149d */
[----:B-1----:R-:W-:Y:S02]  /*1dd40*/  @!P3 LEA R4, P6, R234, R20, 0x2 ;  /* 0x00000014ea04b211 */ /* 0x002fe400078c10ff */
[----:B------:R-:W-:Y:S01]  /*1dd50*/  @!P4 LEA.HI.X R3, R235, R14, R156, 0x2, P0 ;  /* 0x0000000eeb03c211 */ /* 0x000fe200000f149c */
[----:B------:R3:W-:Y:S01]  /*1dd60*/  @!P1 ST.E.64 desc[UR50][R10.64], R130 ;  /* 0x000000820a009985 */ /* 0x0007e2000c101b32 */
[----:B--2---:R-:W-:-:S02]  /*1dd70*/  @!P2 LEA R6, P1, R233, R20, 0x2 ;  /* 0x00000014e906a211 */ /* 0x004fc400078210ff */
[----:B------:R-:W-:Y:S01]  /*1dd80*/  @!P5 LEA R12, P0, R232, R20, 0x2 ;  /* 0x00000014e80cd211 */ /* 0x000fe200078010ff */
        /* <DEDUP_REMOVED lines=13> */
.L_x_3668:
[----:B------:R-:W-:Y:S01]  /*1de60*/  ULDC.64 UR4, c[0x0][0xd08] ;  /* 0x0003420000047ab9 */ /* 0x000fe20000000a00 */
[----:B-----5:R-:W4:Y:S01]  /*1de70*/  LDC.64 R2, c[0x0][0xd00] ;  /* 0x00034000ff027b82 */ /* 0x020f220000000a00 */
[----:B------:R-:W-:Y:S01]  /*1de80*/  ISETP.NE.U32.AND P0, PT, RZ, UR4, PT ;  /* 0x00000004ff007c0c */ /* 0x000fe2000bf05070 */
[----:B------:R-:W-:-:S03]  /*1de90*/  IMAD.MOV.U32 R15, RZ, RZ, RZ ;  /* 0x000000ffff0f7224 */ /* 0x000fc600078e00ff */
[----:B------:R-:W-:Y:S01]  /*1dea0*/  ISETP.NE.AND.EX P1, PT, RZ, UR5, PT, P0 ;  /* 0x00000005ff007c0c */ /* 0x000fe2000bf25300 */
[----:B------:R-:W-:Y:S02]  /*1deb0*/  ULDC.64 UR4, c[0x0][0xd00] ;  /* 0x0003400000047ab9 */ /* 0x000fe40000000a00 */
[----:B------:R-:W-:-:S04]  /*1dec0*/  ISETP.NE.U32.AND P0, PT, RZ, UR4, PT ;  /* 0x00000004ff007c0c */ /* 0x000fc8000bf05070 */
[----:B------:R-:W-:-:S06]  /*1ded0*/  ISETP.NE.AND.EX P0, PT, RZ, UR5, PT, P0 ;  /* 0x00000005ff007c0c */ /* 0x000fcc000bf05300 */
[----:B------:R-:W1:Y:S01]  /*1dee0*/  @P1 LDC.64 R4, c[0x0][0xd08] ;  /* 0x00034200ff041b82 */ /* 0x000e620000000a00 */
[----:B------:R-:W-:Y:S02]  /*1def0*/  ULDC UR4, c[0x0][0xb88] ;  /* 0x0002e20000047ab9 */ /* 0x000fe40000000800 */
[----:B------:R-:W-:Y:S02]  /*1df00*/  IMAD.U32 R0, RZ, RZ, UR4 ;  /* 0x00000004ff007e24 */ /* 0x000fe4000f8e00ff */
[----:B----4-:R-:W-:-:S05]  /*1df10*/  IMAD.WIDE R2, R223, 0x4, R2 ;  /* 0x00000004df027825 */ /* 0x010fca00078e0202 */
[----:B------:R4:W5:Y:S01]  /*1df20*/  @P0 LDG.E R15, desc[UR50][R2.64] ;  /* 0x00000032020f0981 */ /* 0x000962000c1e1900 */
[----:B-1----:R-:W-:-:S05]  /*1df30*/  @P1 IMAD.WIDE R4, R223, 0x4, R4 ;  /* 0x00000004df041825 */ /* 0x002fca00078e0204 */
[----:B------:R4:W5:Y:S01]  /*1df40*/  @P1 LDG.E R0, desc[UR50][R4.64] ;  /* 0x0000003204001981 */ /* 0x000962000c1e1900 */
[----:B------:R-:W-:Y:S02]  /*1df50*/  ISETP.NE.AND P2, PT, R222, RZ, PT ;  /* 0x000000ffde00720c */ /* 0x000fe40003f45270 */
[----:B------:R-:W-:Y:S01]  /*1df60*/  SHF.R.S32.HI R26, RZ, 0x1f, R223 ;  /* 0x0000001fff1a7819 */ /* 0x000fe200000114df */
[----:B------:R-:W1:Y:S10]  /*1df70*/  S2R R6, SR_TID.X ;  /* 0x0000000000067919 */ /* 0x000e740000002100 */
[----:B------:R-:W2:Y:S01]  /*1df80*/  @!P2 LDC R222, c[0x0][0xbd4] ;  /* 0x0002f500ffdeab82 */ /* 0x000ea20000000800 */
[----:B-1----:R-:W-:Y:S01]  /*1df90*/  VIADD R7, R6, 0xffffff80 ;  /* 0xffffff8006077836 */ /* 0x002fe20000000000 */
[----:B--2---:R-:W-:-:S04]  /*1dfa0*/  ISETP.GT.AND P2, PT, R222, 0x1, PT ;  /* 0x00000001de00780c */ /* 0x004fc80003f44270 */
[----:B------:R-:W-:Y:S01]  /*1dfb0*/  ISETP.GT.AND P3, PT, R7, 0x3f, PT ;  /* 0x0000003f0700780c */ /* 0x000fe20003f64270 */
[----:B----4-:R-:W-:-:S12]  /*1dfc0*/  @P1 BRA `(.L_x_3677) ;  /* 0x0000000000101947 */ /* 0x010fd80003800000 */
[----:B------:R-:W-:Y:S05]  /*1dfd0*/  @!P0 BRA `(.L_x_3677) ;  /* 0x00000000000c8947 */ /* 0x000fea0003800000 */
[----:B------:R-:W2:Y:S04]  /*1dfe0*/  LDG.E R5, desc[UR50][R2.64] ;  /* 0x0000003202057981 */ /* 0x000ea8000c1e1900 */
[----:B-----5:R-:W2:Y:S02]  /*1dff0*/  LDG.E R0, desc[UR50][R2.64+0x4] ;  /* 0x0000043202007981 */ /* 0x020ea4000c1e1900 */
[----:B--2---:R-:W-:-:S07]  /*1e000*/  IMAD.IADD R0, R0, 0x1, -R5 ;  /* 0x0000000100007824 */ /* 0x004fce00078e0a05 */
.L_x_3677:
[----:B------:R-:W-:Y:S01]  /*1e010*/  BSSY B1, `(.L_x_3678) ;  /* 0x0000035000017945 */ /* 0x000fe20003800000 */
[----:B------:R-:W-:Y:S02]  /*1e020*/  SEL R27, R223, RZ, !P0 ;  /* 0x000000ffdf1b7207 */ /* 0x000fe40004000000 */
[----:B------:R-:W-:Y:S02]  /*1e030*/  SEL R26, R26, RZ, !P0 ;  /* 0x000000ff1a1a7207 */ /* 0x000fe40004000000 */
[----:B-----5:R-:W-:Y:S01]  /*1e040*/  SHF.R.S32.HI R24, RZ, 0x1f, R15 ;  /* 0x0000001fff187819 */ /* 0x020fe2000001140f */
[----:B------:R-:W-:Y:S06]  /*1e050*/  @P3 BRA `(.L_x_3679) ;  /* 0x0000000000c03947 */ /* 0x000fec0003800000 */
[----:B------:R-:W1:Y:S01]  /*1e060*/  LDC R31, c[0x0][0xce8] ;  /* 0x00033a00ff1f7b82 */ /* 0x000e620000000800 */
[----:B------:R-:W-:Y:S01]  /*1e070*/  IADD3 R29, R195, -0x80, R6 ;  /* 0xffffff80c31d7810 */ /* 0x000fe20007ffe006 */
[----:B-1----:R-:W-:-:S05]  /*1e080*/  IMAD R2, R0, R31, RZ ;  /* 0x0000001f00027224 */ /* 0x002fca00078e02ff */
[----:B------:R-:W-:-:S13]  /*1e090*/  ISETP.GE.AND P0, PT, R29, R2, PT ;  /* 0x000000021d00720c */ /* 0x000fda0003f06270 */
[----:B------:R-:W-:Y:S05]  /*1e0a0*/  @P0 BRA `(.L_x_3679) ;  /* 0x0000000000ac0947 */ /* 0x000fea0003800000 */
[----:B------:R-:W-:Y:S01]  /*1e0b0*/  IMAD.MOV.U32 R20, RZ, RZ, 0xab8 ;  /* 0x00000ab8ff147424 */ /* 0x000fe200078e00ff */
[----:B------:R-:W-:Y:S01]  /*1e0c0*/  ISETP.GT.AND P0, PT, R222, 0x1, PT ;  /* 0x00000001de00780c */ /* 0x000fe20003f04270 */
[----:B------:R-:W1:Y:S01]  /*1e0d0*/  LDC.64 R2, c[0x0][0xca8] ;  /* 0x00032a00ff027b82 */ /* 0x000e620000000a00 */
[----:B------:R-:W-:Y:S01]  /*1e0e0*/  ISETP.NE.AND P1, PT, R31, 0x1, PT ;  /* 0x000000011f00780c */ /* 0x000fe20003f25270 */
[----:B------:R-:W-:Y:S01]  /*1e0f0*/  IMAD.MOV.U32 R21, RZ, RZ, R29 ;  /* 0x000000ffff157224 */ /* 0x000fe200078e001d */
[----:B------:R-:W-:-:S05]  /*1e100*/  SEL R20, R20, 0xa78, P0 ;  /* 0x00000a7814147807 */ /* 0x000fca0000000000 */
[----:B------:R-:W2:Y:S08]  /*1e110*/  LDC.64 R8, c[0x0][R20+0x220] ;  /* 0x0000880014087b82 */ /* 0x000eb00000000a00 */
[----:B------:R-:W4:Y:S08]  /*1e120*/  LDC.64 R12, c[0x0][R20+0x218] ;  /* 0x00008600140c7b82 */ /* 0x000f300000000a00 */
[----:B------:R-:W5:Y:S08]  /*1e130*/  LDC.64 R6, c[0x0][R20+0x228] ;  /* 0x00008a0014067b82 */ /* 0x000f700000000a00 */
[----:B------:R-:W0:Y:S08]  /*1e140*/  @P1 LDC R14, c[0x0][0xcec] ;  /* 0x00033b00ff0e1b82 */ /* 0x000e300000000800 */
[----:B------:R-:W3:Y:S08]  /*1e150*/  LDC.64 R4, c[0x0][R20+0x210] ;  /* 0x0000840014047b82 */ /* 0x000ef00000000a00 */
[----:B------:R-:W5:Y:S01]  /*1e160*/  @P1 LDC R25, c[0x0][0xcf0] ;  /* 0x00033c00ff191b82 */ /* 0x000f620000000800 */
[----:B0-----:R-:W-:-:S07]  /*1e170*/  @P1 IMAD.HI.U32 R14, R29, R14, RZ ;  /* 0x0000000e1d0e1227 */ /* 0x001fce00078e00ff */
[----:B-1----:R-:W0:Y:S01]  /*1e180*/  @!P0 LDC R2, c[0x0][0xc50] ;  /* 0x00031400ff028b82 */ /* 0x002e220000000800 */
[-C--:B--2---:R-:W-:Y:S02]  /*1e190*/  IMAD R9, R9, R27.reuse, RZ ;  /* 0x0000001b09097224 */ /* 0x084fe400078e02ff */
[----:B------:R-:W-:-:S05]  /*1e1a0*/  IMAD.WIDE.U32 R10, R8, R27, RZ ;  /* 0x0000001b080a7225 */ /* 0x000fca00078e00ff */
        /* <DEDUP_REMOVED lines=16> */
[----:B---3--:R-:W-:Y:S01]  /*1e2b0*/  IMAD R5, R5, R9, RZ ;  /* 0x0000000905057224 */ /* 0x008fe200078e02ff */
        /* <DEDUP_REMOVED lines=10> */
.L_x_3679:
[----:B------:R-:W-:Y:S05]  /*1e360*/  BSYNC B1 ;  /* 0x0000000000017941 */ /* 0x000fea0003800000 */
.L_x_3678:
[----:B------:R-:W-:Y:S05]  /*1e370*/  @P2 BRA `(.L_x_3674) ;  /* 0x00000008007c2947 */ /* 0x000fea0003800000 */
[----:B-1----:R-:W1:Y:S01]  /*1e380*/  S2R R3, SR_TID.X ;  /* 0x0000000000037919 */ /* 0x002e620000002100 */
[----:B------:R-:W2:Y:S01]  /*1e390*/  LDC R9, c[0x0][0xce8] ;  /* 0x00033a00ff097b82 */ /* 0x000ea20000000800 */
[----:B------:R-:W-:Y:S01]  /*1e3a0*/  ULDC.64 UR4, c[0x0][0xba0] ;  /* 0x0002e80000047ab9 */ /* 0x000fe20000000a00 */
[----:B------:R-:W-:Y:S01]  /*1e3b0*/  VIADD R29, R196, 0x180 ;  /* 0x00000180c41d7836 */ /* 0x000fe20000000000 */
[----:B------:R-:W-:Y:S01]  /*1e3c0*/  BSSY B1, `(.L_x_3680) ;  /* 0x0000076000017945 */ /* 0x000fe20003800000 */
[----:B------:R-:W-:Y:S01]  /*1e3d0*/  IMAD R2, R24, UR4, RZ ;  /* 0x0000000418027c24 */ /* 0x000fe2000f8e02ff */
[----:B------:R-:W-:Y:S02]  /*1e3e0*/  SHF.R.S32.HI R30, RZ, 0x1f, R224 ;  /* 0x0000001fff1e7819 */ /* 0x000fe400000114e0 */
[----:B------:R-:W-:Y:S01]  /*1e3f0*/  SHF.R.S32.HI R28, RZ, 0x1f, R29 ;  /* 0x0000001fff1c7819 */ /* 0x000fe2000001141d */
[----:B------:R-:W-:Y:S01]  /*1e400*/  IMAD R5, R15, UR5, R2 ;  /* 0x000000050f057c24 */ /* 0x000fe2000f8e0202 */
[----:B------:R-:W4:Y:S01]  /*1e410*/  LDC R21, c[0x0][0xbc8] ;  /* 0x0002f200ff157b82 */ /* 0x000f220000000800 */
[----:B------:R-:W-:-:S02]  /*1e420*/  SHF.R.S32.HI R31, RZ, 0x1f, R225 ;  /* 0x0000001fff1f7819 */ /* 0x000fc400000114e1 */
[----:B------:R-:W-:Y:S02]  /*1e430*/  SHF.R.S32.HI R32, RZ, 0x1f, R226 ;  /* 0x0000001fff207819 */ /* 0x000fe400000114e2 */
[----:B------:R-:W-:Y:S02]  /*1e440*/  SHF.R.S32.HI R33, RZ, 0x1f, R227 ;  /* 0x0000001fff217819 */ /* 0x000fe400000114e3 */
[----:B------:R-:W-:Y:S02]  /*1e450*/  SHF.R.S32.HI R34, RZ, 0x1f, R228 ;  /* 0x0000001fff227819 */ /* 0x000fe400000114e4 */
[----:B--2---:R-:W-:Y:S01]  /*1e460*/  ISETP.NE.AND P0, PT, R9, 0x1, PT ;  /* 0x000000010900780c */ /* 0x004fe20003f05270 */
[----:B------:R-:W-:Y:S02]  /*1e470*/  IMAD R25, R0, R9, RZ ;  /* 0x0000000900197224 */ /* 0x000fe400078e02ff */
[----:B-1----:R-:W-:Y:S02]  /*1e480*/  VIADD R4, R3, 0xffffff80 ;  /* 0xffffff8003047836 */ /* 0x002fe40000000000 */
[----:B------:R-:W-:Y:S01]  /*1e490*/  IMAD.WIDE.U32 R2, R15, UR4, RZ ;  /* 0x000000040f027c25 */ /* 0x000fe2000f8e00ff */
[----:B------:R-:W-:Y:S01]  /*1e4a0*/  ULDC.64 UR4, c[0x0][0xbe8] ;  /* 0x0002fa0000047ab9 */ /* 0x000fe20000000a00 */
[----:B----4-:R-:W-:-:S02]  /*1e4b0*/  ISETP.GE.AND P1, PT, R228, R21, PT ;  /* 0x00000015e400720c */ /* 0x010fc40003f26270 */
[----:B------:R-:W-:-:S04]  /*1e4c0*/  SHF.R.S32.HI R7, RZ, 0x1f, R4 ;  /* 0x0000001fff077819 */ /* 0x000fc80000011404 */
[----:B------:R-:W1:Y:S01]  /*1e4d0*/  @P0 LDC R11, c[0x0][0xcec] ;  /* 0x00033b00ff0b0b82 */ /* 0x000e620000000800 */
[----:B------:R-:W-:Y:S01]  /*1e4e0*/  IMAD.IADD R3, R3, 0x1, R5 ;  /* 0x0000000103037824 */ /* 0x000fe200078e0205 */
[----:B------:R-:W-:Y:S02]  /*1e4f0*/  ISETP.GE.AND P2, PT, R196, R21, PT ;  /* 0x00000015c400720c */ /* 0x000fe40003f46270 */
[----:B------:R-:W-:Y:S01]  /*1e500*/  LEA.HI R7, R7, R4, RZ, 0x3 ;  /* 0x0000000407077211 */ /* 0x000fe200078f18ff */
[----:B------:R-:W-:-:S03]  /*1e510*/  IMAD.WIDE.U32 R2, R221, UR4, R2 ;  /* 0x00000004dd027c25 */ /* 0x000fc6000f8e0002 */
[----:B------:R-:W2:Y:S01]  /*1e520*/  @P0 LDC R13, c[0x0][0xcf0] ;  /* 0x00033c00ff0d0b82 */ /* 0x000ea20000000800 */
[----:B------:R-:W-:Y:S01]  /*1e530*/  LOP3.LUT R5, R7, 0xfffffff8, RZ, 0xc0, !PT ;  /* 0xfffffff807057812 */ /* 0x000fe200078ec0ff */
[----:B------:R-:W-:Y:S01]  /*1e540*/  IMAD R3, R221, UR5, R3 ;  /* 0x00000005dd037c24 */ /* 0x000fe2000f8e0203 */
[----:B------:R-:W-:Y:S01]  /*1e550*/  SHF.R.S32.HI R24, RZ, 0x3, R7 ;  /* 0x00000003ff187819 */ /* 0x000fe20000011407 */
[----:B------:R-:W-:Y:S02]  /*1e560*/  ULDC.64 UR4, c[0x0][0xbf0] ;  /* 0x0002fc0000047ab9 */ /* 0x000fe40000000a00 */
[----:B------:R-:W-:Y:S02]  /*1e570*/  IMAD.IADD R5, R4, 0x1, -R5 ;  /* 0x0000000104057824 */ /* 0x000fe400078e0a05 */
[----:B------:R-:W-:Y:S02]  /*1e580*/  IMAD R4, R26, UR4, RZ ;  /* 0x000000041a047c24 */ /* 0x000fe4000f8e02ff */
[----:B------:R-:W-:-:S02]  /*1e590*/  IMAD R6, R5, 0x20, R24 ;  /* 0x0000002005067824 */ /* 0x000fc400078e0218 */
[----:B------:R-:W-:Y:S02]  /*1e5a0*/  IMAD R7, R27, UR5, R4 ;  /* 0x000000051b077c24 */ /* 0x000fe4000f8e0204 */
[----:B------:R-:W-:Y:S02]  /*1e5b0*/  IMAD.IADD R6, R195, 0x1, R6 ;  /* 0x00000001c3067824 */ /* 0x000fe400078e0206 */
[----:B------:R-:W-:Y:S01]  /*1e5c0*/  IMAD.WIDE.U32 R2, R27, UR4, R2 ;  /* 0x000000041b027c25 */ /* 0x000fe2000f8e0002 */
[----:B------:R-:W-:-:S03]  /*1e5d0*/  ULDC.64 UR4, c[0x0][0xbe0] ;  /* 0x0002f80000047ab9 */ /* 0x000fc60000000a00 */
[----:B-1----:R-:W-:-:S04]  /*1e5e0*/  @P0 IMAD.HI.U32 R4, R6, R11, RZ ;  /* 0x0000000b06040227 */ /* 0x002fc800078e00ff */
[----:B------:R-:W-:Y:S01]  /*1e5f0*/  IMAD.MOV.U32 R5, RZ, RZ, R6 ;  /* 0x000000ffff057224 */ /* 0x000fe200078e0006 */
[----:B--2---:R-:W-:Y:S01]  /*1e600*/  @P0 SHF.R.U32.HI R5, RZ, R13, R4 ;  /* 0x0000000dff050219 */ /* 0x004fe20000011604 */
[----:B------:R-:W-:Y:S01]  /*1e610*/  IMAD.IADD R3, R3, 0x1, R7 ;  /* 0x0000000103037824 */ /* 0x000fe200078e0207 */
[----:B------:R-:W-:Y:S01]  /*1e620*/  SEL R4, RZ, 0xffffffff, P1 ;  /* 0xffffffffff047807 */ /* 0x000fe20000800000 */
[----:B------:R-:W-:Y:S01]  /*1e630*/  IMAD.IADD R24, R24, 0x1, R195 ;  /* 0x0000000118187824 */ /* 0x000fe200078e02c3 */
[--C-:B------:R-:W-:Y:S01]  /*1e640*/  SHF.R.S32.HI R0, RZ, 0x1f, R5.reuse ;  /* 0x0000001fff007819 */ /* 0x100fe20000011405 */
[----:B------:R-:W-:Y:S01]  /*1e650*/  IMAD.MOV R7, RZ, RZ, -R5 ;  /* 0x000000ffff077224 */ /* 0x000fe200078e0a05 */
[----:B------:R-:W-:Y:S01]  /*1e660*/  ISETP.GE.AND P0, PT, R227, R21, PT ;  /* 0x00000015e300720c */ /* 0x000fe20003f06270 */
[----:B------:R-:W-:-:S04]  /*1e670*/  IMAD.WIDE.U32 R2, R5, UR4, R2 ;  /* 0x0000000405027c25 */ /* 0x000fc8000f8e0002 */
[----:B------:R-:W-:Y:S02]  /*1e680*/  IMAD R0, R0, UR4, RZ ;  /* 0x0000000400007c24 */ /* 0x000fe4000f8e02ff */
[----:B------:R-:W-:Y:S02]  /*1e690*/  IMAD R7, R9, R7, R6 ;  /* 0x0000000709077224 */ /* 0x000fe400078e0206 */
[----:B------:R-:W-:Y:S01]  /*1e6a0*/  IMAD R5, R5, UR5, R0 ;  /* 0x0000000505057c24 */ /* 0x000fe2000f8e0200 */
[----:B------:R-:W-:Y:S01]  /*1e6b0*/  SEL R0, RZ, 0x1, P2 ;  /* 0x00000001ff007807 */ /* 0x000fe20001000000 */
[----:B------:R-:W-:Y:S01]  /*1e6c0*/  IMAD.SHL.U32 R9, R4, 0x2, RZ ;  /* 0x0000000204097824 */ /* 0x000fe200078e00ff */
[----:B------:R-:W-:Y:S01]  /*1e6d0*/  SEL R4, RZ, 0xffffffff, P0 ;  /* 0xffffffffff047807 */ /* 0x000fe20000000000 */
[----:B------:R-:W-:Y:S01]  /*1e6e0*/  IMAD.IADD R3, R3, 0x1, R5 ;  /* 0x0000000103037824 */ /* 0x000fe200078e0205 */
[-C--:B------:R-:W-:Y:S01]  /*1e6f0*/  ISETP.GE.AND P0, PT, R226, R21.reuse, PT ;  /* 0x00000015e200720c */ /* 0x080fe20003f06270 */
[----:B------:R-:W-:Y:S01]  /*1e700*/  ULDC.64 UR4, c[0x0][0xbd8] ;  /* 0x0002f60000047ab9 */ /* 0x000fe20000000a00 */
[----:B------:R-:W-:Y:S01]  /*1e710*/  LOP3.LUT R0, R9, 0x2, R0, 0xe2, !PT ;  /* 0x0000000209007812 */ /* 0x000fe200078ee200 */
[----:B------:R-:W-:Y:S01]  /*1e720*/  IMAD.SHL.U32 R9, R4, 0x4, RZ ;  /* 0x0000000404097824 */ /* 0x000fe200078e00ff */
[----:B------:R-:W-:Y:S01]  /*1e730*/  SEL R5, RZ, 0xffffffff, P0 ;  /* 0xffffffffff057807 */ /* 0x000fe20000000000 */
[----:B------:R-:W-:Y:S01]  /*1e740*/  IMAD.WIDE.U32 R2, R7, UR4, R2 ;  /* 0x0000000407027c25 */ /* 0x000fe2000f8e0002 */
[----:B------:R-:W-:-:S02]  /*1e750*/  ISETP.GE.AND P0, PT, R225, R21, PT ;  /* 0x00000015e100720c */ /* 0x000fc40003f06270 */
[----:B------:R-:W-:Y:S01]  /*1e760*/  LOP3.LUT R4, R9, 0x4, R0, 0xe2, !PT ;  /* 0x0000000409047812 */ /* 0x000fe200078ee200 */
[----:B------:R-:W-:Y:S01]  /*1e770*/  IMAD.SHL.U32 R9, R5, 0x8, RZ ;  /* 0x0000000805097824 */ /* 0x000fe200078e00ff */
[----:B------:R-:W-:Y:S01]  /*1e780*/  SEL R5, RZ, 0xffffffff, P0 ;  /* 0xffffffffff057807 */ /* 0x000fe20000000000 */
[----:B------:R-:W-:Y:S01]  /*1e790*/  VIADD R27, R196, 0x1c0 ;  /* 0x000001c0c41b7836 */ /* 0x000fe20000000000 */
[-C--:B------:R-:W-:Y:S02]  /*1e7a0*/  ISETP.GE.AND P0, PT, R224, R21.reuse, PT ;  /* 0x00000015e000720c */ /* 0x080fe40003f06270 */
[----:B------:R-:W-:Y:S02]  /*1e7b0*/  SHF.R.S32.HI R0, RZ, 0x1f, R7 ;  /* 0x0000001fff007819 */ /* 0x000fe40000011407 */
[----:B------:R-:W-:Y:S01]  /*1e7c0*/  LOP3.LUT R4, R9, 0x8, R4, 0xe2, !PT ;  /* 0x0000000809047812 */ /* 0x000fe200078ee204 */
[----:B------:R-:W-:Y:S01]  /*1e7d0*/  IMAD.SHL.U32 R9, R5, 0x10, RZ ;  /* 0x0000001005097824 */ /* 0x000fe200078e00ff */
[----:B------:R-:W-:Y:S01]  /*1e7e0*/  SEL R5, RZ, 0xffffffff, P0 ;  /* 0xffffffffff057807 */ /* 0x000fe20000000000 */
[----:B------:R-:W-:Y:S01]  /*1e7f0*/  IMAD R0, R0, UR4, RZ ;  /* 0x0000000400007c24 */ /* 0x000fe2000f8e02ff */
[----:B------:R-:W-:-:S02]  /*1e800*/  ISETP.GE.AND P0, PT, R29, R21, PT ;  /* 0x000000151d00720c */ /* 0x000fc40003f06270 */
[----:B------:R-:W-:Y:S01]  /*1e810*/  LOP3.LUT R4, R9, 0x10, R4, 0xe2, !PT ;  /* 0x0000001009047812 */ /* 0x000fe200078ee204 */
[----:B------:R-:W-:Y:S01]  /*1e820*/  IMAD.SHL.U32 R9, R5, 0x20, RZ ;  /* 0x0000002005097824 */ /* 0x000fe200078e00ff */
[----:B------:R-:W-:Y:S01]  /*1e830*/  ISETP.GE.AND P2, PT, R27, R21, PT ;  /* 0x000000151b00720c */ /* 0x000fe20003f46270 */
[----:B------:R-:W-:Y:S01]  /*1e840*/  IMAD R5, R7, UR5, R0 ;  /* 0x0000000507057c24 */ /* 0x000fe2000f8e0200 */
[----:B------:R-:W-:Y:S01]  /*1e850*/  SEL R7, RZ, 0x40, P0 ;  /* 0x00000040ff077807 */ /* 0x000fe20000000000 */
[----:B------:R-:W-:Y:S01]  /*1e860*/  ULDC.64 UR4, c[0x0][0xb80] ;  /* 0x0002e00000047ab9 */ /* 0x000fe20000000a00 */
[----:B------:R-:W-:Y:S01]  /*1e870*/  ISETP.GE.AND P0, PT, R24, R25, PT ;  /* 0x000000191800720c */ /* 0x000fe20003f06270 */
[----:B------:R-:W-:Y:S01]  /*1e880*/  IMAD.IADD R3, R3, 0x1, R5 ;  /* 0x0000000103037824 */ /* 0x000fe200078e0205 */
[----:B------:R-:W-:Y:S02]  /*1e890*/  LEA R14, P1, R2, UR4, 0x1 ;  /* 0x00000004020e7c11 */ /* 0x000fe4000f8208ff */
[----:B------:R-:W-:-:S02]  /*1e8a0*/  LOP3.LUT R4, R9, 0x20, R4, 0xe2, !PT ;  /* 0x0000002009047812 */ /* 0x000fc400078ee204 */
[----:B------:R-:W-:Y:S02]  /*1e8b0*/  LEA.HI.X R15, R2, UR5, R3, 0x1, P1 ;  /* 0x00000005020f7c11 */ /* 0x000fe400088f0c03 */
[----:B------:R-:W-:Y:S01]  /*1e8c0*/  LOP3.LUT R20, R4, R7, RZ, 0xfc, !PT ;  /* 0x0000000704147212 */ /* 0x000fe200078efcff */
[----:B------:R1:W2:Y:S01]  /*1e8d0*/  SHFL.IDX PT, R2, R14, RZ, 0x181f ;  /* 0x00181fff0e027589 */ /* 0x0002a200000e0000 */
[----:B------:R-:W-:Y:S02]  /*1e8e0*/  SEL R5, RZ, 0x80, P2 ;  /* 0x00000080ff057807 */ /* 0x000fe40001000000 */
[----:B------:R-:W-:Y:S01]  /*1e8f0*/  SHF.R.S32.HI R26, RZ, 0x1f, R27 ;  /* 0x0000001fff1a7819 */ /* 0x000fe2000001141b */
[----:B------:R1:W4:Y:S01]  /*1e900*/  SHFL.IDX PT, R3, R15, RZ, 0x181f ;  /* 0x00181fff0f037589 */ /* 0x00032200000e0000 */
[----:B------:R-:W-:Y:S01]  /*1e910*/  LOP3.LUT R23, R20, R5, RZ, 0xfc, !PT ;  /* 0x0000000514177212 */ /* 0x000fe200078efcff */
[----:B------:R-:W-:Y:S06]  /*1e920*/  @P0 BRA `(.L_x_3681) ;  /* 0x00000000007c0947 */ /* 0x000fec0003800000 */
[-C--:B------:R-:W-:Y:S02]  /*1e930*/  ISETP.GE.AND P2, PT, R228, R21.reuse, PT ;  /* 0x00000015e400720c */ /* 0x080fe40003f46270 */
[-C--:B------:R-:W-:Y:S02]  /*1e940*/  ISETP.GE.AND P1, PT, R196, R21.reuse, PT ;  /* 0x00000015c400720c */ /* 0x080fe40003f26270 */
[-C--:B------:R-:W-:Y:S02]  /*1e950*/  ISETP.GE.AND P5, PT, R227, R21.reuse, PT ;  /* 0x00000015e300720c */ /* 0x080fe40003fa6270 */
[----:B------:R-:W-:-:S07]  /*1e960*/  ISETP.GE.AND P3, PT, R226, R21, PT ;  /* 0x00000015e200720c */ /* 0x000fce0003f66270 */
[-C--:B--2---:R-:W-:Y:S02]  /*1e970*/  @!P2 LEA R6, P0, R228, R2.reuse, 0x1 ;  /* 0x00000002e406a211 */ /* 0x084fe400078008ff */
        /* <DEDUP_REMOVED lines=26> */
.L_x_3681:
[----:B------:R-:W-:Y:S05]  /*1eb20*/  BSYNC B1 ;  /* 0x0000000000017941 */ /* 0x000fea0003800000 */
.L_x_3680:
        /* <DEDUP_REMOVED lines=10> */
[-C--:B--2---:R-:W-:Y:S02]  /*1ebd0*/  @!P5 LEA R6, P3, R228, R2.reuse, 0x1 ;  /* 0x00000002e406d211 */ /* 0x084fe400078608ff */
        /* <DEDUP_REMOVED lines=17> */
[-C--:B-1----:R-:W-:Y:S01]  /*1ecf0*/  @P4 LEA R14, P6, R27, R2.reuse, 0x1 ;  /* 0x000000021b0e4211 */ /* 0x082fe200078c08ff */
[----:B------:R4:W-:Y:S01]  /*1ed00*/  @!P3 ST.E.128 desc[UR50][R4.64], RZ ;  /* 0x000000ff0400b985 */ /* 0x0009e2000c101d32 */
[----:B------:R-:W-:-:S02]  /*1ed10*/  @!P5 LEA R2, P0, R224, R2, 0x1 ;  /* 0x00000002e002d211 */ /* 0x000fc400078008ff */
[-C--:B------:R-:W-:Y:S02]  /*1ed20*/  @P4 LEA.HI.X R15, R27, R3.reuse, R26, 0x1, P6 ;  /* 0x000000031b0f4211 */ /* 0x080fe400030f0c1a */
[----:B------:R-:W-:-:S05]  /*1ed30*/  @!P5 LEA.HI.X R3, R224, R3, R30, 0x1, P0 ;  /* 0x00000003e003d211 */ /* 0x000fca00000f0c1e */
[----:B------:R4:W-:Y:S04]  /*1ed40*/  @!P5 ST.E.128 desc[UR50][R2.64], RZ ;  /* 0x000000ff0200d985 */ /* 0x0009e8000c101d32 */
[----:B------:R4:W-:Y:S04]  /*1ed50*/  @P2 ST.E.128 desc[UR50][R12.64], RZ ;  /* 0x000000ff0c002985 */ /* 0x0009e8000c101d32 */
[----:B------:R4:W-:Y:S02]  /*1ed60*/  @P4 ST.E.128 desc[UR50][R14.64], RZ ;  /* 0x000000ff0e004985 */ /* 0x0009e4000c101d32 */
.L_x_3674:
[----:B------:R-:W-:Y:S05]  /*1ed70*/  BSYNC B0 ;  /* 0x0000000000007941 */ /* 0x000fea0003800000 */
.L_x_3667:
[----:B------:R-:W-:Y:S02]  /*1ed80*/  ULDC UR4, c[0x0][0xd3c] ;  /* 0x00034f0000047ab9 */ /* 0x000fe40000000800 */
[----:B---3--:R-:W-:-:S13]  /*1ed90*/  ISETP.GE.AND P0, PT, R155, UR4, PT ;  /* 0x000000049b007c0c */ /* 0x008fda000bf06270 */
[----:B------:R-:W-:Y:S05]  /*1eda0*/  @!P0 BRA `(.L_x_3682) ;  /* 0xfffffe2800108947 */ /* 0x000fea000383ffff */
[----:B------:R-:W-:Y:S05]  /*1edb0*/  BRA `(.L_x_3472) ;  /* 0x000000b0009c7947 */ /* 0x000fea0003800000 */
.L_x_3470:
        /* <DEDUP_REMOVED lines=18> */
.L_x_3683:
        /* <DEDUP_REMOVED lines=43> */
.L_x_3687:
        /* <DEDUP_REMOVED lines=39> */
.L_x_3685:
        /* <DEDUP_REMOVED lines=12> */
.L_x_3688:
        /* <DEDUP_REMOVED lines=63> */
.L_x_3689:
        /* <DEDUP_REMOVED lines=61> */
.L_x_3690:
[----:B01----:R-:W-:-:S05]  /*1fc80*/  LOP3.LUT R3, RZ, R2, RZ, 0x33, !PT ;  /* 0x00000002ff037212 */ /* 0x003fca00078e33ff */
[----:B------:R-:W-:-:S05]  /*1fc90*/  IMAD.IADD R2, R4, 0x1, R3 ;  /* 0x0000000104027824 */ /* 0x000fca00078e0203 */
[----:B------:R1:W-:Y:S01]  /*1fca0*/  STL [R1+0x4], R2 ;  /* 0x0000040201007387 */ /* 0x0003e20000100800 */
[----:B------:R-:W-:Y:S05]  /*1fcb0*/  BRA `(.L_x_3691) ;  /* 0x0000000000107947 */ /* 0x000fea0003800000 */
.L_x_3686:
[----:B------:R-:W-:Y:S01]  /*1fcc0*/  IMAD.U32 R2, RZ, RZ, UR6 ;  /* 0x00000006ff027e24 */ /* 0x000fe2000f8e00ff */
[----:B------:R0:W-:Y:S04]  /*1fcd0*/  STL [R1+0x4], RZ ;  /* 0x000004ff01007387 */ /* 0x0001e80000100800 */
[----:B------:R0:W-:Y:S04]  /*1fce0*/  STL [R1+0x8], RZ ;  /* 0x000008ff01007387 */ /* 0x0001e80000100800 */
[----:B------:R0:W-:Y:S02]  /*1fcf0*/  STL [R1], R2 ;  /* 0x0000000201007387 */ /* 0x0001e40000100800 */
.L_x_3691:
        /* <DEDUP_REMOVED lines=10> */
.L_x_3684:
        /* <DEDUP_REMOVED lines=13> */
[----:B------:R-:W-:Y:S01]  /*1fe70*/  ULDC.64 UR40, c[0x0][0x198] ;  /* 0x0000660000287ab9 */ /* 0x000fe20000000a00 */
[----:B------:R-:W-:Y:S01]  /*1fe80*/  LOP3.LUT R3, R0, 0x1f8, RZ, 0xc0, !PT ;  /* 0x000001f800037812 */ /* 0x000fe200078ec0ff */
[----:B01----:R-:W-:Y:S01]  /*1fe90*/  IMAD.SHL.U32 R2, R4, 0x8, RZ ;  /* 0x0000000804027824 */ /* 0x003fe200078e00ff */
[----:B------:R-:W-:Y:S01]  /*1fea0*/  LOP3.LUT R0, R0, 0x38, RZ, 0xc0, !PT ;  /* 0x0000003800007812 */ /* 0x000fe200078ec0ff */
[----:B------:R-:W-:Y:S01]  /*1feb0*/  ULDC UR38, c[0x0][0xc] ;  /* 0x0000030000267ab9 */ /* 0x000fe20000000800 */
[----:B------:R-:W-:Y:S01]  /*1fec0*/  LOP3.LUT R3, R3, 0x38, R6, 0x78, !PT ;  /* 0x0000003803037812 */ /* 0x000fe200078e7806 */
[----:B------:R-:W-:-:S03]  /*1fed0*/  IMAD.SHL.U32 R6, R6, 0x10, RZ ;  /* 0x0000001006067824 */ /* 0x000fc600078e00ff */
[----:B------:R-:W-:Y:S02]  /*1fee0*/  LOP3.LUT R3, R3, 0x200, R2, 0xf8, !PT ;  /* 0x0000020003037812 */ /* 0x000fe400078ef802 */
[----:B------:R-:W-:-:S04]  /*1fef0*/  SHF.R.U32.HI R2, RZ, 0x3, R4 ;  /* 0x00000003ff027819 */ /* 0x000fc80000011604 */
[----:B------:R-:W-:Y:S01]  /*1ff00*/  LOP3.LUT R4, R2, 0x70, R6, 0xf8, !PT ;  /* 0x0000007002047812 */ /* 0x000fe200078ef806 */
[----:B------:R-:W-:Y:S01]  /*1ff10*/  IMAD.MOV.U32 R2, RZ, RZ, 0x1 ;  /* 0x00000001ff027424 */ /* 0x000fe200078e00ff */
[C---:B------:R-:W-:Y:S01]  /*1ff20*/  LOP3.LUT R4, R0.reuse, 0x40, RZ, 0xfc, !PT ;  /* 0x0000004000047812 */ /* 0x040fe200078efcff */
[----:B--2---:R-:W-:Y:S01]  /*1ff30*/  ULEA UR4, UR5, UR4, 0x18 ;  /* 0x0000000405047291 */ /* 0x004fe2000f8ec03f */
        /* <DEDUP_REMOVED lines=9> */
[----:B------:R-:W-:Y:S04]  /*1ffd0*/  STL [R1+0x10], RZ ;  /* 0x000010ff01007387 */ /* 0x000fe80000100800 */
[----:B------:R0:W-:Y:S02]  /*1ffe0*/  STL [R1+0x1c], R2 ;  /* 0x00001c0201007387 */ /* 0x0001e40000100800 */
[C---:B0-----:R-:W-:Y:S02]  /*1fff0*/  LOP3.LUT R2, R0.reuse, 0xc0, RZ, 0xfc, !PT ;  /* 0x000000c000027812 */ /* 0x041fe400078efcff */
[C---:B------:R-:W-:Y:S02]  /*20000*/  LOP3.LUT R2, R0.reuse, 0x180, RZ, 0xfc, !PT ;  /* 0x0000018000027812 */ /* 0x040fe400078efcff */
[----:B------:R-:W-:-:S07]  /*20010*/  LOP3.LUT R0, R0, 0x1c0, RZ, 0xfc, !PT ;  /* 0x000001c000007812 */ /* 0x000fce00078efcff */
.L_x_3882:
[----:B------:R-:W2:Y:S01]  /*20020*/  LDL R14, [R1+0xc] ;  /* 0x00000c00010e7983 */ /* 0x000ea20000100800 */
[----:B------:R-:W-:Y:S05]  /*20030*/  YIELD ;  /* 0x0000000000007946 */ /* 0x000fea0003800000 */
[----:B------:R-:W-:Y:S01]  /*20040*/  ULDC.64 UR4, c[0x0][0xb20] ;  /* 0x0002c80000047ab9 */ /* 0x000fe20000000a00 */
[----:B01----:R-:W-:Y:S02]  /*20050*/  CS2R R6, SRZ ;  /* 0x0000000000067805 */ /* 0x003fe4000001ff00 */
[----:B------:R-:W-:Y:S01]  /*20060*/  ISETP.NE.U32.AND P0, PT, RZ, UR4, PT ;  /* 0x00000004ff007c0c */ /* 0x000fe2000bf05070 */
[----:B------:R-:W0:Y:S01]  /*20070*/  LDC.64 R12, c[0x0][0xaf8] ;  /* 0x0002be00ff0c7b82 */ /* 0x000e220000000a00 */
[----:B------:R-:W-:Y:S01]  /*20080*/  ULDC.64 UR6, c[0x0][0xb00] ;  /* 0x0002c00000067ab9 */ /* 0x000fe20000000a00 */
[----:B------:R-:W-:Y:S01]  /*20090*/  ULDC.64 UR8, c[0x0][0xb08] ;  /* 0x0002c20000087ab9 */ /* 0x000fe20000000a00 */
[----:B------:R-:W-:Y:S01]  /*200a0*/  ISETP.NE.AND.EX P0, PT, RZ, UR5, PT, P0 ;  /* 0x00000005ff007c0c */ /* 0x000fe2000bf05300 */
[----:B------:R-:W-:-:S04]  /*200b0*/  ULDC.64 UR4, c[0x0][0xb10] ;  /* 0x0002c40000047ab9 */ /* 0x000fc80000000a00 */
[----:B------:R-:W1:Y:S08]  /*200c0*/  LDC.64 R4, c[0x0][0xb00] ;  /* 0x0002c000ff047b82 */ /* 0x000e700000000a00 */
        /* <DEDUP_REMOVED lines=8> */
[----:B------:R-:W-:Y:S01]  /*20150*/  ISETP.NE.U32.AND P4, PT, RZ, UR8, PT ;  /* 0x00000008ff007c0c */ /* 0x000fe2000bf85070 */
[----:B---3--:R-:W-:Y:S01]  /*20160*/  IMAD.MOV.U32 R8, RZ, RZ, RZ ;  /* 0x000000ffff087224 */ /* 0x008fe200078e00ff */
[----:B------:R-:W-:Y:S01]  /*20170*/  ISETP.NE.U32.AND P1, PT, RZ, UR4, PT ;  /* 0x00000004ff007c0c */ /* 0x000fe2000bf25070 */
[----:B--2---:R-:W0:Y:S01]  /*20180*/  LDC.64 R2, c[0x0][0xb08] ;  /* 0x0002c200ff027b82 */ /* 0x004e220000000a00 */
[----:B------:R-:W-:-:S02]  /*20190*/  IMAD.MOV.U32 R0, RZ, RZ, RZ ;  /* 0x000000ffff007224 */ /* 0x000fc400078e00ff */
[----:B------:R-:W-:Y:S01]  /*201a0*/  ISETP.NE.AND.EX P3, PT, RZ, UR5, PT, P1 ;  /* 0x00000005ff007c0c */ /* 0x000fe2000bf65310 */
[----:B-1----:R-:W-:-:S04]  /*201b0*/  IMAD.WIDE R4, R14, 0x4, R4 ;  /* 0x000000040e047825 */ /* 0x002fc800078e0204 */
        /* <DEDUP_REMOVED lines=30> */
.L_x_3693:
        /* <DEDUP_REMOVED lines=16> */
.L_x_3694:
[----:B------:R-:W-:Y:S05]  /*204a0*/  @!P1 BRA `(.L_x_3695) ;  /* 0x00000000000c9947 */ /* 0x000fea0003800000 */
[----:B------:R-:W2:Y:S04]  /*204b0*/  LDG.E R7, desc[UR50][R4.64] ;  /* 0x0000003204077981 */ /* 0x000ea8000c1e1900 */
[----:B------:R-:W2:Y:S02]  /*204c0*/  LDG.E R4, desc[UR50][R4.64+0x4] ;  /* 0x0000043204047981 */ /* 0x000ea4000c1e1900 */
[----:B--2---:R-:W-:-:S07]  /*204d0*/  IMAD.IADD R7, R4, 0x1, -R7 ;  /* 0x0000000104077824 */ /* 0x004fce00078e0a07 */
.L_x_3695:
        /* <DEDUP_REMOVED lines=37> */
.L_x_3698:
[----:B------:R-:W-:-:S13]  /*20730*/  ISETP.NE.AND P0, PT, R3, 0x1, PT ;  /* 0x000000010300780c */ /* 0x000fda0003f05270 */
[----:B------:R-:W1:Y:S02]  /*20740*/  @P0 LDC.64 R4, c[0x0][0xae0] ;  /* 0x0002b800ff040b82 */ /* 0x000e640000000a00 */
[----:B-1----:R-:W-:-:S05]  /*20750*/  @P0 IMAD.HI.U32 R4, R2, R4, RZ ;  /* 0x0000000402040227 */ /* 0x002fca00078e00ff */
[----:B------:R-:W-:-:S07]  /*20760*/  @P0 SHF.R.U32.HI R2, RZ, R5, R4 ;  /* 0x00000005ff020219 */ /* 0x000fce0000011604 */
.L_x_3699:
[----:B------:R-:W-:Y:S05]  /*20770*/  BSYNC B0 ;  /* 0x0000000000007941 */ /* 0x000fea0003800000 */
.L_x_3697:
[----:B------:R-:W-:-:S05]  /*20780*/  IMAD R2, R2, R3, R3 ;  /* 0x0000000302027224 */ /* 0x000fca00078e0203 */
[----:B------:R-:W-:-:S07]  /*20790*/  VIMNMX R8, R8, R2, PT ;  /* 0x0000000208087248 */ /* 0x000fce0003fe0100 */
.L_x_3696:
        /* <DEDUP_REMOVED lines=25> */
.L_x_3702:
[----:B------:R-:W-:-:S13]  /*20930*/  ISETP.NE.AND P0, PT, R3, 0x1, PT ;  /* 0x000000010300780c */ /* 0x000fda0003f05270 */
[----:B------:R-:W1:Y:S02]  /*20940*/  @P0 LDC.64 R4, c[0x0][0xae0] ;  /* 0x0002b800ff040b82 */ /* 0x000e640000000a00 */
[----:B-1----:R-:W-:-:S05]  /*20950*/  @P0 IMAD.HI.U32 R4, R6, R4, RZ ;  /* 0x0000000406040227 */ /* 0x002fca00078e00ff */
[----:B------:R-:W-:-:S07]  /*20960*/  @P0 SHF.R.U32.HI R6, RZ, R5, R4 ;  /* 0x00000005ff060219 */ /* 0x000fce0000011604 */
.L_x_3703:
[----:B------:R-:W-:Y:S05]  /*20970*/  BSYNC B0 ;  /* 0x0000000000007941 */ /* 0x000fea0003800000 */
.L_x_3701:
[----:B------:R-:W-:-:S05]  /*20980*/  IMAD R3, R6, R3, RZ ;  /* 0x0000000306037224 */ /* 0x000fca00078e02ff */
[----:B------:R-:W-:-:S07]  /*20990*/  VIMNMX R2, R2, R3, !PT ;  /* 0x0000000302027248 */ /* 0x000fce0007fe0100 */
.L_x_3700:
        /* <DEDUP_REMOVED lines=41> */
.L_x_3705:
[----:B------:R-:W-:Y:S05]  /*20c30*/  BSYNC B0 ;  /* 0x0000000000007941 */ /* 0x000fea0003800000 */
.L_x_3704:
[-C--:B------:R-:W-:Y:S01]  /*20c40*/  IMAD R7, R13, R2.reuse, R7 ;  /* 0x000000020d077224 */ /* 0x080fe200078e0207 */
        /* <DEDUP_REMOVED lines=23> */
.L_x_3926:
[----:B--2---:R-:W-:Y:S02]  /*20dc0*/  ISETP.NE.AND P0, PT, R14, RZ, PT ;  /* 0x000000ff0e00720c */ /* 0x004fe40003f05270 */
[----:B------:R-:W-:-:S11]  /*20dd0*/  PLOP3.LUT P6, PT, PT, PT, PT, 0x8, 0x0 ;  /* 0x000000000000781c */ /* 0x000fd60003fce170 */
[----:B------:R-:W-:Y:S05]  /*20de0*/  @P0 BRA `(.L_x_3709) ;  /* 0x00000000000c0947 */ /* 0x000fea0003800000 */
[----:B------:R-:W-:-:S03]  /*20df0*/  UMOV UR4, 0xffffffff ;  /* 0xffffffff00047882 */ /* 0x000fc60000000000 */
[----:B------:R-:W-:Y:S05]  /*20e00*/  BRA.DIV UR4, `(.L_x_3710) ;  /* 0x0000009e04b07947 */ /* 0x000fea000b800000 */
[----:B------:R-:W-:-:S13]  /*20e10*/  ELECT P6, URZ, PT ;  /* 0x00000000003f782f */ /* 0x000fda00038c0000 */
.L_x_3709:
        /* <DEDUP_REMOVED lines=9> */
.L_x_3929:
[----:B------:R-:W-:Y:S05]  /*20eb0*/  BSYNC B1 ;  /* 0x0000000000017941 */ /* 0x000fea0003800000 */
.L_x_3711:
        /* <DEDUP_REMOVED lines=12> */
.L_x_3930:
[----:B------:R-:W-:Y:S05]  /*20f80*/  BSYNC B2 ;  /* 0x0000000000027941 */ /* 0x000fea0003800000 */
.L_x_3715:
        /* <DEDUP_REMOVED lines=9> */
.L_x_3718:
[----:B------:R-:W-:Y:S05]  /*21020*/  BSYNC B2 ;  /* 0x0000000000027941 */ /* 0x000fea0003800000 */
.L_x_3717:
        /* <DEDUP_REMOVED lines=13> */
.L_x_3719:
        /* <DEDUP_REMOVED lines=13> */
.L_x_3931:
[----:B------:R-:W-:Y:S05]  /*211d0*/  BSYNC B2 ;  /* 0x0000000000027941 */ /* 0x000fea0003800000 */
.L_x_3720:
        /* <DEDUP_REMOVED lines=11> */
.L_x_3723:
[----:B------:R-:W-:Y:S05]  /*21290*/  BSYNC B2 ;  /* 0x0000000000027941 */ /* 0x000fea0003800000 */
.L_x_3722:
        /* <DEDUP_REMOVED lines=10> */
.L_x_3724:
        /* <DEDUP_REMOVED lines=15> */
.L_x_3725:
        /* <DEDUP_REMOVED lines=15> */
.L_x_3726:
        /* <DEDUP_REMOVED lines=15> */
.L_x_3727:
        /* <DEDUP_REMOVED lines=15> */
.L_x_3728:
        /* <DEDUP_REMOVED lines=15> */
.L_x_3729:
        /* <DEDUP_REMOVED lines=15> */
.L_x_3730:
        /* <DEDUP_REMOVED lines=15> */
.L_x_3731:
        /* <DEDUP_REMOVED lines=10> */
.L_x_3714:
[----:B------:R-:W-:Y:S05]  /*21a70*/  BSYNC B1 ;  /* 0x0000000000017941 */ /* 0x000fea0003800000 */
.L_x_3713:
[----:B------:R-:W2:Y:S04]  /*21a80*/  LDL.LU R10, [R1+0x14] ;  /* 0x00001400010a7983 */ /* 0x000ea80000300800 */
[----:B------:R-:W3:Y:S01]  /*21a90*/  LDL.LU R8, [R1+0x20] ;  /* 0x0000200001087983 */ /* 0x000ee20000300800 */
[----:B-1----:R-:W-:Y:S01]  /*21aa0*/  VIADD R5, R9, 0xfffffffe ;  /* 0xfffffffe09057836 */ /* 0x002fe20000000000 */
        /* <DEDUP_REMOVED lines=10> */
.L_x_3751:
        /* <DEDUP_REMOVED lines=13> */
.L_x_3932:
[----:B------:R-:W-:Y:S05]  /*21c20*/  BSYNC B2 ;  /* 0x0000000000027941 */ /* 0x000fea0003800000 */
.L_x_3734:
        /* <DEDUP_REMOVED lines=9> */
.L_x_3737:
[----:B------:R-:W-:Y:S05]  /*21cc0*/  BSYNC B2 ;  /* 0x0000000000027941 */ /* 0x000fea0003800000 */
.L_x_3736:
        /* <DEDUP_REMOVED lines=12> */
.L_x_3738:
        /* <DEDUP_REMOVED lines=13> */
.L_x_3933:
[----:B------:R-:W-:Y:S05]  /*21e60*/  BSYNC B2 ;  /* 0x0000000000027941 */ /* 0x000fea0003800000 */
.L_x_3739:
        /* <DEDUP_REMOVED lines=11> */
.L_x_3742:
[----:B------:R-:W-:Y:S05]  /*21f20*/  BSYNC B2 ;  /* 0x0000000000027941 */ /* 0x000fea0003800000 */
.L_x_3741:
        /* <DEDUP_REMOVED lines=10> */
.L_x_3743:
        /* <DEDUP_REMOVED lines=15> */
.L_x_3744:
        /* <DEDUP_REMOVED lines=15> */
.L_x_3745:
        /* <DEDUP_REMOVED lines=15> */
.L_x_3746:
        /* <DEDUP_REMOVED lines=15> */
.L_x_3747:
        /* <DEDUP_REMOVED lines=15> */
.L_x_3748:
        /* <DEDUP_REMOVED lines=15> */
.L_x_3749:
        /* <DEDUP_REMOVED lines=15> */
.L_x_3750:
        /* <DEDUP_REMOVED lines=10> */
.L_x_3733:
[----:B------:R-:W-:Y:S05]  /*22700*/  BSYNC B1 ;  /* 0x0000000000017941 */ /* 0x000fea0003800000 */
.L_x_3732:
        /* <DEDUP_REMOVED lines=12> */
.L_x_3707:
[----:B------:R-:W-:Y:S05]  /*227d0*/  BSYNC B0 ;  /* 0x0000000000007941 */ /* 0x000fea0003800000 */
.L_x_3706:
[----:B-12---:R-:W2:Y:S01]  /*227e0*/  LDL R8, [R1+0x2c] ;  /* 0x00002c0001087983 */ /* 0x006ea20000100800 */
[----:B------:R-:W1:Y:S01]  /*227f0*/  LDC R0, c[0x0][0x448] ;  /* 0x00011200ff007b82 */ /* 0x000e620000000800 */
[----:B------:R-:W-:Y:S07]  /*22800*/  @!P0 WARPSYNC.ALL ;  /* 0x0000000000008948 */ /* 0x000fee0003800000 */
[----:B------:R-:W-:Y:S01]  /*22810*/  @!P0 BAR.SYNC.DEFER_BLOCKING 0xc, 0x180 ;  /* 0x0306000000008b1d */ /* 0x000fe20000010000 */
[----:B-1----:R-:W-:-:S13]  /*22820*/  ISETP.NE.AND P1, PT, R0, 0x1, PT ;  /* 0x000000010000780c */ /* 0x002fda0003f25270 */
[----:B------:R-:W1:Y:S08]  /*22830*/  @P1 LDC R0, c[0x0][0x44c] ;  /* 0x00011300ff001b82 */ /* 0x000e700000000800 */
[----:B------:R-:W3:Y:S01]  /*22840*/  @P1 LDC R3, c[0x0][0x450] ;  /* 0x00011400ff031b82 */ /* 0x000ee20000000800 */
[----:B--2---:R-:W-:-:S04]  /*22850*/  VIADD R2, R8, 0x3f ;  /* 0x0000003f08027836 */ /* 0x004fc80000000000 */
[----:B-1----:R-:W-:-:S05]  /*22860*/  @P1 IMAD.HI.U32 R0, R2, R0, RZ ;  /* 0x0000000002001227 */ /* 0x002fca00078e00ff */
[----:B---3--:R-:W-:-:S05]  /*22870*/  @P1 SHF.R.U32.HI R2, RZ, R3, R0 ;  /* 0x00000003ff021219 */ /* 0x008fca0000011600 */
[----:B------:R-:W-:Y:S02]  /*22880*/  IMAD.IADD R0, R20, 0x1, R2 ;  /* 0x0000000114007824 */ /* 0x000fe400078e0202 */
[----:B------:R-:W1:Y:S02]  /*22890*/  LDC.64 R2, c[0x0][0xad8] ;  /* 0x0002b600ff027b82 */ /* 0x000e640000000a00 */
[----:B-1----:R-:W-:Y:S01]  /*228a0*/  ISETP.GE.AND P2, PT, R3, 0x1, PT ;  /* 0x000000010300780c */ /* 0x002fe20003f46270 */
        /* <DEDUP_REMOVED lines=13> */
.L_x_3754:
[----:B------:R-:W-:-:S13]  /*22980*/  ISETP.NE.AND P0, PT, R3, 0x1, PT ;  /* 0x000000010300780c */ /* 0x000fda0003f05270 */
[----:B------:R-:W1:Y:S02]  /*22990*/  @P0 LDC.64 R6, c[0x0][0xae0] ;  /* 0x0002b800ff060b82 */ /* 0x000e640000000a00 */
[----:B-1----:R-:W-:-:S05]  /*229a0*/  @P0 IMAD.HI.U32 R6, R2, R6, RZ ;  /* 0x0000000602060227 */ /* 0x002fca00078e00ff */
[----:B------:R-:W-:-:S07]  /*229b0*/  @P0 SHF.R.U32.HI R2, RZ, R7, R6 ;  /* 0x00000007ff020219 */ /* 0x000fce0000011606 */
.L_x_3755:
[----:B------:R-:W-:Y:S05]  /*229c0*/  BSYNC B0 ;  /* 0x0000000000007941 */ /* 0x000fea0003800000 */
.L_x_3753:
[----:B------:R-:W-:-:S05]  /*229d0*/  IMAD R2, R2, R3, R3 ;  /* 0x0000000302027224 */ /* 0x000fca00078e0203 */
[----:B------:R-:W-:-:S07]  /*229e0*/  VIMNMX R5, R5, R2, PT ;  /* 0x0000000205057248 */ /* 0x000fce0003fe0100 */
.L_x_3752:
[----:B------:R-:W2:Y:S01]  /*229f0*/  LDL R7, [R1+0x74] ;  /* 0x0000740001077983 */ /* 0x000ea20000100800 */
[----:B------:R-:W1:Y:S01]  /*22a00*/  @P1 LDC R2, c[0x0][0x44c] ;  /* 0x00011300ff021b82 */ /* 0x000e620000000800 */
[----:B------:R-:W-:Y:S01]  /*22a10*/  IMAD.MOV.U32 R0, RZ, RZ, R8 ;  /* 0x000000ffff007224 */ /* 0x000fe200078e0008 */
[----:B------:R-:W-:Y:S01]  /*22a20*/  ULDC UR4, c[0x0][0xad4] ;  /* 0x0002b50000047ab9 */ /* 0x000fe20000000800 */
[----:B------:R-:W-:-:S05]  /*22a30*/  VIADD R5, R5, 0x3f ;  /* 0x0000003f05057836 */ /* 0x000fca0000000000 */
[----:B------:R-:W3:Y:S01]  /*22a40*/  @P1 LDC R6, c[0x0][0x450] ;  /* 0x00011400ff061b82 */ /* 0x000ee20000000800 */
[----:B-1----:R-:W-:-:S05]  /*22a50*/  @P1 IMAD.HI.U32 R2, R8, R2, RZ ;  /* 0x0000000208021227 */ /* 0x002fca00078e00ff */
[----:B---3--:R-:W-:-:S05]  /*22a60*/  @P1 SHF.R.U32.HI R0, RZ, R6, R2 ;  /* 0x00000006ff001219 */ /* 0x008fca0000011602 */
        /* <DEDUP_REMOVED lines=18> */
.L_x_3758:
[----:B------:R-:W-:-:S13]  /*22b90*/  ISETP.NE.AND P0, PT, R3, 0x1, PT ;  /* 0x000000010300780c */ /* 0x000fda0003f05270 */
[----:B------:R-:W1:Y:S02]  /*22ba0*/  @P0 LDC.64 R6, c[0x0][0xae0] ;  /* 0x0002b800ff060b82 */ /* 0x000e640000000a00 */
[----:B-1----:R-:W-:-:S05]  /*22bb0*/  @P0 IMAD.HI.U32 R6, R2, R6, RZ ;  /* 0x0000000602060227 */ /* 0x002fca00078e00ff */
[----:B------:R-:W-:-:S07]  /*22bc0*/  @P0 SHF.R.U32.HI R2, RZ, R7, R6 ;  /* 0x00000007ff020219 */ /* 0x000fce0000011606 */
.L_x_3759:
[----:B------:R-:W-:Y:S05]  /*22bd0*/  BSYNC B0 ;  /* 0x0000000000007941 */ /* 0x000fea0003800000 */
.L_x_3757:
[----:B------:R-:W-:-:S05]  /*22be0*/  IMAD R2, R2, R3, RZ ;  /* 0x0000000302027224 */ /* 0x000fca00078e02ff */
[----:B------:R-:W-:-:S07]  /*22bf0*/  VIMNMX R0, R0, R2, !PT ;  /* 0x0000000200007248 */ /* 0x000fce0007fe0100 */
.L_x_3756:
        /* <DEDUP_REMOVED lines=20> */
[----:B------:R-:W-:Y:S02]  /*22d40*/  IADD3 R6, R4, -0x1, R5 ;  /* 0xffffffff04067810 */ /* 0x000fe40007ffe005 */
[----:B------:R-:W-:-:S03]  /*22d50*/  IABS R2, R4 ;  /* 0x0000000400027213 */ /* 0x000fc60000000000 */
[----:B------:R-:W-:Y:S02]  /*22d60*/  IMAD.IADD R6, R6, 0x1, -R9 ;  /* 0x0000000106067824 */ /* 0x000fe400078e0a09 */
[----:B------:R-:W-:-:S03]  /*22d70*/  IMAD.MOV R2, RZ, RZ, -R2 ;  /* 0x000000ffff027224 */ /* 0x000fc600078e0a02 */
[----:B------:R-:W-:Y:S01]  /*22d80*/  IABS R3, R6 ;  /* 0x0000000600037213 */ /* 0x000fe20000000000 */
[----:B------:R-:W-:Y:S01]  /*22d90*/  IMAD.MOV.U32 R7, RZ, RZ, R2 ;  /* 0x000000ffff077224 */ /* 0x000fe200078e0002 */
        /* <DEDUP_REMOVED lines=13> */
.L_x_3761:
[----:B------:R-:W-:Y:S05]  /*22e70*/  BSYNC B0 ;  /* 0x0000000000007941 */ /* 0x000fea0003800000 */
.L_x_3760:
        /* <DEDUP_REMOVED lines=15> */
[----:B-1----:R-:W1:Y:S01]  /*22f70*/  LDC.64 R4, c[0x0][0xd60] ;  /* 0x00035800ff047b82 */ /* 0x002e620000000a00 */
[----:B------:R-:W2:Y:S02]  /*22f80*/  FLO.U32 R0, UR4 ;  /* 0x0000000400007d00 */ /* 0x000ea400080e0000 */
[----:B--2---:R-:W-:-:S06]  /*22f90*/  ISETP.EQ.U32.AND P0, PT, R0, R2, PT ;  /* 0x000000020000720c */ /* 0x004fcc0003f02070 */
[----:B------:R-:W1:Y:S07]  /*22fa0*/  POPC R2, UR4 ;  /* 0x0000000400027d09 */ /* 0x000e6e0008000000 */
[----:B-1----:R-:W2:Y:S04]  /*22fb0*/  @P0 ATOMG.E.ADD.STRONG.GPU PT, R2, desc[UR50][R4.64], R2 ;  /* 0x00000002040209a8 */ /* 0x002ea800081ee1f2 */
[----:B--2---:R1:W2:Y:S02]  /*22fc0*/  SHFL.IDX PT, R2, R2, R0, 0x1f ;  /* 0x00001f0002027589 */ /* 0x0042a400000e0000 */
[----:B-1----:R-:W1:Y:S02]  /*22fd0*/  S2R R0, SR_LTMASK ;  /* 0x0000000000007919 */ /* 0x002e640000003900 */
[----:B-1----:R-:W-:-:S06]  /*22fe0*/  LOP3.LUT R0, R0, UR4, RZ, 0xc0, !PT ;  /* 0x0000000400007c12 */ /* 0x002fcc000f8ec0ff */
[----:B------:R-:W2:Y:S02]  /*22ff0*/  POPC R0, R0 ;  /* 0x0000000000007309 */ /* 0x000ea40000000000 */
[----:B--2---:R-:W-:-:S05]  /*23000*/  IADD3 R0, R2, UR38, R0 ;  /* 0x0000002602007c10 */ /* 0x004fca000fffe000 */
[----:B------:R2:W-:Y:S01]  /*23010*/  STL [R1], R0 ;  /* 0x0000000001007387 */ /* 0x0005e20000100800 */
[----:B------:R-:W-:Y:S05]  /*23020*/  BRA `(.L_x_3764) ;  /* 0x0000005800987947 */ /* 0x000fea0003800000 */
.L_x_3763:
        /* <DEDUP_REMOVED lines=20> */
.L_x_3766:
[----:B------:R-:W-:Y:S05]  /*23170*/  BSYNC B6 ;  /* 0x0000000000067941 */ /* 0x000fea0003800000 */
.L_x_3765:
        /* <DEDUP_REMOVED lines=20> */
.L_x_3769:
        /* <DEDUP_REMOVED lines=15> */
.L_x_3768:
[----:B------:R-:W-:Y:S05]  /*233b0*/  BSYNC B6 ;  /* 0x0000000000067941 */ /* 0x000fea0003800000 */
.L_x_3767:
        /* <DEDUP_REMOVED lines=24> */
.L_x_3936:
        /* <DEDUP_REMOVED lines=9> */
.L_x_3939:
        /* <DEDUP_REMOVED lines=24> */
.L_x_3773:
[----:B------:R-:W4:Y:S04]  /*23750*/  LDL R0, [R1+0x10] ;  /* 0x0000100001007983 */ /* 0x000f280000100800 */
[----:B---3--:R-:W3:Y:S01]  /*23760*/  LDL R2, [R1+0x1c] ;  /* 0x00001c0001027983 */ /* 0x008ee20000100800 */
[----:B----4-:R-:W-:Y:S01]  /*23770*/  IMAD R0, R0, 0x8, R18 ;  /* 0x0000000800007824 */ /* 0x010fe200078e0212 */
[----:B---3--:R-:W-:-:S04]  /*23780*/  SHF.L.U32 R2, R2, 0x1f, RZ ;  /* 0x0000001f02027819 */ /* 0x008fc800000006ff */
[----:B------:R-:W3:Y:S02]  /*23790*/  SYNCS.PHASECHK.TRANS64.TRYWAIT P0, [R0+URZ+0x38840], R2 ;  /* 0x03884002000075a7 */ /* 0x000ee4000800017f */
[----:B---3--:R-:W-:Y:S05]  /*237a0*/  @!P0 BRA `(.L_x_3774) ;  /* 0x0000007800208947 */ /* 0x008fea0003800000 */
.L_x_3940:
        /* <DEDUP_REMOVED lines=11> */
.L_x_3775:
        /* <DEDUP_REMOVED lines=23> */
.L_x_3771:
        /* <DEDUP_REMOVED lines=34> */
.L_x_3777:
[----:B------:R-:W-:Y:S05]  /*23bf0*/  BSYNC B6 ;  /* 0x0000000000067941 */ /* 0x000fea0003800000 */
.L_x_3776:
[----:B------:R-:W3:Y:S01]  /*23c00*/  LDL R11, [R1+0x2c] ;  /* 0x00002c00010b7983 */ /* 0x000ee20000100800 */
[----:B--2---:R-:W2:Y:S01]  /*23c10*/  LDC R7, c[0x0][0x448] ;  /* 0x00011200ff077b82 */ /* 0x004ea20000000800 */
[----:B------:R-:W-:Y:S01]  /*23c20*/  ULDC.64 UR4, c[0x0][0x298] ;  /* 0x0000a60000047ab9 */ /* 0x000fe20000000a00 */
[----:B------:R-:W-:Y:S01]  /*23c30*/  ULDC.64 UR6, c[0x0][0x280] ;  /* 0x0000a00000067ab9 */ /* 0x000fe20000000a00 */
[----:B-1----:R-:W4:Y:S04]  /*23c40*/  LDL R4, [R1+0x58] ;  /* 0x0000580001047983 */ /* 0x002f280000100800 */
[----:B------:R-:W4:Y:S04]  /*23c50*/  LDL R9, [R1+0x38] ;  /* 0x0000380001097983 */ /* 0x000f280000100800 */
[----:B------:R-:W4:Y:S01]  /*23c60*/  LDL R8, [R1+0x60] ;  /* 0x0000600001087983 */ /* 0x000f220000100800 */
[----:B------:R-:W1:Y:S01]  /*23c70*/  S2R R2, SR_TID.X ;  /* 0x0000000000027919 */ /* 0x000e620000002100 */
[----:B------:R-:W0:Y:S02]  /*23c80*/  S2R R0, SR_TID.X ;  /* 0x0000000000007919 */ /* 0x000e240000002100 */
[----:B------:R-:W4:Y:S01]  /*23c90*/  LDL R6, [R1+0x40] ;  /* 0x0000400001067983 */ /* 0x000f220000100800 */
[----:B--2---:R-:W-:-:S13]  /*23ca0*/  ISETP.NE.AND P0, PT, R7, 0x1, PT ;  /* 0x000000010700780c */ /* 0x004fda0003f05270 */
[----:B------:R-:W2:Y:S01]  /*23cb0*/  @P0 LDC R3, c[0x0][0x450] ;  /* 0x00011400ff030b82 */ /* 0x000ea20000000800 */
[----:B-1----:R-:W-:-:S04]  /*23cc0*/  LOP3.LUT R2, R2, 0x7f, RZ, 0xc0, !PT ;  /* 0x0000007f02027812 */ /* 0x002fc800078ec0ff */
[----:B------:R-:W-:Y:S01]  /*23cd0*/  SHF.R.U32.HI R2, RZ, 0x3, R2 ;  /* 0x00000003ff027819 */ /* 0x000fe20000011602 */
[----:B0-----:R-:W-:-:S05]  /*23ce0*/  IMAD.SHL.U32 R0, R0, 0x10, RZ ;  /* 0x0000001000007824 */ /* 0x001fca00078e00ff */
[----:B------:R-:W-:Y:S02]  /*23cf0*/  LOP3.LUT R0, R2, 0x70, R0, 0xf8, !PT ;  /* 0x0000007002007812 */ /* 0x000fe400078ef800 */
[----:B------:R-:W0:Y:S03]  /*23d00*/  @P0 LDC R2, c[0x0][0x44c] ;  /* 0x00011300ff020b82 */ /* 0x000e260000000800 */
[----:B---3--:R-:W-:-:S04]  /*23d10*/  IMAD.IADD R5, R0, 0x1, R11 ;  /* 0x0000000100057824 */ /* 0x008fc800078e020b */
[----:B0-----:R-:W-:-:S04]  /*23d20*/  @P0 IMAD.HI.U32 R2, R5, R2, RZ ;  /* 0x0000000205020227 */ /* 0x001fc800078e00ff */
[----:B------:R-:W-:Y:S01]  /*23d30*/  IMAD.MOV.U32 R0, RZ, RZ, R5 ;  /* 0x000000ffff007224 */ /* 0x000fe200078e0005 */
[----:B--2---:R-:W-:Y:S01]  /*23d40*/  @P0 SHF.R.U32.HI R0, RZ, R3, R2 ;  /* 0x00000003ff000219 */ /* 0x004fe20000011602 */
[----:B----4-:R-:W-:-:S04]  /*23d50*/  IMAD R2, R4, UR4, RZ ;  /* 0x0000000404027c24 */ /* 0x010fc8000f8e02ff */
[C---:B------:R-:W-:Y:S02]  /*23d60*/  IMAD R4, R9.reuse, UR5, R2 ;  /* 0x0000000509047c24 */ /* 0x040fe4000f8e0202 */
        /* <DEDUP_REMOVED lines=76> */
.L_x_3949:
        /* <DEDUP_REMOVED lines=12> */
.L_x_3779:
        /* <DEDUP_REMOVED lines=37> */
.L_x_3781:
[----:B------:R-:W-:Y:S05]  /*24540*/  BSYNC B6 ;  /* 0x0000000000067941 */ /* 0x000fea0003800000 */
.L_x_3780:
        /* <DEDUP_REMOVED lines=41> */
[----:B------:R-:W-:Y:S01]  /*247e0*/  ULDC UR4, c[0x0][0x3b8] ;  /* 0x0000ee0000047ab9 */ /* 0x000fe20000000800 */
[----:B------:R-:W-:Y:S01]  /*247f0*/  IMAD.IADD R4, R3, 0x1, R4 ;  /* 0x0000000103047824 */ /* 0x000fe200078e0204 */
[----:B------:R-:W-:-:S04]  /*24800*/  ISETP.GE.AND P3, PT, R10, UR4, PT ;  /* 0x000000040a007c0c */ /* 0x000fc8000bf66270 */
[----:B------:R-:W-:Y:S01]  /*24810*/  LEA.HI.X R4, R2, UR5, R4, 0x1, P0 ;  /* 0x0000000502047c11 */ /* 0x000fe200080f0c04 */
[----:B0-----:R-:W-:Y:S01]  /*24820*/  IMAD.SHL.U32 R6, R6, 0x8, RZ ;  /* 0x0000000806067824 */ /* 0x001fe200078e00ff */
[----:B------:R-:W-:-:S04]  /*24830*/  SEL R5, RZ, 0x1, P3 ;  /* 0x00000001ff057807 */ /* 0x000fc80001800000 */
[----:B------:R-:W-:-:S03]  /*24840*/  LOP3.LUT R6, R6, 0x38, RZ, 0xc0, !PT ;  /* 0x0000003806067812 */ /* 0x000fc600078ec0ff */
[----:B------:R-:W-:Y:S02]  /*24850*/  @P3 LOP3.LUT R19, R19, 0x8, RZ, 0xfc, !PT ;  /* 0x0000000813133812 */ /* 0x000fe400078efcff */
[C---:B------:R-:W-:Y:S02]  /*24860*/  LOP3.LUT R8, R6.reuse, 0x80, RZ, 0xfc, !PT ;  /* 0x0000008006087812 */ /* 0x040fe400078efcff */
[----:B------:R-:W-:Y:S02]  /*24870*/  LOP3.LUT R6, R6, 0x40, RZ, 0xfc, !PT ;  /* 0x0000004006067812 */ /* 0x000fe400078efcff */
[----:B------:R-:W-:Y:S02]  /*24880*/  ISETP.GE.AND P2, PT, R8, UR4, PT ;  /* 0x0000000408007c0c */ /* 0x000fe4000bf46270 */
[----:B------:R-:W-:Y:S02]  /*24890*/  ISETP.GE.AND P1, PT, R6, UR4, PT ;  /* 0x0000000406007c0c */ /* 0x000fe4000bf26270 */
[----:B------:R-:W0:Y:S01]  /*248a0*/  S2R R6, SR_TID.X ;  /* 0x0000000000067919 */ /* 0x000e220000002100 */
[----:B------:R-:W-:-:S02]  /*248b0*/  LOP3.LUT R19, R19, 0xfffffffd, RZ, 0xc0, !PT ;  /* 0xfffffffd13137812 */ /* 0x000fc400078ec0ff */
[----:B------:R-:W-:Y:S02]  /*248c0*/  SEL R3, RZ, 0x4, P2 ;  /* 0x00000004ff037807 */ /* 0x000fe40001000000 */
[----:B------:R-:W-:-:S04]  /*248d0*/  SEL R2, RZ, 0x2, P1 ;  /* 0x00000002ff027807 */ /* 0x000fc80000800000 */
        /* <DEDUP_REMOVED lines=38> */
[----:B------:R-:W-:-:S04]  /*24b40*/  @P1 LOP3.LUT R19, R19, 0x10000, RZ, 0xfc, !PT ;  /* 0x0001000013131812 */ /* 0x000fc800078efcff */
[C---:B------:R-:W-:Y:S02]  /*24b50*/  LOP3.LUT P1, RZ, R19.reuse, 0x8, RZ, 0xc0, !PT ;  /* 0x0000000813ff7812 */ /* 0x040fe4000782c0ff */
[C---:B------:R-:W-:Y:S02]  /*24b60*/  LOP3.LUT P4, RZ, R19.reuse, 0x2, RZ, 0xc0, !PT ;  /* 0x0000000213ff7812 */ /* 0x040fe4000788c0ff */
[----:B------:R-:W-:Y:S01]  /*24b70*/  LOP3.LUT R19, R19, 0xffffbfff, RZ, 0xc0, !PT ;  /* 0xffffbfff13137812 */ /* 0x000fe200078ec0ff */
[----:B------:R-:W0:Y:S02]  /*24b80*/  S2R R12, SR_TID.X ;  /* 0x00000000000c7919 */ /* 0x000e240000002100 */
[----:B0-----:R-:W-:-:S05]  /*24b90*/  IMAD.SHL.U32 R12, R12, 0x8, RZ ;  /* 0x000000080c0c7824 */ /* 0x001fca00078e00ff */
[----:B------:R-:W-:Y:S01]  /*24ba0*/  LOP3.LUT R12, R12, 0x38, RZ, 0xc0, !PT ;  /* 0x000000380c0c7812 */ /* 0x000fe200078ec0ff */
[----:B------:R-:W-:Y:S04]  /*24bb0*/  SHFL.IDX PT, R14, R0, 0x1, 0x181f ;  /* 0x00381f00000e7f89 */ /* 0x000fe800000e0000 */
        /* <DEDUP_REMOVED lines=80> */
.L_x_3959:
        /* <DEDUP_REMOVED lines=30> */
.L_x_3784:
[----:B------:R-:W-:Y:S05]  /*252a0*/  BSYNC B0 ;  /* 0x0000000000007941 */ /* 0x000fea0003800000 */
.L_x_3783:
[----:B------:R-:W-:Y:S01]  /*252b0*/  NOP ;  /* 0x0000000000007918 */ /* 0x000fe20000000000 */
[----:B------:R-:W-:-:S13]  /*252c0*/  PLOP3.LUT P0, PT, PT, PT, PT, 0x80, 0x0 ;  /* 0x000000000000781c */ /* 0x000fda0003f0f070 */
.L_x_3785:
        /* <DEDUP_REMOVED lines=18> */
.L_x_3960:
[----:B------:R-:W-:Y:S05]  /*253f0*/  BSYNC B0 ;  /* 0x0000000000007941 */ /* 0x000fea0003800000 */
.L_x_3786:
        /* <DEDUP_REMOVED lines=13> */
.L_x_3961:
[----:B------:R-:W-:Y:S05]  /*254d0*/  BSYNC B1 ;  /* 0x0000000000017941 */ /* 0x000fea0003800000 */
.L_x_3790:
        /* <DEDUP_REMOVED lines=9> */
.L_x_3793:
[----:B------:R-:W-:Y:S05]  /*25570*/  BSYNC B1 ;  /* 0x0000000000017941 */ /* 0x000fea0003800000 */
.L_x_3792:
        /* <DEDUP_REMOVED lines=13> */
.L_x_3794:
        /* <DEDUP_REMOVED lines=15> */
.L_x_3795:
        /* <DEDUP_REMOVED lines=15> */
.L_x_3796:
        /* <DEDUP_REMOVED lines=15> */
.L_x_3797:
        /* <DEDUP_REMOVED lines=15> */
.L_x_3798:
        /* <DEDUP_REMOVED lines=15> */
.L_x_3799:
        /* <DEDUP_REMOVED lines=15> */
.L_x_3800:
        /* <DEDUP_REMOVED lines=15> */
.L_x_3801:
        /* <DEDUP_REMOVED lines=10> */
.L_x_3789:
[----:B------:R-:W-:Y:S05]  /*25d80*/  BSYNC B0 ;  /* 0x0000000000007941 */ /* 0x000fea0003800000 */
.L_x_3788:
        /* <DEDUP_REMOVED lines=61> */
.L_x_3808:
        /* <DEDUP_REMOVED lines=8> */
.L_x_3962:
[----:B------:R-:W-:Y:S05]  /*261e0*/  BSYNC B3 ;  /* 0x0000000000037941 */ /* 0x000fea0003800000 */
.L_x_3809:
        /* <DEDUP_REMOVED lines=9> */
.L_x_3812:
[----:B------:R-:W-:Y:S05]  /*26280*/  BSYNC B3 ;  /* 0x0000000000037941 */ /* 0x000fea0003800000 */
.L_x_3811:
        /* <DEDUP_REMOVED lines=13> */
.L_x_3813:
        /* <DEDUP_REMOVED lines=13> */
.L_x_3963:
[----:B------:R-:W-:Y:S05]  /*26430*/  BSYNC B3 ;  /* 0x0000000000037941 */ /* 0x000fea0003800000 */
.L_x_3814:
        /* <DEDUP_REMOVED lines=11> */
.L_x_3817:
[----:B------:R-:W-:Y:S05]  /*264f0*/  BSYNC B3 ;  /* 0x0000000000037941 */ /* 0x000fea0003800000 */
.L_x_3816:
        /* <DEDUP_REMOVED lines=10> */
.L_x_3818:
        /* <DEDUP_REMOVED lines=15> */
.L_x_3819:
        /* <DEDUP_REMOVED lines=15> */
.L_x_3820:
        /* <DEDUP_REMOVED lines=15> */
.L_x_3821:
        /* <DEDUP_REMOVED lines=15> */
.L_x_3822:
        /* <DEDUP_REMOVED lines=15> */
.L_x_3823:
        /* <DEDUP_REMOVED lines=15> */
.L_x_3824:
        /* <DEDUP_REMOVED lines=15> */
.L_x_3825:
        /* <DEDUP_REMOVED lines=10> */
.L_x_3807:
[----:B------:R-:W-:Y:S05]  /*26cd0*/  BSYNC B1 ;  /* 0x0000000000017941 */ /* 0x000fea0003800000 */
.L_x_3806:
[----:B------:R-:W2:Y:S02]  /*26ce0*/  LDL.LU R5, [R1+0x4c] ;  /* 0x00004c0001057983 */ /* 0x000ea40000300800 */
[----:B--2---:R-:W-:-:S07]  /*26cf0*/  VIADD R0, R5, 0xfffffffd ;  /* 0xfffffffd05007836 */ /* 0x004fce0000000000 */
.L_x_3805:
[----:B------:R-:W-:Y:S05]  /*26d00*/  BSYNC B2 ;  /* 0x0000000000027941 */ /* 0x000fea0003800000 */
.L_x_3804:
[----:B------:R-:W-:-:S05]  /*26d10*/  VIADD R8, R8, 0xfffffffe ;  /* 0xfffffffe08087836 */ /* 0x000fca0000000000 */
[----:B------:R-:W-:-:S13]  /*26d20*/  ISETP.NE.AND P0, PT, R8, R4, PT ;  /* 0x000000040800720c */ /* 0x000fda0003f05270 */
[----:B------:R-:W-:Y:S05]  /*26d30*/  @!P0 BRA `(.L_x_3803) ;  /* 0x0000001800e08947 */ /* 0x000fea0003800000 */
.L_x_3866:
        /* <DEDUP_REMOVED lines=35> */
.L_x_3828:
        /* <DEDUP_REMOVED lines=8> */
.L_x_3964:
[----:B------:R-:W-:Y:S05]  /*26ff0*/  BSYNC B2 ;  /* 0x0000000000027941 */ /* 0x000fea0003800000 */
.L_x_3829:
        /* <DEDUP_REMOVED lines=9> */
.L_x_3832:
[----:B------:R-:W-:Y:S05]  /*27090*/  BSYNC B2 ;  /* 0x0000000000027941 */ /* 0x000fea0003800000 */
.L_x_3831:
        /* <DEDUP_REMOVED lines=12> */
.L_x_3833:
        /* <DEDUP_REMOVED lines=13> */
.L_x_3965:
[----:B------:R-:W-:Y:S05]  /*27230*/  BSYNC B2 ;  /* 0x0000000000027941 */ /* 0x000fea0003800000 */
.L_x_3834:
        /* <DEDUP_REMOVED lines=11> */
.L_x_3837:
[----:B------:R-:W-:Y:S05]  /*272f0*/  BSYNC B2 ;  /* 0x0000000000027941 */ /* 0x000fea0003800000 */
.L_x_3836:
[----:B------:R-:W-:Y:S01]  /*27300*/  R2UR UR10, R10 ;  /* 0x000000000a0a72ca */ /* 0x000fe200000e0000 */
[----:B01----:R-:W-:Y:S01]  /*27310*/  IMAD R2, R7, 0x10000, R18 ;  /* 0x0001000007027824 */ /* 0x003fe200078e0212 */
[----:B------:R-:W-:Y:S01]  /*27320*/  R2UR UR6, R8 ;  /* 0x00000000080672ca */ /* 0x000fe200000e0000 */
[----:B------:R-:W-:Y:S01]  /*27330*/  UIADD3 UR4, UP0, UR40, 0x470, URZ ;  /* 0x0000047028047890 */ /* 0x000fe2000ff1e03f */
[----:B------:R-:W-:Y:S01]  /*27340*/  R2UR UR7, R9 ;  /* 0x00000000090772ca */ /* 0x000fe200000e0000 */
[----:B------:R-:W-:Y:S01]  /*27350*/  VIADD R3, R3, 0x38850 ;  /* 0x0003885003037836 */ /* 0x000fe20000000000 */
[----:B------:R-:W-:Y:S01]  /*27360*/  PLOP3.LUT P0, PT, PT, PT, PT, 0x80, 0x0 ;  /* 0x000000000000781c */ /* 0x000fe20003f0f070 */
[----:B------:R-:W-:Y:S01]  /*27370*/  VIADD R5, R2, 0x400 ;  /* 0x0000040002057836 */ /* 0x000fe20000000000 */
[----:B------:R-:W-:-:S12]  /*27380*/  UIADD3.X UR5, URZ, UR41, URZ, UP0, !UPT ;  /* 0x000000293f057290 */ /* 0x000fd800087fe43f */
.L_x_3838:
        /* <DEDUP_REMOVED lines=15> */
.L_x_3839:
        /* <DEDUP_REMOVED lines=15> */
.L_x_3840:
        /* <DEDUP_REMOVED lines=15> */
.L_x_3841:
        /* <DEDUP_REMOVED lines=15> */
.L_x_3842:
        /* <DEDUP_REMOVED lines=15> */
.L_x_3843:
        /* <DEDUP_REMOVED lines=15> */
.L_x_3844:
        /* <DEDUP_REMOVED lines=15> */
.L_x_3845:
        /* <DEDUP_REMOVED lines=10> */
.L_x_3827:
[----:B------:R-:W-:Y:S05]  /*27ac0*/  BSYNC B1 ;  /* 0x0000000000017941 */ /* 0x000fea0003800000 */
.L_x_3826:
        /* <DEDUP_REMOVED lines=35> */
.L_x_3848:
        /* <DEDUP_REMOVED lines=8> */
.L_x_3966:
[----:B------:R-:W-:Y:S05]  /*27d80*/  BSYNC B2 ;  /* 0x0000000000027941 */ /* 0x000fea0003800000 */
.L_x_3849:
        /* <DEDUP_REMOVED lines=9> */
.L_x_3852:
[----:B------:R-:W-:Y:S05]  /*27e20*/  BSYNC B2 ;  /* 0x0000000000027941 */ /* 0x000fea0003800000 */
.L_x_3851:
        /* <DEDUP_REMOVED lines=13> */
.L_x_3853:
        /* <DEDUP_REMOVED lines=13> */
.L_x_3967:
[----:B------:R-:W-:Y:S05]  /*27fd0*/  BSYNC B2 ;  /* 0x0000000000027941 */ /* 0x000fea0003800000 */
.L_x_3854:
        /* <DEDUP_REMOVED lines=11> */
.L_x_3857:
[----:B------:R-:W-:Y:S05]  /*28090*/  BSYNC B2 ;  /* 0x0000000000027941 */ /* 0x000fea0003800000 */
.L_x_3856:
        /* <DEDUP_REMOVED lines=10> */
.L_x_3858:
        /* <DEDUP_REMOVED lines=15> */
.L_x_3859:
        /* <DEDUP_REMOVED lines=15> */
.L_x_3860:
        /* <DEDUP_REMOVED lines=15> */
.L_x_3861:
        /* <DEDUP_REMOVED lines=15> */
.L_x_3862:
        /* <DEDUP_REMOVED lines=15> */
.L_x_3863:
        /* <DEDUP_REMOVED lines=15> */
.L_x_3864:
        /* <DEDUP_REMOVED lines=15> */
.L_x_3865:
        /* <DEDUP_REMOVED lines=10> */
.L_x_3847:
[----:B------:R-:W-:Y:S05]  /*28870*/  BSYNC B1 ;  /* 0x0000000000017941 */ /* 0x000fea0003800000 */
.L_x_3846:
[----:B------:R-:W2:Y:S01]  /*28880*/  LDL R5, [R1+0x28] ;  /* 0x0000280001057983 */ /* 0x000ea20000100800 */
[----:B------:R-:W-:Y:S01]  /*28890*/  VIADD R0, R0, 0xfffffffe ;  /* 0xfffffffe00007836 */ /* 0x000fe20000000000 */
[----:B--2---:R-:W-:-:S13]  /*288a0*/  ISETP.GT.AND P0, PT, R6, R5, PT ;  /* 0x000000050600720c */ /* 0x004fda0003f04270 */
[----:B------:R-:W-:Y:S05]  /*288b0*/  @P0 BRA `(.L_x_3866) ;  /* 0xffffffe400200947 */ /* 0x000fea000383ffff */
.L_x_3803:
[----:B------:R-:W-:Y:S05]  /*288c0*/  BSYNC B0 ;  /* 0x0000000000007941 */ /* 0x000fea0003800000 */
.L_x_3802:
        /* <DEDUP_REMOVED lines=25> */
.L_x_3868:
[----:B------:R-:W-:Y:S05]  /*28a60*/  BSYNC B0 ;  /* 0x0000000000007941 */ /* 0x000fea0003800000 */
.L_x_3867:
[----:B------:R-:W-:-:S05]  /*28a70*/  SEL R0, R0, RZ, P0 ;  /* 0x000000ff00007207 */ /* 0x000fca0000000000 */
[----:B------:R3:W-:Y:S02]  /*28a80*/  STL [R1+0x10], R0 ;  /* 0x0000100001007387 */ /* 0x0007e40000100800 */
.L_x_3764:
[----:B------:R-:W-:Y:S05]  /*28a90*/  BSYNC B7 ;  /* 0x0000000000077941 */ /* 0x000fea0003800000 */
.L_x_3762:
[----:B------:R-:W-:-:S13]  /*28aa0*/  LOP3.LUT P0, RZ, R19, 0x40, RZ, 0xc0, !PT ;  /* 0x0000004013ff7812 */ /* 0x000fda000780c0ff */
[----:B------:R-:W-:Y:S05]  /*28ab0*/  @!P0 BRA `(.L_x_3869) ;  /* 0x00000000002c8947 */ /* 0x000fea0003800000 */
[----:B------:R-:W-:Y:S05]  /*28ac0*/  WARPSYNC.ALL ;  /* 0x0000000000007948 */ /* 0x000fea0003800000 */
[----:B------:R-:W4:Y:S08]  /*28ad0*/  S2UR UR5, SR_CgaCtaId ;  /* 0x00000000000579c3 */ /* 0x000f300000008800 */
[----:B------:R-:W-:Y:S06]  /*28ae0*/  BAR.SYNC.DEFER_BLOCKING 0x5, 0x180 ;  /* 0x0146000000007b1d */ /* 0x000fec0000010000 */
[----:B------:R-:W-:-:S02]  /*28af0*/  UMOV UR4, 0x400 ;  /* 0x0000040000047882 */ /* 0x000fc40000000000 */
[----:B----4-:R-:W-:-:S06]  /*28b00*/  ULEA UR4, UR5, UR4, 0x18 ;  /* 0x0000000405047291 */ /* 0x010fcc000f8ec03f */
[----:B------:R-:W-:-:S05]  /*28b10*/  IMAD.U32 R18, RZ, RZ, UR4 ;  /* 0x00000004ff127e24 */ /* 0x000fca000f8e00ff */
[----:B-1----:R-:W1:Y:S04]  /*28b20*/  LDS.128 R4, [R18+0x388d0] ;  /* 0x0388d00012047984 */ /* 0x002e680000000c00 */
[----:B-1----:R1:W-:Y:S04]  /*28b30*/  STL.64 [R1], R4 ;  /* 0x0000000401007387 */ /* 0x0023e80000100a00 */
[----:B------:R1:W-:Y:S01]  /*28b40*/  STL.64 [R1+0x8], R6 ;  /* 0x0000080601007387 */ /* 0x0003e20000100a00 */
[----:B------:R-:W-:Y:S06]  /*28b50*/  BAR.ARV 0x4, 0x180 ;  /* 0x0106000000007b1d */ /* 0x000fec0000002000 */
[----:B------:R-:W-:Y:S05]  /*28b60*/  BRA `(.L_x_3870) ;  /* 0x0000001000347947 */ /* 0x000fea0003800000 */
.L_x_3869:
[----:B------:R-:W4:Y:S01]  /*28b70*/  S2R R16, SR_TID.X ;  /* 0x0000000000107919 */ /* 0x000f220000002100 */
[----:B------:R-:W-:Y:S01]  /*28b80*/  UMOV UR4, 0xffffffff ;  /* 0xffffffff00047882 */ /* 0x000fe20000000000 */
[----:B----4-:R-:W-:-:S04]  /*28b90*/  LOP3.LUT R16, R16, 0x1f, RZ, 0xc0, !PT ;  /* 0x0000001f10107812 */ /* 0x010fc800078ec0ff */
[----:B------:R-:W-:Y:S01]  /*28ba0*/  ISETP.NE.AND P0, PT, R16, 0x1f, PT ;  /* 0x0000001f1000780c */ /* 0x000fe20003f05270 */
[----:B------:R-:W-:-:S12]  /*28bb0*/  BRA.DIV UR4, `(.L_x_3871) ;  /* 0x0000003604f47947 */ /* 0x000fd8000b800000 */
[----:B--2---:R-:W0:Y:S01]  /*28bc0*/  LDL.LU R2, [R1] ;  /* 0x0000000001027983 */ /* 0x004e220000300800 */
[----:B------:R-:W-:-:S03]  /*28bd0*/  ULDC UR4, c[0x0][0xd3c] ;  /* 0x00034f0000047ab9 */ /* 0x000fc60000000800 */
[----:B-1----:R-:W3:Y:S01]  /*28be0*/  LDL R3, [R1+0xc] ;  /* 0x00000c0001037983 */ /* 0x002ee20000100800 */
[----:B0-----:R-:W-:Y:S02]  /*28bf0*/  IMAD.MOV.U32 R10, RZ, RZ, R2 ;  /* 0x000000ffff0a7224 */ /* 0x001fe400078e0002 */
[----:B---3--:R-:W-:-:S05]  /*28c00*/  IMAD.IADD R0, R3, 0x1, R16 ;  /* 0x0000000103007824 */ /* 0x008fca00078e0210 */
        /* <DEDUP_REMOVED lines=36> */
.L_x_3977:
[----:B------:R-:W-:Y:S02]  /*28e50*/  ULDC UR4, c[0x0][0xd38] ;  /* 0x00034e0000047ab9 */ /* 0x000fe40000000800 */
[----:B------:R-:W-:-:S04]  /*28e60*/  IMAD.U32 R2, RZ, RZ, UR4 ;  /* 0x00000004ff027e24 */ /* 0x000fc8000f8e00ff */
[----:B-1----:R-:W-:-:S04]  /*28e70*/  IMAD R9, R9, R2, RZ ;  /* 0x0000000209097224 */ /* 0x002fc800078e02ff */
[----:B------:R-:W-:-:S05]  /*28e80*/  IMAD.IADD R4, R4, 0x1, R9 ;  /* 0x0000000104047824 */ /* 0x000fca00078e0209 */
[----:B------:R-:W-:-:S13]  /*28e90*/  ISETP.GT.AND P6, PT, R4, R5, PT ;  /* 0x000000050400720c */ /* 0x000fda0003fc4270 */
[----:B------:R-:W-:Y:S05]  /*28ea0*/  @P6 BRA `(.L_x_3872) ;  /* 0x0000000000ac6947 */ /* 0x000fea0003800000 */
.L_x_3875:
        /* <DEDUP_REMOVED lines=37> */
.L_x_3985:
[----:B------:R-:W-:Y:S02]  /*29100*/  ULDC UR4, c[0x0][0xd38] ;  /* 0x00034e0000047ab9 */ /* 0x000fe40000000800 */
[----:B------:R-:W-:-:S04]  /*29110*/  IMAD.U32 R2, RZ, RZ, UR4 ;  /* 0x00000004ff027e24 */ /* 0x000fc8000f8e00ff */
[----:B-1----:R-:W-:-:S04]  /*29120*/  IMAD R9, R9, R2, RZ ;  /* 0x0000000209097224 */ /* 0x002fc800078e02ff */
[----:B------:R-:W-:-:S05]  /*29130*/  IMAD.IADD R4, R9, 0x1, R4 ;  /* 0x0000000109047824 */ /* 0x000fca00078e0204 */
[----:B------:R-:W-:-:S13]  /*29140*/  ISETP.GT.AND P6, PT, R4, R5, PT ;  /* 0x000000050400720c */ /* 0x000fda0003fc4270 */
[----:B------:R-:W-:Y:S05]  /*29150*/  @!P6 BRA `(.L_x_3875) ;  /* 0xfffffffc0054e947 */ /* 0x000fea000383ffff */
.L_x_3872:
        /* <DEDUP_REMOVED lines=12> */
.L_x_3990:
[----:B------:R-:W-:-:S13]  /*29220*/  ISETP.NE.AND P0, PT, R3, RZ, PT ;  /* 0x000000ff0300720c */ /* 0x000fda0003f05270 */
[----:B------:R-:W-:Y:S05]  /*29230*/  @!P0 BRA `(.L_x_3877) ;  /* 0x0000000000148947 */ /* 0x000fea0003800000 */
[----:B------:R-:W-:Y:S01]  /*29240*/  UMOV UR4, 0xffffffff ;  /* 0xffffffff00047882 */ /* 0x000fe20000000000 */
[----:B-1----:R-:W-:Y:S02]  /*29250*/  VIADD R4, R4, 0xffffffff ;  /* 0xffffffff04047836 */ /* 0x002fe40000000000 */
[----:B------:R-:W-:Y:S05]  /*29260*/  BRA.DIV UR4, `(.L_x_3878) ;  /* 0x0000003a04e87947 */ /* 0x000fea000b800000 */
[----:B------:R1:W3:Y:S02]  /*29270*/  SHFL.IDX PT, R4, R7, R4, 0x1f ;  /* 0x00001f0407047589 */ /* 0x0002e400000e0000 */
.L_x_3993:
[----:B---3--:R-:W-:-:S07]  /*29280*/  IMAD.MOV.U32 R8, RZ, RZ, R4 ;  /* 0x000000ffff087224 */ /* 0x008fce00078e0004 */
.L_x_3877:
[----:B------:R-:W-:Y:S01]  /*29290*/  IMAD R3, R8, R2, R9 ;  /* 0x0000000208037224 */ /* 0x000fe200078e0209 */
[----:B------:R-:W-:-:S03]  /*292a0*/  ISETP.NE.AND P0, PT, R6, 0x1, PT ;  /* 0x000000010600780c */ /* 0x000fc60003f05270 */
[----:B01----:R-:W-:Y:S01]  /*292b0*/  IMAD.IADD R7, R5, 0x1, -R3 ;  /* 0x0000000105077824 */ /* 0x003fe200078e0a03 */
[----:B------:R0:W-:Y:S09]  /*292c0*/  STL [R1], R3 ;  /* 0x0000000301007387 */ /* 0x0001f20000100800 */
[----:B------:R-:W-:Y:S05]  /*292d0*/  @!P0 BRA `(.L_x_3879) ;  /* 0x0000000000e48947 */ /* 0x000fea0003800000 */
[----:B------:R-:W-:-:S04]  /*292e0*/  IABS R4, R0 ;  /* 0x0000000000047213 */ /* 0x000fc80000000000 */
[----:B------:R-:W1:Y:S08]  /*292f0*/  I2F.RP R2, R4 ;  /* 0x0000000400027306 */ /* 0x000e700000209400 */
        /* <DEDUP_REMOVED lines=55> */
.L_x_3879:
[----:B0-----:R-:W3:Y:S01]  /*29670*/  LDL R3, [R1+0xc] ;  /* 0x00000c0001037983 */ /* 0x001ee20000100800 */
[----:B------:R-:W3:Y:S02]  /*29680*/  LDC.64 R4, c[0x0][0xd90] ;  /* 0x00036400ff047b82 */ /* 0x000ee40000000a00 */
        /* <DEDUP_REMOVED lines=61> */
.L_x_3880:
[----:B------:R-:W-:-:S05]  /*29a60*/  LOP3.LUT R7, RZ, R7, RZ, 0x33, !PT ;  /* 0x00000007ff077212 */ /* 0x000fca00078e33ff */
[----:B------:R-:W-:-:S05]  /*29a70*/  IMAD.IADD R0, R0, 0x1, R7 ;  /* 0x0000000100007824 */ /* 0x000fca00078e0207 */
[----:B------:R3:W-:Y:S01]  /*29a80*/  STL [R1+0x4], R0 ;  /* 0x0000040001007387 */ /* 0x0007e20000100800 */
[----:B------:R-:W-:Y:S05]  /*29a90*/  BRA `(.L_x_3881) ;  /* 0x0000000000287947 */ /* 0x000fea0003800000 */
.L_x_3873:
        /* <DEDUP_REMOVED lines=10> */
.L_x_3881:
[----:B-1--4-:R-:W4:Y:S04]  /*29b40*/  LDL R2, [R1+0xc] ;  /* 0x00000c0001027983 */ /* 0x012f280000100800 */
[----:B0-----:R-:W5:Y:S04]  /*29b50*/  LDL R3, [R1+0x8] ;  /* 0x0000080001037983 */ /* 0x001f680000100800 */
[----:B------:R-:W2:Y:S04]  /*29b60*/  LDL R5, [R1+0x4] ;  /* 0x0000040001057983 */ /* 0x000ea80000100800 */
[----:B------:R-:W2:Y:S01]  /*29b70*/  LDL R4, [R1] ;  /* 0x0000000001047983 */ /* 0x000ea20000100800 */
[----:B---3--:R-:W0:Y:S01]  /*29b80*/  S2R R0, SR_TID.X ;  /* 0x0000000000007919 */ /* 0x008e220000002100 */
[----:B------:R-:W-:Y:S05]  /*29b90*/  WARPSYNC.ALL ;  /* 0x0000000000007948 */ /* 0x000fea0003800000 */
[----:B0-----:R-:W-:Y:S01]  /*29ba0*/  LOP3.LUT R0, R0, 0x1f, RZ, 0xc0, !PT ;  /* 0x0000001f00007812 */ /* 0x001fe200078ec0ff */
[----:B------:R-:W-:Y:S03]  /*29bb0*/  BAR.SYNC.DEFER_BLOCKING 0x4, 0x180 ;  /* 0x0106000000007b1d */ /* 0x000fe60000010000 */
[----:B------:R-:W-:-:S13]  /*29bc0*/  ISETP.NE.AND P0, PT, R0, RZ, PT ;  /* 0x000000ff0000720c */ /* 0x000fda0003f05270 */
[----:B------:R-:W0:Y:S01]  /*29bd0*/  @!P0 S2R R0, SR_CgaCtaId ;  /* 0x0000000000008919 */ /* 0x000e220000008800 */
[----:B----4-:R-:W-:Y:S01]  /*29be0*/  IMAD.MOV.U32 R7, RZ, RZ, R2 ;  /* 0x000000ffff077224 */ /* 0x010fe200078e0002 */
[----:B------:R-:W-:Y:S01]  /*29bf0*/  @!P0 MOV R2, 0x400 ;  /* 0x0000040000028802 */ /* 0x000fe20000000f00 */
[----:B-----5:R-:W-:-:S03]  /*29c00*/  IMAD.MOV.U32 R6, RZ, RZ, R3 ;  /* 0x000000ffff067224 */ /* 0x020fc600078e0003 */
[----:B0-----:R-:W-:-:S05]  /*29c10*/  @!P0 LEA R18, R0, R2, 0x18 ;  /* 0x0000000200128211 */ /* 0x001fca00078ec0ff */
[----:B--2---:R0:W-:Y:S01]  /*29c20*/  @!P0 STS.128 [R18+0x388d0], R4 ;  /* 0x0388d00412008388 */ /* 0x0041e20000000c00 */
[----:B------:R-:W-:Y:S06]  /*29c30*/  BAR.ARV 0x5, 0x180 ;  /* 0x0146000000007b1d */ /* 0x000fec0000002000 */
.L_x_3870:
[----:B--23--:R-:W2:Y:S01]  /*29c40*/  LDL R0, [R1+0xc] ;  /* 0x00000c0001007983 */ /* 0x00cea20000100800 */
[----:B------:R-:W-:Y:S02]  /*29c50*/  ULDC UR4, c[0x0][0xd3c] ;  /* 0x00034f0000047ab9 */ /* 0x000fe40000000800 */
[----:B--2---:R-:W-:-:S13]  /*29c60*/  ISETP.GE.AND P0, PT, R0, UR4, PT ;  /* 0x0000000400007c0c */ /* 0x004fda000bf06270 */
[----:B------:R-:W-:Y:S05]  /*29c70*/  @!P0 BRA `(.L_x_3882) ;  /* 0xffffff6000e88947 */ /* 0x000fea000383ffff */
[----:B------:R-:W-:Y:S05]  /*29c80*/  BSYNC B8 ;  /* 0x0000000000087941 */ /* 0x000fea0003800000 */
.L_x_3692:
[----:B----4-:R-:W2:Y:S01]  /*29c90*/  LDL.LU R0, [R1+0x6c] ;  /* 0x00006c0001007983 */ /* 0x010ea20000300800 */
        /* <DEDUP_REMOVED lines=11> */
.L_x_3994:
[----:B------:R-:W-:Y:S05]  /*29d50*/  BSYNC B0 ;  /* 0x0000000000007941 */ /* 0x000fea0003800000 */
.L_x_3883:
[----:B------:R-:W-:-:S03]  /*29d60*/  UMOV UR4, 0xffffffff ;  /* 0xffffffff00047882 */ /* 0x000fc60000000000 */
[----:B------:R-:W-:Y:S05]  /*29d70*/  BRA.DIV UR4, `(.L_x_3885) ;  /* 0x0000003204647947 */ /* 0x000fea000b800000 */
[----:B------:R-:W1:Y:S02]  /*29d80*/  S2R R2, SR_TID.X ;  /* 0x0000000000027919 */ /* 0x000e640000002100 */
[----:B-1----:R-:W-:-:S04]  /*29d90*/  SHF.R.U32.HI R2, RZ, 0x5, R2 ;  /* 0x00000005ff027819 */ /* 0x002fc80000011602 */
[----:B------:R-:W-:-:S05]  /*29da0*/  LOP3.LUT R2, R2, 0x3, RZ, 0xc0, !PT ;  /* 0x0000000302027812 */ /* 0x000fca00078ec0ff */
[----:B------:R1:W2:Y:S02]  /*29db0*/  SHFL.IDX PT, R14, R2, RZ, 0x1f ;  /* 0x00001fff020e7589 */ /* 0x0002a400000e0000 */
.L_x_3997:
[----:B--2---:R-:W-:-:S13]  /*29dc0*/  ISETP.NE.AND P0, PT, R14, RZ, PT ;  /* 0x000000ff0e00720c */ /* 0x004fda0003f05270 */
[----:B------:R-:W-:Y:S05]  /*29dd0*/  @P0 BRA `(.L_x_3472) ;  /* 0x0000000000940947 */ /* 0x000fea0003800000 */
[----:B------:R-:W-:-:S03]  /*29de0*/  UMOV UR4, 0xffffffff ;  /* 0xffffffff00047882 */ /* 0x000fc60000000000 */
[----:B------:R-:W-:Y:S05]  /*29df0*/  BRA.DIV UR4, `(.L_x_3886) ;  /* 0x0000003204787947 */ /* 0x000fea000b800000 */
[----:B------:R-:W-:-:S13]  /*29e00*/  ELECT P6, URZ, PT ;  /* 0x00000000003f782f */ /* 0x000fda00038c0000 */
.L_x_4000:
[----:B------:R-:W-:Y:S05]  /*29e10*/  @!P6 BRA `(.L_x_3472) ;  /* 0x000000000084e947 */ /* 0x000fea0003800000 */
[----:B------:R-:W-:-:S06]  /*29e20*/  ULOP3.LUT UR4, UR36, 0x2, URZ, 0xfc, !UPT ;  /* 0x0000000224047892 */ /* 0x000fcc000f8efc3f */
[----:B-1----:R-:W-:-:S05]  /*29e30*/  IMAD.U32 R2, RZ, RZ, UR4 ;  /* 0x00000004ff027e24 */ /* 0x002fca000f8e00ff */
[----:B------:R-:W-:-:S13]  /*29e40*/  ISETP.NE.AND P2, PT, R2, 0x3, PT ;  /* 0x000000030200780c */ /* 0x000fda0003f45270 */
[----:B------:R-:W-:Y:S05]  /*29e50*/  @!P2 BRA `(.L_x_3887) ;  /* 0x000000000004a947 */ /* 0x000fea0003800000 */
[----:B------:R-:W-:Y:S01]  /*29e60*/  BPT.TRAP 0x1 ;  /* 0x000000040000795c */ /* 0x000fe20000300000 */
.L_x_3887:
        /* <DEDUP_REMOVED lines=14> */
.L_x_4001:
[----:B------:R-:W1:Y:S02]  /*29f50*/  SYNCS.PHASECHK.TRANS64.TRYWAIT P0, [R7+URZ], R2 ;  /* 0x00000002070075a7 */ /* 0x000e64000800017f */
[----:B-1----:R-:W-:Y:S05]  /*29f60*/  @!P0 BRA `(.L_x_3889) ;  /* 0x0000003000508947 */ /* 0x002fea0003800000 */
.L_x_4002:
[----:B------:R-:W-:Y:S05]  /*29f70*/  @!P2 BRA `(.L_x_3890) ;  /* 0x000000000004a947 */ /* 0x000fea0003800000 */
[----:B------:R-:W-:Y:S01]  /*29f80*/  BPT.TRAP 0x1 ;  /* 0x000000040000795c */ /* 0x000fe20000300000 */
.L_x_3890:
[----:B------:R-:W2:Y:S01]  /*29f90*/  LDL.LU R4, [R1+0x10] ;  /* 0x0000100001047983 */ /* 0x000ea20000300800 */
[----:B------:R-:W-:-:S04]  /*29fa0*/  VIADD R0, R0, 0x38860 ;  /* 0x0003886000007836 */ /* 0x000fc80000000000 */
[----:B--2---:R-:W-:-:S04]  /*29fb0*/  IMAD R4, R4, 0x8, R0 ;  /* 0x0000000804047824 */ /* 0x004fc800078e0200 */
[----:B------:R-:W2:Y:S02]  /*29fc0*/  SYNCS.PHASECHK.TRANS64.TRYWAIT P0, [R4+URZ], R5 ;  /* 0x00000005040075a7 */ /* 0x000ea4000800017f */
[----:B--2---:R-:W-:Y:S05]  /*29fd0*/  @!P0 BRA `(.L_x_3891) ;  /* 0x0000003000488947 */ /* 0x004fea0003800000 */
.L_x_4003:
[----:B------:R-:W-:-:S07]  /*29fe0*/  IMAD R3, R3, 0x8, R0 ;  /* 0x0000000803037824 */ /* 0x000fce00078e0200 */
.L_x_3892:
[----:B----4-:R4:W0:Y:S02]  /*29ff0*/  SYNCS.PHASECHK.TRANS64.TRYWAIT P0, [R3+URZ], R2 ;  /* 0x00000002030075a7 */ /* 0x010824000800017f */
[----:B0-----:R-:W-:Y:S05]  /*2a000*/  @!P0 NANOSLEEP.SYNCS 0x989680 ;  /* 0x009896800000895d */ /* 0x001fea0003900000 */
[----:B------:R-:W0:Y:S02]  /*2a010*/  @!P0 SYNCS.PHASECHK.TRANS64 P0, [R3+URZ], R2 ;  /* 0x00000002030085a7 */ /* 0x000e24000800007f */
[----:B0-----:R-:W-:Y:S05]  /*2a020*/  @!P0 BRA `(.L_x_3892) ;  /* 0xfffffffc00f08947 */ /* 0x001fea000383ffff */
.L_x_3472:
[----:B------:R-:W-:Y:S05]  /*2a030*/  BSYNC B9 ;  /* 0x0000000000097941 */ /* 0x000fea0003800000 */
.L_x_3469:
[----:B------:R-:W-:Y:S05]  /*2a040*/  EXIT ;  /* 0x000000000000794d */ /* 0x000fea0003800000 */
.L_x_3498:
[----:B0-----:R0:W1:Y:S02]  /*2a050*/  SYNCS.PHASECHK.TRANS64.TRYWAIT P5, [R75+URZ+0x38890], R78 ;  /* 0x0388904e4b0075a7 */ /* 0x00106400080a017f */
[----:B-1----:R-:W-:Y:S05]  /*2a060*/  @!P5 NANOSLEEP.SYNCS 0x989680 ;  /* 0x009896800000d95d */ /* 0x002fea0003900000 */
[----:B------:R-:W1:Y:S02]  /*2a070*/  @!P5 SYNCS.PHASECHK.TRANS64 P5, [R75+URZ+0x38890], R78 ;  /* 0x0388904e4b00d5a7 */ /* 0x000e6400080a007f */
[----:B-1----:R-:W-:Y:S05]  /*2a080*/  @!P5 BRA `(.L_x_3498) ;  /* 0xfffffffc00f0d947 */ /* 0x002fea000383ffff */
[----:B------:R-:W-:Y:S05]  /*2a090*/  BRA `(.L_x_3893) ;  /* 0xfffffd90001c7947 */ /* 0x000fea000383ffff */
.L_x_3508:
[----:B0-----:R0:W1:Y:S02]  /*2a0a0*/  SYNCS.PHASECHK.TRANS64.TRYWAIT P5, [R75+URZ+0x38890], R78 ;  /* 0x0388904e4b0075a7 */ /* 0x00106400080a017f */
[----:B-1----:R-:W-:Y:S05]  /*2a0b0*/  @!P5 NANOSLEEP.SYNCS 0x989680 ;  /* 0x009896800000d95d */ /* 0x002fea0003900000 */
[----:B------:R-:W1:Y:S02]  /*2a0c0*/  @!P5 SYNCS.PHASECHK.TRANS64 P5, [R75+URZ+0x38890], R78 ;  /* 0x0388904e4b00d5a7 */ /* 0x000e6400080a007f */
[----:B-1----:R-:W-:Y:S05]  /*2a0d0*/  @!P5 BRA `(.L_x_3508) ;  /* 0xfffffffc00f0d947 */ /* 0x002fea000383ffff */
[----:B------:R-:W-:Y:S05]  /*2a0e0*/  BRA `(.L_x_3894) ;  /* 0xfffffd9800947947 */ /* 0x000fea000383ffff */
.L_x_3513:
[----:B0-----:R0:W1:Y:S02]  /*2a0f0*/  SYNCS.PHASECHK.TRANS64.TRYWAIT P5, [R75+URZ+0x38890], R78 ;  /* 0x0388904e4b0075a7 */ /* 0x00106400080a017f */
[----:B-1----:R-:W-:Y:S05]  /*2a100*/  @!P5 NANOSLEEP.SYNCS 0x989680 ;  /* 0x009896800000d95d */ /* 0x002fea0003900000 */
[----:B------:R-:W1:Y:S02]  /*2a110*/  @!P5 SYNCS.PHASECHK.TRANS64 P5, [R75+URZ+0x38890], R78 ;  /* 0x0388904e4b00d5a7 */ /* 0x000e6400080a007f */
[----:B-1----:R-:W-:Y:S05]  /*2a120*/  @!P5 BRA `(.L_x_3513) ;  /* 0xfffffffc00f0d947 */ /* 0x002fea000383ffff */
[----:B------:R-:W-:Y:S05]  /*2a130*/  BRA `(.L_x_3895) ;  /* 0xfffffda000d07947 */ /* 0x000fea000383ffff */
.L_x_3517:
[----:B------:R0:W0:Y:S02]  /*2a140*/  SYNCS.PHASECHK.TRANS64.TRYWAIT P5, [R75+URZ+0x388b0], R78 ;  /* 0x0388b04e4b0075a7 */ /* 0x00002400080a017f */
[----:B0-----:R-:W-:Y:S05]  /*2a150*/  @!P5 NANOSLEEP.SYNCS 0x989680 ;  /* 0x009896800000d95d */ /* 0x001fea0003900000 */
[----:B------:R-:W0:Y:S02]  /*2a160*/  @!P5 SYNCS.PHASECHK.TRANS64 P5, [R75+URZ+0x388b0], R78 ;  /* 0x0388b04e4b00d5a7 */ /* 0x000e2400080a007f */
[----:B0-----:R-:W-:Y:S05]  /*2a170*/  @!P5 BRA `(.L_x_3517) ;  /* 0xfffffffc00f0d947 */ /* 0x001fea000383ffff */
[----:B------:R-:W-:Y:S05]  /*2a180*/  BRA `(.L_x_3896) ;  /* 0xfffffda4004c7947 */ /* 0x000fea000383ffff */
.L_x_3560:
        /* <DEDUP_REMOVED lines=8> */
.L_x_3898:
[----:B------:R-:W-:Y:S05]  /*2a210*/  BSYNC B1 ;  /* 0x0000000000017941 */ /* 0x000fea0003800000 */
.L_x_3897:
        /* <DEDUP_REMOVED lines=8> */
.L_x_3899:
[----:B------:R-:W-:Y:S02]  /*2a2a0*/  IMAD.MOV.U32 R13, RZ, RZ, R31 ;  /* 0x000000ffff0d7224 */ /* 0x000fe400078e001f */
[----:B------:R-:W-:-:S07]  /*2a2b0*/  IMAD.MOV.U32 R2, RZ, RZ, R14 ;  /* 0x000000ffff027224 */ /* 0x000fce00078e000e */
[----:B------:R-:W-:Y:S05]  /*2a2c0*/  WARPSYNC.COLLECTIVE R15, `(.L_x_3900) ;  /* 0x000000000f087348 */ /* 0x000fea0003c00000 */
[----:B------:R0:W1:Y:S02]  /*2a2d0*/  SHFL.IDX P6, R14, R13, R12, R11 ;  /* 0x0000000c0d0e7389 */ /* 0x00006400000c000b */
[----:B01----:R-:W-:Y:S01]  /*2a2e0*/  ENDCOLLECTIVE ;  /* 0x000000000000791b */ /* 0x003fe20003800000 */
.L_x_3900:
[----:B------:R-:W-:Y:S02]  /*2a2f0*/  IMAD.MOV.U32 R13, RZ, RZ, R30 ;  /* 0x000000ffff0d7224 */ /* 0x000fe400078e001e */
[----:B------:R-:W-:-:S07]  /*2a300*/  IMAD.MOV.U32 R5, RZ, RZ, R14 ;  /* 0x000000ffff057224 */ /* 0x000fce00078e000e */
[----:B------:R-:W-:Y:S05]  /*2a310*/  WARPSYNC.COLLECTIVE R15, `(.L_x_3901) ;  /* 0x000000000f087348 */ /* 0x000fea0003c00000 */
[----:B------:R0:W1:Y:S02]  /*2a320*/  SHFL.IDX P6, R14, R13, R12, R11 ;  /* 0x0000000c0d0e7389 */ /* 0x00006400000c000b */
[----:B01----:R-:W-:Y:S01]  /*2a330*/  ENDCOLLECTIVE ;  /* 0x000000000000791b */ /* 0x003fe20003800000 */
.L_x_3901:
[----:B------:R-:W-:Y:S05]  /*2a340*/  BRA `(.L_x_3902) ;  /* 0xfffffde000287947 */ /* 0x000fea000383ffff */
.L_x_3563:
        /* <DEDUP_REMOVED lines=8> */
.L_x_3904:
[----:B------:R-:W-:Y:S05]  /*2a3d0*/  BSYNC B1 ;  /* 0x0000000000017941 */ /* 0x000fea0003800000 */
.L_x_3903:
        /* <DEDUP_REMOVED lines=8> */
.L_x_3905:
[----:B------:R-:W-:Y:S02]  /*2a460*/  IMAD.MOV.U32 R13, RZ, RZ, R31 ;  /* 0x000000ffff0d7224 */ /* 0x000fe400078e001f */
[----:B------:R-:W-:-:S07]  /*2a470*/  IMAD.MOV.U32 R4, RZ, RZ, R14 ;  /* 0x000000ffff047224 */ /* 0x000fce00078e000e */
[----:B------:R-:W-:Y:S05]  /*2a480*/  WARPSYNC.COLLECTIVE R15, `(.L_x_3906) ;  /* 0x000000000f087348 */ /* 0x000fea0003c00000 */
[----:B------:R0:W1:Y:S02]  /*2a490*/  SHFL.IDX P6, R14, R13, R12, R11 ;  /* 0x0000000c0d0e7389 */ /* 0x00006400000c000b */
[----:B01----:R-:W-:Y:S01]  /*2a4a0*/  ENDCOLLECTIVE ;  /* 0x000000000000791b */ /* 0x003fe20003800000 */
.L_x_3906:
[----:B------:R-:W-:Y:S02]  /*2a4b0*/  IMAD.MOV.U32 R13, RZ, RZ, R30 ;  /* 0x000000ffff0d7224 */ /* 0x000fe400078e001e */
[----:B------:R-:W-:-:S07]  /*2a4c0*/  IMAD.MOV.U32 R7, RZ, RZ, R14 ;  /* 0x000000ffff077224 */ /* 0x000fce00078e000e */
[----:B------:R-:W-:Y:S05]  /*2a4d0*/  WARPSYNC.COLLECTIVE R15, `(.L_x_3907) ;  /* 0x000000000f087348 */ /* 0x000fea0003c00000 */
[----:B------:R0:W1:Y:S02]  /*2a4e0*/  SHFL.IDX P6, R14, R13, R12, R11 ;  /* 0x0000000c0d0e7389 */ /* 0x00006400000c000b */
[----:B01----:R-:W-:Y:S01]  /*2a4f0*/  ENDCOLLECTIVE ;  /* 0x000000000000791b */ /* 0x003fe20003800000 */
.L_x_3907:
[----:B------:R-:W-:Y:S05]  /*2a500*/  BRA `(.L_x_3908) ;  /* 0xfffffde000807947 */ /* 0x000fea000383ffff */
.L_x_3567:
[----:B0-----:R0:W1:Y:S02]  /*2a510*/  SYNCS.PHASECHK.TRANS64.TRYWAIT P0, [R18+URZ+0x38800], R35 ;  /* 0x03880023120075a7 */ /* 0x001064000800017f */
[----:B-1----:R-:W-:Y:S05]  /*2a520*/  @!P0 NANOSLEEP.SYNCS 0x989680 ;  /* 0x009896800000895d */ /* 0x002fea0003900000 */
[----:B------:R-:W1:Y:S02]  /*2a530*/  @!P0 SYNCS.PHASECHK.TRANS64 P0, [R18+URZ+0x38800], R35 ;  /* 0x03880023120085a7 */ /* 0x000e64000800007f */
[----:B-1----:R-:W-:Y:S05]  /*2a540*/  @!P0 BRA `(.L_x_3567) ;  /* 0xfffffffc00f08947 */ /* 0x002fea000383ffff */
[----:B------:R-:W-:Y:S05]  /*2a550*/  BRA `(.L_x_3909) ;  /* 0xfffffde4006c7947 */ /* 0x000fea000383ffff */
.L_x_3575:
        /* <DEDUP_REMOVED lines=8> */
.L_x_3911:
[----:B------:R-:W-:Y:S05]  /*2a5e0*/  BSYNC B1 ;  /* 0x0000000000017941 */ /* 0x000fea0003800000 */
.L_x_3910:
        /* <DEDUP_REMOVED lines=8> */
.L_x_3912:
[----:B------:R-:W-:Y:S02]  /*2a670*/  IMAD.MOV.U32 R13, RZ, RZ, R6 ;  /* 0x000000ffff0d7224 */ /* 0x000fe400078e0006 */
[----:B------:R-:W-:-:S07]  /*2a680*/  IMAD.MOV.U32 R2, RZ, RZ, R14 ;  /* 0x000000ffff027224 */ /* 0x000fce00078e000e */
[----:B------:R-:W-:Y:S05]  /*2a690*/  WARPSYNC.COLLECTIVE R15, `(.L_x_3913) ;  /* 0x000000000f087348 */ /* 0x000fea0003c00000 */
[----:B------:R0:W1:Y:S02]  /*2a6a0*/  SHFL.IDX P6, R14, R13, R12, R11 ;  /* 0x0000000c0d0e7389 */ /* 0x00006400000c000b */
[----:B01----:R-:W-:Y:S01]  /*2a6b0*/  ENDCOLLECTIVE ;  /* 0x000000000000791b */ /* 0x003fe20003800000 */
.L_x_3913:
[----:B------:R-:W-:Y:S02]  /*2a6c0*/  IMAD.MOV.U32 R13, RZ, RZ, R8 ;  /* 0x000000ffff0d7224 */ /* 0x000fe400078e0008 */
[----:B------:R-:W-:-:S07]  /*2a6d0*/  IMAD.MOV.U32 R5, RZ, RZ, R14 ;  /* 0x000000ffff057224 */ /* 0x000fce00078e000e */
[----:B------:R-:W-:Y:S05]  /*2a6e0*/  WARPSYNC.COLLECTIVE R15, `(.L_x_3914) ;  /* 0x000000000f087348 */ /* 0x000fea0003c00000 */
[----:B------:R0:W1:Y:S02]  /*2a6f0*/  SHFL.IDX P6, R14, R13, R12, R11 ;  /* 0x0000000c0d0e7389 */ /* 0x00006400000c000b */
[----:B01----:R-:W-:Y:S01]  /*2a700*/  ENDCOLLECTIVE ;  /* 0x000000000000791b */ /* 0x003fe20003800000 */
.L_x_3914:
[----:B------:R-:W-:Y:S05]  /*2a710*/  BRA `(.L_x_3915) ;  /* 0xfffffdf000c47947 */ /* 0x000fea000383ffff */
.L_x_3578:
        /* <DEDUP_REMOVED lines=8> */
.L_x_3917:
[----:B------:R-:W-:Y:S05]  /*2a7a0*/  BSYNC B1 ;  /* 0x0000000000017941 */ /* 0x000fea0003800000 */
.L_x_3916:
        /* <DEDUP_REMOVED lines=8> */
.L_x_3918:
[----:B------:R-:W-:Y:S02]  /*2a830*/  IMAD.MOV.U32 R13, RZ, RZ, R6 ;  /* 0x000000ffff0d7224 */ /* 0x000fe400078e0006 */
[----:B------:R-:W-:-:S07]  /*2a840*/  IMAD.MOV.U32 R2, RZ, RZ, R14 ;  /* 0x000000ffff027224 */ /* 0x000fce00078e000e */
[----:B------:R-:W-:Y:S05]  /*2a850*/  WARPSYNC.COLLECTIVE R15, `(.L_x_3919) ;  /* 0x000000000f087348 */ /* 0x000fea0003c00000 */
[----:B------:R0:W1:Y:S02]  /*2a860*/  SHFL.IDX P6, R14, R13, R12, R11 ;  /* 0x0000000c0d0e7389 */ /* 0x00006400000c000b */
[----:B01----:R-:W-:Y:S01]  /*2a870*/  ENDCOLLECTIVE ;  /* 0x000000000000791b */ /* 0x003fe20003800000 */
.L_x_3919:
[----:B------:R-:W-:Y:S02]  /*2a880*/  IMAD.MOV.U32 R13, RZ, RZ, R8 ;  /* 0x000000ffff0d7224 */ /* 0x000fe400078e0008 */
[----:B------:R-:W-:-:S07]  /*2a890*/  IMAD.MOV.U32 R6, RZ, RZ, R14 ;  /* 0x000000ffff067224 */ /* 0x000fce00078e000e */
[----:B------:R-:W-:Y:S05]  /*2a8a0*/  WARPSYNC.COLLECTIVE R15, `(.L_x_3920) ;  /* 0x000000000f087348 */ /* 0x000fea0003c00000 */
[----:B------:R0:W1:Y:S02]  /*2a8b0*/  SHFL.IDX P6, R14, R13, R12, R11 ;  /* 0x0000000c0d0e7389 */ /* 0x00006400000c000b */
[----:B01----:R-:W-:Y:S01]  /*2a8c0*/  ENDCOLLECTIVE ;  /* 0x000000000000791b */ /* 0x003fe20003800000 */
.L_x_3920:
[----:B------:R-:W-:Y:S05]  /*2a8d0*/  BRA `(.L_x_3921) ;  /* 0xfffffdf000f07947 */ /* 0x000fea000383ffff */
.L_x_3582:
[----:B0-----:R0:W1:Y:S02]  /*2a8e0*/  SYNCS.PHASECHK.TRANS64.TRYWAIT P1, [R18+URZ+0x38800], R15 ;  /* 0x0388000f120075a7 */ /* 0x001064000802017f */
[----:B-1----:R-:W-:Y:S05]  /*2a8f0*/  @!P1 NANOSLEEP.SYNCS 0x989680 ;  /* 0x009896800000995d */ /* 0x002fea0003900000 */
[----:B------:R-:W1:Y:S02]  /*2a900*/  @!P1 SYNCS.PHASECHK.TRANS64 P1, [R18+URZ+0x38800], R15 ;  /* 0x0388000f120095a7 */ /* 0x000e64000802007f */
[----:B-1----:R-:W-:Y:S05]  /*2a910*/  @!P1 BRA `(.L_x_3582) ;  /* 0xfffffffc00f09947 */ /* 0x002fea000383ffff */
[----:B------:R-:W-:Y:S05]  /*2a920*/  BRA `(.L_x_3922) ;  /* 0xfffffdf400947947 */ /* 0x000fea000383ffff */
.L_x_3588:
[----:B-1----:R1:W2:Y:S02]  /*2a930*/  SYNCS.PHASECHK.TRANS64.TRYWAIT P1, [R15+URZ+0x38830], R8 ;  /* 0x038830080f0075a7 */ /* 0x0022a4000802017f */
[----:B--2---:R-:W-:Y:S05]  /*2a940*/  @!P1 NANOSLEEP.SYNCS 0x989680 ;  /* 0x009896800000995d */ /* 0x004fea0003900000 */
[----:B------:R-:W2:Y:S02]  /*2a950*/  @!P1 SYNCS.PHASECHK.TRANS64 P1, [R15+URZ+0x38830], R8 ;  /* 0x038830080f0095a7 */ /* 0x000ea4000802007f */
[----:B--2---:R-:W-:Y:S05]  /*2a960*/  @!P1 BRA `(.L_x_3588) ;  /* 0xfffffffc00f09947 */ /* 0x004fea000383ffff */
[----:B------:R-:W-:Y:S05]  /*2a970*/  BRA `(.L_x_3587) ;  /* 0xfffffe04004c7947 */ /* 0x000fea000383ffff */
.L_x_3590:
[----:B--2---:R2:W3:Y:S02]  /*2a980*/  SYNCS.PHASECHK.TRANS64.TRYWAIT P1, [R18+URZ+0x38810], R3 ;  /* 0x03881003120075a7 */ /* 0x0044e4000802017f */
[----:B---3--:R-:W-:Y:S05]  /*2a990*/  @!P1 NANOSLEEP.SYNCS 0x989680 ;  /* 0x009896800000995d */ /* 0x008fea0003900000 */
[----:B------:R-:W3:Y:S02]  /*2a9a0*/  @!P1 SYNCS.PHASECHK.TRANS64 P1, [R18+URZ+0x38810], R3 ;  /* 0x03881003120095a7 */ /* 0x000ee4000802007f */
[----:B---3--:R-:W-:Y:S05]  /*2a9b0*/  @!P1 BRA `(.L_x_3590) ;  /* 0xfffffffc00f09947 */ /* 0x008fea000383ffff */
[----:B------:R-:W-:Y:S05]  /*2a9c0*/  BRA `(.L_x_3923) ;  /* 0xfffffe0400fc7947 */ /* 0x000fea000383ffff */
.L_x_3594:
[----:B----4-:R4:W0:Y:S02]  /*2a9d0*/  SYNCS.PHASECHK.TRANS64.TRYWAIT P2, [R15+URZ+0x38850], R8 ;  /* 0x038850080f0075a7 */ /* 0x010824000804017f */
[----:B0-----:R-:W-:Y:S05]  /*2a9e0*/  @!P2 NANOSLEEP.SYNCS 0x989680 ;  /* 0x009896800000a95d */ /* 0x001fea0003900000 */
[----:B------:R-:W0:Y:S02]  /*2a9f0*/  @!P2 SYNCS.PHASECHK.TRANS64 P2, [R15+URZ+0x38850], R8 ;  /* 0x038850080f00a5a7 */ /* 0x000e24000804007f */
[----:B0-----:R-:W-:Y:S05]  /*2aa00*/  @!P2 BRA `(.L_x_3594) ;  /* 0xfffffffc00f0a947 */ /* 0x001fea000383ffff */
[----:B------:R-:W-:Y:S05]  /*2aa10*/  BRA `(.L_x_3593) ;  /* 0xfffffe0800207947 */ /* 0x000fea000383ffff */
.L_x_3614:
[----:B-1----:R1:W2:Y:S02]  /*2aa20*/  SYNCS.PHASECHK.TRANS64.TRYWAIT P3, [R201+URZ+0x38830], R14 ;  /* 0x0388300ec90075a7 */ /* 0x0022a4000806017f */
[----:B--2---:R-:W-:Y:S05]  /*2aa30*/  @!P3 NANOSLEEP.SYNCS 0x989680 ;  /* 0x009896800000b95d */ /* 0x004fea0003900000 */
[----:B------:R-:W2:Y:S02]  /*2aa40*/  @!P3 SYNCS.PHASECHK.TRANS64 P3, [R201+URZ+0x38830], R14 ;  /* 0x0388300ec900b5a7 */ /* 0x000ea4000806007f */
[----:B--2---:R-:W-:Y:S05]  /*2aa50*/  @!P3 BRA `(.L_x_3614) ;  /* 0xfffffffc00f0b947 */ /* 0x004fea000383ffff */
[----:B------:R-:W-:Y:S05]  /*2aa60*/  BRA `(.L_x_3613) ;  /* 0xfffffe3c00e07947 */ /* 0x000fea000383ffff */
.L_x_3619:
[----:B---3--:R3:W4:Y:S02]  /*2aa70*/  SYNCS.PHASECHK.TRANS64.TRYWAIT P3, [R201+URZ+0x38850], R14 ;  /* 0x0388500ec90075a7 */ /* 0x008724000806017f */
[----:B----4-:R-:W-:Y:S05]  /*2aa80*/  @!P3 NANOSLEEP.SYNCS 0x989680 ;  /* 0x009896800000b95d */ /* 0x010fea0003900000 */
[----:B------:R-:W4:Y:S02]  /*2aa90*/  @!P3 SYNCS.PHASECHK.TRANS64 P3, [R201+URZ+0x38850], R14 ;  /* 0x0388500ec900b5a7 */ /* 0x000f24000806007f */
[----:B----4-:R-:W-:Y:S05]  /*2aaa0*/  @!P3 BRA `(.L_x_3619) ;  /* 0xfffffffc00f0b947 */ /* 0x010fea000383ffff */
[----:B------:R-:W-:Y:S05]  /*2aab0*/  BRA `(.L_x_3618) ;  /* 0xfffffe40007c7947 */ /* 0x000fea000383ffff */
.L_x_3639:
[----:B-1----:R1:W2:Y:S02]  /*2aac0*/  SYNCS.PHASECHK.TRANS64.TRYWAIT P3, [R21+URZ+0x38830], R14 ;  /* 0x0388300e150075a7 */ /* 0x0022a4000806017f */
[----:B--2---:R-:W-:Y:S05]  /*2aad0*/  @!P3 NANOSLEEP.SYNCS 0x989680 ;  /* 0x009896800000b95d */ /* 0x004fea0003900000 */
[----:B------:R-:W2:Y:S02]  /*2aae0*/  @!P3 SYNCS.PHASECHK.TRANS64 P3, [R21+URZ+0x38830], R14 ;  /* 0x0388300e1500b5a7 */ /* 0x000ea4000806007f */
[----:B--2---:R-:W-:Y:S05]  /*2aaf0*/  @!P3 BRA `(.L_x_3639) ;  /* 0xfffffffc00f0b947 */ /* 0x004fea000383ffff */
[----:B------:R-:W-:Y:S05]  /*2ab00*/  BRA `(.L_x_3638) ;  /* 0xfffffe7c00c47947 */ /* 0x000fea000383ffff */
.L_x_3644:
[----:B---3--:R3:W4:Y:S02]  /*2ab10*/  SYNCS.PHASECHK.TRANS64.TRYWAIT P3, [R21+URZ+0x38850], R14 ;  /* 0x0388500e150075a7 */ /* 0x008724000806017f */
[----:B----4-:R-:W-:Y:S05]  /*2ab20*/  @!P3 NANOSLEEP.SYNCS 0x989680 ;  /* 0x009896800000b95d */ /* 0x010fea0003900000 */
[----:B------:R-:W4:Y:S02]  /*2ab30*/  @!P3 SYNCS.PHASECHK.TRANS64 P3, [R21+URZ+0x38850], R14 ;  /* 0x0388500e1500b5a7 */ /* 0x000f24000806007f */
[----:B----4-:R-:W-:Y:S05]  /*2ab40*/  @!P3 BRA `(.L_x_3644) ;  /* 0xfffffffc00f0b947 */ /* 0x010fea000383ffff */
[----:B------:R-:W-:Y:S05]  /*2ab50*/  BRA `(.L_x_3643) ;  /* 0xfffffe8000607947 */ /* 0x000fea000383ffff */
.L_x_3652:
[----:B-1----:R1:W2:Y:S02]  /*2ab60*/  SYNCS.PHASECHK.TRANS64.TRYWAIT P2, [R21+URZ+0x38830], R9 ;  /* 0x03883009150075a7 */ /* 0x0022a4000804017f */
[----:B--2---:R-:W-:Y:S05]  /*2ab70*/  @!P2 NANOSLEEP.SYNCS 0x989680 ;  /* 0x009896800000a95d */ /* 0x004fea0003900000 */
[----:B------:R-:W2:Y:S02]  /*2ab80*/  @!P2 SYNCS.PHASECHK.TRANS64 P2, [R21+URZ+0x38830], R9 ;  /* 0x038830091500a5a7 */ /* 0x000ea4000804007f */
[----:B--2---:R-:W-:Y:S05]  /*2ab90*/  @!P2 BRA `(.L_x_3652) ;  /* 0xfffffffc00f0a947 */ /* 0x004fea000383ffff */
[----:B------:R-:W-:Y:S05]  /*2aba0*/  BRA `(.L_x_3651) ;  /* 0xfffffeb0003c7947 */ /* 0x000fea000383ffff */
.L_x_3657:
[----:B---3--:R3:W4:Y:S02]  /*2abb0*/  SYNCS.PHASECHK.TRANS64.TRYWAIT P2, [R21+URZ+0x38850], R9 ;  /* 0x03885009150075a7 */ /* 0x008724000804017f */
[----:B----4-:R-:W-:Y:S05]  /*2abc0*/  @!P2 NANOSLEEP.SYNCS 0x989680 ;  /* 0x009896800000a95d */ /* 0x010fea0003900000 */
[----:B------:R-:W4:Y:S02]  /*2abd0*/  @!P2 SYNCS.PHASECHK.TRANS64 P2, [R21+URZ+0x38850], R9 ;  /* 0x038850091500a5a7 */ /* 0x000f24000804007f */
[----:B----4-:R-:W-:Y:S05]  /*2abe0*/  @!P2 BRA `(.L_x_3657) ;  /* 0xfffffffc00f0a947 */ /* 0x010fea000383ffff */
[----:B------:R-:W-:Y:S05]  /*2abf0*/  BRA `(.L_x_3656) ;  /* 0xfffffeb000d87947 */ /* 0x000fea000383ffff */
.L_x_3708:
        /* <DEDUP_REMOVED lines=11> */
.L_x_3925:
[----:B------:R-:W-:Y:S05]  /*2acb0*/  BSYNC B1 ;  /* 0x0000000000017941 */ /* 0x000fea0003800000 */
.L_x_3924:
[----:B------:R-:W-:Y:S05]  /*2acc0*/  BRA `(.L_x_3926) ;  /* 0xffffff60003c7947 */ /* 0x000fea000383ffff */
.L_x_3710:
[----:B------:R-:W-:Y:S01]  /*2acd0*/  BSSY B1, `(.L_x_3927) ;  /* 0x0000006000017945 */ /* 0x000fe20003800000 */
[----:B0-----:R-:W-:-:S07]  /*2ace0*/  IMAD.MOV.U32 R15, RZ, RZ, -0x1 ;  /* 0xffffffffff0f7424 */ /* 0x001fce00078e00ff */
[----:B-1----:R-:W-:Y:S05]  /*2acf0*/  WARPSYNC.COLLECTIVE R15, `(.L_x_3928) ;  /* 0x000000000f0c7348 */ /* 0x002fea0003c00000 */
[----:B------:R-:W-:Y:S02]  /*2ad00*/  ELECT P6, UR62, PT ;  /* 0x00000000003e782f */ /* 0x000fe400038c0000 */
[----:B------:R-:W-:Y:S01]  /*2ad10*/  MOV R14, UR62 ;  /* 0x0000003e000e7c02 */ /* 0x000fe20008000f00 */
[----:B-1----:R-:W-:Y:S10]  /*2ad20*/  ENDCOLLECTIVE ;  /* 0x000000000000791b */ /* 0x002ff40003800000 */
.L_x_3928:
[----:B------:R-:W-:Y:S05]  /*2ad30*/  BSYNC B1 ;  /* 0x0000000000017941 */ /* 0x000fea0003800000 */
.L_x_3927:
[----:B------:R-:W-:Y:S05]  /*2ad40*/  BRA `(.L_x_3709) ;  /* 0xffffff6000347947 */ /* 0x000fea000383ffff */
.L_x_3712:
[----:B-1----:R1:W2:Y:S02]  /*2ad50*/  SYNCS.PHASECHK.TRANS64.TRYWAIT P0, [R18+URZ+0x38820], R5 ;  /* 0x03882005120075a7 */ /* 0x0022a4000800017f */
[----:B--2---:R-:W-:Y:S05]  /*2ad60*/  @!P0 NANOSLEEP.SYNCS 0x989680 ;  /* 0x009896800000895d */ /* 0x004fea0003900000 */
[----:B------:R-:W2:Y:S02]  /*2ad70*/  @!P0 SYNCS.PHASECHK.TRANS64 P0, [R18+URZ+0x38820], R5 ;  /* 0x03882005120085a7 */ /* 0x000ea4000800007f */
[----:B--2---:R-:W-:Y:S05]  /*2ad80*/  @!P0 BRA `(.L_x_3712) ;  /* 0xfffffffc00f08947 */ /* 0x004fea000383ffff */
[----:B------:R-:W-:Y:S05]  /*2ad90*/  BRA `(.L_x_3929) ;  /* 0xffffff6000447947 */ /* 0x000fea000383ffff */
.L_x_3716:
[----:B--2---:R2:W3:Y:S02]  /*2ada0*/  SYNCS.PHASECHK.TRANS64.TRYWAIT P0, [R6+URZ+0x388a0], R10 ;  /* 0x0388a00a060075a7 */ /* 0x0044e4000800017f */
[----:B---3--:R-:W-:Y:S05]  /*2adb0*/  @!P0 NANOSLEEP.SYNCS 0x989680 ;  /* 0x009896800000895d */ /* 0x008fea0003900000 */
[----:B------:R-:W3:Y:S02]  /*2adc0*/  @!P0 SYNCS.PHASECHK.TRANS64 P0, [R6+URZ+0x388a0], R10 ;  /* 0x0388a00a060085a7 */ /* 0x000ee4000800007f */
[----:B---3--:R-:W-:Y:S05]  /*2add0*/  @!P0 BRA `(.L_x_3716) ;  /* 0xfffffffc00f08947 */ /* 0x008fea000383ffff */
[----:B------:R-:W-:Y:S05]  /*2ade0*/  BRA `(.L_x_3930) ;  /* 0xffffff6000647947 */ /* 0x000fea000383ffff */
.L_x_3721:
[----:B-1----:R1:W3:Y:S02]  /*2adf0*/  SYNCS.PHASECHK.TRANS64.TRYWAIT P0, [R6+URZ+0x388c0], R10 ;  /* 0x0388c00a060075a7 */ /* 0x0022e4000800017f */
[----:B---3--:R-:W-:Y:S05]  /*2ae00*/  @!P0 NANOSLEEP.SYNCS 0x989680 ;  /* 0x009896800000895d */ /* 0x008fea0003900000 */
[----:B------:R-:W3:Y:S02]  /*2ae10*/  @!P0 SYNCS.PHASECHK.TRANS64 P0, [R6+URZ+0x388c0], R10 ;  /* 0x0388c00a060085a7 */ /* 0x000ee4000800007f */
[----:B---3--:R-:W-:Y:S05]  /*2ae20*/  @!P0 BRA `(.L_x_3721) ;  /* 0xfffffffc00f08947 */ /* 0x008fea000383ffff */
[----:B------:R-:W-:Y:S05]  /*2ae30*/  BRA `(.L_x_3931) ;  /* 0xffffff6000e47947 */ /* 0x000fea000383ffff */
.L_x_3735:
[----:B-1----:R1:W2:Y:S02]  /*2ae40*/  SYNCS.PHASECHK.TRANS64.TRYWAIT P1, [R6+URZ+0x388a0], R7 ;  /* 0x0388a007060075a7 */ /* 0x0022a4000802017f */
[----:B--2---:R-:W-:Y:S05]  /*2ae50*/  @!P1 NANOSLEEP.SYNCS 0x989680 ;  /* 0x009896800000995d */ /* 0x004fea0003900000 */
[----:B------:R-:W2:Y:S02]  /*2ae60*/  @!P1 SYNCS.PHASECHK.TRANS64 P1, [R6+URZ+0x388a0], R7 ;  /* 0x0388a007060095a7 */ /* 0x000ea4000802007f */
[----:B--2---:R-:W-:Y:S05]  /*2ae70*/  @!P1 BRA `(.L_x_3735) ;  /* 0xfffffffc00f09947 */ /* 0x004fea000383ffff */
[----:B------:R-:W-:Y:S05]  /*2ae80*/  BRA `(.L_x_3932) ;  /* 0xffffff6c00647947 */ /* 0x000fea000383ffff */
.L_x_3740:
[----:B--2---:R2:W3:Y:S02]  /*2ae90*/  SYNCS.PHASECHK.TRANS64.TRYWAIT P1, [R6+URZ+0x388c0], R7 ;  /* 0x0388c007060075a7 */ /* 0x0044e4000802017f */
[----:B---3--:R-:W-:Y:S05]  /*2aea0*/  @!P1 NANOSLEEP.SYNCS 0x989680 ;  /* 0x009896800000995d */ /* 0x008fea0003900000 */
[----:B------:R-:W3:Y:S02]  /*2aeb0*/  @!P1 SYNCS.PHASECHK.TRANS64 P1, [R6+URZ+0x388c0], R7 ;  /* 0x0388c007060095a7 */ /* 0x000ee4000802007f */
[----:B---3--:R-:W-:Y:S05]  /*2aec0*/  @!P1 BRA `(.L_x_3740) ;  /* 0xfffffffc00f09947 */ /* 0x008fea000383ffff */
[----:B------:R-:W-:Y:S05]  /*2aed0*/  BRA `(.L_x_3933) ;  /* 0xffffff6c00e07947 */ /* 0x000fea000383ffff */
.L_x_3770:
        /* <DEDUP_REMOVED lines=11> */
.L_x_3935:
[----:B------:R-:W-:Y:S05]  /*2af90*/  BSYNC B0 ;  /* 0x0000000000007941 */ /* 0x000fea0003800000 */
.L_x_3934:
[----:B------:R-:W-:Y:S05]  /*2afa0*/  BRA `(.L_x_3936) ;  /* 0xffffff8400647947 */ /* 0x000fea000383ffff */
.L_x_3772:
[----:B------:R-:W-:Y:S01]  /*2afb0*/  BSSY B0, `(.L_x_3937) ;  /* 0x0000006000007945 */ /* 0x000fe20003800000 */
[----:B0-----:R-:W-:-:S07]  /*2afc0*/  IMAD.MOV.U32 R15, RZ, RZ, -0x1 ;  /* 0xffffffffff0f7424 */ /* 0x001fce00078e00ff */
[----:B-12---:R-:W-:Y:S05]  /*2afd0*/  WARPSYNC.COLLECTIVE R15, `(.L_x_3938) ;  /* 0x000000000f0c7348 */ /* 0x006fea0003c00000 */
[----:B------:R-:W-:Y:S02]  /*2afe0*/  ELECT P6, UR62, PT ;  /* 0x00000000003e782f */ /* 0x000fe400038c0000 */
[----:B------:R-:W-:Y:S01]  /*2aff0*/  MOV R14, UR62 ;  /* 0x0000003e000e7c02 */ /* 0x000fe20008000f00 */
[----:B-12---:R-:W-:Y:S10]  /*2b000*/  ENDCOLLECTIVE ;  /* 0x000000000000791b */ /* 0x006ff40003800000 */
.L_x_3938:
[----:B------:R-:W-:Y:S05]  /*2b010*/  BSYNC B0 ;  /* 0x0000000000007941 */ /* 0x000fea0003800000 */
.L_x_3937:
[----:B------:R-:W-:Y:S05]  /*2b020*/  BRA `(.L_x_3939) ;  /* 0xffffff8400687947 */ /* 0x000fea000383ffff */
.L_x_3774:
[----:B---3--:R3:W4:Y:S02]  /*2b030*/  SYNCS.PHASECHK.TRANS64.TRYWAIT P0, [R0+URZ+0x38840], R2 ;  /* 0x03884002000075a7 */ /* 0x008724000800017f */
[----:B----4-:R-:W-:Y:S05]  /*2b040*/  @!P0 NANOSLEEP.SYNCS 0x989680 ;  /* 0x009896800000895d */ /* 0x010fea0003900000 */
[----:B------:R-:W4:Y:S02]  /*2b050*/  @!P0 SYNCS.PHASECHK.TRANS64 P0, [R0+URZ+0x38840], R2 ;  /* 0x03884002000085a7 */ /* 0x000f24000800007f */
[----:B----4-:R-:W-:Y:S05]  /*2b060*/  @!P0 BRA `(.L_x_3774) ;  /* 0xfffffffc00f08947 */ /* 0x010fea000383ffff */
[----:B------:R-:W-:Y:S05]  /*2b070*/  BRA `(.L_x_3940) ;  /* 0xffffff8400cc7947 */ /* 0x000fea000383ffff */
.L_x_3778:
        /* <DEDUP_REMOVED lines=10> */
.L_x_3941:
[----:B------:R0:W-:Y:S01]  /*2b120*/  STL [R1+0x2c], R10 ;  /* 0x00002c0a01007387 */ /* 0x0001e20000100800 */
[----:B------:R-:W-:Y:S02]  /*2b130*/  IMAD.MOV.U32 R13, RZ, RZ, R3 ;  /* 0x000000ffff0d7224 */ /* 0x000fe400078e0003 */
[----:B------:R-:W-:-:S07]  /*2b140*/  IMAD.MOV.U32 R4, RZ, RZ, R14 ;  /* 0x000000ffff047224 */ /* 0x000fce00078e000e */
[----:B0-----:R-:W-:Y:S05]  /*2b150*/  WARPSYNC.COLLECTIVE R15, `(.L_x_3942) ;  /* 0x000000000f087348 */ /* 0x001fea0003c00000 */
[----:B------:R1:W2:Y:S02]  /*2b160*/  SHFL.IDX P6, R14, R13, R12, R11 ;  /* 0x0000000c0d0e7389 */ /* 0x0002a400000c000b */
[----:B012---:R-:W-:Y:S01]  /*2b170*/  ENDCOLLECTIVE ;  /* 0x000000000000791b */ /* 0x007fe20003800000 */
.L_x_3942:
[----:B------:R-:W-:Y:S02]  /*2b180*/  IMAD.MOV.U32 R13, RZ, RZ, R2 ;  /* 0x000000ffff0d7224 */ /* 0x000fe400078e0002 */
[----:B------:R-:W-:Y:S02]  /*2b190*/  IMAD.MOV.U32 R12, RZ, RZ, 0x1 ;  /* 0x00000001ff0c7424 */ /* 0x000fe400078e00ff */
[----:B------:R-:W-:-:S07]  /*2b1a0*/  IMAD.MOV.U32 R5, RZ, RZ, R14 ;  /* 0x000000ffff057224 */ /* 0x000fce00078e000e */
[----:B------:R-:W-:Y:S05]  /*2b1b0*/  WARPSYNC.COLLECTIVE R15, `(.L_x_3943) ;  /* 0x000000000f087348 */ /* 0x000fea0003c00000 */
[----:B------:R0:W1:Y:S02]  /*2b1c0*/  SHFL.IDX P6, R14, R13, R12, R11 ;  /* 0x0000000c0d0e7389 */ /* 0x00006400000c000b */
[----:B01----:R-:W-:Y:S01]  /*2b1d0*/  ENDCOLLECTIVE ;  /* 0x000000000000791b */ /* 0x003fe20003800000 */
.L_x_3943:
[----:B------:R-:W-:Y:S02]  /*2b1e0*/  IMAD.MOV.U32 R13, RZ, RZ, R3 ;  /* 0x000000ffff0d7224 */ /* 0x000fe400078e0003 */
[----:B------:R-:W-:-:S07]  /*2b1f0*/  IMAD.MOV.U32 R6, RZ, RZ, R14 ;  /* 0x000000ffff067224 */ /* 0x000fce00078e000e */
[----:B------:R-:W-:Y:S05]  /*2b200*/  WARPSYNC.COLLECTIVE R15, `(.L_x_3944) ;  /* 0x000000000f087348 */ /* 0x000fea0003c00000 */
[----:B------:R0:W1:Y:S02]  /*2b210*/  SHFL.IDX P6, R14, R13, R12, R11 ;  /* 0x0000000c0d0e7389 */ /* 0x00006400000c000b */
[----:B01----:R-:W-:Y:S01]  /*2b220*/  ENDCOLLECTIVE ;  /* 0x000000000000791b */ /* 0x003fe20003800000 */
.L_x_3944:
        /* <DEDUP_REMOVED lines=22> */
.L_x_3945:
        /* <DEDUP_REMOVED lines=10> */
.L_x_3946:
        /* <DEDUP_REMOVED lines=11> */
.L_x_3947:
        /* <DEDUP_REMOVED lines=14> */
.L_x_3948:
[----:B------:R-:W-:Y:S01]  /*2b5c0*/  IMAD.MOV.U32 R3, RZ, RZ, R14 ;  /* 0x000000ffff037224 */ /* 0x000fe200078e000e */
[----:B------:R-:W-:Y:S06]  /*2b5d0*/  BRA `(.L_x_3949) ;  /* 0xffffff8c00147947 */ /* 0x000fec000383ffff */
.L_x_3782:
        /* <DEDUP_REMOVED lines=26> */
.L_x_3951:
[----:B------:R-:W-:Y:S05]  /*2b780*/  BSYNC B0 ;  /* 0x0000000000007941 */ /* 0x000fea0003800000 */
.L_x_3950:
        /* <DEDUP_REMOVED lines=13> */
.L_x_3952:
        /* <DEDUP_REMOVED lines=35> */
[----:B------:R0:W-:Y:S03]  /*2ba90*/  @!P2 LDGSTS.E.BYPASS.LTC128B.128 [R7+0x32400], desc[UR50][R2.64+0x300], P6 ;  /* 0x324003000207afae */ /* 0x0001e6000b101d72 */
[----:B------:R-:W-:-:S07]  /*2baa0*/  @!P3 SHF.R.U32.HI R8, RZ, 0x2, R8 ;  /* 0x00000002ff08b819 */ /* 0x000fce0000011608 */
[----:B0-----:R-:W-:Y:S05]  /*2bab0*/  WARPSYNC.COLLECTIVE R15, `(.L_x_3953) ;  /* 0x000000000f087348 */ /* 0x001fea0003c00000 */
[----:B------:R1:W2:Y:S02]  /*2bac0*/  SHFL.IDX P6, R14, R13, R12, R11 ;  /* 0x0000000c0d0e7389 */ /* 0x0002a400000c000b */
[----:B012---:R-:W-:Y:S01]  /*2bad0*/  ENDCOLLECTIVE ;  /* 0x000000000000791b */ /* 0x007fe20003800000 */
.L_x_3953:
        /* <DEDUP_REMOVED lines=17> */
.L_x_3954:
        /* <DEDUP_REMOVED lines=29> */
.L_x_3955:
        /* <DEDUP_REMOVED lines=12> */
.L_x_3956:
        /* <DEDUP_REMOVED lines=34> */
.L_x_3957:
[----:B------:R-:W-:Y:S02]  /*2c0a0*/  IMAD.MOV.U32 R13, RZ, RZ, R0 ;  /* 0x000000ffff0d7224 */ /* 0x000fe400078e0000 */
[----:B------:R-:W-:-:S07]  /*2c0b0*/  IMAD.MOV.U32 R4, RZ, RZ, R14 ;  /* 0x000000ffff047224 */ /* 0x000fce00078e000e */
[----:B------:R-:W-:Y:S05]  /*2c0c0*/  WARPSYNC.COLLECTIVE R15, `(.L_x_3958) ;  /* 0x000000000f087348 */ /* 0x000fea0003c00000 */
[----:B------:R0:W1:Y:S02]  /*2c0d0*/  SHFL.IDX P6, R14, R13, R12, R11 ;  /* 0x0000000c0d0e7389 */ /* 0x00006400000c000b */
[----:B01----:R-:W-:Y:S01]  /*2c0e0*/  ENDCOLLECTIVE ;  /* 0x000000000000791b */ /* 0x003fe20003800000 */
.L_x_3958:
[----:B------:R-:W-:Y:S01]  /*2c0f0*/  IMAD.MOV.U32 R0, RZ, RZ, R14 ;  /* 0x000000ffff007224 */ /* 0x000fe200078e000e */
[----:B------:R-:W-:Y:S06]  /*2c100*/  BRA `(.L_x_3959) ;  /* 0xffffff8c00ec7947 */ /* 0x000fec000383ffff */
.L_x_3787:
[----:B0-----:R0:W2:Y:S02]  /*2c110*/  SYNCS.PHASECHK.TRANS64.TRYWAIT P0, [R18+URZ+0x38820], R0 ;  /* 0x03882000120075a7 */ /* 0x0010a4000800017f */
[----:B--2---:R-:W-:Y:S05]  /*2c120*/  @!P0 NANOSLEEP.SYNCS 0x989680 ;  /* 0x009896800000895d */ /* 0x004fea0003900000 */
[----:B------:R-:W2:Y:S02]  /*2c130*/  @!P0 SYNCS.PHASECHK.TRANS64 P0, [R18+URZ+0x38820], R0 ;  /* 0x03882000120085a7 */ /* 0x000ea4000800007f */
[----:B--2---:R-:W-:Y:S05]  /*2c140*/  @!P0 BRA `(.L_x_3787) ;  /* 0xfffffffc00f08947 */ /* 0x004fea000383ffff */
[----:B------:R-:W-:Y:S05]  /*2c150*/  BRA `(.L_x_3960) ;  /* 0xffffff9000a47947 */ /* 0x000fea000383ffff */
.L_x_3791:
[----:B0-----:R0:W1:Y:S02]  /*2c160*/  SYNCS.PHASECHK.TRANS64.TRYWAIT P0, [R0+URZ+0x38860], R2 ;  /* 0x03886002000075a7 */ /* 0x001064000800017f */
[----:B-1----:R-:W-:Y:S05]  /*2c170*/  @!P0 NANOSLEEP.SYNCS 0x989680 ;  /* 0x009896800000895d */ /* 0x002fea0003900000 */
[----:B------:R-:W1:Y:S02]  /*2c180*/  @!P0 SYNCS.PHASECHK.TRANS64 P0, [R0+URZ+0x38860], R2 ;  /* 0x03886002000085a7 */ /* 0x000e64000800007f */
[----:B-1----:R-:W-:Y:S05]  /*2c190*/  @!P0 BRA `(.L_x_3791) ;  /* 0xfffffffc00f08947 */ /* 0x002fea000383ffff */
[----:B------:R-:W-:Y:S05]  /*2c1a0*/  BRA `(.L_x_3961) ;  /* 0xffffff9000c87947 */ /* 0x000fea000383ffff */
.L_x_3810:
[----:B-1----:R1:W2:Y:S02]  /*2c1b0*/  SYNCS.PHASECHK.TRANS64.TRYWAIT P0, [R2+URZ+0x38840], R6 ;  /* 0x03884006020075a7 */ /* 0x0022a4000800017f */
[----:B--2---:R-:W-:Y:S05]  /*2c1c0*/  @!P0 NANOSLEEP.SYNCS 0x989680 ;  /* 0x009896800000895d */ /* 0x004fea0003900000 */
[----:B------:R-:W2:Y:S02]  /*2c1d0*/  @!P0 SYNCS.PHASECHK.TRANS64 P0, [R2+URZ+0x38840], R6 ;  /* 0x03884006020085a7 */ /* 0x000ea4000800007f */
[----:B--2---:R-:W-:Y:S05]  /*2c1e0*/  @!P0 BRA `(.L_x_3810) ;  /* 0xfffffffc00f08947 */ /* 0x004fea000383ffff */
[----:B------:R-:W-:Y:S05]  /*2c1f0*/  BRA `(.L_x_3962) ;  /* 0xffffff9c00f87947 */ /* 0x000fea000383ffff */
.L_x_3815:
[----:B0-----:R0:W2:Y:S02]  /*2c200*/  SYNCS.PHASECHK.TRANS64.TRYWAIT P0, [R2+URZ+0x38860], R6 ;  /* 0x03886006020075a7 */ /* 0x0010a4000800017f */
[----:B--2---:R-:W-:Y:S05]  /*2c210*/  @!P0 NANOSLEEP.SYNCS 0x989680 ;  /* 0x009896800000895d */ /* 0x004fea0003900000 */
[----:B------:R-:W2:Y:S02]  /*2c220*/  @!P0 SYNCS.PHASECHK.TRANS64 P0, [R2+URZ+0x38860], R6 ;  /* 0x03886006020085a7 */ /* 0x000ea4000800007f */
[----:B--2---:R-:W-:Y:S05]  /*2c230*/  @!P0 BRA `(.L_x_3815) ;  /* 0xfffffffc00f08947 */ /* 0x004fea000383ffff */
[----:B------:R-:W-:Y:S05]  /*2c240*/  BRA `(.L_x_3963) ;  /* 0xffffffa000787947 */ /* 0x000fea000383ffff */
.L_x_3830:
[----:B-1----:R1:W2:Y:S02]  /*2c250*/  SYNCS.PHASECHK.TRANS64.TRYWAIT P0, [R3+URZ+0x38840], R2 ;  /* 0x03884002030075a7 */ /* 0x0022a4000800017f */
[----:B--2---:R-:W-:Y:S05]  /*2c260*/  @!P0 NANOSLEEP.SYNCS 0x989680 ;  /* 0x009896800000895d */ /* 0x004fea0003900000 */
[----:B------:R-:W2:Y:S02]  /*2c270*/  @!P0 SYNCS.PHASECHK.TRANS64 P0, [R3+URZ+0x38840], R2 ;  /* 0x03884002030085a7 */ /* 0x000ea4000800007f */
[----:B--2---:R-:W-:Y:S05]  /*2c280*/  @!P0 BRA `(.L_x_3830) ;  /* 0xfffffffc00f08947 */ /* 0x004fea000383ffff */
[----:B------:R-:W-:Y:S05]  /*2c290*/  BRA `(.L_x_3964) ;  /* 0xffffffac00547947 */ /* 0x000fea000383ffff */
.L_x_3835:
[----:B0-----:R0:W2:Y:S02]  /*2c2a0*/  SYNCS.PHASECHK.TRANS64.TRYWAIT P0, [R3+URZ+0x38860], R2 ;  /* 0x03886002030075a7 */ /* 0x0010a4000800017f */
[----:B--2---:R-:W-:Y:S05]  /*2c2b0*/  @!P0 NANOSLEEP.SYNCS 0x989680 ;  /* 0x009896800000895d */ /* 0x004fea0003900000 */
[----:B------:R-:W2:Y:S02]  /*2c2c0*/  @!P0 SYNCS.PHASECHK.TRANS64 P0, [R3+URZ+0x38860], R2 ;  /* 0x03886002030085a7 */ /* 0x000ea4000800007f */
[----:B--2---:R-:W-:Y:S05]  /*2c2d0*/  @!P0 BRA `(.L_x_3835) ;  /* 0xfffffffc00f08947 */ /* 0x004fea000383ffff */
[----:B------:R-:W-:Y:S05]  /*2c2e0*/  BRA `(.L_x_3965) ;  /* 0xffffffac00d07947 */ /* 0x000fea000383ffff */
.L_x_3850:
[----:B-1----:R1:W2:Y:S02]  /*2c2f0*/  SYNCS.PHASECHK.TRANS64.TRYWAIT P0, [R3+URZ+0x38840], R2 ;  /* 0x03884002030075a7 */ /* 0x0022a4000800017f */
[----:B--2---:R-:W-:Y:S05]  /*2c300*/  @!P0 NANOSLEEP.SYNCS 0x989680 ;  /* 0x009896800000895d */ /* 0x004fea0003900000 */
[----:B------:R-:W2:Y:S02]  /*2c310*/  @!P0 SYNCS.PHASECHK.TRANS64 P0, [R3+URZ+0x38840], R2 ;  /* 0x03884002030085a7 */ /* 0x000ea4000800007f */
[----:B--2---:R-:W-:Y:S05]  /*2c320*/  @!P0 BRA `(.L_x_3850) ;  /* 0xfffffffc00f08947 */ /* 0x004fea000383ffff */
[----:B------:R-:W-:Y:S05]  /*2c330*/  BRA `(.L_x_3966) ;  /* 0xffffffb800907947 */ /* 0x000fea000383ffff */
.L_x_3855:
[----:B--2---:R2:W3:Y:S02]  /*2c340*/  SYNCS.PHASECHK.TRANS64.TRYWAIT P0, [R3+URZ+0x38860], R2 ;  /* 0x03886002030075a7 */ /* 0x0044e4000800017f */
[----:B---3--:R-:W-:Y:S05]  /*2c350*/  @!P0 NANOSLEEP.SYNCS 0x989680 ;  /* 0x009896800000895d */ /* 0x008fea0003900000 */
[----:B------:R-:W3:Y:S02]  /*2c360*/  @!P0 SYNCS.PHASECHK.TRANS64 P0, [R3+URZ+0x38860], R2 ;  /* 0x03886002030085a7 */ /* 0x000ee4000800007f */
[----:B---3--:R-:W-:Y:S05]  /*2c370*/  @!P0 BRA `(.L_x_3855) ;  /* 0xfffffffc00f08947 */ /* 0x008fea000383ffff */
[----:B------:R-:W-:Y:S05]  /*2c380*/  BRA `(.L_x_3967) ;  /* 0xffffffbc00107947 */ /* 0x000fea000383ffff */
.L_x_3871:
[----:B--2---:R-:W2:Y:S01]  /*2c390*/  LDL R2, [R1] ;  /* 0x0000000001027983 */ /* 0x004ea20000100800 */
[----:B------:R-:W-:Y:S01]  /*2c3a0*/  BSSY B0, `(.L_x_3968) ;  /* 0x0000008000007945 */ /* 0x000fe20003800000 */
[----:B------:R-:W-:Y:S02]  /*2c3b0*/  IMAD.MOV.U32 R12, RZ, RZ, RZ ;  /* 0x000000ffff0c7224 */ /* 0x000fe400078e00ff */
[----:B------:R-:W-:Y:S02]  /*2c3c0*/  IMAD.MOV.U32 R11, RZ, RZ, 0x1f ;  /* 0x0000001fff0b7424 */ /* 0x000fe400078e00ff */
[----:B0-----:R-:W-:Y:S02]  /*2c3d0*/  IMAD.MOV.U32 R15, RZ, RZ, -0x1 ;  /* 0xffffffffff0f7424 */ /* 0x001fe400078e00ff */
[----:B--2---:R-:W-:-:S07]  /*2c3e0*/  IMAD.MOV.U32 R13, RZ, RZ, R2 ;  /* 0x000000ffff0d7224 */ /* 0x004fce00078e0002 */
[----:B-1-3--:R-:W-:Y:S05]  /*2c3f0*/  WARPSYNC.COLLECTIVE R15, `(.L_x_3969) ;  /* 0x000000000f087348 */ /* 0x00afea0003c00000 */
[----:B------:R0:W2:Y:S02]  /*2c400*/  SHFL.IDX P6, R14, R13, R12, R11 ;  /* 0x0000000c0d0e7389 */ /* 0x0000a400000c000b */
[----:B0123--:R-:W-:Y:S01]  /*2c410*/  ENDCOLLECTIVE ;  /* 0x000000000000791b */ /* 0x00ffe20003800000 */
.L_x_3969:
[----:B------:R-:W-:Y:S05]  /*2c420*/  BSYNC B0 ;  /* 0x0000000000007941 */ /* 0x000fea0003800000 */
.L_x_3968:
        /* <DEDUP_REMOVED lines=9> */
.L_x_3970:
        /* <DEDUP_REMOVED lines=26> */
.L_x_3971:
        /* <DEDUP_REMOVED lines=8> */
.L_x_3972:
        /* <DEDUP_REMOVED lines=8> */
.L_x_3973:
        /* <DEDUP_REMOVED lines=8> */
.L_x_3974:
        /* <DEDUP_REMOVED lines=8> */
.L_x_3975:
        /* <DEDUP_REMOVED lines=9> */
.L_x_3976:
[----:B------:R-:W-:Y:S01]  /*2c8f0*/  IMAD.MOV.U32 R9, RZ, RZ, R14 ;  /* 0x000000ffff097224 */ /* 0x000fe200078e000e */
[----:B------:R-:W-:Y:S06]  /*2c900*/  BRA `(.L_x_3977) ;  /* 0xffffffc400507947 */ /* 0x000fec000383ffff */
.L_x_3874:
[----:B------:R-:W-:Y:S01]  /*2c910*/  BSSY B0, `(.L_x_3978) ;  /* 0x0000008000007945 */ /* 0x000fe20003800000 */
[----:B------:R-:W-:Y:S02]  /*2c920*/  IMAD.MOV.U32 R13, RZ, RZ, R2 ;  /* 0x000000ffff0d7224 */ /* 0x000fe400078e0002 */
[----:B------:R-:W-:Y:S02]  /*2c930*/  IMAD.MOV.U32 R12, RZ, RZ, 0x1 ;  /* 0x00000001ff0c7424 */ /* 0x000fe400078e00ff */
[----:B------:R-:W-:Y:S02]  /*2c940*/  IMAD.MOV.U32 R11, RZ, RZ, RZ ;  /* 0x000000ffff0b7224 */ /* 0x000fe400078e00ff */
[----:B------:R-:W-:-:S07]  /*2c950*/  IMAD.MOV.U32 R15, RZ, RZ, -0x1 ;  /* 0xffffffffff0f7424 */ /* 0x000fce00078e00ff */
[----:B0-----:R-:W-:Y:S05]  /*2c960*/  WARPSYNC.COLLECTIVE R15, `(.L_x_3979) ;  /* 0x000000000f087348 */ /* 0x001fea0003c00000 */
[----:B------:R1:W2:Y:S02]  /*2c970*/  SHFL.UP P6, R14, R13, R12, R11 ;  /* 0x0400000c0d0e7389 */ /* 0x0002a400000c000b */
[----:B012---:R-:W-:Y:S01]  /*2c980*/  ENDCOLLECTIVE ;  /* 0x000000000000791b */ /* 0x007fe20003800000 */
.L_x_3979:
[----:B------:R-:W-:Y:S05]  /*2c990*/  BSYNC B0 ;  /* 0x0000000000007941 */ /* 0x000fea0003800000 */
.L_x_3978:
        /* <DEDUP_REMOVED lines=10> */
.L_x_3980:
        /* <DEDUP_REMOVED lines=8> */
.L_x_3981:
        /* <DEDUP_REMOVED lines=8> */
.L_x_3982:
        /* <DEDUP_REMOVED lines=8> */
.L_x_3983:
        /* <DEDUP_REMOVED lines=9> */
.L_x_3984:
[----:B------:R-:W-:Y:S01]  /*2cc50*/  IMAD.MOV.U32 R9, RZ, RZ, R14 ;  /* 0x000000ffff097224 */ /* 0x000fe200078e000e */
[----:B------:R-:W-:Y:S06]  /*2cc60*/  BRA `(.L_x_3985) ;  /* 0xffffffc400247947 */ /* 0x000fec000383ffff */
.L_x_3876:
[----:B------:R-:W-:Y:S01]  /*2cc70*/  BSSY B0, `(.L_x_3986) ;  /* 0x0000006000007945 */ /* 0x000fe20003800000 */
[----:B------:R-:W-:Y:S01]  /*2cc80*/  PLOP3.LUT P6, PT, P6, PT, PT, 0x8, 0x0 ;  /* 0x000000000000781c */ /* 0x000fe200037ce170 */
[----:B------:R-:W-:-:S12]  /*2cc90*/  IMAD.MOV.U32 R15, RZ, RZ, -0x1 ;  /* 0xffffffffff0f7424 */ /* 0x000fd800078e00ff */
[----:B0-----:R-:W-:Y:S05]  /*2cca0*/  WARPSYNC.COLLECTIVE R15, `(.L_x_3987) ;  /* 0x000000000f087348 */ /* 0x001fea0003c00000 */
[----:B------:R-:W-:Y:S01]  /*2ccb0*/  VOTE.ANY R14, PT, P6 ;  /* 0x00000000000e7806 */ /* 0x000fe200030e0100 */
[----:B0-----:R-:W-:Y:S06]  /*2ccc0*/  ENDCOLLECTIVE ;  /* 0x000000000000791b */ /* 0x001fec0003800000 */
.L_x_3987:
[----:B------:R-:W-:Y:S05]  /*2ccd0*/  BSYNC B0 ;  /* 0x0000000000007941 */ /* 0x000fea0003800000 */
.L_x_3986:
        /* <DEDUP_REMOVED lines=10> */
.L_x_3988:
[----:B------:R-:W-:Y:S02]  /*2cd80*/  IMAD.MOV.U32 R13, RZ, RZ, R6 ;  /* 0x000000ffff0d7224 */ /* 0x000fe400078e0006 */
[----:B------:R-:W-:-:S07]  /*2cd90*/  IMAD.MOV.U32 R0, RZ, RZ, R14 ;  /* 0x000000ffff007224 */ /* 0x000fce00078e000e */
[----:B------:R-:W-:Y:S05]  /*2cda0*/  WARPSYNC.COLLECTIVE R15, `(.L_x_3989) ;  /* 0x000000000f087348 */ /* 0x000fea0003c00000 */
[----:B------:R0:W1:Y:S02]  /*2cdb0*/  SHFL.IDX P6, R14, R13, R12, R11 ;  /* 0x0000000c0d0e7389 */ /* 0x00006400000c000b */
[----:B01----:R-:W-:Y:S01]  /*2cdc0*/  ENDCOLLECTIVE ;  /* 0x000000000000791b */ /* 0x003fe20003800000 */
.L_x_3989:
[----:B------:R-:W-:Y:S02]  /*2cdd0*/  IMAD.MOV.U32 R6, RZ, RZ, R14 ;  /* 0x000000ffff067224 */ /* 0x000fe400078e000e */
[----:B------:R-:W-:-:S05]  /*2cde0*/  IMAD.IADD R10, R4, 0x1, R10 ;  /* 0x00000001040a7824 */ /* 0x000fca00078e020a */
[----:B------:R2:W-:Y:S01]  /*2cdf0*/  STL [R1+0xc], R10 ;  /* 0x00000c0a01007387 */ /* 0x0005e20000100800 */
[----:B------:R-:W-:Y:S05]  /*2ce00*/  BRA `(.L_x_3990) ;  /* 0xffffffc400047947 */ /* 0x000fea000383ffff */
.L_x_3878:
        /* <DEDUP_REMOVED lines=8> */
.L_x_3992:
[----:B------:R-:W-:Y:S05]  /*2ce90*/  BSYNC B0 ;  /* 0x0000000000007941 */ /* 0x000fea0003800000 */
.L_x_3991:
[----:B------:R-:W-:Y:S01]  /*2cea0*/  IMAD.MOV.U32 R4, RZ, RZ, R14 ;  /* 0x000000ffff047224 */ /* 0x000fe200078e000e */
[----:B------:R-:W-:Y:S06]  /*2ceb0*/  BRA `(.L_x_3993) ;  /* 0xffffffc000f07947 */ /* 0x000fec000383ffff */
.L_x_3884:
[----:B0-----:R0:W1:Y:S02]  /*2cec0*/  SYNCS.PHASECHK.TRANS64.TRYWAIT P0, [R0+URZ+0x38820], R3 ;  /* 0x03882003000075a7 */ /* 0x001064000800017f */
[----:B-1----:R-:W-:Y:S05]  /*2ced0*/  @!P0 NANOSLEEP.SYNCS 0x989680 ;  /* 0x009896800000895d */ /* 0x002fea0003900000 */
[----:B------:R-:W1:Y:S02]  /*2cee0*/  @!P0 SYNCS.PHASECHK.TRANS64 P0, [R0+URZ+0x38820], R3 ;  /* 0x03882003000085a7 */ /* 0x000e64000800007f */
[----:B-1----:R-:W-:Y:S05]  /*2cef0*/  @!P0 BRA `(.L_x_3884) ;  /* 0xfffffffc00f08947 */ /* 0x002fea000383ffff */
[----:B------:R-:W-:Y:S05]  /*2cf00*/  BRA `(.L_x_3994) ;  /* 0xffffffcc00907947 */ /* 0x000fea000383ffff */
.L_x_3885:
        /* <DEDUP_REMOVED lines=11> */
.L_x_3996:
[----:B------:R-:W-:Y:S05]  /*2cfc0*/  BSYNC B0 ;  /* 0x0000000000007941 */ /* 0x000fea0003800000 */
.L_x_3995:
[----:B------:R-:W-:Y:S05]  /*2cfd0*/  BRA `(.L_x_3997) ;  /* 0xffffffcc00787947 */ /* 0x000fea000383ffff */
.L_x_3886:
[----:B------:R-:W-:Y:S01]  /*2cfe0*/  BSSY B0, `(.L_x_3998) ;  /* 0x0000006000007945 */ /* 0x000fe20003800000 */
[----:B------:R-:W-:-:S07]  /*2cff0*/  IMAD.MOV.U32 R15, RZ, RZ, -0x1 ;  /* 0xffffffffff0f7424 */ /* 0x000fce00078e00ff */
[----:B01-3--:R-:W-:Y:S05]  /*2d000*/  WARPSYNC.COLLECTIVE R15, `(.L_x_3999) ;  /* 0x000000000f0c7348 */ /* 0x00bfea0003c00000 */
[----:B------:R-:W-:Y:S02]  /*2d010*/  ELECT P6, UR62, PT ;  /* 0x00000000003e782f */ /* 0x000fe400038c0000 */
[----:B------:R-:W-:Y:S01]  /*2d020*/  MOV R14, UR62 ;  /* 0x0000003e000e7c02 */ /* 0x000fe20008000f00 */
[----:B01-3--:R-:W-:Y:S10]  /*2d030*/  ENDCOLLECTIVE ;  /* 0x000000000000791b */ /* 0x00bff40003800000 */
.L_x_3999:
[----:B------:R-:W-:Y:S05]  /*2d040*/  BSYNC B0 ;  /* 0x0000000000007941 */ /* 0x000fea0003800000 */
.L_x_3998:
[----:B------:R-:W-:Y:S05]  /*2d050*/  BRA `(.L_x_4000) ;  /* 0xffffffcc006c7947 */ /* 0x000fea000383ffff */
.L_x_3888:
[----:B0-----:R0:W1:Y:S02]  /*2d060*/  SYNCS.PHASECHK.TRANS64.TRYWAIT P0, [R6+URZ], R5 ;  /* 0x00000005060075a7 */ /* 0x001064000800017f */
[----:B-1----:R-:W-:Y:S05]  /*2d070*/  @!P0 NANOSLEEP.SYNCS 0x989680 ;  /* 0x009896800000895d */ /* 0x002fea0003900000 */
[----:B------:R-:W1:Y:S02]  /*2d080*/  @!P0 SYNCS.PHASECHK.TRANS64 P0, [R6+URZ], R5 ;  /* 0x00000005060085a7 */ /* 0x000e64000800007f */
[----:B-1----:R-:W-:Y:S05]  /*2d090*/  @!P0 BRA `(.L_x_3888) ;  /* 0xfffffffc00f08947 */ /* 0x002fea000383ffff */
[----:B------:R-:W-:Y:S05]  /*2d0a0*/  BRA `(.L_x_4001) ;  /* 0xffffffcc00a87947 */ /* 0x000fea000383ffff */
.L_x_3889:
[----:B-1----:R1:W2:Y:S02]  /*2d0b0*/  SYNCS.PHASECHK.TRANS64.TRYWAIT P0, [R7+URZ], R2 ;  /* 0x00000002070075a7 */ /* 0x0022a4000800017f */
[----:B--2---:R-:W-:Y:S05]  /*2d0c0*/  @!P0 NANOSLEEP.SYNCS 0x989680 ;  /* 0x009896800000895d */ /* 0x004fea0003900000 */
[----:B------:R-:W2:Y:S02]  /*2d0d0*/  @!P0 SYNCS.PHASECHK.TRANS64 P0, [R7+URZ], R2 ;  /* 0x00000002070085a7 */ /* 0x000ea4000800007f */
[----:B--2---:R-:W-:Y:S05]  /*2d0e0*/  @!P0 BRA `(.L_x_3889) ;  /* 0xfffffffc00f08947 */ /* 0x004fea000383ffff */
[----:B------:R-:W-:Y:S05]  /*2d0f0*/  BRA `(.L_x_4002) ;  /* 0xffffffcc009c7947 */ /* 0x000fea000383ffff */
.L_x_3891:
[----:B--2---:R2:W4:Y:S02]  /*2d100*/  SYNCS.PHASECHK.TRANS64.TRYWAIT P0, [R4+URZ], R5 ;  /* 0x00000005040075a7 */ /* 0x004524000800017f */
[----:B----4-:R-:W-:Y:S05]  /*2d110*/  @!P0 NANOSLEEP.SYNCS 0x989680 ;  /* 0x009896800000895d */ /* 0x010fea0003900000 */
[----:B------:R-:W4:Y:S02]  /*2d120*/  @!P0 SYNCS.PHASECHK.TRANS64 P0, [R4+URZ], R5 ;  /* 0x00000005040085a7 */ /* 0x000f24000800007f */
[----:B----4-:R-:W-:Y:S05]  /*2d130*/  @!P0 BRA `(.L_x_3891) ;  /* 0xfffffffc00f08947 */ /* 0x010fea000383ffff */
[----:B------:R-:W-:Y:S05]  /*2d140*/  BRA `(.L_x_4003) ;  /* 0xffffffcc00a47947 */ /* 0x000fea000383ffff */
.L_x_4004:
        /* <DEDUP_REMOVED lines=11> */
.L_x_5877:


//--------------------- .text._ZN7cutlass13device_kernelIN5flash11enable_sm90INS1_16FlashAttnFwdSm90INS1_25CollectiveMainloopFwdSm90ILi2EN4cute5tupleIJNS5_1CILi1EEES8_S8_EEENS6_IJNS7_ILi64EEESA_SA_EEELi512ENS_10bfloat16_tEfNS_4arch4Sm90ELb1ELb0ELb0ELb0ELb0ELb0ELb0ELb0ELb0ELb1ELb1ELb0EEENS1_21CollectiveEpilogueFwdINS6_IJSA_NS7_ILi512EEESA_EEES9_SC_SE_Li256ELb0ELb1ELb1ELb0EEENS1_19SingleTileSchedulerILb0ELb1ELb1ELi64EEEEEEEEEvNT_6ParamsE --------------------------
	.section	.text._ZN7cutlass13device_kernelIN5flash11enable_sm90INS1_16FlashAttnFwdSm90INS1_25CollectiveMainloopFwdSm90ILi2EN4cute5tupleIJNS5_1CILi1EEES8_S8_EEENS6_IJNS7_ILi64EEESA_SA_EEELi512ENS_10bfloat16_tEfNS_4arch4Sm90ELb1ELb0ELb0ELb0ELb0ELb0ELb0ELb0ELb0ELb1ELb1ELb0EEENS1_21CollectiveEpilogueFwdINS6_IJSA_NS7_ILi512EEESA_EEES9_SC_SE_Li256ELb0ELb1ELb1ELb0EEENS1_19SingleTileSchedulerILb0ELb1ELb1ELi64EEEEEEEEEvNT_6ParamsE,"ax",@progbits
	.align	128
.text._ZN7cutlass13device_kernelIN5flash11enable_sm90INS1_16FlashAttnFwdSm90INS1_25CollectiveMainloopFwdSm90ILi2EN4cute5tupleIJNS5_1CILi1EEES8_S8_EEENS6_IJNS7_ILi64EEESA_SA_EEELi512ENS_10bfloat16_tEfNS_4arch4Sm90ELb1ELb0ELb0ELb0ELb0ELb0ELb0ELb0ELb0ELb1ELb1ELb0EEENS1_21CollectiveEpilogueFwdINS6_IJSA_NS7_ILi512EEESA_EEES9_SC_SE_Li256ELb0ELb1ELb1ELb0EEENS1_19SingleTileSchedulerILb0ELb1ELb1ELi64EEEEEEEEEvNT_6ParamsE:
        .type           _ZN7cutlass13device_kernelIN5flash11enable_sm90INS1_16FlashAttnFwdSm90INS1_25CollectiveMainloopFwdSm90ILi2EN4cute5tupleIJNS5_1CILi1EEES8_S8_EEENS6_IJNS7_ILi64EEESA_SA_EEELi512ENS_10bfloat16_tEfNS_4arch4Sm90ELb1ELb0ELb0ELb0ELb0ELb0ELb0ELb0ELb0ELb1ELb1ELb0EEENS1_21CollectiveEpilogueFwdINS6_IJSA_NS7_ILi512EEESA_EEES9_SC_SE_Li256ELb0ELb1ELb1ELb0EEENS1_19SingleTileSchedulerILb0ELb1ELb1ELi64EEEEEEEEEvNT_6ParamsE,@function
        .size           _ZN7cutlass13device_kernelIN5flash11enable_sm90INS1_16FlashAttnFwdSm90INS1_25CollectiveMainloopFwdSm90ILi2EN4cute5tupleIJNS5_1CILi1EEES8_S8_EEENS6_IJNS7_ILi64EEESA_SA_EEELi512ENS_10bfloat16_tEfNS_4arch4Sm90ELb1ELb0ELb0ELb0ELb0ELb0ELb0ELb0ELb0ELb1ELb1ELb0EEENS1_21CollectiveEpilogueFwdINS6_IJSA_NS7_ILi512EEESA_EEES9_SC_SE_Li256ELb0ELb1ELb1ELb0EEENS1_19SingleTileSchedulerILb0ELb1ELb1ELi64EEEEEEEEEvNT_6ParamsE,(.L_x_5878 - _ZN7cutlass13device_kernelIN5flash11enable_sm90INS1_16FlashAttnFwdSm90INS1_25CollectiveMainloopFwdSm90ILi2EN4cute5tupleIJNS5_1CILi1EEES8_S8_EEENS6_IJNS7_ILi64EEESA_SA_EEELi512ENS_10bfloat16_tEfNS_4arch4Sm90ELb1ELb0ELb0ELb0ELb0ELb0ELb0ELb0ELb0ELb1ELb1ELb0EEENS1_21CollectiveEpilogueFwdINS6_IJSA_NS7_ILi512EEESA_EEES9_SC_SE_Li256ELb0ELb1ELb1ELb0EEENS1_19SingleTileSchedulerILb0ELb1ELb1ELi64EEEEEEEEEvNT_6ParamsE)
        .other          _ZN7cutlass13device_kernelIN5flash11enable_sm90INS1_16FlashAttnFwdSm90INS1_25CollectiveMainloopFwdSm90ILi2EN4cute5tupleIJNS5_1CILi1EEES8_S8_EEENS6_IJNS7_ILi64EEESA_SA_EEELi512ENS_10bfloat16_tEfNS_4arch4Sm90ELb1ELb0ELb0ELb0ELb0ELb0ELb0ELb0ELb0ELb1ELb1ELb0EEENS1_21CollectiveEpilogueFwdINS6_IJSA_NS7_ILi512EEESA_EEES9_SC_SE_Li256ELb0ELb1ELb1ELb0EEENS1_19SingleTileSchedulerILb0ELb1ELb1ELi64EEEEEEEEEvNT_6ParamsE,@"STO_CUDA_ENTRY STV_DEFAULT"
_ZN7cutlass13device_kernelIN5flash11enable_sm90INS1_16FlashAttnFwdSm90INS1_25CollectiveMainloopFwdSm90ILi2EN4cute5tupleIJNS5_1CILi1EEES8_S8_EEENS6_IJNS7_ILi64EEESA_SA_EEELi512ENS_10bfloat16_tEfNS_4arch4Sm90ELb1ELb0ELb0ELb0ELb0ELb0ELb0ELb0ELb0ELb1ELb1ELb0EEENS1_21CollectiveEpilogueFwdINS6_IJSA_NS7_ILi512EEESA_EEES9_SC_SE_Li256ELb0ELb1ELb1ELb0EEENS1_19SingleTileSchedulerILb0ELb1ELb1ELi64EEEEEEEEEvNT_6ParamsE:
        /* <DEDUP_REMOVED lines=18> */
.L_x_4006:
[----:B------:R-:W-:Y:S05]  /*0120*/  BSYNC B0 ;  /* 0x0000000000007941 */ /* 0x000fea0003800000 */
.L_x_4005:
        /* <DEDUP_REMOVED lines=37> */
.L_x_4007:
        /* <DEDUP_REMOVED lines=22> */
.L_x_4008:
        /* <DEDUP_REMOVED lines=18> */
.L_x_4009:
        /* <DEDUP_REMOVED lines=22> */
.L_x_4010:
        /* <DEDUP_REMOVED lines=22> */
.L_x_4011:
        /* <DEDUP_REMOVED lines=8> */
.L_x_4014:
        /* <DEDUP_REMOVED lines=24> */
[----:B------:R-:W-:Y:S01]  /*0ac0*/  ULDC UR37, c[0x0][0x424] ;  /* 0x0001090000257ab9 */ /* 0x000fe20000000800 */
[----:B------:R-:W-:Y:S01]  /*0ad0*/  UISETP.NE.U32.AND UP0, UPT, UR4, URZ, UPT ;  /* 0x0000003f0400728c */ /* 0x000fe2000bf05070 */
[----:B------:R-:W0:Y:S01]  /*0ae0*/  S2UR UR7, SR_CTAID.X ;  /* 0x00000000000779c3 */ /* 0x000e220000002500 */
[----:B------:R-:W-:Y:S01]  /*0af0*/  ULDC UR10, c[0x0][0x2f0] ;  /* 0x0000bc00000a7ab9 */ /* 0x000fe20000000800 */
[----:B------:R-:W-:Y:S01]  /*0b00*/  VIADD R16, R2, 0xffffff80 ;  /* 0xffffff8002107836 */ /* 0x000fe20000000000 */
[----:B------:R-:W-:-:S04]  /*0b10*/  UISETP.NE.AND.EX UP0, UPT, UR5, URZ, UPT, UP0 ;  /* 0x0000003f0500728c */ /* 0x000fc8000bf05300 */
[----:B------:R-:W-:Y:S02]  /*0b20*/  USEL UR37, UR37, 0x1, UP0 ;  /* 0x0000000125257887 */ /* 0x000fe40008000000 */
[----:B------:R-:W-:Y:S02]  /*0b30*/  UISETP.NE.AND UP0, UPT, UR11, 0x1, UPT ;  /* 0x000000010b00788c */ /* 0x000fe4000bf05270 */
[----:B------:R-:W-:-:S04]  /*0b40*/  UIMAD UR4, UR37, UR10, 0x3f ;  /* 0x0000003f250474a4 */ /* 0x000fc8000f8e020a */
[----:B------:R-:W-:Y:S01]  /*0b50*/  PLOP3.LUT P0, PT, PT, PT, UP0, 0x80, 0x0 ;  /* 0x000000000000781c */ /* 0x000fe20003f0f008 */
[----:B------:R-:W-:-:S04]  /*0b60*/  USHF.R.S32.HI UR5, URZ, 0x1f, UR4 ;  /* 0x0000001f3f057899 */ /* 0x000fc80008011404 */
[----:B------:R-:W-:-:S04]  /*0b70*/  ULEA.HI UR5, UR5, UR4, URZ, 0x6 ;  /* 0x0000000405057291 */ /* 0x000fc8000f8f303f */
[----:B------:R-:W-:-:S04]  /*0b80*/  USHF.R.S32.HI UR6, URZ, 0x6, UR5 ;  /* 0x000000063f067899 */ /* 0x000fc80008011405 */
[----:B0-----:R-:W-:Y:S08]  /*0b90*/  @!P0 BRA `(.L_x_4016) ;  /* 0x0000002000408947 */ /* 0x001ff00003800000 */
[----:B------:R-:W-:Y:S01]  /*0ba0*/  ULDC UR4, c[0x0][0x448] ;  /* 0x0001120000047ab9 */ /* 0x000fe20000000800 */
[----:B------:R-:W-:Y:S01]  /*0bb0*/  ULEA UR7, UR7, 0x3f, 0x6 ;  /* 0x0000003f07077891 */ /* 0x000fe2000f8e303f */
[----:B------:R-:W-:Y:S01]  /*0bc0*/  PLOP3.LUT P0, PT, PT, PT, PT, 0x80, 0x0 ;  /* 0x000000000000781c */ /* 0x000fe20003f0f070 */
[----:B------:R-:W-:Y:S01]  /*0bd0*/  UISETP.NE.AND UP0, UPT, UR4, 0x1, UPT ;  /* 0x000000010400788c */ /* 0x000fe2000bf05270 */
[----:B------:R-:W-:Y:S01]  /*0be0*/  IMAD.MOV.U32 R3, RZ, RZ, RZ ;  /* 0x000000ffff037224 */ /* 0x000fe200078e00ff */
[----:B------:R-:W-:Y:S01]  /*0bf0*/  ULDC UR8, c[0x0][0x288] ;  /* 0x0000a20000087ab9 */ /* 0x000fe20000000800 */
[----:B------:R-:W-:Y:S01]  /*0c00*/  USHF.R.U32.HI UR11, URZ, 0x10, UR9 ;  /* 0x000000103f0b7899 */ /* 0x000fe20008011609 */
[----:B------:R-:W-:Y:S01]  /*0c10*/  IMAD.MOV.U32 R6, RZ, RZ, RZ ;  /* 0x000000ffff067224 */ /* 0x000fe200078e00ff */
[----:B------:R-:W-:Y:S01]  /*0c20*/  UIADD3 UR8, -UR8, 0x40, URZ ;  /* 0x0000004008087890 */ /* 0x000fe2000fffe13f */
[----:B------:R-:W-:Y:S01]  /*0c30*/  MOV R5, RZ ;  /* 0x000000ff00057202 */ /* 0x000fe20000000f00 */
[----:B------:R-:W-:Y:S01]  /*0c40*/  ULOP3.LUT UR9, UR9, 0xffff, URZ, 0xc0, !UPT ;  /* 0x0000ffff09097892 */ /* 0x000fe2000f8ec03f */
[----:B------:R-:W-:Y:S01]  /*0c50*/  CS2R R150, SRZ ;  /* 0x0000000000967805 */ /* 0x000fe2000001ff00 */
[----:B------:R-:W-:Y:S01]  /*0c60*/  UIMAD UR8, UR37, UR10, UR8 ;  /* 0x0000000a250872a4 */ /* 0x000fe2000f8e0208 */
[----:B------:R-:W-:Y:S01]  /*0c70*/  CS2R R148, SRZ ;  /* 0x0000000000947805 */ /* 0x000fe2000001ff00 */
[----:B------:R-:W-:Y:S01]  /*0c80*/  @UP0 ULDC UR4, c[0x0][0x44c] ;  /* 0x0001130000040ab9 */ /* 0x000fe20000000800 */
[----:B------:R-:W-:Y:S01]  /*0c90*/  @UP0 ULDC UR12, c[0x0][0x450] ;  /* 0x00011400000c0ab9 */ /* 0x000fe20000000800 */
[----:B------:R-:W-:Y:S01]  /*0ca0*/  UIMAD.WIDE.U32 UR4, UR7, UR4, URZ ;  /* 0x00000004070472a5 */ /* 0x000fe2000f8e003f */
[----:B------:R-:W-:-:S02]  /*0cb0*/  CS2R R146, SRZ ;  /* 0x0000000000927805 */ /* 0x000fc4000001ff00 */
[----:B------:R-:W-:Y:S02]  /*0cc0*/  CS2R R144, SRZ ;  /* 0x0000000000907805 */ /* 0x000fe4000001ff00 */
[----:B------:R-:W-:Y:S01]  /*0cd0*/  CS2R R142, SRZ ;  /* 0x00000000008e7805 */ /* 0x000fe2000001ff00 */
[----:B------:R-:W-:Y:S01]  /*0ce0*/  @UP0 USHF.R.U32.HI UR7, URZ, UR12, UR5 ;  /* 0x0000000c3f070299 */ /* 0x000fe20008011605 */
[----:B------:R-:W-:Y:S02]  /*0cf0*/  CS2R R140, SRZ ;  /* 0x00000000008c7805 */ /* 0x000fe4000001ff00 */
[----:B------:R-:W-:Y:S02]  /*0d00*/  CS2R R138, SRZ ;  /* 0x00000000008a7805 */ /* 0x000fe4000001ff00 */
[----:B------:R-:W-:Y:S01]  /*0d10*/  CS2R R136, SRZ ;  /* 0x0000000000887805 */ /* 0x000fe2000001ff00 */
[----:B------:R-:W-:Y:S01]  /*0d20*/  UIADD3 UR7, UR8, UR7, URZ ;  /* 0x0000000708077290 */ /* 0x000fe2000fffe03f */
[----:B------:R-:W-:-:S02]  /*0d30*/  CS2R R134, SRZ ;  /* 0x0000000000867805 */ /* 0x000fc4000001ff00 */
[----:B------:R-:W-:Y:S02]  /*0d40*/  CS2R R132, SRZ ;  /* 0x0000000000847805 */ /* 0x000fe4000001ff00 */
[----:B------:R-:W-:Y:S01]  /*0d50*/  CS2R R130, SRZ ;  /* 0x0000000000827805 */ /* 0x000fe2000001ff00 */
[----:B------:R-:W-:Y:S01]  /*0d60*/  USHF.R.S32.HI UR4, URZ, 0x1f, UR7 ;  /* 0x0000001f3f047899 */ /* 0x000fe20008011407 */
[----:B------:R-:W-:Y:S02]  /*0d70*/  CS2R R128, SRZ ;  /* 0x0000000000807805 */ /* 0x000fe4000001ff00 */
[----:B------:R-:W-:Y:S02]  /*0d80*/  CS2R R126, SRZ ;  /* 0x00000000007e7805 */ /* 0x000fe4000001ff00 */
[----:B------:R-:W-:Y:S01]  /*0d90*/  CS2R R124, SRZ ;  /* 0x00000000007c7805 */ /* 0x000fe2000001ff00 */
[----:B------:R-:W-:Y:S01]  /*0da0*/  ULEA.HI UR4, UR4, UR7, URZ, 0x6 ;  /* 0x0000000704047291 */ /* 0x000fe2000f8f303f */
[----:B------:R-:W-:-:S02]  /*0db0*/  CS2R R122, SRZ ;  /* 0x00000000007a7805 */ /* 0x000fc4000001ff00 */
[----:B------:R-:W-:Y:S02]  /*0dc0*/  CS2R R120, SRZ ;  /* 0x0000000000787805 */ /* 0x000fe4000001ff00 */
[----:B------:R-:W-:Y:S01]  /*0dd0*/  CS2R R118, SRZ ;  /* 0x0000000000767805 */ /* 0x000fe2000001ff00 */
[----:B------:R-:W-:Y:S01]  /*0de0*/  USHF.R.S32.HI UR4, URZ, 0x6, UR4 ;  /* 0x000000063f047899 */ /* 0x000fe20008011404 */
[----:B------:R-:W-:Y:S02]  /*0df0*/  CS2R R116, SRZ ;  /* 0x0000000000747805 */ /* 0x000fe4000001ff00 */
[----:B------:R-:W-:Y:S02]  /*0e00*/  CS2R R114, SRZ ;  /* 0x0000000000727805 */ /* 0x000fe4000001ff00 */
[----:B------:R-:W-:Y:S01]  /*0e10*/  CS2R R112, SRZ ;  /* 0x0000000000707805 */ /* 0x000fe2000001ff00 */
[----:B------:R-:W-:Y:S01]  /*0e20*/  UISETP.LT.AND UP0, UPT, UR6, UR4, UPT ;  /* 0x000000040600728c */ /* 0x000fe2000bf01270 */
[----:B------:R-:W-:-:S02]  /*0e30*/  CS2R R110, SRZ ;  /* 0x00000000006e7805 */ /* 0x000fc4000001ff00 */
[----:B------:R-:W-:Y:S02]  /*0e40*/  CS2R R108, SRZ ;  /* 0x00000000006c7805 */ /* 0x000fe4000001ff00 */
[----:B------:R-:W-:Y:S01]  /*0e50*/  CS2R R106, SRZ ;  /* 0x00000000006a7805 */ /* 0x000fe2000001ff00 */
[----:B------:R-:W-:Y:S01]  /*0e60*/  USEL UR6, UR6, UR4, UP0 ;  /* 0x0000000406067287 */ /* 0x000fe20008000000 */
[----:B------:R-:W-:Y:S01]  /*0e70*/  CS2R R104, SRZ ;  /* 0x0000000000687805 */ /* 0x000fe2000001ff00 */
[----:B------:R-:W-:Y:S01]  /*0e80*/  UISETP.NE.AND UP0, UPT, UR11, URZ, UPT ;  /* 0x0000003f0b00728c */ /* 0x000fe2000bf05270 */
[----:B------:R-:W-:Y:S01]  /*0e90*/  CS2R R102, SRZ ;  /* 0x0000000000667805 */ /* 0x000fe2000001ff00 */
[----:B------:R-:W-:Y:S01]  /*0ea0*/  UISETP.GE.AND UP1, UPT, UR6, 0x1, UPT ;  /* 0x000000010600788c */ /* 0x000fe2000bf26270 */
[----:B------:R-:W-:Y:S02]  /*0eb0*/  CS2R R100, SRZ ;  /* 0x0000000000647805 */ /* 0x000fe4000001ff00 */
[----:B------:R-:W-:-:S02]  /*0ec0*/  CS2R R98, SRZ ;  /* 0x0000000000627805 */ /* 0x000fc4000001ff00 */
[----:B------:R-:W-:Y:S02]  /*0ed0*/  CS2R R96, SRZ ;  /* 0x0000000000607805 */ /* 0x000fe4000001ff00 */
[----:B------:R-:W-:Y:S02]  /*0ee0*/  CS2R R94, SRZ ;  /* 0x00000000005e7805 */ /* 0x000fe4000001ff00 */
[----:B------:R-:W-:Y:S02]  /*0ef0*/  CS2R R92, SRZ ;  /* 0x00000000005c7805 */ /* 0x000fe4000001ff00 */
[----:B------:R-:W-:Y:S02]  /*0f00*/  PLOP3.LUT P1, PT, PT, PT, UP1, 0x80, 0x0 ;  /* 0x000000000000781c */ /* 0x000fe40003f2f018 */
[----:B------:R-:W-:Y:S02]  /*0f10*/  CS2R R90, SRZ ;  /* 0x00000000005a7805 */ /* 0x000fe4000001ff00 */
[----:B------:R-:W-:Y:S01]  /*0f20*/  CS2R R88, SRZ ;  /* 0x0000000000587805 */ /* 0x000fe2000001ff00 */
[----:B------:R-:W-:Y:S01]  /*0f30*/  @!UP0 ULDC UR11, c[0x0][0x9f0] ;  /* 0x00027c00000b8ab9 */ /* 0x000fe20000000800 */
        /* <DEDUP_REMOVED lines=30> */
[----:B------:R-:W-:Y:S01]  /*1120*/  MOV R8, UR4 ;  /* 0x0000000400087c02 */ /* 0x000fe20008000f00 */
[----:B------:R-:W-:Y:S01]  /*1130*/  ULOP3.LUT UR4, UR4, UR11, URZ, 0x3c, !UPT ;  /* 0x0000000b04047292 */ /* 0x000fe2000f8e3c3f */
[----:B------:R-:W0:Y:S01]  /*1140*/  I2F.RP R0, R7 ;  /* 0x0000000700007306 */ /* 0x000e220000209400 */
[----:B------:R-:W-:-:S04]  /*1150*/  IABS R4, R4 ;  /* 0x0000000400047213 */ /* 0x000fc80000000000 */
[----:B------:R-:W-:Y:S01]  /*1160*/  ISETP.LE.AND P3, PT, RZ, UR4, PT ;  /* 0x00000004ff007c0c */ /* 0x000fe2000bf63270 */
[----:B------:R-:W-:Y:S02]  /*1170*/  IMAD.MOV R4, RZ, RZ, -R4 ;  /* 0x000000ffff047224 */ /* 0x000fe400078e0a04 */
[----:B0-----:R-:W0:Y:S02]  /*1180*/  MUFU.RCP R0, R0 ;  /* 0x0000000000007308 */ /* 0x001e240000001000 */
        /* <DEDUP_REMOVED lines=11> */
[----:B------:R-:W-:Y:S01]  /*1240*/  @!P2 IMAD.IADD R0, R0, 0x1, -R7 ;  /* 0x000000010000a824 */ /* 0x000fe200078e0a07 */
[----:B------:R-:W-:Y:S02]  /*1250*/  @!P2 IADD3 R3, R3, 0x1, RZ ;  /* 0x000000010303a810 */ /* 0x000fe40007ffe0ff */
[----:B------:R-:W-:Y:S02]  /*1260*/  ISETP.NE.AND P2, PT, RZ, UR11, PT ;  /* 0x0000000bff007c0c */ /* 0x000fe4000bf45270 */
[----:B------:R-:W-:-:S13]  /*1270*/  ISETP.GE.U32.AND P1, PT, R0, R7, PT ;  /* 0x000000070000720c */ /* 0x000fda0003f26070 */
[----:B------:R-:W-:-:S04]  /*1280*/  @P1 VIADD R3, R3, 0x1 ;  /* 0x0000000103031836 */ /* 0x000fc80000000000 */
[----:B------:R-:W-:Y:S01]  /*1290*/  @!P3 IMAD.MOV R3, RZ, RZ, -R3 ;  /* 0x000000ffff03b224 */ /* 0x000fe200078e0a03 */
[----:B------:R-:W-:-:S07]  /*12a0*/  @!P2 LOP3.LUT R3, RZ, UR11, RZ, 0x33, !PT ;  /* 0x0000000bff03ac12 */ /* 0x000fce000f8e33ff */
.L_x_4017:
        /* <DEDUP_REMOVED lines=30> */
[----:B0-----:R-:W-:Y:S01]  /*1490*/  ULEA UR5, UR8, UR7, 0x18 ;  /* 0x0000000708057291 */ /* 0x001fe2000f8ec03f */
[----:B------:R-:W-:Y:S01]  /*14a0*/  IADD3 R7, R6, -R7, RZ ;  /* 0x8000000706077210 */ /* 0x000fe20007ffe0ff */
[----:B------:R-:W-:Y:S02]  /*14b0*/  UIADD3 UR6, UR4, -UR6, URZ ;  /* 0x8000000604067290 */ /* 0x000fe4000fffe03f */
        /* <DEDUP_REMOVED lines=11> */
.L_x_4019:
[----:B------:R-:W-:-:S04]  /*1570*/  SHF.L.U32 R2, RZ, 0x1f, RZ ;  /* 0x0000001fff027819 */ /* 0x000fc800000006ff */
[----:B------:R-:W0:Y:S02]  /*1580*/  SYNCS.PHASECHK.TRANS64.TRYWAIT P1, [UR5+0x28c50], R2 ;  /* 0x028c5002ff0075a7 */ /* 0x000e240008020145 */
[----:B0-----:R-:W-:Y:S05]  /*1590*/  @!P1 BRA `(.L_x_4020) ;  /* 0x000000ec00149947 */ /* 0x001fea0003800000 */
.L_x_4162:
        /* <DEDUP_REMOVED lines=47> */
[----:B------:R-:W-:Y:S01]  /*1890*/  MOV R7, RZ ;  /* 0x000000ff00077202 */ /* 0x000fe20000000f00 */
[----:B------:R-:W-:-:S06]  /*18a0*/  UMOV UR4, URZ ;  /* 0x0000003f00047c82 */ /* 0x000fcc0008000000 */
.L_x_4026:
[----:B------:R-:W-:Y:S01]  /*18b0*/  BAR.SYNC.DEFER_BLOCKING 0xe, 0x100 ;  /* 0x0384000000007b1d */ /* 0x000fe20000010000 */
[----:B------:R-:W-:Y:S01]  /*18c0*/  IMAD.U32 R5, RZ, RZ, UR4 ;  /* 0x00000004ff057e24 */ /* 0x000fe2000f8e00ff */
[----:B------:R-:W-:Y:S01]  /*18d0*/  UIADD3 UR4, UR4, 0x1, URZ ;  /* 0x0000000104047890 */ /* 0x000fe2000fffe03f */
[C---:B------:R-:W-:Y:S01]  /*18e0*/  ISETP.GT.AND P3, PT, R3.reuse, R0, PT ;  /* 0x000000000300720c */ /* 0x040fe20003f64270 */
[----:B------:R-:W-:Y:S02]  /*18f0*/  VIADD R3, R3, 0xffffffff ;  /* 0xffffffff03037836 */ /* 0x000fe40000000000 */
[----:B01----:R-:W-:Y:S01]  /*1900*/  IMAD R2, R5, 0x40, R4 ;  /* 0x0000004005027824 */ /* 0x003fe200078e0204 */
        /* <DEDUP_REMOVED lines=137> */
.L_x_4022:
[----:B------:R-:W-:Y:S01]  /*21a0*/  ULEA UR7, UR4, UR5, 0x3 ;  /* 0x0000000504077291 */ /* 0x000fe2000f8e183f */
[----:B------:R-:W-:-:S08]  /*21b0*/  SHF.L.U32 R2, R7, 0x1f, RZ ;  /* 0x0000001f07027819 */ /* 0x000fd000000006ff */
[----:B------:R0:W1:Y:S01]  /*21c0*/  SYNCS.PHASECHK.TRANS64.TRYWAIT P1, [UR7+0x28c50], R2 ;  /* 0x028c5002ff0075a7 */ /* 0x0000620008020147 */
[----:B------:R-:W-:Y:S05]  /*21d0*/  @!P0 BRA `(.L_x_4023) ;  /* 0x0000000000048947 */ /* 0x000fea0003800000 */
[----:B------:R-:W-:Y:S01]  /*21e0*/  BPT.TRAP 0x1 ;  /* 0x000000040000795c */ /* 0x000fe20000300000 */
.L_x_4023:
[----:B-1----:R-:W-:Y:S05]  /*21f0*/  @P1 BRA `(.L_x_4024) ;  /* 0x0000000000081947 */ /* 0x002fea0003800000 */
[----:B------:R-:W1:Y:S02]  /*2200*/  SYNCS.PHASECHK.TRANS64.TRYWAIT P1, [UR7+0x28c50], R2 ;  /* 0x028c5002ff0075a7 */ /* 0x000e640008020147 */
[----:B-1----:R-:W-:Y:S05]  /*2210*/  @!P1 BRA `(.L_x_4025) ;  /* 0x000000e0000c9947 */ /* 0x002fea0003800000 */
.L_x_4024:
        /* <DEDUP_REMOVED lines=10> */
[----:B------:R-:W-:Y:S01]  /*22c0*/  @!P2 IADD3 R2, R2, 0x28c60, RZ ;  /* 0x00028c600202a810 */ /* 0x000fe20007ffe0ff */
[----:B------:R-:W-:-:S03]  /*22d0*/  UMOV UR23, 0x40000040 ;  /* 0x4000004000177882 */ /* 0x000fc60000000000 */
[----:B------:R-:W-:Y:S01]  /*22e0*/  @!P2 PRMT R2, RZ, 0x654, R2 ;  /* 0x00000654ff02a816 */ /* 0x000fe20000000002 */
        /* <DEDUP_REMOVED lines=17> */
.L_x_4021:
[----:B------:R-:W-:Y:S01]  /*2400*/  BAR.SYNC.DEFER_BLOCKING 0xe, 0x100 ;  /* 0x0384000000007b1d */ /* 0x000fe20000010000 */
[----:B------:R-:W-:Y:S01]  /*2410*/  VIADD R4, R4, UR4 ;  /* 0x0000000404047c36 */ /* 0x000fe20008000000 */
[----:B------:R-:W-:Y:S01]  /*2420*/  PLOP3.LUT P0, PT, PT, PT, PT, 0x8, 0x0 ;  /* 0x000000000000781c */ /* 0x000fe20003f0e170 */
[----:B------:R-:W-:Y:S02]  /*2430*/  IMAD.MOV.U32 R6, RZ, RZ, RZ ;  /* 0x000000ffff067224 */ /* 0x000fe400078e00ff */
[----:B------:R-:W-:Y:S01]  /*2440*/  IMAD.MOV.U32 R5, RZ, RZ, RZ ;  /* 0x000000ffff057224 */ /* 0x000fe200078e00ff */
[----:B------:R-:W-:-:S05]  /*2450*/  LEA R4, R4, UR5, 0x2 ;  /* 0x0000000504047c11 */ /* 0x000fca000f8e10ff */
        /* <DEDUP_REMOVED lines=132> */
.L_x_4016:
[----:B------:R-:W-:Y:S01]  /*2ca0*/  ULDC UR4, c[0x0][0x448] ;  /* 0x0001120000047ab9 */ /* 0x000fe20000000800 */
[----:B------:R-:W-:Y:S02]  /*2cb0*/  ULEA UR7, UR7, 0x3f, 0x6 ;  /* 0x0000003f07077891 */ /* 0x000fe4000f8e303f */
[----:B------:R-:W-:Y:S01]  /*2cc0*/  UISETP.NE.AND UP0, UPT, UR4, 0x1, UPT ;  /* 0x000000010400788c */ /* 0x000fe2000bf05270 */
[----:B------:R-:W-:Y:S01]  /*2cd0*/  ULDC UR8, c[0x0][0x288] ;  /* 0x0000a20000087ab9 */ /* 0x000fe20000000800 */
[----:B------:R-:W-:Y:S02]  /*2ce0*/  ULOP3.LUT UR40, UR9, 0xffff, URZ, 0xc0, !UPT ;  /* 0x0000ffff09287892 */ /* 0x000fe4000f8ec03f */
[----:B------:R-:W-:-:S04]  /*2cf0*/  UIADD3 UR8, -UR8, 0x40, URZ ;  /* 0x0000004008087890 */ /* 0x000fc8000fffe13f */
[----:B------:R-:W-:-:S03]  /*2d00*/  UIMAD UR8, UR37, UR10, UR8 ;  /* 0x0000000a250872a4 */ /* 0x000fc6000f8e0208 */
[----:B------:R-:W-:Y:S01]  /*2d10*/  @UP0 ULDC UR4, c[0x0][0x44c] ;  /* 0x0001130000040ab9 */ /* 0x000fe20000000800 */
[----:B------:R-:W-:Y:S01]  /*2d20*/  @UP0 ULDC UR11, c[0x0][0x450] ;  /* 0x00011400000b0ab9 */ /* 0x000fe20000000800 */
[----:B------:R-:W-:-:S04]  /*2d30*/  UIMAD.WIDE.U32 UR4, UR7, UR4, URZ ;  /* 0x00000004070472a5 */ /* 0x000fc8000f8e003f */
[----:B------:R-:W-:Y:S02]  /*2d40*/  @UP0 USHF.R.U32.HI UR7, URZ, UR11, UR5 ;  /* 0x0000000b3f070299 */ /* 0x000fe40008011605 */
[----:B------:R-:W-:Y:S02]  /*2d50*/  USHF.R.U32.HI UR11, URZ, 0x10, UR9 ;  /* 0x000000103f0b7899 */ /* 0x000fe40008011609 */
[----:B------:R-:W-:Y:S02]  /*2d60*/  UIADD3 UR7, UR8, UR7, URZ ;  /* 0x0000000708077290 */ /* 0x000fe4000fffe03f */
[----:B------:R-:W-:Y:S02]  /*2d70*/  UISETP.NE.AND UP1, UPT, UR11, URZ, UPT ;  /* 0x0000003f0b00728c */ /* 0x000fe4000bf25270 */
[----:B------:R-:W-:-:S04]  /*2d80*/  USHF.R.S32.HI UR4, URZ, 0x1f, UR7 ;  /* 0x0000001f3f047899 */ /* 0x000fc80008011407 */
[----:B------:R-:W-:-:S04]  /*2d90*/  ULEA.HI UR4, UR4, UR7, URZ, 0x6 ;  /* 0x0000000704047291 */ /* 0x000fc8000f8f303f */
[----:B------:R-:W-:Y:S01]  /*2da0*/  USHF.R.S32.HI UR4, URZ, 0x6, UR4 ;  /* 0x000000063f047899 */ /* 0x000fe20008011404 */
[----:B------:R-:W-:-:S03]  /*2db0*/  @!UP1 ULDC UR11, c[0x0][0x9f0] ;  /* 0x00027c00000b9ab9 */ /* 0x000fc60000000800 */
[----:B------:R-:W-:-:S04]  /*2dc0*/  UISETP.LT.AND UP0, UPT, UR6, UR4, UPT ;  /* 0x000000040600728c */ /* 0x000fc8000bf01270 */
[----:B------:R-:W-:-:S03]  /*2dd0*/  USEL UR10, UR6, UR4, UP0 ;  /* 0x00000004060a7287 */ /* 0x000fc60008000000 */
[----:B------:R-:W-:Y:S01]  /*2de0*/  UMOV UR4, URZ ;  /* 0x0000003f00047c82 */ /* 0x000fe20008000000 */
[----:B------:R-:W-:-:S06]  /*2df0*/  UISETP.GE.AND UP0, UPT, UR10, 0x1, UPT ;  /* 0x000000010a00788c */ /* 0x000fcc000bf06270 */
        /* <DEDUP_REMOVED lines=15> */
[----:B0-----:R-:W-:Y:S01]  /*2ef0*/  IADD3 R2, R0, 0xffffffe, RZ ;  /* 0x0ffffffe00027810 */ /* 0x001fe20007ffe0ff */
[----:B------:R-:W-:-:S05]  /*2f00*/  IMAD.MOV R0, RZ, RZ, -R5 ;  /* 0x000000ffff007224 */ /* 0x000fca00078e0a05 */
        /* <DEDUP_REMOVED lines=18> */
.L_x_4027:
[----:B------:R-:W-:Y:S01]  /*3030*/  UIMAD UR40, UR40, UR4, URZ ;  /* 0x00000004282872a4 */ /* 0x000fe2000f8e023f */
[----:B------:R-:W-:Y:S01]  /*3040*/  IMAD.U32 R0, RZ, RZ, UR10 ;  /* 0x0000000aff007e24 */ /* 0x000fe2000f8e00ff */
[----:B------:R-:W-:Y:S01]  /*3050*/  MOV R3, UR4 ;  /* 0x0000000400037c02 */ /* 0x000fe20008000f00 */
[----:B------:R-:W-:Y:S01]  /*3060*/  IMAD.MOV.U32 R6, RZ, RZ, RZ ;  /* 0x000000ffff067224 */ /* 0x000fe200078e00ff */
[----:B------:R-:W-:Y:S01]  /*3070*/  PLOP3.LUT P0, PT, PT, PT, PT, 0x80, 0x0 ;  /* 0x000000000000781c */ /* 0x000fe20003f0f070 */
[----:B------:R-:W-:Y:S01]  /*3080*/  IMAD.MOV.U32 R5, RZ, RZ, RZ ;  /* 0x000000ffff057224 */ /* 0x000fe200078e00ff */
[----:B------:R-:W-:Y:S02]  /*3090*/  VIADDMNMX R0, R3, UR40, R0, PT ;  /* 0x0000002803007c46 */ /* 0x000fe4000b800100 */
[----:B------:R-:W-:Y:S02]  /*30a0*/  CS2R R150, SRZ ;  /* 0x0000000000967805 */ /* 0x000fe4000001ff00 */
        /* <DEDUP_REMOVED lines=96> */
[----:B------:R-:W-:Y:S01]  /*36b0*/  IMAD.U32 R7, RZ, RZ, UR5 ;  /* 0x00000005ff077e24 */ /* 0x000fe2000f8e00ff */
[----:B------:R-:W-:Y:S01]  /*36c0*/  MOV R12, 0x1 ;  /* 0x00000001000c7802 */ /* 0x000fe20000000f00 */
[----:B------:R-:W-:-:S02]  /*36d0*/  IMAD.U32 R11, RZ, RZ, UR7 ;  /* 0x00000007ff0b7e24 */ /* 0x000fc4000f8e00ff */
[----:B------:R-:W-:Y:S02]  /*36e0*/  IMAD.MOV.U32 R8, RZ, RZ, 0x70 ;  /* 0x00000070ff087424 */ /* 0x000fe400078e00ff */
[----:B0-----:R-:W-:-:S07]  /*36f0*/  IMAD.MOV.U32 R13, RZ, RZ, RZ ;  /* 0x000000ffff0d7224 */ /* 0x001fce00078e00ff */
[----:B------:R-:W-:-:S07]  /*3700*/  LEPC R20, `(.L_x_4028) ;  /* 0x000000001014794e */ /* 0x000fce0000000000 */
[----:B-1----:R-:W-:Y:S05]  /*3710*/  CALL.ABS.NOINC R2 ;  /* 0x0000000002007343 */ /* 0x002fea0003c00000 */
.L_x_4028:
        /* <DEDUP_REMOVED lines=11> */
.L_x_4163:
[----:B------:R-:W-:Y:S01]  /*37d0*/  ULOP3.LUT UR4, UR42, 0x1, URZ, 0xfc, !UPT ;  /* 0x000000012a047892 */ /* 0x000fe2000f8efc3f */
[----:B0-----:R-:W-:Y:S01]  /*37e0*/  LEA.HI R6, R0, R5, RZ, 0x3 ;  /* 0x0000000500067211 */ /* 0x001fe200078f18ff */
[----:B------:R-:W-:Y:S01]  /*37f0*/  IMAD.IADD R2, R23, 0x1, -R2 ;  /* 0x0000000117027824 */ /* 0x000fe200078e0a02 */
[----:B------:R-:W-:Y:S02]  /*3800*/  LOP3.LUT R0, R3, 0x7ffffffc, RZ, 0xc0, !PT ;  /* 0x7ffffffc03007812 */ /* 0x000fe400078ec0ff */
[----:B------:R-:W-:Y:S01]  /*3810*/  LOP3.LUT R6, R6, 0xfffffff8, RZ, 0xc0, !PT ;  /* 0xfffffff806067812 */ /* 0x000fe200078ec0ff */
[----:B------:R-:W-:Y:S01]  /*3820*/  IMAD.U32 R3, RZ, RZ, UR4 ;  /* 0x00000004ff037e24 */ /* 0x000fe2000f8e00ff */
[-C--:B------:R-:W-:Y:S02]  /*3830*/  IADD3 R0, -R0, R17.reuse, RZ ;  /* 0x0000001100007210 */ /* 0x080fe40007ffe1ff */
[----:B------:R-:W-:Y:S01]  /*3840*/  LEA.HI R4, R4, R17, RZ, 0x5 ;  /* 0x0000001104047211 */ /* 0x000fe200078f28ff */
[----:B------:R-:W-:Y:S01]  /*3850*/  IMAD.IADD R6, R5, 0x1, -R6 ;  /* 0x0000000105067824 */ /* 0x000fe200078e0a06 */
[----:B------:R-:W-:Y:S01]  /*3860*/  ISETP.NE.AND P0, PT, R3, 0x3, PT ;  /* 0x000000030300780c */ /* 0x000fe20003f05270 */
[----:B------:R-:W-:Y:S01]  /*3870*/  IMAD.SHL.U32 R11, R0, 0x2, RZ ;  /* 0x00000002000b7824 */ /* 0x000fe200078e00ff */
[----:B------:R-:W-:-:S03]  /*3880*/  SHF.R.S32.HI R3, RZ, 0x5, R4 ;  /* 0x00000005ff037819 */ /* 0x000fc60000011404 */
[----:B------:R-:W-:Y:S02]  /*3890*/  IMAD R4, R2, 0x100, R11 ;  /* 0x0000010002047824 */ /* 0x000fe400078e020b */
[----:B------:R-:W-:-:S06]  /*38a0*/  IMAD R3, R3, 0x10, R6 ;  /* 0x0000001003037824 */ /* 0x000fcc00078e0206 */
[----:B------:R-:W-:Y:S05]  /*38b0*/  @!P0 BRA `(.L_x_4030) ;  /* 0x0000000000048947 */ /* 0x000fea0003800000 */
[----:B------:R-:W-:Y:S01]  /*38c0*/  BPT.TRAP 0x1 ;  /* 0x000000040000795c */ /* 0x000fe20000300000 */
.L_x_4030:
[----:B------:R0:W1:Y:S01]  /*38d0*/  SYNCS.PHASECHK.TRANS64.TRYWAIT P2, [UR39+0x28c30], R13 ;  /* 0x028c300dff0075a7 */ /* 0x0000620008040167 */
[----:B------:R-:W-:Y:S05]  /*38e0*/  @!P0 BRA `(.L_x_4031) ;  /* 0x0000000000048947 */ /* 0x000fea0003800000 */
[----:B------:R-:W-:Y:S01]  /*38f0*/  BPT.TRAP 0x1 ;  /* 0x000000040000795c */ /* 0x000fe20000300000 */
.L_x_4031:
[----:B------:R-:W2:Y:S02]  /*3900*/  S2R R0, SR_TID.X ;  /* 0x0000000000007919 */ /* 0x000ea40000002100 */
[----:B--2---:R-:W-:-:S04]  /*3910*/  LOP3.LUT R0, R0, 0x7f, RZ, 0xc0, !PT ;  /* 0x0000007f00007812 */ /* 0x004fc800078ec0ff */
[----:B------:R-:W-:Y:S01]  /*3920*/  ISETP.NE.AND P1, PT, R0, RZ, PT ;  /* 0x000000ff0000720c */ /* 0x000fe20003f25270 */
[----:B-1----:R-:W-:-:S12]  /*3930*/  @P2 BRA `(.L_x_4032) ;  /* 0x0000000000082947 */ /* 0x002fd80003800000 */
[----:B------:R-:W1:Y:S02]  /*3940*/  SYNCS.PHASECHK.TRANS64.TRYWAIT P2, [UR39+0x28c30], R13 ;  /* 0x028c300dff0075a7 */ /* 0x000e640008040167 */
[----:B-1----:R-:W-:Y:S05]  /*3950*/  @!P2 BRA `(.L_x_4033) ;  /* 0x000000c8006ca947 */ /* 0x002fea0003800000 */
.L_x_4032:
[----:B------:R-:W-:Y:S05]  /*3960*/  WARPSYNC.ALL ;  /* 0x0000000000007948 */ /* 0x000fea0003800000 */
[----:B------:R-:W-:Y:S01]  /*3970*/  UIADD3 UR4, UR39, 0x20400, URZ ;  /* 0x0002040027047890 */ /* 0x000fe2000fffe03f */
[----:B------:R-:W-:Y:S01]  /*3980*/  WARPGROUP.ARRIVE ;  /* 0x00000000000079c5 */ /* 0x000fe20000000000 */
[----:B------:R-:W-:-:S05]  /*3990*/  UIADD3 UR5, UR39, 0x22400, URZ ;  /* 0x0002240027057890 */ /* 0x000fca000fffe03f */
[----:B------:R-:W2:Y:S01]  /*39a0*/  S2R R2, SR_CTAID.X ;  /* 0x0000000000027919 */ /* 0x000ea20000002500 */
[----:B------:R-:W-:Y:S01]  /*39b0*/  USHF.R.U32.HI UR4, URZ, 0x4, UR4 ;  /* 0x000000043f047899 */ /* 0x000fe20008011604 */
[----:B-1----:R-:W-:Y:S01]  /*39c0*/  LEA.HI R0, R19, R16, RZ, 0x2 ;  /* 0x0000001013007211 */ /* 0x002fe200078f10ff */
[----:B------:R-:W-:Y:S01]  /*39d0*/  USHF.R.U32.HI UR5, URZ, 0x4, UR5 ;  /* 0x000000043f057899 */ /* 0x000fe20008011605 */
[----:B------:R-:W-:Y:S01]  /*39e0*/  MOV R14, UR39 ;  /* 0x00000027000e7c02 */ /* 0x000fe20008000f00 */
[----:B------:R-:W-:Y:S01]  /*39f0*/  ULOP3.LUT UR4, UR4, 0x3fff, URZ, 0xc0, !UPT ;  /* 0x00003fff04047892 */ /* 0x000fe2000f8ec03f */
[----:B------:R-:W-:Y:S01]  /*3a00*/  LOP3.LUT R5, R0, 0xfffffffc, RZ, 0xc0, !PT ;  /* 0xfffffffc00057812 */ /* 0x000fe200078ec0ff */
[----:B------:R-:W-:Y:S02]  /*3a10*/  ULOP3.LUT UR5, UR5, 0x3fff, URZ, 0xc0, !UPT ;  /* 0x00003fff05057892 */ /* 0x000fe4000f8ec03f */
[----:B------:R-:W-:Y:S01]  /*3a20*/  ULOP3.LUT UR4, UR4, 0x10000, URZ, 0xfc, !UPT ;  /* 0x0001000004047892 */ /* 0x000fe2000f8efc3f */
[----:B------:R-:W-:Y:S01]  /*3a30*/  IADD3 R5, R16, -R5, RZ ;  /* 0x8000000510057210 */ /* 0x000fe20007ffe0ff */
[----:B------:R-:W-:Y:S01]  /*3a40*/  ULOP3.LUT UR24, UR5, 0x10000, URZ, 0xfc, !UPT ;  /* 0x0001000005187892 */ /* 0x000fe2000f8efc3f */
[----:B------:R-:W-:Y:S01]  /*3a50*/  UMOV UR9, 0x40000040 ;  /* 0x4000004000097882 */ /* 0x000fe20000000000 */
[----:B------:R-:W-:Y:S01]  /*3a60*/  UMOV UR11, 0x40000040 ;  /* 0x40000040000b7882 */ /* 0x000fe20000000000 */
[----:B------:R-:W-:Y:S01]  /*3a70*/  UIADD3 UR12, UR4, 0x2, URZ ;  /* 0x00000002040c7890 */ /* 0x000fe2000fffe03f */
[----:B------:R-:W-:Y:S01]  /*3a80*/  LEA.HI R0, R5, R5, RZ, 0x1 ;  /* 0x0000000505007211 */ /* 0x000fe200078f08ff */
[----:B------:R-:W-:-:S02]  /*3a90*/  UMOV UR8, UR4 ;  /* 0x0000000400087c82 */ /* 0x000fc40008000000 */
[----:B------:R-:W-:Y:S01]  /*3aa0*/  UMOV UR10, UR24 ;  /* 0x00000018000a7c82 */ /* 0x000fe20008000000 */
[----:B------:R-:W-:Y:S01]  /*3ab0*/  UIADD3 UR14, UR24, 0x2, URZ ;  /* 0x00000002180e7890 */ /* 0x000fe2000fffe03f */
        /* <DEDUP_REMOVED lines=11> */
[----:B--2---:R-:W-:Y:S01]  /*3b70*/  IMAD R5, R2, 0x40, R3 ;  /* 0x0000004002057824 */ /* 0x004fe200078e0203 */
[----:B------:R-:W-:Y:S01]  /*3b80*/  UMOV UR21, 0x40000040 ;  /* 0x4000004000157882 */ /* 0x000fe20000000000 */
[----:B------:R-:W-:Y:S01]  /*3b90*/  UMOV UR23, 0x40000040 ;  /* 0x4000004000177882 */ /* 0x000fe20000000000 */
[----:B------:R-:W-:Y:S01]  /*3ba0*/  ULDC UR4, c[0x0][0x448] ;  /* 0x0001120000047ab9 */ /* 0x000fe20000000800 */
[----:B------:R-:W-:Y:S01]  /*3bb0*/  IMAD R12, R0, 0x8, R5 ;  /* 0x00000008000c7824 */ /* 0x000fe200078e0205 */
[----:B------:R-:W-:Y:S01]  /*3bc0*/  UISETP.NE.AND UP0, UPT, UR4, 0x1, UPT ;  /* 0x000000010400788c */ /* 0x000fe2000bf05270 */
[----:B------:R-:W-:-:S02]  /*3bd0*/  ULDC UR10, c[0x0][0x2f0] ;  /* 0x0000bc00000a7ab9 */ /* 0x000fc40000000800 */
[----:B------:R-:W-:Y:S01]  /*3be0*/  IMAD.MOV.U32 R0, RZ, RZ, R12 ;  /* 0x000000ffff007224 */ /* 0x000fe200078e000c */
[----:B------:R-:W-:Y:S01]  /*3bf0*/  ULDC UR6, c[0x0][0x288] ;  /* 0x0000a20000067ab9 */ /* 0x000fe20000000800 */
[----:B------:R-:W-:Y:S01]  /*3c00*/  ULDC UR7, c[0x0][0x988] ;  /* 0x0002620000077ab9 */ /* 0x000fe20000000800 */
[----:B------:R-:W-:Y:S02]  /*3c10*/  PLOP3.LUT P2, PT, PT, PT, UP0, 0x80, 0x0 ;  /* 0x000000000000781c */ /* 0x000fe40003f4f008 */
[----:B------:R-:W-:-:S03]  /*3c20*/  MOV R8, UR6 ;  /* 0x0000000600087c02 */ /* 0x000fc60008000f00 */
[----:B------:R-:W-:-:S08]  /*3c30*/  @UP0 ULDC UR4, c[0x0][0x44c] ;  /* 0x0001130000040ab9 */ /* 0x000fd00000000800 */
[----:B------:R-:W-:Y:S01]  /*3c40*/  @P2 IMAD.HI.U32 R2, R12, UR4, RZ ;  /* 0x000000040c022c27 */ /* 0x000fe2000f8e00ff */
[----:B------:R-:W-:-:S04]  /*3c50*/  @UP0 ULDC UR4, c[0x0][0x450] ;  /* 0x0001140000040ab9 */ /* 0x000fc80000000800 */
[----:B------:R-:W-:Y:S01]  /*3c60*/  @P2 SHF.R.U32.HI R0, RZ, UR4, R2 ;  /* 0x00000004ff002c19 */ /* 0x000fe20008011602 */
[----:B------:R-:W-:Y:S02]  /*3c70*/  UMOV UR4, 0xffffffc0 ;  /* 0xffffffc000047882 */ /* 0x000fe40000000000 */
[----:B------:R-:W-:Y:S02]  /*3c80*/  UIMAD UR4, UR41, UR4, 0x40 ;  /* 0x00000040290474a4 */ /* 0x000fe4000f8e0204 */
[----:B------:R-:W1:Y:S02]  /*3c90*/  SHFL.IDX PT, R6, R0, 0x1, 0x1c1f ;  /* 0x003c1f0000067f89 */ /* 0x000e6400000e0000 */
[----:B------:R-:W-:Y:S02]  /*3ca0*/  UIADD3 UR5, UR4, 0x1, URZ ;  /* 0x0000000104057890 */ /* 0x000fe4000fffe03f */
[----:B------:R-:W-:Y:S01]  /*3cb0*/  UIMAD UR4, UR37, UR10, UR4 ;  /* 0x0000000a250472a4 */ /* 0x000fe2000f8e0204 */
[----:B------:R-:W2:Y:S01]  /*3cc0*/  SHFL.IDX PT, R0, R0, RZ, 0x1c1f ;  /* 0x001c1fff00007589 */ /* 0x000ea200000e0000 */
[----:B------:R-:W-:-:S04]  /*3cd0*/  UIMAD UR5, UR37, UR10, UR5 ;  /* 0x0000000a250572a4 */ /* 0x000fc8000f8e0205 */
[----:B------:R-:W-:Y:S02]  /*3ce0*/  IADD3 R2, -R11, UR4, RZ ;  /* 0x000000040b027c10 */ /* 0x000fe4000fffe1ff */
[----:B------:R-:W-:-:S04]  /*3cf0*/  IADD3 R5, -R8, UR5, -R11 ;  /* 0x0000000508057c10 */ /* 0x000fc8000fffe90b */
[----:B-1----:R-:W-:-:S04]  /*3d00*/  VIADDMNMX R6, R6, R5, R2, PT ;  /* 0x0000000506067246 */ /* 0x002fc80003800102 */
[C---:B------:R-:W-:Y:S01]  /*3d10*/  ISETP.GT.AND P3, PT, R6.reuse, RZ, PT ;  /* 0x000000ff0600720c */ /* 0x040fe20003f64270 */
[----:B------:R-:W-:Y:S02]  /*3d20*/  WARPGROUP.DEPBAR.LE gsb0, 0x0 ;  /* 0x00008000000079c5 */ /* 0x000fe40000010000 */
[----:B------:R-:W-:Y:S01]  /*3d30*/  WARPGROUP.ARRIVE ;  /* 0x00000000000079c5 */ /* 0x000fe20000000000 */
[C---:B------:R-:W-:Y:S02]  /*3d40*/  ISETP.GT.AND P4, PT, R6.reuse, 0x1, PT ;  /* 0x000000010600780c */ /* 0x040fe40003f84270 */
[----:B------:R-:W-:Y:S02]  /*3d50*/  ISETP.GT.AND P5, PT, R6, 0x8, PT ;  /* 0x000000080600780c */ /* 0x000fe40003fa4270 */
[----:B--2---:R-:W-:Y:S01]  /*3d60*/  VIADDMNMX R5, R0, R5, R2, PT ;  /* 0x0000000500057246 */ /* 0x004fe20003800102 */
[----:B------:R-:W-:Y:S03]  /*3d70*/  HGMMA.64x64x16.F32.BF16 R24, gdesc[UR12], R24, gsb0 ;  /* 0x00e000000c1879f0 */ /* 0x000fe60008001818 */
[----:B------:R-:W-:-:S02]  /*3d80*/  WARPGROUP.DEPBAR.LE gsb0, 0x0 ;  /* 0x00008000000079c5 */ /* 0x000fc40000010000 */
        /* <DEDUP_REMOVED lines=8> */
[----:B------:R-:W-:Y:S02]  /*3e10*/  ISETP.GT.AND P3, PT, R6, 0x9, PT ;  /* 0x000000090600780c */ /* 0x000fe40003f64270 */
[----:B------:R-:W-:-:S02]  /*3e20*/  FSEL R30, R30, -INF , P5 ;  /* 0xff8000001e1e7808 */ /* 0x000fc40002800000 */
[----:B------:R-:W-:Y:S02]  /*3e30*/  FMNMX.FTZ R7, R26, R27, !PT ;  /* 0x0000001b1a077209 */ /* 0x000fe40007810000 */
[----:B------:R-:W-:Y:S02]  /*3e40*/  ISETP.GT.AND P4, PT, R6, 0x10, PT ;  /* 0x000000100600780c */ /* 0x000fe40003f84270 */
[----:B------:R-:W-:Y:S02]  /*3e50*/  FSEL R31, R31, -INF , P3 ;  /* 0xff8000001f1f7808 */ /* 0x000fe40001800000 */
[----:B------:R-:W-:Y:S02]  /*3e60*/  FMNMX.FTZ R8, R30, R7, !PT ;  /* 0x000000071e087209 */ /* 0x000fe40007810000 */
        /* <DEDUP_REMOVED lines=33> */
[----:B------:R-:W-:Y:S02]  /*4080*/  FSEL R55, R55, -INF , P3 ;  /* 0xff80000037377808 */ /* 0x000fe40001800000 */
[----:B------:R-:W-:Y:S02]  /*4090*/  FMNMX.FTZ R6, R54, R7, !PT ;  /* 0x0000000736067209 */ /* 0x000fe40007810000 */
[----:B------:R-:W-:Y:S02]  /*40a0*/  ISETP.GT.AND P3, PT, R5, RZ, PT ;  /* 0x000000ff0500720c */ /* 0x000fe40003f64270 */
[----:B------:R-:W-:Y:S02]  /*40b0*/  FMNMX.FTZ R6, R55, R6, !PT ;  /* 0x0000000637067209 */ /* 0x000fe40007810000 */
[----:B------:R-:W-:-:S02]  /*40c0*/  ISETP.GT.AND P4, PT, R5, 0x1, PT ;  /* 0x000000010500780c */ /* 0x000fc40003f84270 */
[----:B------:R-:W-:Y:S01]  /*40d0*/  ISETP.GT.AND P5, PT, R5, 0x8, PT ;  /* 0x000000080500780c */ /* 0x000fe20003fa4270 */
[----:B------:R-:W1:Y:S01]  /*40e0*/  SHFL.BFLY PT, R7, R6, 0x2, 0x1f ;  /* 0x0c401f0006077f89 */ /* 0x000e6200000e0000 */
[----:B------:R-:W-:Y:S02]  /*40f0*/  FSEL R24, R24, -INF , P3 ;  /* 0xff80000018187808 */ /* 0x000fe40001800000 */
[----:B------:R-:W-:Y:S02]  /*4100*/  FSEL R25, R25, -INF , P4 ;  /* 0xff80000019197808 */ /* 0x000fe40002000000 */
[C---:B------:R-:W-:Y:S02]  /*4110*/  ISETP.GT.AND P3, PT, R5.reuse, 0x9, PT ;  /* 0x000000090500780c */ /* 0x040fe40003f64270 */
[----:B------:R-:W-:Y:S02]  /*4120*/  FSEL R28, R28, -INF , P5 ;  /* 0xff8000001c1c7808 */ /* 0x000fe40002800000 */
[----:B------:R-:W-:-:S02]  /*4130*/  ISETP.GT.AND P4, PT, R5, 0x10, PT ;  /* 0x000000100500780c */ /* 0x000fc40003f84270 */
[----:B------:R-:W-:Y:S02]  /*4140*/  FSEL R29, R29, -INF , P3 ;  /* 0xff8000001d1d7808 */ /* 0x000fe40001800000 */
[C---:B------:R-:W-:Y:S02]  /*4150*/  ISETP.GT.AND P3, PT, R5.reuse, 0x11, PT ;  /* 0x000000110500780c */ /* 0x040fe40003f64270 */
[----:B------:R-:W-:Y:S02]  /*4160*/  FSEL R32, R32, -INF , P4 ;  /* 0xff80000020207808 */ /* 0x000fe40002000000 */
[----:B------:R-:W-:Y:S02]  /*4170*/  ISETP.GT.AND P4, PT, R5, 0x18, PT ;  /* 0x000000180500780c */ /* 0x000fe40003f84270 */
[----:B------:R-:W-:Y:S02]  /*4180*/  FSEL R33, R33, -INF , P3 ;  /* 0xff80000021217808 */ /* 0x000fe40001800000 */
[----:B------:R-:W-:-:S02]  /*4190*/  ISETP.GT.AND P3, PT, R5, 0x19, PT ;  /* 0x000000190500780c */ /* 0x000fc40003f64270 */
[----:B------:R-:W-:Y:S02]  /*41a0*/  FSEL R36, R36, -INF , P4 ;  /* 0xff80000024247808 */ /* 0x000fe40002000000 */
[----:B-1----:R-:W-:Y:S02]  /*41b0*/  FMNMX.FTZ R2, R6, R7, !PT ;  /* 0x0000000706027209 */ /* 0x002fe40007810000 */
[----:B------:R-:W-:Y:S02]  /*41c0*/  FMNMX.FTZ R7, R24, R25, !PT ;  /* 0x0000001918077209 */ /* 0x000fe40007810000 */
[----:B------:R-:W-:Y:S01]  /*41d0*/  ISETP.GT.AND P4, PT, R5, 0x20, PT ;  /* 0x000000200500780c */ /* 0x000fe20003f84270 */
[----:B------:R-:W1:Y:S01]  /*41e0*/  SHFL.BFLY PT, R9, R2, 0x1, 0x1f ;  /* 0x0c201f0002097f89 */ /* 0x000e6200000e0000 */
[----:B------:R-:W-:Y:S02]  /*41f0*/  FMNMX.FTZ R0, R28, R7, !PT ;  /* 0x000000071c007209 */ /* 0x000fe40007810000 */
[----:B------:R-:W-:-:S02]  /*4200*/  FSEL R37, R37, -INF , P3 ;  /* 0xff80000025257808 */ /* 0x000fc40001800000 */
[----:B------:R-:W-:Y:S02]  /*4210*/  FMNMX.FTZ R7, R29, R0, !PT ;  /* 0x000000001d077209 */ /* 0x000fe40007810000 */
[----:B------:R-:W-:Y:S02]  /*4220*/  ISETP.GT.AND P5, PT, R5, 0x21, PT ;  /* 0x000000210500780c */ /* 0x000fe40003fa4270 */
[----:B------:R-:W-:Y:S02]  /*4230*/  FMNMX.FTZ R0, R32, R7, !PT ;  /* 0x0000000720007209 */ /* 0x000fe40007810000 */
[----:B------:R-:W-:Y:S02]  /*4240*/  FSEL R40, R40, -INF , P4 ;  /* 0xff80000028287808 */ /* 0x000fe40002000000 */
[----:B------:R-:W-:Y:S02]  /*4250*/  FMNMX.FTZ R7, R33, R0, !PT ;  /* 0x0000000021077209 */ /* 0x000fe40007810000 */
[----:B------:R-:W-:-:S02]  /*4260*/  ISETP.GT.AND P4, PT, R5, 0x28, PT ;  /* 0x000000280500780c */ /* 0x000fc40003f84270 */
[----:B------:R-:W-:Y:S02]  /*4270*/  FMNMX.FTZ R0, R36, R7, !PT ;  /* 0x0000000724007209 */ /* 0x000fe40007810000 */
[----:B------:R-:W-:Y:S02]  /*4280*/  FSEL R41, R41, -INF , P5 ;  /* 0xff80000029297808 */ /* 0x000fe40002800000 */
[----:B------:R-:W-:Y:S02]  /*4290*/  FMNMX.FTZ R7, R37, R0, !PT ;  /* 0x0000000025077209 */ /* 0x000fe40007810000 */
[----:B------:R-:W-:Y:S02]  /*42a0*/  ISETP.GT.AND P3, PT, R5, 0x29, PT ;  /* 0x000000290500780c */ /* 0x000fe40003f64270 */
[----:B------:R-:W-:Y:S02]  /*42b0*/  FMNMX.FTZ R0, R40, R7, !PT ;  /* 0x0000000728007209 */ /* 0x000fe40007810000 */
        /* <DEDUP_REMOVED lines=16> */
[----:B-1----:R-:W-:Y:S02]  /*43c0*/  FMNMX.FTZ R2, R2, R9, !PT ;  /* 0x0000000902027209 */ /* 0x002fe40007810000 */
[----:B------:R-:W-:Y:S02]  /*43d0*/  FMNMX.FTZ R0, R53, R0, !PT ;  /* 0x0000000035007209 */ /* 0x000fe40007810000 */
[C---:B------:R-:W-:Y:S01]  /*43e0*/  FSETP.NEU.FTZ.AND P5, PT, R2.reuse, -INF , PT ;  /* 0xff8000000200780b */ /* 0x040fe20003fbd000 */
[----:B------:R-:W-:-:S02]  /*43f0*/  FMUL.FTZ R6, R2, UR7 ;  /* 0x0000000702067c20 */ /* 0x000fc40008410000 */
[----:B------:R-:W1:Y:S03]  /*4400*/  SHFL.BFLY PT, R5, R0, 0x2, 0x1f ;  /* 0x0c401f0000057f89 */ /* 0x000e6600000e0000 */
[----:B------:R-:W-:-:S05]  /*4410*/  FSEL R6, R6, RZ, P5 ;  /* 0x000000ff06067208 */ /* 0x000fca0002800000 */
        /* <DEDUP_REMOVED lines=16> */
[----:B-1----:R-:W-:Y:S01]  /*4520*/  FMNMX.FTZ R5, R0, R5, !PT ;  /* 0x0000000500057209 */ /* 0x002fe20007810000 */
[----:B------:R-:W-:Y:S04]  /*4530*/  MUFU.EX2 R26, R26 ;  /* 0x0000001a001a7308 */ /* 0x000fe80000000800 */
[----:B------:R-:W1:Y:S04]  /*4540*/  SHFL.BFLY PT, R0, R5, 0x1, 0x1f ;  /* 0x0c201f0005007f89 */ /* 0x000e6800000e0000 */
[----:B------:R-:W-:Y:S08]  /*4550*/  MUFU.EX2 R17, R6 ;  /* 0x0000000600117308 */ /* 0x000ff00000000800 */
[----:B------:R-:W2:Y:S08]  /*4560*/  MUFU.EX2 R27, R27 ;  /* 0x0000001b001b7308 */ /* 0x000eb00000000800 */
[----:B------:R-:W3:Y:S01]  /*4570*/  MUFU.EX2 R30, R30 ;  /* 0x0000001e001e7308 */ /* 0x000ee20000000800 */
[----:B-1----:R-:W-:-:S04]  /*4580*/  FMNMX.FTZ R0, R5, R0, !PT ;  /* 0x0000000005007209 */ /* 0x002fc80007810000 */
[C---:B------:R-:W-:Y:S01]  /*4590*/  FSETP.NEU.FTZ.AND P3, PT, R0.reuse, -INF , PT ;  /* 0xff8000000000780b */ /* 0x040fe20003f7d000 */
[----:B------:R-:W-:Y:S02]  /*45a0*/  FMUL.FTZ R5, R0, UR7 ;  /* 0x0000000700057c20 */ /* 0x000fe40008410000 */
[----:B------:R-:W1:Y:S01]  /*45b0*/  MUFU.EX2 R31, R31 ;  /* 0x0000001f001f7308 */ /* 0x000e620000000800 */
[----:B--2---:R-:W-:Y:S02]  /*45c0*/  F2FP.BF16.F32.PACK_AB R161, R27, R26 ;  /* 0x0000001a1ba1723e */ /* 0x004fe400000010ff */
[----:B------:R-:W-:Y:S02]  /*45d0*/  FSEL R9, R5, RZ, P3 ;  /* 0x000000ff05097208 */ /* 0x000fe40001800000 */
[----:B------:R-:W-:-:S03]  /*45e0*/  LEA.HI R5, R19, R16, RZ, 0x4 ;  /* 0x0000001013057211 */ /* 0x000fc600078f20ff */
[----:B------:R-:W2:Y:S01]  /*45f0*/  MUFU.EX2 R34, R34 ;  /* 0x0000002200227308 */ /* 0x000ea20000000800 */
        /* <DEDUP_REMOVED lines=8> */
[--C-:B------:R-:W-:Y:S01]  /*4680*/  FFMA.FTZ R33, R33, UR7, -R9.reuse ;  /* 0x0000000721217c23 */ /* 0x100fe20008010809 */
[--C-:B------:R-:W-:Y:S01]  /*4690*/  FFMA.FTZ R36, R36, UR7, -R9.reuse ;  /* 0x0000000724247c23 */ /* 0x100fe20008010809 */
[----:B------:R-:W-:Y:S01]  /*46a0*/  LEA.HI R16, R19, R16, RZ, 0x5 ;  /* 0x0000001013107211 */ /* 0x000fe200078f28ff */
[----:B------:R-:W-:Y:S01]  /*46b0*/  FFMA.FTZ R37, R37, UR7, -R9 ;  /* 0x0000000725257c23 */ /* 0x000fe20008010809 */
[----:B------:R-:W-:Y:S01]  /*46c0*/  SHF.R.S32.HI R6, RZ, 0x1f, R7 ;  /* 0x0000001fff067819 */ /* 0x000fe20000011407 */
[--C-:B------:R-:W-:Y:S01]  /*46d0*/  FFMA.FTZ R40, R40, UR7, -R9.reuse ;  /* 0x0000000728287c23 */ /* 0x100fe20008010809 */
[----:B------:R-:W-:Y:S01]  /*46e0*/  FFMA.FTZ R41, R41, UR7, -R9 ;  /* 0x0000000729297c23 */ /* 0x000fe20008010809 */
[----:B------:R-:W-:Y:S01]  /*46f0*/  MUFU.EX2 R25, R25 ;  /* 0x0000001900197308 */ /* 0x000fe20000000800 */
[----:B------:R-:W-:Y:S01]  /*4700*/  LEA.HI R6, R6, R7, RZ, 0x3 ;  /* 0x0000000706067211 */ /* 0x000fe200078f18ff */
[----:B------:R-:W-:-:S02]  /*4710*/  IMAD.SHL.U32 R16, R16, 0x20, RZ ;  /* 0x0000002010107824 */ /* 0x000fc400078e00ff */
[--C-:B------:R-:W-:Y:S01]  /*4720*/  FFMA.FTZ R44, R44, UR7, -R9.reuse ;  /* 0x000000072c2c7c23 */ /* 0x100fe20008010809 */
[--C-:B------:R-:W-:Y:S01]  /*4730*/  FFMA.FTZ R45, R45, UR7, -R9.reuse ;  /* 0x000000072d2d7c23 */ /* 0x100fe20008010809 */
[C---:B------:R-:W-:Y:S01]  /*4740*/  LOP3.LUT R8, R6.reuse, 0xfffffff8, RZ, 0xc0, !PT ;  /* 0xfffffff806087812 */ /* 0x040fe200078ec0ff */
[----:B------:R-:W-:Y:S01]  /*4750*/  IMAD.SHL.U32 R6, R6, 0x40, RZ ;  /* 0x0000004006067824 */ /* 0x000fe200078e00ff */
[----:B------:R-:W-:Y:S01]  /*4760*/  LOP3.LUT R15, R16, 0x7ffffc00, RZ, 0xc0, !PT ;  /* 0x7ffffc00100f7812 */ /* 0x000fe200078ec0ff */
[----:B------:R-:W4:Y:S01]  /*4770*/  MUFU.EX2 R35, R35 ;  /* 0x0000002300237308 */ /* 0x000f220000000800 */
[----:B------:R-:W-:Y:S01]  /*4780*/  FFMA.FTZ R48, R48, UR7, -R9 ;  /* 0x0000000730307c23 */ /* 0x000fe20008010809 */
[----:B------:R-:W-:Y:S01]  /*4790*/  IMAD.IADD R8, R7, 0x1, -R8 ;  /* 0x0000000107087824 */ /* 0x000fe200078e0a08 */
[----:B------:R-:W-:Y:S01]  /*47a0*/  SHF.R.S32.HI R7, RZ, 0x4, R5 ;  /* 0x00000004ff077819 */ /* 0x000fe20000011405 */
[--C-:B------:R-:W-:Y:S01]  /*47b0*/  FFMA.FTZ R49, R49, UR7, -R9.reuse ;  /* 0x0000000731317c23 */ /* 0x100fe20008010809 */
[----:B------:R-:W-:Y:S01]  /*47c0*/  FFMA.FTZ R52, R52, UR7, -R9 ;  /* 0x0000000734347c23 */ /* 0x000fe20008010809 */
[C---:B------:R-:W-:Y:S01]  /*47d0*/  IMAD.SHL.U32 R5, R8.reuse, 0x40, RZ ;  /* 0x0000004008057824 */ /* 0x040fe200078e00ff */
[----:B------:R-:W-:Y:S01]  /*47e0*/  LOP3.LUT P3, RZ, R8, 0x4, RZ, 0xc0, !PT ;  /* 0x0000000408ff7812 */ /* 0x000fe2000786c0ff */
[----:B------:R-:W-:Y:S01]  /*47f0*/  IMAD.SHL.U32 R10, R7, 0x8, RZ ;  /* 0x00000008070a7824 */ /* 0x000fe200078e00ff */
[----:B------:R-:W-:Y:S01]  /*4800*/  MUFU.EX2 R28, R28 ;  /* 0x0000001c001c7308 */ /* 0x000fe20000000800 */
[----:B------:R-:W-:Y:S01]  /*4810*/  FADD.FTZ R7, R26, R27 ;  /* 0x0000001b1a077221 */ /* 0x000fe20000010000 */
[----:B------:R-:W-:Y:S01]  /*4820*/  LOP3.LUT R5, R5, 0x1c0, RZ, 0xc0, !PT ;  /* 0x000001c005057812 */ /* 0x000fe200078ec0ff */
[----:B------:R-:W-:Y:S01]  /*4830*/  IMAD.MOV.U32 R16, RZ, RZ, -0x40 ;  /* 0xffffffc0ff107424 */ /* 0x000fe200078e00ff */
[----:B------:R-:W-:Y:S01]  /*4840*/  LOP3.LUT P4, RZ, R8, 0x2, RZ, 0xc0, !PT ;  /* 0x0000000208ff7812 */ /* 0x000fe2000788c0ff */
[----:B---3--:R-:W-:Y:S01]  /*4850*/  FADD.FTZ R8, R30, R7 ;  /* 0x000000071e087221 */ /* 0x008fe20000010000 */
[----:B------:R-:W-:Y:S01]  /*4860*/  LOP3.LUT R10, R5, 0x8, R10, 0xf8, !PT ;  /* 0x00000008050a7812 */ /* 0x000fe200078ef80a */
[----:B------:R-:W-:Y:S01]  /*4870*/  FFMA.FTZ R9, R53, UR7, -R9 ;  /* 0x0000000735097c23 */ /* 0x000fe20008010809 */
[----:B------:R-:W-:Y:S01]  /*4880*/  SHF.R.U32.HI R5, RZ, 0x3, R5 ;  /* 0x00000003ff057819 */ /* 0x000fe20000011605 */
[----:B------:R-:W3:Y:S01]  /*4890*/  MUFU.EX2 R29, R29 ;  /* 0x0000001d001d7308 */ /* 0x000ee20000000800 */
[----:B-1----:R-:W-:Y:S01]  /*48a0*/  FADD.FTZ R7, R31, R8 ;  /* 0x000000081f077221 */ /* 0x002fe20000010000 */
[----:B------:R-:W-:-:S02]  /*48b0*/  LOP3.LUT R8, R6, 0x7ffffe00, RZ, 0xc0, !PT ;  /* 0x7ffffe0006087812 */ /* 0x000fc400078ec0ff */
[----:B------:R-:W-:Y:S01]  /*48c0*/  LOP3.LUT R10, R10, R5, RZ, 0x3c, !PT ;  /* 0x000000050a0a7212 */ /* 0x000fe200078e3cff */
[----:B------:R-:W-:Y:S02]  /*48d0*/  @!P1 VIADD R5, R14, 0x28c40 ;  /* 0x00028c400e059836 */ /* 0x000fe40000000000 */
[----:B--2---:R-:W-:Y:S01]  /*48e0*/  FADD.FTZ R6, R34, R7 ;  /* 0x0000000722067221 */ /* 0x004fe20000010000 */
[----:B------:R-:W-:Y:S01]  /*48f0*/  F2FP.BF16.F32.PACK_AB R163, R31, R30 ;  /* 0x0000001e1fa3723e */ /* 0x000fe200000010ff */
[----:B------:R-:W-:Y:S01]  /*4900*/  MUFU.EX2 R32, R32 ;  /* 0x0000002000207308 */ /* 0x000fe20000000800 */
[----:B------:R-:W-:Y:S01]  /*4910*/  IADD3 R10, R10, R8, R15 ;  /* 0x000000080a0a7210 */ /* 0x000fe20007ffe00f */
[----:B----4-:R-:W-:Y:S01]  /*4920*/  FADD.FTZ R7, R35, R6 ;  /* 0x0000000623077221 */ /* 0x010fe20000010000 */
[----:B------:R-:W-:Y:S02]  /*4930*/  @!P1 PRMT R5, RZ, 0x654, R5 ;  /* 0x00000654ff059816 */ /* 0x000fe40000000005 */
[----:B------:R-:W-:-:S02]  /*4940*/  F2FP.BF16.F32.PACK_AB R160, R25, R24 ;  /* 0x0000001819a0723e */ /* 0x000fc400000010ff */
[----:B------:R1:W-:Y:S01]  /*4950*/  @!P1 SYNCS.ARRIVE.TRANS64.RED.A1T0 RZ, [R5+URZ], RZ ;  /* 0x000000ff05ff99a7 */ /* 0x0003e2000810043f */
[----:B------:R-:W2:Y:S01]  /*4960*/  MUFU.EX2 R38, R38 ;  /* 0x0000002600267308 */ /* 0x000ea20000000800 */
[----:B---3--:R-:W-:Y:S02]  /*4970*/  F2FP.BF16.F32.PACK_AB R162, R29, R28 ;  /* 0x0000001c1da2723e */ /* 0x008fe400000010ff */
[----:B------:R-:W-:Y:S01]  /*4980*/  F2FP.BF16.F32.PACK_AB R157, R35, R34 ;  /* 0x00000022239d723e */ /* 0x000fe200000010ff */
[----:B-1----:R-:W-:-:S04]  /*4990*/  FADD.FTZ R5, R24, R25 ;  /* 0x0000001918057221 */ /* 0x002fc80000010000 */
[----:B------:R-:W1:Y:S01]  /*49a0*/  MUFU.EX2 R33, R33 ;  /* 0x0000002100217308 */ /* 0x000e620000000800 */
[----:B------:R-:W-:-:S04]  /*49b0*/  FADD.FTZ R6, R28, R5 ;  /* 0x000000051c067221 */ /* 0x000fc80000010000 */
[----:B------:R-:W-:-:S03]  /*49c0*/  FADD.FTZ R5, R29, R6 ;  /* 0x000000061d057221 */ /* 0x000fc60000010000 */
[----:B------:R-:W3:Y:S01]  /*49d0*/  MUFU.EX2 R39, R39 ;  /* 0x0000002700277308 */ /* 0x000ee20000000800 */
[----:B--2---:R-:W-:Y:S01]  /*49e0*/  FADD.FTZ R8, R38, R7 ;  /* 0x0000000726087221 */ /* 0x004fe20000010000 */
[----:B------:R-:W-:-:S06]  /*49f0*/  FADD.FTZ R6, R32, R5 ;  /* 0x0000000520067221 */ /* 0x000fcc0000010000 */
[----:B------:R-:W2:Y:S01]  /*4a00*/  MUFU.EX2 R36, R36 ;  /* 0x0000002400247308 */ /* 0x000ea20000000800 */
[C---:B-1----:R-:W-:Y:S01]  /*4a10*/  FADD.FTZ R5, R33.reuse, R6 ;  /* 0x0000000621057221 */ /* 0x042fe20000010000 */
[----:B------:R-:W-:-:S06]  /*4a20*/  F2FP.BF16.F32.PACK_AB R156, R33, R32 ;  /* 0x00000020219c723e */ /* 0x000fcc00000010ff */
[----:B------:R-:W1:Y:S01]  /*4a30*/  MUFU.EX2 R42, R42 ;  /* 0x0000002a002a7308 */ /* 0x000e620000000800 */
[C---:B---3--:R-:W-:Y:S01]  /*4a40*/  FADD.FTZ R7, R39.reuse, R8 ;  /* 0x0000000827077221 */ /* 0x048fe20000010000 */
[----:B------:R-:W-:-:S06]  /*4a50*/  F2FP.BF16.F32.PACK_AB R159, R39, R38 ;  /* 0x00000026279f723e */ /* 0x000fcc00000010ff */
[----:B------:R-:W3:Y:S01]  /*4a60*/  MUFU.EX2 R37, R37 ;  /* 0x0000002500257308 */ /* 0x000ee20000000800 */
[----:B--2---:R-:W-:-:S07]  /*4a70*/  FADD.FTZ R6, R36, R5 ;  /* 0x0000000524067221 */ /* 0x004fce0000010000 */
[----:B------:R-:W2:Y:S01]  /*4a80*/  MUFU.EX2 R43, R43 ;  /* 0x0000002b002b7308 */ /* 0x000ea20000000800 */
[----:B-1----:R-:W-:-:S07]  /*4a90*/  FADD.FTZ R8, R42, R7 ;  /* 0x000000072a087221 */ /* 0x002fce0000010000 */
[----:B------:R-:W1:Y:S01]  /*4aa0*/  MUFU.EX2 R40, R40 ;  /* 0x0000002800287308 */ /* 0x000e620000000800 */
[C---:B---3--:R-:W-:Y:S01]  /*4ab0*/  FADD.FTZ R5, R37.reuse, R6 ;  /* 0x0000000625057221 */ /* 0x048fe20000010000 */
[----:B------:R-:W-:-:S06]  /*4ac0*/  F2FP.BF16.F32.PACK_AB R158, R37, R36 ;  /* 0x00000024259e723e */ /* 0x000fcc00000010ff */
[----:B------:R-:W3:Y:S01]  /*4ad0*/  MUFU.EX2 R41, R41 ;  /* 0x0000002900297308 */ /* 0x000ee20000000800 */
[C---:B--2---:R-:W-:Y:S01]  /*4ae0*/  FADD.FTZ R21, R43.reuse, R8 ;  /* 0x000000082b157221 */ /* 0x044fe20000010000 */
[----:B------:R-:W-:Y:S01]  /*4af0*/  LEA R8, R10, UR39, 0x1 ;  /* 0x000000270a087c11 */ /* 0x000fe2000f8e08ff */
[----:B------:R-:W-:Y:S01]  /*4b00*/  BAR.SYNC.DEFER_BLOCKING 0xf, 0x100 ;  /* 0x03c4000000007b1d */ /* 0x000fe20000010000 */
[----:B------:R-:W-:Y:S02]  /*4b10*/  F2FP.BF16.F32.PACK_AB R153, R43, R42 ;  /* 0x0000002a2b99723e */ /* 0x000fe400000010ff */
[C---:B------:R-:W-:Y:S01]  /*4b20*/  IADD3 R10, R8.reuse, 0x26800, RZ ;  /* 0x00026800080a7810 */ /* 0x040fe20007ffe0ff */
[----:B------:R-:W-:Y:S02]  /*4b30*/  VIADD R7, R8, 0x26820 ;  /* 0x0002682008077836 */ /* 0x000fe40000000000 */
[----:B------:R-:W2:Y:S01]  /*4b40*/  MUFU.EX2 R46, R46 ;  /* 0x0000002e002e7308 */ /* 0x000ea20000000800 */
[----:B-1----:R-:W-:Y:S01]  /*4b50*/  FADD.FTZ R6, R40, R5 ;  /* 0x0000000528067221 */ /* 0x002fe20000010000 */
[----:B------:R-:W-:Y:S01]  /*4b60*/  SEL R5, R16, 0x40, P3 ;  /* 0x0000004010057807 */ /* 0x000fe20001800000 */
[----:B------:R-:W-:-:S05]  /*4b70*/  @P4 VIADD R7, R10, 0xffffffe0 ;  /* 0xffffffe00a074836 */ /* 0x000fca0000000000 */
[----:B------:R-:W1:Y:S01]  /*4b80*/  MUFU.EX2 R44, R44 ;  /* 0x0000002c002c7308 */ /* 0x000e620000000800 */
[C---:B---3--:R-:W-:Y:S01]  /*4b90*/  FADD.FTZ R19, R41.reuse, R6 ;  /* 0x0000000629137221 */ /* 0x048fe20000010000 */
[----:B------:R-:W-:Y:S01]  /*4ba0*/  IMAD.IADD R6, R10, 0x1, R5 ;  /* 0x000000010a067824 */ /* 0x000fe200078e0205 */
[----:B------:R-:W-:Y:S01]  /*4bb0*/  F2FP.BF16.F32.PACK_AB R152, R41, R40 ;  /* 0x000000282998723e */ /* 0x000fe200000010ff */
[----:B------:R-:W-:-:S04]  /*4bc0*/  IMAD.IADD R5, R5, 0x1, R7 ;  /* 0x0000000105057824 */ /* 0x000fc800078e0207 */
[----:B------:R-:W3:Y:S01]  /*4bd0*/  MUFU.EX2 R47, R47 ;  /* 0x0000002f002f7308 */ /* 0x000ee20000000800 */
[----:B--2---:R-:W-:Y:S01]  /*4be0*/  FADD.FTZ R16, R46, R21 ;  /* 0x000000152e107221 */ /* 0x004fe20000010000 */
[----:B------:R2:W-:Y:S04]  /*4bf0*/  STSM.16.M88.4 [R8+0x26800], R160 ;  /* 0x026800a008007844 */ /* 0x0005e80000000200 */
[----:B------:R2:W-:Y:S02]  /*4c00*/  STSM.16.M88.4 [R7], R156 ;  /* 0x0000009c07007844 */ /* 0x0005e40000000200 */
[----:B------:R-:W4:Y:S01]  /*4c10*/  MUFU.EX2 R45, R45 ;  /* 0x0000002d002d7308 */ /* 0x000f220000000800 */
[----:B-1----:R-:W-:-:S07]  /*4c20*/  FADD.FTZ R10, R44, R19 ;  /* 0x000000132c0a7221 */ /* 0x002fce0000010000 */
[----:B------:R-:W-:Y:S01]  /*4c30*/  MUFU.EX2 R50, R50 ;  /* 0x0000003200327308 */ /* 0x000fe20000000800 */
[C---:B---3--:R-:W-:Y:S01]  /*4c40*/  F2FP.BF16.F32.PACK_AB R155, R47.reuse, R46 ;  /* 0x0000002e2f9b723e */ /* 0x048fe200000010ff */
[----:B------:R-:W-:-:S06]  /*4c50*/  FADD.FTZ R47, R47, R16 ;  /* 0x000000102f2f7221 */ /* 0x000fcc0000010000 */
[----:B------:R-:W1:Y:S01]  /*4c60*/  MUFU.EX2 R51, R51 ;  /* 0x0000003300337308 */ /* 0x000e620000000800 */
[C---:B----4-:R-:W-:Y:S01]  /*4c70*/  F2FP.BF16.F32.PACK_AB R154, R45.reuse, R44 ;  /* 0x0000002c2d9a723e */ /* 0x050fe200000010ff */
[----:B------:R-:W-:-:S04]  /*4c80*/  FADD.FTZ R45, R45, R10 ;  /* 0x0000000a2d2d7221 */ /* 0x000fc80000010000 */
[----:B------:R2:W-:Y:S02]  /*4c90*/  STSM.16.M88.4 [R6], R152 ;  /* 0x0000009806007844 */ /* 0x0005e40000000200 */
[----:B------:R-:W-:Y:S08]  /*4ca0*/  MUFU.EX2 R48, R48 ;  /* 0x0000003000307308 */ /* 0x000ff00000000800 */
[----:B------:R-:W3:Y:S01]  /*4cb0*/  MUFU.EX2 R49, R49 ;  /* 0x0000003100317308 */ /* 0x000ee20000000800 */
[----:B-1----:R-:W-:Y:S01]  /*4cc0*/  F2FP.BF16.F32.PACK_AB R165, R51, R50 ;  /* 0x0000003233a5723e */ /* 0x002fe200000010ff */
[----:B------:R-:W-:-:S04]  /*4cd0*/  FADD.FTZ R50, R50, R47 ;  /* 0x0000002f32327221 */ /* 0x000fc80000010000 */
[----:B------:R-:W-:Y:S02]  /*4ce0*/  FADD.FTZ R51, R51, R50 ;  /* 0x0000003233337221 */ /* 0x000fe40000010000 */
[----:B------:R-:W1:Y:S08]  /*4cf0*/  MUFU.EX2 R54, R54 ;  /* 0x0000003600367308 */ /* 0x000e700000000800 */
[----:B------:R-:W4:Y:S01]  /*4d00*/  MUFU.EX2 R52, R52 ;  /* 0x0000003400347308 */ /* 0x000f220000000800 */
[----:B---3--:R-:W-:Y:S01]  /*4d10*/  F2FP.BF16.F32.PACK_AB R164, R49, R48 ;  /* 0x0000003031a4723e */ /* 0x008fe200000010ff */
[----:B------:R-:W-:-:S04]  /*4d20*/  FADD.FTZ R48, R48, R45 ;  /* 0x0000002d30307221 */ /* 0x000fc80000010000 */
[----:B------:R-:W-:Y:S02]  /*4d30*/  FADD.FTZ R49, R49, R48 ;  /* 0x0000003031317221 */ /* 0x000fe40000010000 */
[----:B------:R3:W5:Y:S01]  /*4d40*/  MUFU.EX2 R15, R9 ;  /* 0x00000009000f7308 */ /* 0x0007620000000800 */
[----:B-1----:R-:W-:Y:S01]  /*4d50*/  F2FP.BF16.F32.PACK_AB R167, R17, R54 ;  /* 0x0000003611a7723e */ /* 0x002fe200000010ff */
[----:B------:R-:W-:Y:S01]  /*4d60*/  FADD.FTZ R54, R54, R51 ;  /* 0x0000003336367221 */ /* 0x000fe20000010000 */
[----:B----4-:R-:W-:-:S03]  /*4d70*/  FADD.FTZ R10, R52, R49 ;  /* 0x00000031340a7221 */ /* 0x010fc60000010000 */
[----:B---3--:R-:W-:Y:S01]  /*4d80*/  FADD.FTZ R9, R17, R54 ;  /* 0x0000003611097221 */ /* 0x008fe20000010000 */
[C---:B-----5:R-:W-:Y:S01]  /*4d90*/  F2FP.BF16.F32.PACK_AB R166, R15.reuse, R52 ;  /* 0x000000340fa6723e */ /* 0x060fe200000010ff */
[----:B------:R-:W-:-:S04]  /*4da0*/  FADD.FTZ R10, R15, R10 ;  /* 0x0000000a0f0a7221 */ /* 0x000fc80000010000 */
[----:B------:R2:W-:Y:S01]  /*4db0*/  STSM.16.M88.4 [R5], R164 ;  /* 0x000000a405007844 */ /* 0x0005e20000000200 */
[----:B------:R-:W-:Y:S05]  /*4dc0*/  @!P0 BRA `(.L_x_4034) ;  /* 0x0000000000048947 */ /* 0x000fea0003800000 */
[----:B------:R-:W-:Y:S01]  /*4dd0*/  BPT.TRAP 0x1 ;  /* 0x000000040000795c */ /* 0x000fe20000300000 */
.L_x_4034:
[----:B------:R1:W3:Y:S01]  /*4de0*/  SYNCS.PHASECHK.TRANS64.TRYWAIT P3, [UR39+0x28c50], R13 ;  /* 0x028c500dff0075a7 */ /* 0x0002e20008060167 */
[----:B------:R-:W-:Y:S05]  /*4df0*/  @!P0 BRA `(.L_x_4035) ;  /* 0x0000000000048947 */ /* 0x000fea0003800000 */
[----:B------:R-:W-:Y:S01]  /*4e00*/  BPT.TRAP 0x1 ;  /* 0x000000040000795c */ /* 0x000fe20000300000 */
.L_x_4035:
[----:B---3--:R-:W-:Y:S05]  /*4e10*/  @P3 BRA `(.L_x_4036) ;  /* 0x0000000000083947 */ /* 0x008fea0003800000 */
[----:B------:R-:W3:Y:S02]  /*4e20*/  SYNCS.PHASECHK.TRANS64.TRYWAIT P3, [UR39+0x28c50], R13 ;  /* 0x028c500dff0075a7 */ /* 0x000ee40008060167 */
[----:B---3--:R-:W-:Y:S05]  /*4e30*/  @!P3 BRA `(.L_x_4037) ;  /* 0x000000b4004cb947 */ /* 0x008fea0003800000 */
.L_x_4036:
[----:B------:R-:W-:Y:S01]  /*4e40*/  WARPGROUP.ARRIVE ;  /* 0x00000000000079c5 */ /* 0x000fe20000000000 */
[----:B------:R-:W-:Y:S01]  /*4e50*/  UMOV UR14, UR38 ;  /* 0x00000026000e7c82 */ /* 0x000fe20008000000 */
[----:B------:R-:W-:Y:S01]  /*4e60*/  UMOV UR15, 0x40000040 ;  /* 0x40000040000f7882 */ /* 0x000fe20000000000 */
[----:B------:R-:W-:Y:S01]  /*4e70*/  UIADD3 UR4, UR38, 0x80, URZ ;  /* 0x0000008026047890 */ /* 0x000fe2000fffe03f */
[----:B---3--:R-:W-:Y:S01]  /*4e80*/  @!P1 IADD3 R14, R14, 0x28c60, RZ ;  /* 0x00028c600e0e9810 */ /* 0x008fe20007ffe0ff */
[----:B------:R-:W-:Y:S01]  /*4e90*/  UIMAD UR10, UR37, UR10, -UR6 ;  /* 0x0000000a250a72a4 */ /* 0x000fe2000f8e0a06 */
[----:B------:R-:W-:Y:S01]  /*4ea0*/  HGMMA.64x256x16.F32.BF16 R24, R160, gdesc[UR12].tnspB, RZ, !UPT, gsb0 ;  /* 0x43e0000ca0187df0 */ /* 0x000fe2000c0018ff */
[----:B------:R-:W-:Y:S01]  /*4eb0*/  UMOV UR15, 0x40000040 ;  /* 0x40000040000f7882 */ /* 0x000fe20000000000 */
[----:B------:R-:W-:Y:S01]  /*4ec0*/  UIADD3 UR41, UR41, -0x2, URZ ;  /* 0xfffffffe29297890 */ /* 0x000fe2000fffe03f */
[----:B------:R-:W-:Y:S01]  /*4ed0*/  @!P1 PRMT R14, RZ, 0x654, R14 ;  /* 0x00000654ff0e9816 */ /* 0x000fe2000000000e */
[----:B------:R-:W-:Y:S01]  /*4ee0*/  UMOV UR14, UR4 ;  /* 0x00000004000e7c82 */ /* 0x000fe20008000000 */
[----:B------:R-:W-:Y:S01]  /*4ef0*/  UIADD3 UR4, UR38, 0x100, URZ ;  /* 0x0000010026047890 */ /* 0x000fe2000fffe03f */
[----:B------:R-:W-:-:S02]  /*4f00*/  WARPGROUP.DEPBAR.LE gsb0, 0x0 ;  /* 0x00008000000079c5 */ /* 0x000fc40000010000 */
[----:B------:R-:W-:-:S15]  /*4f10*/  WARPGROUP.ARRIVE ;  /* 0x00000000000079c5 */ /* 0x000fde0000000000 */
[----:B------:R-:W-:-:S05]  /*4f20*/  NOP ;  /* 0x0000000000007918 */ /* 0x000fca0000000000 */
        /* <DEDUP_REMOVED lines=10> */
[----:B------:R-:W3:Y:S02]  /*4fd0*/  S2UR UR4, SR_CTAID.X ;  /* 0x00000000000479c3 */ /* 0x000ee40000002500 */
[----:B---3--:R-:W-:-:S03]  /*4fe0*/  USHF.L.U32 UR11, UR4, 0x6, URZ ;  /* 0x00000006040b7899 */ /* 0x008fc6000800063f */
[----:B------:R-:W-:Y:S02]  /*4ff0*/  @UP0 ULDC UR4, c[0x0][0x44c] ;  /* 0x0001130000040ab9 */ /* 0x000fe40000000800 */
[----:B------:R-:W-:Y:S02]  /*5000*/  UIMAD.WIDE.U32 UR4, UR11, UR4, URZ ;  /* 0x000000040b0472a5 */ /* 0x000fe4000f8e003f */
[----:B------:R-:W-:Y:S01]  /*5010*/  UMOV UR6, UR11 ;  /* 0x0000000b00067c82 */ /* 0x000fe20008000000 */
[----:B------:R-:W-:Y:S02]  /*5020*/  WARPGROUP.DEPBAR.LE gsb0, 0x0 ;  /* 0x00008000000079c5 */ /* 0x000fe40000010000 */
[----:B------:R-:W-:-:S13]  /*5030*/  WARPGROUP.ARRIVE ;  /* 0x00000000000079c5 */ /* 0x000fda0000000000 */
[----:B------:R-:W-:Y:S01]  /*5040*/  HGMMA.64x256x16.F32.BF16 R24, R164, gdesc[UR12].tnspB, R24, gsb0 ;  /* 0x43e0000ca4187df0 */ /* 0x000fe20008001818 */
[----:B------:R-:W-:Y:S02]  /*5050*/  @UP0 ULDC UR14, c[0x0][0x450] ;  /* 0x00011400000e0ab9 */ /* 0x000fe40000000800 */
[----:B------:R-:W-:-:S03]  /*5060*/  @UP0 USHF.R.U32.HI UR6, URZ, UR14, UR5 ;  /* 0x0000000e3f060299 */ /* 0x000fc60008011605 */
[----:B------:R-:W-:Y:S01]  /*5070*/  UMOV UR5, URZ ;  /* 0x0000003f00057c82 */ /* 0x000fe20008000000 */
[----:B------:R-:W-:-:S04]  /*5080*/  UIADD3 UR6, UR10, UR6, URZ ;  /* 0x000000060a067290 */ /* 0x000fc8000fffe03f */
[----:B------:R-:W-:-:S04]  /*5090*/  USHF.R.S32.HI UR4, URZ, 0x1f, UR6 ;  /* 0x0000001f3f047899 */ /* 0x000fc80008011406 */
[----:B------:R-:W-:-:S04]  /*50a0*/  ULEA.HI UR4, UR4, UR6, URZ, 0x6 ;  /* 0x0000000604047291 */ /* 0x000fc8000f8f303f */
[----:B------:R-:W-:-:S04]  /*50b0*/  USHF.R.S32.HI UR4, URZ, 0x6, UR4 ;  /* 0x000000063f047899 */ /* 0x000fc80008011404 */
[----:B------:R-:W-:-:S04]  /*50c0*/  UISETP.LT.AND UP1, UPT, UR40, UR4, UPT ;  /* 0x000000042800728c */ /* 0x000fc8000bf21270 */
[----:B------:R-:W-:-:S03]  /*50d0*/  USEL UR25, UR40, UR4, !UP1 ;  /* 0x0000000428197287 */ /* 0x000fc6000c800000 */
[----:B------:R-:W-:Y:S01]  /*50e0*/  UMOV UR4, URZ ;  /* 0x0000003f00047c82 */ /* 0x000fe20008000000 */
[----:B------:R-:W-:-:S06]  /*50f0*/  UISETP.GE.AND UP1, UPT, UR41, UR25, UPT ;  /* 0x000000192900728c */ /* 0x000fcc000bf26270 */
[----:B------:R-:W-:Y:S01]  /*5100*/  PLOP3.LUT P3, PT, PT, PT, UP1, 0x80, 0x0 ;  /* 0x000000000000781c */ /* 0x000fe20003f6f018 */
        /* <DEDUP_REMOVED lines=10> */
[----:B------:R-:W-:Y:S05]  /*51b0*/  @!P3 BRA `(.L_x_4038) ;  /* 0x0000001c0088b947 */ /* 0x000fea0003800000 */
[----:B---3--:R-:W-:Y:S01]  /*51c0*/  IMAD.MOV.U32 R14, RZ, RZ, R2 ;  /* 0x000000ffff0e7224 */ /* 0x008fe200078e0002 */
[----:B------:R-:W-:Y:S01]  /*51d0*/  UMOV UR5, URZ ;  /* 0x0000003f00057c82 */ /* 0x000fe20008000000 */
[----:B------:R-:W-:Y:S01]  /*51e0*/  IMAD.MOV.U32 R15, RZ, RZ, R0 ;  /* 0x000000ffff0f7224 */ /* 0x000fe200078e0000 */
[----:B------:R-:W-:Y:S01]  /*51f0*/  UMOV UR6, URZ ;  /* 0x0000003f00067c82 */ /* 0x000fe20008000000 */
[----:B------:R-:W-:Y:S01]  /*5200*/  ULDC UR29, c[0x0][0x288] ;  /* 0x0000a200001d7ab9 */ /* 0x000fe20000000800 */
[----:B------:R-:W-:Y:S01]  /*5210*/  ULDC UR28, c[0x0][0x2f0] ;  /* 0x0000bc00001c7ab9 */ /* 0x000fe20000000800 */
[----:B------:R-:W-:-:S05]  /*5220*/  ULDC UR26, c[0x0][0x988] ;  /* 0x00026200001a7ab9 */ /* 0x000fca0000000800 */
.L_x_4047:
[----:B------:R-:W-:-:S04]  /*5230*/  UIADD3 UR4, UR6, 0x1, URZ ;  /* 0x0000000106047890 */ /* 0x000fc8000fffe03f */
[----:B------:R-:W-:-:S04]  /*5240*/  UISETP.NE.AND UP1, UPT, UR4, 0x2, UPT ;  /* 0x000000020400788c */ /* 0x000fc8000bf25270 */
[----:B------:R-:W-:Y:S02]  /*5250*/  USEL UR7, URZ, 0x1, UP1 ;  /* 0x000000013f077887 */ /* 0x000fe40008800000 */
[----:B------:R-:W-:Y:S02]  /*5260*/  USEL UR4, UR4, URZ, UP1 ;  /* 0x0000003f04047287 */ /* 0x000fe40008800000 */
[----:B------:R-:W-:Y:S01]  /*5270*/  ULOP3.LUT UR5, UR5, UR7, URZ, 0x3c, !UPT ;  /* 0x0000000705057292 */ /* 0x000fe2000f8e3c3f */
[----:B----4-:R-:W-:Y:S11]  /*5280*/  @!P0 BRA `(.L_x_4039) ;  /* 0x0000000000048947 */ /* 0x010ff60003800000 */
[----:B------:R-:W-:Y:S01]  /*5290*/  BPT.TRAP 0x1 ;  /* 0x000000040000795c */ /* 0x000fe20000300000 */
.L_x_4039:
[----:B------:R-:W-:Y:S01]  /*52a0*/  ULEA UR27, UR4, UR39, 0x3 ;  /* 0x00000027041b7291 */ /* 0x000fe2000f8e183f */
[----:B01----:R-:W-:-:S05]  /*52b0*/  IMAD.U32 R13, RZ, RZ, UR5 ;  /* 0x00000005ff0d7e24 */ /* 0x003fca000f8e00ff */
[----:B------:R-:W-:-:S04]  /*52c0*/  SHF.L.U32 R13, R13, 0x1f, RZ ;  /* 0x0000001f0d0d7819 */ /* 0x000fc800000006ff */
[----:B------:R0:W1:Y:S01]  /*52d0*/  SYNCS.PHASECHK.TRANS64.TRYWAIT P3, [UR27+0x28c30], R13 ;  /* 0x028c300dff0075a7 */ /* 0x000062000806015b */
[----:B------:R-:W-:Y:S05]  /*52e0*/  @!P0 BRA `(.L_x_4040) ;  /* 0x0000000000048947 */ /* 0x000fea0003800000 */
[----:B------:R-:W-:Y:S01]  /*52f0*/  BPT.TRAP 0x1 ;  /* 0x000000040000795c */ /* 0x000fe20000300000 */
.L_x_4040:
[----:B-1----:R-:W-:Y:S05]  /*5300*/  @P3 BRA `(.L_x_4041) ;  /* 0x0000000000083947 */ /* 0x002fea0003800000 */
[----:B------:R-:W1:Y:S02]  /*5310*/  SYNCS.PHASECHK.TRANS64.TRYWAIT P3, [UR27+0x28c30], R13 ;  /* 0x028c300dff0075a7 */ /* 0x000e64000806015b */
[----:B-1----:R-:W-:Y:S05]  /*5320*/  @!P3 BRA `(.L_x_4042) ;  /* 0x000000b00024b947 */ /* 0x002fea0003800000 */
.L_x_4041:
[----:B------:R-:W-:Y:S01]  /*5330*/  ULEA UR10, UR4, UR24, 0x9 ;  /* 0x00000018040a7291 */ /* 0x000fe2000f8e483f */
[----:B--2---:R-:W-:Y:S01]  /*5340*/  WARPGROUP.ARRIVE ;  /* 0x00000000000079c5 */ /* 0x004fe20000000000 */
[----:B------:R-:W-:Y:S01]  /*5350*/  UMOV UR11, 0x40000040 ;  /* 0x40000040000b7882 */ /* 0x000fe20000000000 */
[----:B------:R-:W-:Y:S01]  /*5360*/  UMOV UR15, 0x40000040 ;  /* 0x40000040000f7882 */ /* 0x000fe20000000000 */
[----:B------:R-:W-:Y:S01]  /*5370*/  UIADD3 UR14, UR10, 0x2, URZ ;  /* 0x000000020a0e7890 */ /* 0x000fe2000fffe03f */
[----:B-1----:R-:W-:Y:S01]  /*5380*/  IMAD.MOV.U32 R0, RZ, RZ, R12 ;  /* 0x000000ffff007224 */ /* 0x002fe200078e000c */
[----:B------:R-:W-:Y:S01]  /*5390*/  UIADD3 UR18, UR10, 0x4, URZ ;  /* 0x000000040a127890 */ /* 0x000fe2000fffe03f */
[----:B------:R-:W-:Y:S01]  /*53a0*/  MOV R19, UR28 ;  /* 0x0000001c00137c02 */ /* 0x000fe20008000f00 */
[----:B------:R-:W-:Y:S01]  /*53b0*/  UMOV UR19, 0x40000040 ;  /* 0x4000004000137882 */ /* 0x000fe20000000000 */
[----:B------:R-:W-:Y:S01]  /*53c0*/  HGMMA.64x64x16.F32.BF16 R152, gdesc[UR8], RZ, !UPT, gsb0 ;  /* 0x00e00000089879f0 */ /* 0x000fe2000c0018ff */
[----:B------:R-:W-:Y:S01]  /*53d0*/  UIADD3 UR22, UR10, 0x6, URZ ;  /* 0x000000060a167890 */ /* 0x000fe2000fffe03f */
[----:B------:R-:W-:Y:S01]  /*53e0*/  UMOV UR23, 0x40000040 ;  /* 0x4000004000177882 */ /* 0x000fe20000000000 */
[----:B------:R-:W-:-:S02]  /*53f0*/  @UP0 ULDC UR7, c[0x0][0x44c] ;  /* 0x0001130000070ab9 */ /* 0x000fc40000000800 */
[----:B------:R-:W-:Y:S01]  /*5400*/  @P2 IMAD.HI.U32 R2, R12, UR7, RZ ;  /* 0x000000070c022c27 */ /* 0x000fe2000f8e00ff */
[----:B------:R-:W-:-:S04]  /*5410*/  @UP0 ULDC UR7, c[0x0][0x450] ;  /* 0x0001140000070ab9 */ /* 0x000fc80000000800 */
[----:B------:R-:W-:Y:S01]  /*5420*/  @P2 SHF.R.U32.HI R0, RZ, UR7, R2 ;  /* 0x00000007ff002c19 */ /* 0x000fe20008011602 */
[----:B------:R-:W-:Y:S02]  /*5430*/  UMOV UR7, 0xffffffc0 ;  /* 0xffffffc000077882 */ /* 0x000fe40000000000 */
[----:B------:R-:W-:Y:S02]  /*5440*/  UIMAD UR7, UR41, UR7, 0x1 ;  /* 0x00000001290774a4 */ /* 0x000fe4000f8e0207 */
[----:B------:R-:W1:Y:S04]  /*5450*/  SHFL.IDX PT, R17, R0, RZ, 0x1c1f ;  /* 0x001c1fff00117589 */ /* 0x000e6800000e0000 */
[----:B------:R-:W-:Y:S01]  /*5460*/  IADD3 R2, -R11, UR7, RZ ;  /* 0x000000070b027c10 */ /* 0x000fe2000fffe1ff */
[----:B------:R-:W-:-:S04]  /*5470*/  UMOV UR7, UR26 ;  /* 0x0000001a00077c82 */ /* 0x000fc80008000000 */
[----:B------:R-:W-:-:S05]  /*5480*/  IMAD R2, R19, UR37, R2 ;  /* 0x0000002513027c24 */ /* 0x000fca000f8e0202 */
[----:B-1----:R-:W-:-:S04]  /*5490*/  IADD3 R17, R17, -UR29, R2 ;  /* 0x8000001d11117c10 */ /* 0x002fc8000fffe002 */
[C---:B------:R-:W-:Y:S02]  /*54a0*/  ISETP.GT.AND P3, PT, R17.reuse, RZ, PT ;  /* 0x000000ff1100720c */ /* 0x040fe40003f64270 */
        /* <DEDUP_REMOVED lines=12> */
[----:B------:R-:W-:Y:S02]  /*5570*/  ISETP.GT.AND P3, PT, R17, 0x8, PT ;  /* 0x000000081100780c */ /* 0x000fe40003f64270 */
[----:B------:R-:W-:Y:S02]  /*5580*/  FSEL R153, R153, -INF , P4 ;  /* 0xff80000099997808 */ /* 0x000fe40002000000 */
[----:B------:R-:W-:-:S02]  /*5590*/  FMNMX.FTZ R16, R152, R15, !PT ;  /* 0x0000000f98107209 */ /* 0x000fc40007810000 */
[----:B------:R-:W-:Y:S02]  /*55a0*/  ISETP.GT.AND P4, PT, R17, 0x9, PT ;  /* 0x000000091100780c */ /* 0x000fe40003f84270 */
[----:B------:R-:W-:Y:S02]  /*55b0*/  FSEL R156, R156, -INF , P3 ;  /* 0xff8000009c9c7808 */ /* 0x000fe40001800000 */
[----:B------:R-:W-:Y:S02]  /*55c0*/  FMNMX.FTZ R19, R153, R16, !PT ;  /* 0x0000001099137209 */ /* 0x000fe40007810000 */
        /* <DEDUP_REMOVED lines=30> */
[----:B------:R-:W-:Y:S02]  /*57b0*/  FSEL R177, R177, -INF , P4 ;  /* 0xff800000b1b17808 */ /* 0x000fe40002000000 */
[----:B------:R-:W-:Y:S02]  /*57c0*/  FMNMX.FTZ R16, R176, R19, !PT ;  /* 0x00000013b0107209 */ /* 0x000fe40007810000 */
[----:B------:R-:W-:-:S02]  /*57d0*/  ISETP.GT.AND P3, PT, R17, 0x38, PT ;  /* 0x000000381100780c */ /* 0x000fc40003f64270 */
[----:B------:R-:W-:Y:S02]  /*57e0*/  ISETP.GT.AND P4, PT, R17, 0x39, PT ;  /* 0x000000391100780c */ /* 0x000fe40003f84270 */
[----:B------:R-:W-:Y:S02]  /*57f0*/  FMNMX.FTZ R17, R177, R16, !PT ;  /* 0x00000010b1117209 */ /* 0x000fe40007810000 */
[----:B------:R-:W-:Y:S02]  /*5800*/  FSEL R180, R180, -INF , P3 ;  /* 0xff800000b4b47808 */ /* 0x000fe40001800000 */
[----:B------:R-:W-:Y:S02]  /*5810*/  FSEL R181, R181, -INF , P4 ;  /* 0xff800000b5b57808 */ /* 0x000fe40002000000 */
[----:B------:R-:W-:Y:S02]  /*5820*/  FMNMX.FTZ R16, R180, R17, !PT ;  /* 0x00000011b4107209 */ /* 0x000fe40007810000 */
[----:B------:R-:W1:Y:S02]  /*5830*/  SHFL.IDX PT, R17, R0, 0x1, 0x1c1f ;  /* 0x003c1f0000117f89 */ /* 0x000e6400000e0000 */
[----:B------:R-:W-:-:S05]  /*5840*/  FMNMX.FTZ R16, R181, R16, !PT ;  /* 0x00000010b5107209 */ /* 0x000fca0007810000 */
[----:B------:R-:W2:Y:S01]  /*5850*/  SHFL.BFLY PT, R19, R16, 0x2, 0x1f ;  /* 0x0c401f0010137f89 */ /* 0x000ea200000e0000 */
[----:B-1----:R-:W-:-:S04]  /*5860*/  IADD3 R2, R17, -UR29, R2 ;  /* 0x8000001d11027c10 */ /* 0x002fc8000fffe002 */
[C---:B------:R-:W-:Y:S02]  /*5870*/  ISETP.GT.AND P3, PT, R2.reuse, RZ, PT ;  /* 0x000000ff0200720c */ /* 0x040fe40003f64270 */
[----:B------:R-:W-:Y:S02]  /*5880*/  ISETP.GT.AND P4, PT, R2, 0x1, PT ;  /* 0x000000010200780c */ /* 0x000fe40003f84270 */
[----:B------:R-:W-:Y:S02]  /*5890*/  FSEL R17, R154, -INF , P3 ;  /* 0xff8000009a117808 */ /* 0x000fe40001800000 */
[----:B------:R-:W-:Y:S02]  /*58a0*/  ISETP.GT.AND P3, PT, R2, 0x8, PT ;  /* 0x000000080200780c */ /* 0x000fe40003f64270 */
[----:B------:R-:W-:Y:S02]  /*58b0*/  FSEL R155, R155, -INF , P4 ;  /* 0xff8000009b9b7808 */ /* 0x000fe40002000000 */
[----:B------:R-:W-:-:S02]  /*58c0*/  FMNMX.FTZ R0, R17, R14, !PT ;  /* 0x0000000e11007209 */ /* 0x000fc40007810000 */
[----:B--2---:R-:W-:Y:S02]  /*58d0*/  FMNMX.FTZ R18, R16, R19, !PT ;  /* 0x0000001310127209 */ /* 0x004fe40007810000 */
[----:B------:R-:W-:Y:S02]  /*58e0*/  ISETP.GT.AND P4, PT, R2, 0x9, PT ;  /* 0x000000090200780c */ /* 0x000fe40003f84270 */
[----:B------:R-:W-:Y:S01]  /*58f0*/  FSEL R158, R158, -INF , P3 ;  /* 0xff8000009e9e7808 */ /* 0x000fe20001800000 */
[----:B------:R-:W1:Y:S01]  /*5900*/  SHFL.BFLY PT, R21, R18, 0x1, 0x1f ;  /* 0x0c201f0012157f89 */ /* 0x000e6200000e0000 */
        /* <DEDUP_REMOVED lines=28> */
[----:B-1----:R-:W-:Y:S02]  /*5ad0*/  FMNMX.FTZ R0, R18, R21, !PT ;  /* 0x0000001512007209 */ /* 0x002fe40007810000 */
[----:B------:R-:W-:Y:S02]  /*5ae0*/  ISETP.GT.AND P3, PT, R2, 0x31, PT ;  /* 0x000000310200780c */ /* 0x000fe40003f64270 */
[----:B------:R-:W-:Y:S01]  /*5af0*/  FSEL R178, R178, -INF , P5 ;  /* 0xff800000b2b27808 */ /* 0x000fe20002800000 */
[----:B------:R-:W-:Y:S01]  /*5b00*/  FMUL.FTZ R18, R0, UR7 ;  /* 0x0000000700127c20 */ /* 0x000fe20008410000 */
[----:B------:R-:W-:Y:S02]  /*5b10*/  FMNMX.FTZ R21, R175, R16, !PT ;  /* 0x00000010af157209 */ /* 0x000fe40007810000 */
[----:B------:R-:W-:-:S02]  /*5b20*/  ISETP.GT.AND P5, PT, R2, 0x38, PT ;  /* 0x000000380200780c */ /* 0x000fc40003fa4270 */
[----:B------:R-:W-:Y:S02]  /*5b30*/  FSEL R179, R179, -INF , P3 ;  /* 0xff800000b3b37808 */ /* 0x000fe40001800000 */
[----:B------:R-:W-:Y:S02]  /*5b40*/  FMNMX.FTZ R16, R178, R21, !PT ;  /* 0x00000015b2107209 */ /* 0x000fe40007810000 */
[----:B------:R-:W-:Y:S02]  /*5b50*/  ISETP.GT.AND P3, PT, R2, 0x39, PT ;  /* 0x000000390200780c */ /* 0x000fe40003f64270 */
[----:B------:R-:W-:Y:S02]  /*5b60*/  FSEL R182, R182, -INF , P5 ;  /* 0xff800000b6b67808 */ /* 0x000fe40002800000 */
[----:B------:R-:W-:Y:S02]  /*5b70*/  FMNMX.FTZ R21, R179, R16, !PT ;  /* 0x00000010b3157209 */ /* 0x000fe40007810000 */
[----:B------:R-:W-:-:S02]  /*5b80*/  FSETP.NEU.FTZ.AND P4, PT, R0, -INF , PT ;  /* 0xff8000000000780b */ /* 0x000fc40003f9d000 */
[----:B------:R-:W-:Y:S02]  /*5b90*/  FSEL R183, R183, -INF , P3 ;  /* 0xff800000b7b77808 */ /* 0x000fe40001800000 */
[----:B------:R-:W-:Y:S02]  /*5ba0*/  FMNMX.FTZ R2, R182, R21, !PT ;  /* 0x00000015b6027209 */ /* 0x000fe40007810000 */
[----:B------:R-:W-:Y:S02]  /*5bb0*/  FSEL R22, R18, RZ, P4 ;  /* 0x000000ff12167208 */ /* 0x000fe40002000000 */
[----:B------:R-:W-:-:S03]  /*5bc0*/  FMNMX.FTZ R2, R183, R2, !PT ;  /* 0x00000002b7027209 */ /* 0x000fc60007810000 */
[--C-:B------:R-:W-:Y:S01]  /*5bd0*/  FFMA.FTZ R19, R152, UR7, -R22.reuse ;  /* 0x0000000798137c23 */ /* 0x100fe20008010816 */
[--C-:B------:R-:W-:Y:S01]  /*5be0*/  FFMA.FTZ R152, R153, UR7, -R22.reuse ;  /* 0x0000000799987c23 */ /* 0x100fe20008010816 */
[--C-:B------:R-:W-:Y:S01]  /*5bf0*/  FFMA.FTZ R23, R161, UR7, -R22.reuse ;  /* 0x00000007a1177c23 */ /* 0x100fe20008010816 */
[----:B------:R-:W1:Y:S01]  /*5c00*/  SHFL.BFLY PT, R153, R2, 0x2, 0x1f ;  /* 0x0c401f0002997f89 */ /* 0x000e6200000e0000 */
        /* <DEDUP_REMOVED lines=13> */
[----:B------:R-:W-:Y:S01]  /*5ce0*/  FSEL R22, R0, RZ, P4 ;  /* 0x000000ff00167208 */ /* 0x000fe20002000000 */
[----:B------:R-:W-:Y:S01]  /*5cf0*/  MUFU.EX2 R19, R19 ;  /* 0x0000001300137308 */ /* 0x000fe20000000800 */
[----:B------:R-:W-:-:S02]  /*5d00*/  IMAD.U32 R168, RZ, RZ, UR27 ;  /* 0x0000001bffa87e24 */ /* 0x000fc4000f8e00ff */
[----:B------:R-:W-:Y:S02]  /*5d10*/  IMAD.U32 R180, RZ, RZ, UR6 ;  /* 0x00000006ffb47e24 */ /* 0x000fe4000f8e00ff */
[----:B------:R-:W-:-:S03]  /*5d20*/  FADD.FTZ R22, -R22, R15 ;  /* 0x0000000f16167221 */ /* 0x000fc60000010100 */
        /* <DEDUP_REMOVED lines=9> */
[----:B------:R-:W-:-:S03]  /*5dc0*/  FMUL.FTZ R153, R2, UR7 ;  /* 0x0000000702997c20 */ /* 0x000fc60008410000 */
[----:B------:R-:W-:Y:S02]  /*5dd0*/  FSEL R15, R2, RZ, P3 ;  /* 0x000000ff020f7208 */ /* 0x000fe40001800000 */
[----:B------:R-:W-:Y:S01]  /*5de0*/  FSEL R172, R153, RZ, P3 ;  /* 0x000000ff99ac7208 */ /* 0x000fe20001800000 */
[----:B------:R-:W-:Y:S01]  /*5df0*/  MUFU.EX2 R16, R16 ;  /* 0x0000001000107308 */ /* 0x000fe20000000800 */
[----:B------:R-:W-:Y:S01]  /*5e00*/  ISETP.NE.AND P3, PT, R4, RZ, PT ;  /* 0x000000ff0400720c */ /* 0x000fe20003f65270 */
[----:B------:R-:W-:Y:S02]  /*5e10*/  FADD.FTZ R15, -R15, R14 ;  /* 0x0000000e0f0f7221 */ /* 0x000fe40000010100 */
        /* <DEDUP_REMOVED lines=13> */
[----:B-1----:R-:W-:Y:S01]  /*5ef0*/  FMUL.FTZ R17, R22, UR7 ;  /* 0x0000000716117c20 */ /* 0x002fe20008410000 */
[----:B------:R-:W-:Y:S01]  /*5f00*/  FMUL.FTZ R22, R15, UR7 ;  /* 0x000000070f167c20 */ /* 0x000fe20008410000 */
[----:B------:R-:W-:-:S02]  /*5f10*/  @!P1 VIADD R15, R168, 0x28c40 ;  /* 0x00028c40a80f9836 */ /* 0x000fc40000000000 */
[--C-:B------:R-:W-:Y:S01]  /*5f20*/  FFMA.FTZ R175, R175, UR7, -R172.reuse ;  /* 0x00000007afaf7c23 */ /* 0x100fe200080108ac */
[--C-:B------:R-:W-:Y:S01]  /*5f30*/  FFMA.FTZ R178, R178, UR7, -R172.reuse ;  /* 0x00000007b2b27c23 */ /* 0x100fe200080108ac */
[--C-:B------:R-:W-:Y:S01]  /*5f40*/  FFMA.FTZ R179, R179, UR7, -R172.reuse ;  /* 0x00000007b3b37c23 */ /* 0x100fe200080108ac */
[--C-:B------:R-:W-:Y:S01]  /*5f50*/  FFMA.FTZ R182, R182, UR7, -R172.reuse ;  /* 0x00000007b6b67c23 */ /* 0x100fe200080108ac */
[----:B------:R-:W1:Y:S01]  /*5f60*/  MUFU.EX2 R14, R17 ;  /* 0x00000011000e7308 */ /* 0x000e620000000800 */
[----:B------:R-:W-:Y:S01]  /*5f70*/  @!P1 PRMT R15, RZ, 0x654, R15 ;  /* 0x00000654ff0f9816 */ /* 0x000fe2000000000f */
[----:B------:R-:W-:-:S03]  /*5f80*/  FFMA.FTZ R172, R183, UR7, -R172 ;  /* 0x00000007b7ac7c23 */ /* 0x000fc600080108ac */
[----:B------:R1:W-:Y:S03]  /*5f90*/  @!P1 SYNCS.ARRIVE.TRANS64.RED.A1T0 RZ, [R15+URZ], RZ ;  /* 0x000000ff0fff99a7 */ /* 0x0003e6000810043f */
[----:B------:R-:W2:Y:S08]  /*5fa0*/  MUFU.EX2 R22, R22 ;  /* 0x0000001600167308 */ /* 0x000eb00000000800 */
[----:B------:R-:W3:Y:S01]  /*5fb0*/  MUFU.EX2 R158, R158 ;  /* 0x0000009e009e7308 */ /* 0x000ee20000000800 */
[----:B-1----:R-:W-:Y:S01]  /*5fc0*/  FFMA.FTZ R15, R14, R10, R19 ;  /* 0x0000000a0e0f7223 */ /* 0x002fe20000010013 */
[-C--:B------:R-:W-:Y:S01]  /*5fd0*/  FMUL.FTZ R24, R24, R14.reuse ;  /* 0x0000000e18187220 */ /* 0x080fe20000410000 */
[-C--:B------:R-:W-:Y:S01]  /*5fe0*/  FMUL.FTZ R25, R25, R14.reuse ;  /* 0x0000000e19197220 */ /* 0x080fe20000410000 */
[-C--:B------:R-:W-:Y:S01]  /*5ff0*/  FMUL.FTZ R28, R28, R14.reuse ;  /* 0x0000000e1c1c7220 */ /* 0x080fe20000410000 */
[C---:B------:R-:W-:Y:S01]  /*6000*/  FADD.FTZ R15, R152.reuse, R15 ;  /* 0x0000000f980f7221 */ /* 0x040fe20000010000 */
[----:B------:R-:W-:Y:S01]  /*6010*/  F2FP.BF16.F32.PACK_AB R152, R152, R19 ;  /* 0x000000139898723e */ /* 0x000fe200000010ff */
[----:B------:R-:W-:Y:S01]  /*6020*/  FMUL.FTZ R29, R29, R14 ;  /* 0x0000000e1d1d7220 */ /* 0x000fe20000410000 */
[----:B------:R-:W1:Y:S01]  /*6030*/  MUFU.EX2 R157, R157 ;  /* 0x0000009d009d7308 */ /* 0x000e620000000800 */
[----:B--2---:R-:W-:Y:S01]  /*6040*/  FFMA.FTZ R17, R22, R9, R153 ;  /* 0x0000000916117223 */ /* 0x004fe20000010099 */
[----:B------:R-:W-:-:S02]  /*6050*/  @!P3 IMAD R9, R180, 0x40, R3 ;  /* 0x00000040b409b824 */ /* 0x000fc400078e0203 */
[----:B------:R-:W-:Y:S01]  /*6060*/  FADD.FTZ R10, R154, R15 ;  /* 0x0000000f9a0a7221 */ /* 0x000fe20000010000 */
[C---:B------:R-:W-:Y:S01]  /*6070*/  F2FP.BF16.F32.PACK_AB R153, R176.reuse, R153 ;  /* 0x00000099b099723e */ /* 0x040fe200000010ff */
[----:B------:R-:W-:Y:S01]  /*6080*/  FADD.FTZ R17, R176, R17 ;  /* 0x00000011b0117221 */ /* 0x000fe20000010000 */
[C---:B------:R-:W-:Y:S01]  /*6090*/  F2FP.BF16.F32.PACK_AB R154, R21.reuse, R154 ;  /* 0x0000009a159a723e */ /* 0x040fe200000010ff */
[----:B------:R-:W-:Y:S01]  /*60a0*/  FADD.FTZ R15, R21, R10 ;  /* 0x0000000a150f7221 */ /* 0x000fe20000010000 */
[----:B------:R-:W2:Y:S01]  /*60b0*/  MUFU.EX2 R162, R162 ;  /* 0x000000a200a27308 */ /* 0x000ea20000000800 */
[----:B---3--:R-:W-:Y:S01]  /*60c0*/  FADD.FTZ R180, R158, R17 ;  /* 0x000000119eb47221 */ /* 0x008fe20000010000 */
[----:B------:R-:W-:Y:S01]  /*60d0*/  @!P3 LEA R9, R9, UR39, 0x2 ;  /* 0x000000270909bc11 */ /* 0x000fe2000f8e10ff */
[----:B------:R-:W-:Y:S01]  /*60e0*/  FADD.FTZ R10, R156, R15 ;  /* 0x0000000f9c0a7221 */ /* 0x000fe20000010000 */
[----:B------:R-:W-:Y:S01]  /*60f0*/  F2FP.BF16.F32.PACK_AB R156, R23, R156 ;  /* 0x0000009c179c723e */ /* 0x000fe200000010ff */
[-C--:B------:R-:W-:Y:S01]  /*6100*/  FMUL.FTZ R32, R32, R14.reuse ;  /* 0x0000000e20207220 */ /* 0x080fe20000410000 */
[----:B------:R-:W-:Y:S01]  /*6110*/  FMUL.FTZ R33, R33, R14 ;  /* 0x0000000e21217220 */ /* 0x000fe20000410000 */
[----:B------:R-:W-:Y:S01]  /*6120*/  FADD.FTZ R15, R23, R10 ;  /* 0x0000000a170f7221 */ /* 0x000fe20000010000 */
[----:B------:R-:W3:Y:S01]  /*6130*/  MUFU.EX2 R163, R163 ;  /* 0x000000a300a37308 */ /* 0x000ee20000000800 */
[C---:B-1----:R-:W-:Y:S01]  /*6140*/  FADD.FTZ R17, R157.reuse, R180 ;  /* 0x000000b49d117221 */ /* 0x042fe20000010000 */
[----:B------:R-:W-:Y:S01]  /*6150*/  @!P3 STS [R9+0x28800], R14 ;  /* 0x0288000e0900b388 */ /* 0x000fe20000000800 */
[----:B------:R-:W-:Y:S01]  /*6160*/  FADD.FTZ R10, R16, R15 ;  /* 0x0000000f100a7221 */ /* 0x000fe20000010000 */
[----:B------:R-:W-:Y:S01]  /*6170*/  F2FP.BF16.F32.PACK_AB R155, R157, R158 ;  /* 0x0000009e9d9b723e */ /* 0x000fe200000010ff */
[-C--:B------:R-:W-:Y:S01]  /*6180*/  FMUL.FTZ R36, R36, R14.reuse ;  /* 0x0000000e24247220 */ /* 0x080fe20000410000 */
[----:B------:R1:W-:Y:S01]  /*6190*/  @!P3 STS [R9+0x28820], R22 ;  /* 0x028820160900b388 */ /* 0x0003e20000000800 */
[-C--:B------:R-:W-:Y:S01]  /*61a0*/  FMUL.FTZ R37, R37, R14.reuse ;  /* 0x0000000e25257220 */ /* 0x080fe20000410000 */
[----:B------:R-:W4:Y:S01]  /*61b0*/  MUFU.EX2 R159, R159 ;  /* 0x0000009f009f7308 */ /* 0x000f220000000800 */
[----:B--2---:R-:W-:Y:S01]  /*61c0*/  FADD.FTZ R180, R162, R17 ;  /* 0x00000011a2b47221 */ /* 0x004fe20000010000 */
[----:B------:R-:W-:Y:S01]  /*61d0*/  BAR.SYNC.DEFER_BLOCKING 0xf, 0x100 ;  /* 0x03c4000000007b1d */ /* 0x000fe20000010000 */
        /* <DEDUP_REMOVED lines=24> */
[----:B------:R2:W-:Y:S01]  /*6360*/  STSM.16.M88.4 [R8+0x26800], R152 ;  /* 0x0268009808007844 */ /* 0x0005e20000000200 */
        /* <DEDUP_REMOVED lines=31> */
[-C--:B------:R-:W-:Y:S01]  /*6560*/  FMUL.FTZ R112, R112, R14.reuse ;  /* 0x0000000e70707220 */ /* 0x080fe20000410000 */
[-C--:B------:R-:W-:Y:S01]  /*6570*/  FMUL.FTZ R113, R113, R14.reuse ;  /* 0x0000000e71717220 */ /* 0x080fe20000410000 */
[-C--:B------:R-:W-:Y:S01]  /*6580*/  FMUL.FTZ R116, R116, R14.reuse ;  /* 0x0000000e74747220 */ /* 0x080fe20000410000 */
        /* <DEDUP_REMOVED lines=23> */
[----:B------:R-:W-:Y:S01]  /*6700*/  FMUL.FTZ R149, R149, R14 ;  /* 0x0000000e95957220 */ /* 0x000fe20000410000 */
        /* <DEDUP_REMOVED lines=10> */
[----:B------:R-:W3:Y:S01]  /*67b0*/  MUFU.EX2 R178, R178 ;  /* 0x000000b200b27308 */ /* 0x000ee20000000800 */
[----:B----4-:R-:W-:Y:S01]  /*67c0*/  FADD.FTZ R15, R175, R162 ;  /* 0x000000a2af0f7221 */ /* 0x010fe20000010000 */
[----:B------:R-:W-:Y:S01]  /*67d0*/  F2FP.BF16.F32.PACK_AB R162, R169, R18 ;  /* 0x00000012a9a2723e */ /* 0x000fe200000010ff */
[----:B------:R-:W-:Y:S01]  /*67e0*/  FMUL.FTZ R42, R42, R22 ;  /* 0x000000162a2a7220 */ /* 0x000fe20000410000 */
[----:B------:R-:W-:Y:S01]  /*67f0*/  F2FP.BF16.F32.PACK_AB R163, R175, R174 ;  /* 0x000000aeafa3723e */ /* 0x000fe200000010ff */
[-C--:B------:R-:W-:Y:S01]  /*6800*/  FMUL.FTZ R43, R43, R22.reuse ;  /* 0x000000162b2b7220 */ /* 0x080fe20000410000 */
[-C--:B------:R-:W-:Y:S01]  /*6810*/  FMUL.FTZ R46, R46, R22.reuse ;  /* 0x000000162e2e7220 */ /* 0x080fe20000410000 */
[-C--:B------:R-:W-:Y:S01]  /*6820*/  FMUL.FTZ R47, R47, R22.reuse ;  /* 0x000000162f2f7220 */ /* 0x080fe20000410000 */
[----:B------:R-:W4:Y:S01]  /*6830*/  MUFU.EX2 R173, R173 ;  /* 0x000000ad00ad7308 */ /* 0x000f220000000800 */
[----:B-1----:R-:W-:Y:S01]  /*6840*/  FADD.FTZ R10, R164, R9 ;  /* 0x00000009a40a7221 */ /* 0x002fe20000010000 */
[----:B------:R2:W-:Y:S01]  /*6850*/  STSM.16.M88.4 [R6], R160 ;  /* 0x000000a006007844 */ /* 0x0005e20000000200 */
        /* <DEDUP_REMOVED lines=45> */
[----:B------:R-:W-:Y:S01]  /*6b30*/  FMUL.FTZ R115, R115, R22 ;  /* 0x0000001673737220 */ /* 0x000fe20000410000 */
[C---:B-1----:R-:W-:Y:S01]  /*6b40*/  F2FP.BF16.F32.PACK_AB R166, R177.reuse, R20 ;  /* 0x00000014b1a6723e */ /* 0x042fe200000010ff */
[----:B------:R-:W-:Y:S01]  /*6b50*/  FADD.FTZ R10, R177, R10 ;  /* 0x0000000ab10a7221 */ /* 0x000fe20000010000 */
[-C--:B------:R-:W-:Y:S01]  /*6b60*/  FMUL.FTZ R118, R118, R22.reuse ;  /* 0x0000001676767220 */ /* 0x080fe20000410000 */
[-C--:B------:R-:W-:Y:S01]  /*6b70*/  FMUL.FTZ R119, R119, R22.reuse ;  /* 0x0000001677777220 */ /* 0x080fe20000410000 */
[-C--:B------:R-:W-:Y:S01]  /*6b80*/  FMUL.FTZ R122, R122, R22.reuse ;  /* 0x000000167a7a7220 */ /* 0x080fe20000410000 */
[-C--:B------:R-:W-:Y:S01]  /*6b90*/  FMUL.FTZ R123, R123, R22.reuse ;  /* 0x000000167b7b7220 */ /* 0x080fe20000410000 */
[-C--:B------:R-:W-:Y:S01]  /*6ba0*/  FMUL.FTZ R126, R126, R22.reuse ;  /* 0x000000167e7e7220 */ /* 0x080fe20000410000 */
[-C--:B------:R-:W-:Y:S01]  /*6bb0*/  FMUL.FTZ R127, R127, R22.reuse ;  /* 0x000000167f7f7220 */ /* 0x080fe20000410000 */
        /* <DEDUP_REMOVED lines=17> */
.L_x_4043:
[----:B------:R1:W3:Y:S01]  /*6cd0*/  SYNCS.PHASECHK.TRANS64.TRYWAIT P3, [UR27+0x28c50], R13 ;  /* 0x028c500dff0075a7 */ /* 0x0002e2000806015b */
[----:B------:R-:W-:Y:S05]  /*6ce0*/  @!P0 BRA `(.L_x_4044) ;  /* 0x0000000000048947 */ /* 0x000fea0003800000 */
[----:B------:R-:W-:Y:S01]  /*6cf0*/  BPT.TRAP 0x1 ;  /* 0x000000040000795c */ /* 0x000fe20000300000 */
.L_x_4044:
[----:B---3--:R-:W-:Y:S05]  /*6d00*/  @P3 BRA `(.L_x_4045) ;  /* 0x0000000000083947 */ /* 0x008fea0003800000 */
[----:B------:R-:W3:Y:S02]  /*6d10*/  SYNCS.PHASECHK.TRANS64.TRYWAIT P3, [UR27+0x28c50], R13 ;  /* 0x028c500dff0075a7 */ /* 0x000ee4000806015b */
[----:B---3--:R-:W-:Y:S05]  /*6d20*/  @!P3 BRA `(.L_x_4046) ;  /* 0x0000009400bcb947 */ /* 0x008fea0003800000 */
.L_x_4045:
[----:B------:R-:W-:Y:S01]  /*6d30*/  ULEA UR6, UR4, UR38, 0xc ;  /* 0x0000002604067291 */ /* 0x000fe2000f8e603f */
[----:B------:R-:W-:Y:S01]  /*6d40*/  WARPGROUP.ARRIVE ;  /* 0x00000000000079c5 */ /* 0x000fe20000000000 */
[----:B------:R-:W-:Y:S01]  /*6d50*/  UMOV UR11, 0x40000040 ;  /* 0x40000040000b7882 */ /* 0x000fe20000000000 */
[----:B------:R-:W-:Y:S01]  /*6d60*/  UISETP.GT.AND UP1, UPT, UR41, UR25, UPT ;  /* 0x000000192900728c */ /* 0x000fe2000bf24270 */
[----:B---3--:R-:W-:Y:S01]  /*6d70*/  @!P1 IADD3 R168, R168, 0x28c60, RZ ;  /* 0x00028c60a8a89810 */ /* 0x008fe20007ffe0ff */
        /* <DEDUP_REMOVED lines=8> */
[----:B------:R-:W-:Y:S01]  /*6e00*/  IMAD.MOV.U32 R15, RZ, RZ, R0 ;  /* 0x000000ffff0f7224 */ /* 0x000fe200078e0000 */
[----:B------:R-:W-:-:S02]  /*6e10*/  WARPGROUP.DEPBAR.LE gsb0, 0x0 ;  /* 0x00008000000079c5 */ /* 0x000fc40000010000 */
[----:B------:R-:W-:-:S15]  /*6e20*/  WARPGROUP.ARRIVE ;  /* 0x00000000000079c5 */ /* 0x000fde0000000000 */
[----:B------:R-:W-:-:S06]  /*6e30*/  NOP ;  /* 0x0000000000007918 */ /* 0x000fcc0000000000 */
        /* <DEDUP_REMOVED lines=26> */
.L_x_4038:
[----:B------:R-:W-:-:S06]  /*6fe0*/  UISETP.GE.AND UP0, UPT, UR41, UR40, UPT ;  /* 0x000000282900728c */ /* 0x000fcc000bf06270 */
[----:B------:R-:W-:-:S13]  /*6ff0*/  PLOP3.LUT P2, PT, PT, PT, UP0, 0x80, 0x0 ;  /* 0x000000000000781c */ /* 0x000fda0003f4f008 */
[----:B------:R-:W-:Y:S05]  /*7000*/  @!P2 BRA `(.L_x_4048) ;  /* 0x000000180028a947 */ /* 0x000fea0003800000 */
[----:B01----:R-:W-:Y:S01]  /*7010*/  IMAD.MOV.U32 R13, RZ, RZ, R2 ;  /* 0x000000ffff0d7224 */ /* 0x003fe200078e0002 */
[----:B------:R-:W-:Y:S01]  /*7020*/  UMOV UR6, UR4 ;  /* 0x0000000400067c82 */ /* 0x000fe20008000000 */
[----:B------:R-:W-:Y:S01]  /*7030*/  IMAD.MOV.U32 R15, RZ, RZ, R0 ;  /* 0x000000ffff0f7224 */ /* 0x000fe200078e0000 */
[----:B------:R-:W-:-:S06]  /*7040*/  ULDC UR7, c[0x0][0x988] ;  /* 0x0002620000077ab9 */ /* 0x000fcc0000000800 */
.L_x_4057:
[----:B------:R-:W-:-:S04]  /*7050*/  UIADD3 UR4, UR6, 0x1, URZ ;  /* 0x0000000106047890 */ /* 0x000fc8000fffe03f */
[----:B------:R-:W-:-:S04]  /*7060*/  UISETP.NE.AND UP0, UPT, UR4, 0x2, UPT ;  /* 0x000000020400788c */ /* 0x000fc8000bf05270 */
[----:B------:R-:W-:Y:S02]  /*7070*/  USEL UR10, URZ, 0x1, UP0 ;  /* 0x000000013f0a7887 */ /* 0x000fe40008000000 */
[----:B------:R-:W-:Y:S02]  /*7080*/  USEL UR4, UR4, URZ, UP0 ;  /* 0x0000003f04047287 */ /* 0x000fe40008000000 */
[----:B------:R-:W-:Y:S01]  /*7090*/  ULOP3.LUT UR5, UR5, UR10, URZ, 0x3c, !UPT ;  /* 0x0000000a05057292 */ /* 0x000fe2000f8e3c3f */
[----:B0--3--:R-:W-:Y:S11]  /*70a0*/  @!P0 BRA `(.L_x_4049) ;  /* 0x0000000000048947 */ /* 0x009ff60003800000 */
[----:B------:R-:W-:Y:S01]  /*70b0*/  BPT.TRAP 0x1 ;  /* 0x000000040000795c */ /* 0x000fe20000300000 */
.L_x_4049:
[----:B------:R-:W-:Y:S01]  /*70c0*/  ULEA UR25, UR4, UR39, 0x3 ;  /* 0x0000002704197291 */ /* 0x000fe2000f8e183f */
[----:B------:R-:W-:-:S04]  /*70d0*/  MOV R11, UR5 ;  /* 0x00000005000b7c02 */ /* 0x000fc80008000f00 */
[----:B------:R-:W-:-:S04]  /*70e0*/  SHF.L.U32 R11, R11, 0x1f, RZ ;  /* 0x0000001f0b0b7819 */ /* 0x000fc800000006ff */
[----:B------:R0:W1:Y:S01]  /*70f0*/  SYNCS.PHASECHK.TRANS64.TRYWAIT P2, [UR25+0x28c30], R11 ;  /* 0x028c300bff0075a7 */ /* 0x0000620008040159 */
[----:B------:R-:W-:Y:S05]  /*7100*/  @!P0 BRA `(.L_x_4050) ;  /* 0x0000000000048947 */ /* 0x000fea0003800000 */
[----:B------:R-:W-:Y:S01]  /*7110*/  BPT.TRAP 0x1 ;  /* 0x000000040000795c */ /* 0x000fe20000300000 */
.L_x_4050:
[----:B-1----:R-:W-:Y:S05]  /*7120*/  @P2 BRA `(.L_x_4051) ;  /* 0x0000000000082947 */ /* 0x002fea0003800000 */
[----:B------:R-:W1:Y:S02]  /*7130*/  SYNCS.PHASECHK.TRANS64.TRYWAIT P2, [UR25+0x28c30], R11 ;  /* 0x028c300bff0075a7 */ /* 0x000e640008040159 */
[----:B-1----:R-:W-:Y:S05]  /*7140*/  @!P2 BRA `(.L_x_4052) ;  /* 0x0000009000c8a947 */ /* 0x002fea0003800000 */
.L_x_4051:
[----:B------:R-:W-:Y:S01]  /*7150*/  ULEA UR10, UR4, UR24, 0x9 ;  /* 0x00000018040a7291 */ /* 0x000fe2000f8e483f */
[----:B--2-4-:R-:W-:Y:S01]  /*7160*/  WARPGROUP.ARRIVE ;  /* 0x00000000000079c5 */ /* 0x014fe20000000000 */
        /* <DEDUP_REMOVED lines=36> */
[----:B------:R-:W3:Y:S02]  /*73b0*/  SHFL.BFLY PT, R17, R12, 0x2, 0x1f ;  /* 0x0c401f000c117f89 */ /* 0x000ee400000e0000 */
[----:B---3--:R-:W-:Y:S02]  /*73c0*/  FMNMX.FTZ R14, R12, R17, !PT ;  /* 0x000000110c0e7209 */ /* 0x008fe40007810000 */
        /* <DEDUP_REMOVED lines=15> */
[--C-:B------:R-:W-:Y:S01]  /*74c0*/  FFMA.FTZ R17, R153, UR7, -R22.reuse ;  /* 0x0000000799117c23 */ /* 0x100fe20008010816 */
[----:B------:R-:W-:Y:S01]  /*74d0*/  FMUL.FTZ R15, R15, UR7 ;  /* 0x000000070f0f7c20 */ /* 0x000fe20008410000 */
[--C-:B------:R-:W-:Y:S01]  /*74e0*/  FFMA.FTZ R152, R152, UR7, -R22.reuse ;  /* 0x0000000798987c23 */ /* 0x100fe20008010816 */
[----:B------:R-:W-:Y:S01]  /*74f0*/  FMNMX.FTZ R19, R175, R2, !PT ;  /* 0x00000002af137209 */ /* 0x000fe20007810000 */
[--C-:B------:R-:W-:Y:S01]  /*7500*/  FFMA.FTZ R12, R156, UR7, -R22.reuse ;  /* 0x000000079c0c7c23 */ /* 0x100fe20008010816 */
[--C-:B------:R-:W-:Y:S01]  /*7510*/  FFMA.FTZ R156, R160, UR7, -R22.reuse ;  /* 0x00000007a09c7c23 */ /* 0x100fe20008010816 */
[----:B------:R-:W-:Y:S01]  /*7520*/  MUFU.EX2 R17, R17 ;  /* 0x0000001100117308 */ /* 0x000fe20000000800 */
[----:B------:R-:W-:Y:S01]  /*7530*/  FMNMX.FTZ R2, R178, R19, !PT ;  /* 0x00000013b2027209 */ /* 0x000fe20007810000 */
[--C-:B------:R-:W-:Y:S01]  /*7540*/  FFMA.FTZ R21, R161, UR7, -R22.reuse ;  /* 0x00000007a1157c23 */ /* 0x100fe20008010816 */
[--C-:B------:R-:W-:Y:S01]  /*7550*/  FFMA.FTZ R14, R164, UR7, -R22.reuse ;  /* 0x00000007a40e7c23 */ /* 0x100fe20008010816 */
[--C-:B------:R-:W-:Y:S01]  /*7560*/  FFMA.FTZ R160, R168, UR7, -R22.reuse ;  /* 0x00000007a8a07c23 */ /* 0x100fe20008010816 */
[----:B------:R-:W-:Y:S01]  /*7570*/  FMNMX.FTZ R19, R179, R2, !PT ;  /* 0x00000002b3137209 */ /* 0x000fe20007810000 */
[--C-:B------:R-:W-:Y:S01]  /*7580*/  FFMA.FTZ R16, R172, UR7, -R22.reuse ;  /* 0x00000007ac107c23 */ /* 0x100fe20008010816 */
[--C-:B------:R-:W-:Y:S01]  /*7590*/  FFMA.FTZ R164, R176, UR7, -R22.reuse ;  /* 0x00000007b0a47c23 */ /* 0x100fe20008010816 */
[----:B------:R-:W1:Y:S01]  /*75a0*/  MUFU.EX2 R15, R15 ;  /* 0x0000000f000f7308 */ /* 0x000e620000000800 */
[----:B------:R-:W-:Y:S01]  /*75b0*/  FMNMX.FTZ R2, R182, R19, !PT ;  /* 0x00000013b6027209 */ /* 0x000fe20007810000 */
[--C-:B------:R-:W-:Y:S01]  /*75c0*/  FFMA.FTZ R19, R157, UR7, -R22.reuse ;  /* 0x000000079d137c23 */ /* 0x100fe20008010816 */
[--C-:B------:R-:W-:Y:S01]  /*75d0*/  FFMA.FTZ R157, R173, UR7, -R22.reuse ;  /* 0x00000007ad9d7c23 */ /* 0x100fe20008010816 */
[--C-:B------:R-:W-:Y:S01]  /*75e0*/  FFMA.FTZ R161, R177, UR7, -R22.reuse ;  /* 0x00000007b1a17c23 */ /* 0x100fe20008010816 */
[----:B------:R-:W-:Y:S01]  /*75f0*/  FMNMX.FTZ R2, R183, R2, !PT ;  /* 0x00000002b7027209 */ /* 0x000fe20007810000 */
[--C-:B------:R-:W-:Y:S01]  /*7600*/  FFMA.FTZ R20, R180, UR7, -R22.reuse ;  /* 0x00000007b4147c23 */ /* 0x100fe20008010816 */
[----:B------:R-:W-:Y:S01]  /*7610*/  FFMA.FTZ R181, R181, UR7, -R22 ;  /* 0x00000007b5b57c23 */ /* 0x000fe20008010816 */
[----:B------:R-:W2:Y:S01]  /*7620*/  MUFU.EX2 R152, R152 ;  /* 0x0000009800987308 */ /* 0x000ea20000000800 */
[----:B------:R-:W-:Y:S01]  /*7630*/  IMAD.U32 R180, RZ, RZ, UR25 ;  /* 0x00000019ffb47e24 */ /* 0x000fe2000f8e00ff */
[----:B------:R-:W3:Y:S06]  /*7640*/  SHFL.BFLY PT, R153, R2, 0x2, 0x1f ;  /* 0x0c401f0002997f89 */ /* 0x000eec00000e0000 */
        /* <DEDUP_REMOVED lines=8> */
[----:B------:R-:W-:Y:S01]  /*76d0*/  MUFU.EX2 R19, R19 ;  /* 0x0000001300137308 */ /* 0x000fe20000000800 */
[----:B--2---:R-:W-:Y:S01]  /*76e0*/  FFMA.FTZ R10, R15, R10, R152 ;  /* 0x0000000a0f0a7223 */ /* 0x004fe20000010098 */
        /* <DEDUP_REMOVED lines=9> */
[----:B------:R-:W-:Y:S01]  /*7780*/  FFMA.FTZ R153, R169, UR7, -R22 ;  /* 0x00000007a9997c23 */ /* 0x000fe20008010816 */
        /* <DEDUP_REMOVED lines=27> */
[----:B-1----:R-:W-:Y:S01]  /*7940*/  FMNMX.FTZ R2, R18, R165, !PT ;  /* 0x000000a512027209 */ /* 0x002fe20007810000 */
[----:B------:R-:W-:Y:S01]  /*7950*/  MUFU.EX2 R160, R160 ;  /* 0x000000a000a07308 */ /* 0x000fe20000000800 */
[-C--:B------:R-:W-:Y:S01]  /*7960*/  FMUL.FTZ R97, R97, R15.reuse ;  /* 0x0000000f61617220 */ /* 0x080fe20000410000 */
[-C--:B------:R-:W-:Y:S01]  /*7970*/  FMUL.FTZ R100, R100, R15.reuse ;  /* 0x0000000f64647220 */ /* 0x080fe20000410000 */
[-C--:B------:R-:W-:Y:S01]  /*7980*/  FMUL.FTZ R101, R101, R15.reuse ;  /* 0x0000000f65657220 */ /* 0x080fe20000410000 */
[C---:B------:R-:W-:Y:S01]  /*7990*/  FADD.FTZ R18, -R2.reuse, R13 ;  /* 0x0000000d02127221 */ /* 0x040fe20000010100 */
[----:B------:R-:W-:Y:S01]  /*79a0*/  FMUL.FTZ R169, R2, UR7 ;  /* 0x0000000702a97c20 */ /* 0x000fe20008410000 */
[-C--:B------:R-:W-:Y:S01]  /*79b0*/  FMUL.FTZ R104, R104, R15.reuse ;  /* 0x0000000f68687220 */ /* 0x080fe20000410000 */
[----:B------:R-:W-:Y:S01]  /*79c0*/  FMUL.FTZ R105, R105, R15 ;  /* 0x0000000f69697220 */ /* 0x000fe20000410000 */
[----:B------:R-:W-:Y:S01]  /*79d0*/  FMUL.FTZ R18, R18, UR7 ;  /* 0x0000000712127c20 */ /* 0x000fe20008410000 */
[--C-:B------:R-:W-:Y:S01]  /*79e0*/  FFMA.FTZ R165, R154, UR7, -R169.reuse ;  /* 0x000000079aa57c23 */ /* 0x100fe200080108a9 */
[--C-:B------:R-:W-:Y:S01]  /*79f0*/  FFMA.FTZ R22, R155, UR7, -R169.reuse ;  /* 0x000000079b167c23 */ /* 0x100fe200080108a9 */
[--C-:B------:R-:W-:Y:S01]  /*7a00*/  FFMA.FTZ R155, R158, UR7, -R169.reuse ;  /* 0x000000079e9b7c23 */ /* 0x100fe200080108a9 */
[--C-:B------:R-:W-:Y:S01]  /*7a10*/  FFMA.FTZ R167, R167, UR7, -R169.reuse ;  /* 0x00000007a7a77c23 */ /* 0x100fe200080108a9 */
[----:B------:R-:W-:Y:S01]  /*7a20*/  FFMA.FTZ R168, R159, UR7, -R169 ;  /* 0x000000079fa87c23 */ /* 0x000fe200080108a9 */
[----:B------:R-:W-:Y:S01]  /*7a30*/  MUFU.EX2 R18, R18 ;  /* 0x0000001200127308 */ /* 0x000fe20000000800 */
[----:B------:R-:W-:-:S02]  /*7a40*/  @!P1 VIADD R154, R180, 0x28c40 ;  /* 0x00028c40b49a9836 */ /* 0x000fc40000000000 */
[--C-:B------:R-:W-:Y:S01]  /*7a50*/  FFMA.FTZ R159, R162, UR7, -R169.reuse ;  /* 0x00000007a29f7c23 */ /* 0x100fe200080108a9 */
[--C-:B------:R-:W-:Y:S01]  /*7a60*/  FFMA.FTZ R172, R163, UR7, -R169.reuse ;  /* 0x00000007a3ac7c23 */ /* 0x100fe200080108a9 */
[--C-:B------:R-:W-:Y:S01]  /*7a70*/  FFMA.FTZ R163, R166, UR7, -R169.reuse ;  /* 0x00000007a6a37c23 */ /* 0x100fe200080108a9 */
[--C-:B------:R-:W-:Y:S01]  /*7a80*/  FFMA.FTZ R170, R170, UR7, -R169.reuse ;  /* 0x00000007aaaa7c23 */ /* 0x100fe200080108a9 */
[----:B------:R-:W-:Y:S01]  /*7a90*/  @!P1 PRMT R154, RZ, 0x654, R154 ;  /* 0x00000654ff9a9816 */ /* 0x000fe2000000009a */
[--C-:B------:R-:W-:Y:S01]  /*7aa0*/  FFMA.FTZ R171, R171, UR7, -R169.reuse ;  /* 0x00000007abab7c23 */ /* 0x100fe200080108a9 */
[----:B------:R-:W1:Y:S01]  /*7ab0*/  MUFU.EX2 R165, R165 ;  /* 0x000000a500a57308 */ /* 0x000e620000000800 */
[----:B------:R-:W-:Y:S01]  /*7ac0*/  IMAD.U32 R158, RZ, RZ, UR6 ;  /* 0x00000006ff9e7e24 */ /* 0x000fe2000f8e00ff */
[----:B------:R2:W-:Y:S01]  /*7ad0*/  @!P1 SYNCS.ARRIVE.TRANS64.RED.A1T0 RZ, [R154+URZ], RZ ;  /* 0x000000ff9aff99a7 */ /* 0x0005e2000810043f */
[--C-:B------:R-:W-:Y:S01]  /*7ae0*/  FFMA.FTZ R174, R174, UR7, -R169.reuse ;  /* 0x00000007aeae7c23 */ /* 0x100fe200080108a9 */
[----:B------:R-:W-:Y:S01]  /*7af0*/  FFMA.FTZ R175, R175, UR7, -R169 ;  /* 0x00000007afaf7c23 */ /* 0x000fe200080108a9 */
[----:B------:R-:W-:-:S02]  /*7b00*/  @!P2 IMAD R158, R158, 0x40, R3 ;  /* 0x000000409e9ea824 */ /* 0x000fc400078e0203 */
[--C-:B------:R-:W-:Y:S01]  /*7b10*/  FFMA.FTZ R178, R178, UR7, -R169.reuse ;  /* 0x00000007b2b27c23 */ /* 0x100fe200080108a9 */
[----:B------:R-:W-:Y:S01]  /*7b20*/  FFMA.FTZ R179, R179, UR7, -R169 ;  /* 0x00000007b3b37c23 */ /* 0x000fe200080108a9 */
[----:B------:R-:W3:Y:S01]  /*7b30*/  MUFU.EX2 R22, R22 ;  /* 0x0000001600167308 */ /* 0x000ee20000000800 */
[-C--:B------:R-:W-:Y:S01]  /*7b40*/  FMUL.FTZ R108, R108, R15.reuse ;  /* 0x0000000f6c6c7220 */ /* 0x080fe20000410000 */
[----:B------:R-:W-:Y:S01]  /*7b50*/  @!P2 LEA R158, R158, UR39, 0x2 ;  /* 0x000000279e9eac11 */ /* 0x000fe2000f8e10ff */
[-C--:B------:R-:W-:Y:S01]  /*7b60*/  FMUL.FTZ R109, R109, R15.reuse ;  /* 0x0000000f6d6d7220 */ /* 0x080fe20000410000 */
[-C--:B------:R-:W-:Y:S01]  /*7b70*/  FMUL.FTZ R112, R112, R15.reuse ;  /* 0x0000000f70707220 */ /* 0x080fe20000410000 */
[-C--:B------:R-:W-:Y:S01]  /*7b80*/  FMUL.FTZ R113, R113, R15.reuse ;  /* 0x0000000f71717220 */ /* 0x080fe20000410000 */
[----:B------:R-:W-:Y:S01]  /*7b90*/  FMUL.FTZ R116, R116, R15 ;  /* 0x0000000f74747220 */ /* 0x000fe20000410000 */
[----:B------:R-:W-:Y:S01]  /*7ba0*/  @!P2 STS [R158+0x28800], R15 ;  /* 0x0288000f9e00a388 */ /* 0x000fe20000000800 */
[----:B------:R4:W-:Y:S01]  /*7bb0*/  MUFU.EX2 R176, R167 ;  /* 0x000000a700b07308 */ /* 0x0009e20000000800 */
[----:B-1----:R-:W-:Y:S01]  /*7bc0*/  FFMA.FTZ R9, R18, R9, R165 ;  /* 0x0000000912097223 */ /* 0x002fe200000100a5 */
        /* <DEDUP_REMOVED lines=11> */
[----:B------:R-:W-:Y:S01]  /*7c80*/  FADD.FTZ R10, R12, R167 ;  /* 0x000000a70c0a7221 */ /* 0x000fe20000010000 */
[-C--:B------:R-:W-:Y:S01]  /*7c90*/  FMUL.FTZ R136, R136, R15.reuse ;  /* 0x0000000f88887220 */ /* 0x080fe20000410000 */
[-C--:B------:R-:W-:Y:S01]  /*7ca0*/  FMUL.FTZ R137, R137, R15.reuse ;  /* 0x0000000f89897220 */ /* 0x080fe20000410000 */
[----:B------:R-:W4:Y:S01]  /*7cb0*/  MUFU.EX2 R168, R168 ;  /* 0x000000a800a87308 */ /* 0x000f220000000800 */
[----:B------:R-:W-:Y:S01]  /*7cc0*/  FADD.FTZ R167, R19, R10 ;  /* 0x0000000a13a77221 */ /* 0x000fe20000010000 */
[----:B---3--:R-:W-:Y:S01]  /*7cd0*/  FADD.FTZ R10, R22, R9 ;  /* 0x00000009160a7221 */ /* 0x008fe20000010000 */
[-C--:B------:R-:W-:Y:S01]  /*7ce0*/  FMUL.FTZ R140, R140, R15.reuse ;  /* 0x0000000f8c8c7220 */ /* 0x080fe20000410000 */
[-C--:B------:R-:W-:Y:S01]  /*7cf0*/  FMUL.FTZ R141, R141, R15.reuse ;  /* 0x0000000f8d8d7220 */ /* 0x080fe20000410000 */
[----:B--2---:R-:W-:Y:S01]  /*7d00*/  FADD.FTZ R154, R156, R167 ;  /* 0x000000a79c9a7221 */ /* 0x004fe20000010000 */
[-C--:B------:R-:W-:Y:S01]  /*7d10*/  FMUL.FTZ R144, R144, R15.reuse ;  /* 0x0000000f90907220 */ /* 0x080fe20000410000 */
[-C--:B------:R-:W-:Y:S01]  /*7d20*/  FMUL.FTZ R145, R145, R15.reuse ;  /* 0x0000000f91917220 */ /* 0x080fe20000410000 */
[----:B------:R-:W2:Y:S01]  /*7d30*/  MUFU.EX2 R159, R159 ;  /* 0x0000009f009f7308 */ /* 0x000ea20000000800 */
[----:B------:R-:W-:Y:S01]  /*7d40*/  FADD.FTZ R167, R21, R154 ;  /* 0x0000009a15a77221 */ /* 0x000fe20000010000 */
[----:B-1----:R-:W-:Y:S01]  /*7d50*/  FADD.FTZ R9, R155, R10 ;  /* 0x0000000a9b097221 */ /* 0x002fe20000010000 */
[-C--:B------:R-:W-:Y:S01]  /*7d60*/  FMUL.FTZ R148, R148, R15.reuse ;  /* 0x0000000f94947220 */ /* 0x080fe20000410000 */
[----:B------:R-:W-:Y:S01]  /*7d70*/  FMUL.FTZ R149, R149, R15 ;  /* 0x0000000f95957220 */ /* 0x000fe20000410000 */
[----:B------:R-:W-:Y:S01]  /*7d80*/  FADD.FTZ R154, R14, R167 ;  /* 0x000000a70e9a7221 */ /* 0x000fe20000010000 */
[----:B------:R1:W-:Y:S01]  /*7d90*/  @!P2 STS [R158+0x28820], R18 ;  /* 0x028820129e00a388 */ /* 0x0003e20000000800 */
[----:B------:R-:W-:Y:S01]  /*7da0*/  FFMA.FTZ R182, R182, UR7, -R169 ;  /* 0x00000007b6b67c23 */ /* 0x000fe200080108a9 */
[----:B------:R-:W3:Y:S01]  /*7db0*/  MUFU.EX2 R172, R172 ;  /* 0x000000ac00ac7308 */ /* 0x000ee20000000800 */
[----:B----4-:R-:W-:Y:S01]  /*7dc0*/  FADD.FTZ R10, R168, R9 ;  /* 0x00000009a80a7221 */ /* 0x010fe20000010000 */
[----:B------:R-:W-:Y:S01]  /*7dd0*/  FADD.FTZ R167, R23, R154 ;  /* 0x0000009a17a77221 */ /* 0x000fe20000010000 */
[----:B------:R-:W-:Y:S01]  /*7de0*/  FFMA.FTZ R183, R183, UR7, -R169 ;  /* 0x00000007b7b77c23 */ /* 0x000fe200080108a9 */
[----:B------:R-:W-:Y:S01]  /*7df0*/  F2FP.BF16.F32.PACK_AB R152, R17, R152 ;  /* 0x000000981198723e */ /* 0x000fe200000010ff */
[----:B------:R-:W-:Y:S01]  /*7e00*/  FMUL.FTZ R26, R26, R18 ;  /* 0x000000121a1a7220 */ /* 0x000fe20000410000 */
[----:B------:R-:W-:Y:S01]  /*7e10*/  FADD.FTZ R154, R160, R167 ;  /* 0x000000a7a09a7221 */ /* 0x000fe20000010000 */
[----:B------:R-:W-:Y:S01]  /*7e20*/  F2FP.BF16.F32.PACK_AB R155, R168, R155 ;  /* 0x0000009ba89b723e */ /* 0x000fe200000010ff */
[----:B------:R-:W4:Y:S01]  /*7e30*/  MUFU.EX2 R153, R153 ;  /* 0x0000009900997308 */ /* 0x000f220000000800 */
[----:B--2---:R-:W-:Y:S01]  /*7e40*/  FADD.FTZ R9, R159, R10 ;  /* 0x0000000a9f097221 */ /* 0x004fe20000010000 */
[----:B-1----:R-:W-:Y:S01]  /*7e50*/  F2FP.BF16.F32.PACK_AB R158, R23, R14 ;  /* 0x0000000e179e723e */ /* 0x002fe200000010ff */
[----:B------:R-:W-:Y:S01]  /*7e60*/  FMUL.FTZ R27, R27, R18 ;  /* 0x000000121b1b7220 */ /* 0x000fe20000410000 */
[----:B------:R-:W-:Y:S01]  /*7e70*/  F2FP.BF16.F32.PACK_AB R156, R21, R156 ;  /* 0x0000009c159c723e */ /* 0x000fe200000010ff */
        /* <DEDUP_REMOVED lines=11> */
[----:B------:R-:W2:Y:S01]  /*7f30*/  MUFU.EX2 R16, R16 ;  /* 0x0000001000107308 */ /* 0x000ea20000000800 */
[C---:B----4-:R-:W-:Y:S01]  /*7f40*/  FADD.FTZ R167, R153.reuse, R154 ;  /* 0x0000009a99a77221 */ /* 0x050fe20000010000 */
[----:B------:R-:W-:Y:S01]  /*7f50*/  F2FP.BF16.F32.PACK_AB R160, R153, R160 ;  /* 0x000000a099a0723e */ /* 0x000fe200000010ff */
[-C--:B------:R-:W-:Y:S01]  /*7f60*/  FMUL.FTZ R47, R47, R18.reuse ;  /* 0x000000122f2f7220 */ /* 0x080fe20000410000 */
[----:B------:R-:W-:Y:S01]  /*7f70*/  F2FP.BF16.F32.PACK_AB R153, R22, R165 ;  /* 0x000000a51699723e */ /* 0x000fe200000010ff */
        /* <DEDUP_REMOVED lines=20> */
[----:B---3--:R-:W-:Y:S01]  /*80c0*/  FADD.FTZ R15, R157, R154 ;  /* 0x0000009a9d0f7221 */ /* 0x008fe20000010000 */
[----:B------:R-:W-:Y:S01]  /*80d0*/  F2FP.BF16.F32.PACK_AB R154, R19, R12 ;  /* 0x0000000c139a723e */ /* 0x000fe200000010ff */
[----:B------:R-:W-:Y:S01]  /*80e0*/  BAR.SYNC.DEFER_BLOCKING 0xf, 0x100 ;  /* 0x03c4000000007b1d */ /* 0x000fe20000010000 */
[----:B------:R-:W-:Y:S01]  /*80f0*/  F2FP.BF16.F32.PACK_AB R162, R157, R16 ;  /* 0x000000109da2723e */ /* 0x000fe200000010ff */
[-C--:B------:R-:W-:Y:S01]  /*8100*/  FMUL.FTZ R78, R78, R18.reuse ;  /* 0x000000124e4e7220 */ /* 0x080fe20000410000 */
[----:B------:R-:W-:Y:S01]  /*8110*/  F2FP.BF16.F32.PACK_AB R157, R172, R159 ;  /* 0x0000009fac9d723e */ /* 0x000fe200000010ff */
[-C--:B------:R-:W-:Y:S01]  /*8120*/  FMUL.FTZ R79, R79, R18.reuse ;  /* 0x000000124f4f7220 */ /* 0x080fe20000410000 */
[----:B------:R-:W-:Y:S01]  /*8130*/  F2FP.BF16.F32.PACK_AB R159, R176, R163 ;  /* 0x000000a3b09f723e */ /* 0x000fe200000010ff */
[----:B------:R-:W3:Y:S01]  /*8140*/  MUFU.EX2 R171, R171 ;  /* 0x000000ab00ab7308 */ /* 0x000ee20000000800 */
        /* <DEDUP_REMOVED lines=21> */
[----:B------:R3:W-:Y:S01]  /*82a0*/  STSM.16.M88.4 [R7], R156 ;  /* 0x0000009c07007844 */ /* 0x0007e20000000200 */
[----:B------:R-:W-:Y:S01]  /*82b0*/  FMUL.FTZ R111, R111, R18 ;  /* 0x000000126f6f7220 */ /* 0x000fe20000410000 */
[----:B------:R-:W4:Y:S01]  /*82c0*/  MUFU.EX2 R175, R175 ;  /* 0x000000af00af7308 */ /* 0x000f220000000800 */
[C---:B-1----:R-:W-:Y:S01]  /*82d0*/  FADD.FTZ R15, R161.reuse, R12 ;  /* 0x0000000ca10f7221 */ /* 0x042fe20000010000 */
[----:B------:R-:W-:Y:S01]  /*82e0*/  F2FP.BF16.F32.PACK_AB R164, R161, R164 ;  /* 0x000000a4a1a4723e */ /* 0x000fe200000010ff */
[----:B------:R-:W-:Y:S01]  /*82f0*/  FMUL.FTZ R114, R114, R18 ;  /* 0x0000001272727220 */ /* 0x000fe20000410000 */
[----:B------:R-:W-:Y:S01]  /*8300*/  F2FP.BF16.F32.PACK_AB R161, R171, R170 ;  /* 0x000000aaaba1723e */ /* 0x000fe200000010ff */
        /* <DEDUP_REMOVED lines=29> */
[----:B------:R-:W-:-:S06]  /*84e0*/  F2FP.BF16.F32.PACK_AB R165, R179, R178 ;  /* 0x000000b2b3a5723e */ /* 0x000fcc00000010ff */
[----:B------:R-:W2:Y:S01]  /*84f0*/  MUFU.EX2 R13, R181 ;  /* 0x000000b5000d7308 */ /* 0x000ea20000000800 */
[----:B----4-:R-:W-:-:S07]  /*8500*/  FADD.FTZ R9, R167, R14 ;  /* 0x0000000ea7097221 */ /* 0x010fce0000010000 */
[----:B------:R-:W4:Y:S01]  /*8510*/  MUFU.EX2 R12, R183 ;  /* 0x000000b7000c7308 */ /* 0x000f220000000800 */
[----:B-1----:R-:W-:Y:S01]  /*8520*/  FADD.FTZ R10, R20, R15 ;  /* 0x0000000f140a7221 */ /* 0x002fe20000010000 */
[----:B--2---:R-:W-:-:S03]  /*8530*/  F2FP.BF16.F32.PACK_AB R166, R13, R20 ;  /* 0x000000140da6723e */ /* 0x004fc600000010ff */
[----:B------:R-:W-:Y:S01]  /*8540*/  FADD.FTZ R10, R13, R10 ;  /* 0x0000000a0d0a7221 */ /* 0x000fe20000010000 */
[C---:B----4-:R-:W-:Y:S01]  /*8550*/  F2FP.BF16.F32.PACK_AB R167, R12.reuse, R167 ;  /* 0x000000a70ca7723e */ /* 0x050fe200000010ff */
[----:B------:R-:W-:-:S04]  /*8560*/  FADD.FTZ R9, R12, R9 ;  /* 0x000000090c097221 */ /* 0x000fc80000010000 */
[----:B------:R3:W-:Y:S01]  /*8570*/  STSM.16.M88.4 [R5], R164 ;  /* 0x000000a405007844 */ /* 0x0007e20000000200 */
[----:B------:R-:W-:Y:S05]  /*8580*/  @!P0 BRA `(.L_x_4053) ;  /* 0x0000000000048947 */ /* 0x000fea0003800000 */
[----:B------:R-:W-:Y:S01]  /*8590*/  BPT.TRAP 0x1 ;  /* 0x000000040000795c */ /* 0x000fe20000300000 */
.L_x_4053:
[----:B------:R1:W2:Y:S01]  /*85a0*/  SYNCS.PHASECHK.TRANS64.TRYWAIT P2, [UR25+0x28c50], R11 ;  /* 0x028c500bff0075a7 */ /* 0x0002a20008040159 */
[----:B------:R-:W-:Y:S05]  /*85b0*/  @!P0 BRA `(.L_x_4054) ;  /* 0x0000000000048947 */ /* 0x000fea0003800000 */
[----:B------:R-:W-:Y:S01]  /*85c0*/  BPT.TRAP 0x1 ;  /* 0x000000040000795c */ /* 0x000fe20000300000 */
.L_x_4054:
[----:B--2---:R-:W-:Y:S05]  /*85d0*/  @P2 BRA `(.L_x_4055) ;  /* 0x0000000000082947 */ /* 0x004fea0003800000 */
[----:B------:R-:W2:Y:S02]  /*85e0*/  SYNCS.PHASECHK.TRANS64.TRYWAIT P2, [UR25+0x28c50], R11 ;  /* 0x028c500bff0075a7 */ /* 0x000ea40008040159 */
[----:B--2---:R-:W-:Y:S05]  /*85f0*/  @!P2 BRA `(.L_x_4056) ;  /* 0x0000007c00b4a947 */ /* 0x004fea0003800000 */
.L_x_4055:
[----:B------:R-:W-:Y:S01]  /*8600*/  ULEA UR6, UR4, UR38, 0xc ;  /* 0x0000002604067291 */ /* 0x000fe2000f8e603f */
[----:B------:R-:W-:Y:S01]  /*8610*/  WARPGROUP.ARRIVE ;  /* 0x00000000000079c5 */ /* 0x000fe20000000000 */
[----:B------:R-:W-:Y:S01]  /*8620*/  UMOV UR11, 0x40000040 ;  /* 0x40000040000b7882 */ /* 0x000fe20000000000 */
[----:B------:R-:W-:Y:S01]  /*8630*/  UISETP.GT.AND UP0, UPT, UR41, UR40, UPT ;  /* 0x000000282900728c */ /* 0x000fe2000bf04270 */
[----:B012---:R-:W-:Y:S01]  /*8640*/  @!P1 IADD3 R11, R180, 0x28c60, RZ ;  /* 0x00028c60b40b9810 */ /* 0x007fe20007ffe0ff */
        /* <DEDUP_REMOVED lines=38> */
.L_x_4048:
[----:B--23--:R-:W2:Y:S01]  /*88b0*/  SHFL.BFLY PT, R5, R10, 0x2, 0x1f ;  /* 0x0c401f000a057f89 */ /* 0x00cea200000e0000 */
[----:B------:R-:W-:Y:S08]  /*88c0*/  BAR.ARV 0x8, 0x100 ;  /* 0x0204000000007b1d */ /* 0x000ff00000002000 */
[----:B------:R-:W-:Y:S01]  /*88d0*/  BAR.SYNC.DEFER_BLOCKING 0xf, 0x100 ;  /* 0x03c4000000007b1d */ /* 0x000fe20000010000 */
[----:B------:R-:W-:Y:S01]  /*88e0*/  ISETP.NE.AND P0, PT, R4, RZ, PT ;  /* 0x000000ff0400720c */ /* 0x000fe20003f05270 */
[----:B------:R-:W-:-:S04]  /*88f0*/  IMAD.MOV.U32 R4, RZ, RZ, RZ ;  /* 0x000000ffff047224 */ /* 0x000fc800078e00ff */
[----:B------:R-:W3:Y:S01]  /*8900*/  SHFL.BFLY PT, R8, R9, 0x2, 0x1f ;  /* 0x0c401f0009087f89 */ /* 0x000ee200000e0000 */
[----:B--2---:R-:W-:Y:S01]  /*8910*/  FADD.FTZ R5, R5, R10 ;  /* 0x0000000a05057221 */ /* 0x004fe20000010000 */
[----:B------:R-:W-:-:S04]  /*8920*/  MOV R10, UR4 ;  /* 0x00000004000a7c02 */ /* 0x000fc80008000f00 */
[----:B------:R-:W0:Y:S01]  /*8930*/  SHFL.BFLY PT, R6, R5, 0x1, 0x1f ;  /* 0x0c201f0005067f89 */ /* 0x000e2200000e0000 */
[----:B------:R-:W-:Y:S02]  /*8940*/  IMAD R3, R10, 0x40, R3 ;  /* 0x000000400a037824 */ /* 0x000fe400078e0203 */
[----:B------:R-:W-:-:S03]  /*8950*/  IMAD.U32 R10, RZ, RZ, UR7 ;  /* 0x00000007ff0a7e24 */ /* 0x000fc6000f8e00ff */
[----:B------:R-:W-:Y:S01]  /*8960*/  @!P0 LEA R3, R3, UR39, 0x2 ;  /* 0x0000002703038c11 */ /* 0x000fe2000f8e10ff */
[----:B---3--:R-:W-:-:S05]  /*8970*/  FADD.FTZ R8, R8, R9 ;  /* 0x0000000908087221 */ /* 0x008fca0000010000 */
[----:B------:R-:W2:Y:S01]  /*8980*/  SHFL.BFLY PT, R7, R8, 0x1, 0x1f ;  /* 0x0c201f0008077f89 */ /* 0x000ea200000e0000 */
[----:B0-----:R-:W-:Y:S01]  /*8990*/  FADD.FTZ R11, R5, R6 ;  /* 0x00000006050b7221 */ /* 0x001fe20000010000 */
[----:B------:R-:W-:Y:S01]  /*89a0*/  IMAD.MOV.U32 R6, RZ, RZ, RZ ;  /* 0x000000ffff067224 */ /* 0x000fe200078e00ff */
[----:B------:R-:W-:-:S03]  /*89b0*/  MOV R5, 0xff800000 ;  /* 0xff80000000057802 */ /* 0x000fc60000000f00 */
[----:B------:R-:W-:-:S13]  /*89c0*/  FSETP.NE.FTZ.AND P1, PT, R11, RZ, PT ;  /* 0x000000ff0b00720b */ /* 0x000fda0003f35000 */
[----:B------:R-:W0:Y:S01]  /*89d0*/  @P1 MUFU.RCP R6, R11 ;  /* 0x0000000b00061308 */ /* 0x000e220000001000 */
[----:B--2---:R-:W-:-:S05]  /*89e0*/  FADD.FTZ R12, R8, R7 ;  /* 0x00000007080c7221 */ /* 0x004fca0000010000 */
[----:B------:R-:W-:Y:S02]  /*89f0*/  FSETP.NE.FTZ.AND P2, PT, R12, RZ, PT ;  /* 0x000000ff0c00720b */ /* 0x000fe40003f55000 */
[----:B------:R-:W2:Y:S01]  /*8a00*/  @P1 MUFU.LG2 R7, R11 ;  /* 0x0000000b00071308 */ /* 0x000ea20000000c00 */
[----:B0-----:R-:W-:Y:S01]  /*8a10*/  @!P0 STS [R3+0x28800], R6 ;  /* 0x0288000603008388 */ /* 0x001fe20000000800 */
[-C--:B------:R-:W-:Y:S01]  /*8a20*/  FMUL.FTZ R24, R24, R6.reuse ;  /* 0x0000000618187220 */ /* 0x080fe20000410000 */
[----:B------:R-:W-:-:S08]  /*8a30*/  FMUL.FTZ R25, R25, R6 ;  /* 0x0000000619197220 */ /* 0x000fd00000410000 */
[----:B------:R-:W0:Y:S01]  /*8a40*/  @P2 MUFU.RCP R4, R12 ;  /* 0x0000000c00042308 */ /* 0x000e220000001000 */
[----:B------:R-:W-:Y:S01]  /*8a50*/  @P2 FMUL.FTZ R10, R10, 0.69314718246459960938 ;  /* 0x3f3172180a0a2820 */ /* 0x000fe20000410000 */
[-C--:B------:R-:W-:Y:S01]  /*8a60*/  FMUL.FTZ R28, R28, R6.reuse ;  /* 0x000000061c1c7220 */ /* 0x080fe20000410000 */
[-C--:B------:R-:W-:Y:S01]  /*8a70*/  FMUL.FTZ R29, R29, R6.reuse ;  /* 0x000000061d1d7220 */ /* 0x080fe20000410000 */
[-C--:B------:R-:W-:Y:S01]  /*8a80*/  FMUL.FTZ R32, R32, R6.reuse ;  /* 0x0000000620207220 */ /* 0x080fe20000410000 */
[----:B--2---:R-:W-:Y:S01]  /*8a90*/  @P1 FMUL.FTZ R8, R7, 0.69314718246459960938 ;  /* 0x3f31721807081820 */ /* 0x004fe20000410000 */
        /* <DEDUP_REMOVED lines=19> */
[----:B--2---:R-:W-:Y:S01]  /*8bd0*/  @P2 FMUL.FTZ R9, R9, 0.69314718246459960938 ;  /* 0x3f31721809092820 */ /* 0x004fe20000410000 */
        /* <DEDUP_REMOVED lines=113> */
.L_x_4018:
[----:B------:R-:W-:Y:S05]  /*92f0*/  @P0 BRA `(.L_x_4058) ;  /* 0x0000002000f80947 */ /* 0x000fea0003800000 */
[----:B------:R-:W0:Y:S01]  /*9300*/  S2R R0, SR_TID.X ;  /* 0x0000000000007919 */ /* 0x000e220000002100 */
[----:B------:R-:W2:Y:S01]  /*9310*/  S2UR UR5, SR_CgaCtaId ;  /* 0x00000000000579c3 */ /* 0x000ea20000008800 */
[----:B------:R-:W-:Y:S01]  /*9320*/  UMOV UR4, 0x400 ;  /* 0x0000040000047882 */ /* 0x000fe20000000000 */
[----:B------:R-:W-:-:S06]  /*9330*/  IMAD R2, RZ, RZ, -UR36 ;  /* 0x80000024ff027e24 */ /* 0x000fcc000f8e02ff */
[----:B------:R-:W-:Y:S08]  /*9340*/  BAR.SYNC.DEFER_BLOCKING 0x1, 0x100 ;  /* 0x0044000000007b1d */ /* 0x000ff00000010000 */
[----:B------:R-:W3:Y:S08]  /*9350*/  S2UR UR6, SR_CTAID.Y ;  /* 0x00000000000679c3 */ /* 0x000ef00000002600 */
[----:B------:R-:W3:Y:S01]  /*9360*/  LDC R3, c[0x0][0xc50] ;  /* 0x00031400ff037b82 */ /* 0x000ee20000000800 */
[----:B--2---:R-:W-:-:S07]  /*9370*/  ULEA UR4, UR5, UR4, 0x18 ;  /* 0x0000000405047291 */ /* 0x004fce000f8ec03f */
[----:B------:R-:W2:Y:S01]  /*9380*/  LDC R7, c[0x0][0xbe8] ;  /* 0x0002fa00ff077b82 */ /* 0x000ea20000000800 */
[----:B------:R-:W-:Y:S01]  /*9390*/  UIADD3 UR4, UR4, 0x28c20, URZ ;  /* 0x00028c2004047890 */ /* 0x000fe2000fffe03f */
[----:B0-----:R-:W-:-:S03]  /*93a0*/  VIADD R18, R0, 0xffffff80 ;  /* 0xffffff8000127836 */ /* 0x001fc60000000000 */
[----:B------:R-:W-:Y:S02]  /*93b0*/  UPRMT UR4, URZ, 0x654, UR4 ;  /* 0x000006543f047896 */ /* 0x000fe40008000004 */
[----:B------:R-:W-:-:S04]  /*93c0*/  SHF.R.S32.HI R21, RZ, 0x1f, R18 ;  /* 0x0000001fff157819 */ /* 0x000fc80000011412 */
[----:B------:R-:W-:Y:S01]  /*93d0*/  LEA.HI R4, R21, R18, RZ, 0x7 ;  /* 0x0000001215047211 */ /* 0x000fe200078f38ff */
[----:B---3--:R-:W-:Y:S01]  /*93e0*/  IMAD R2, R3, R2, UR6 ;  /* 0x0000000603027e24 */ /* 0x008fe2000f8e0202 */
[----:B------:R-:W-:Y:S01]  /*93f0*/  USHF.R.S32.HI UR6, URZ, 0x1f, UR36 ;  /* 0x0000001f3f067899 */ /* 0x000fe20008011424 */
[----:B------:R-:W-:Y:S01]  /*9400*/  SYNCS.ARRIVE.TRANS64.RED.A1T0 RZ, [UR4], RZ ;  /* 0x000000ffffff79a7 */ /* 0x000fe20008100404 */
[----:B------:R-:W-:Y:S02]  /*9410*/  SHF.R.S32.HI R0, RZ, 0x7, R4 ;  /* 0x00000007ff007819 */ /* 0x000fe40000011404 */
[----:B------:R-:W-:Y:S02]  /*9420*/  LOP3.LUT R9, R4, 0xffffff80, RZ, 0xc0, !PT ;  /* 0xffffff8004097812 */ /* 0x000fe400078ec0ff */
[----:B------:R-:W-:Y:S01]  /*9430*/  SHF.R.S32.HI R3, RZ, 0x1f, R2 ;  /* 0x0000001fff037819 */ /* 0x000fe20000011402 */
[----:B------:R-:W0:Y:S01]  /*9440*/  SHFL.IDX PT, R10, R0, RZ, 0x1f ;  /* 0x00001fff000a7589 */ /* 0x000e2200000e0000 */
[----:B--2---:R-:W-:Y:S01]  /*9450*/  ISETP.NE.AND P1, PT, R7, 0x1, PT ;  /* 0x000000010700780c */ /* 0x004fe20003f25270 */
[----:B------:R-:W-:-:S05]  /*9460*/  IMAD.IADD R8, R18, 0x1, -R9 ;  /* 0x0000000112087824 */ /* 0x000fca00078e0a09 */
[----:B------:R-:W-:-:S04]  /*9470*/  SHF.R.S32.HI R155, RZ, 0x1f, R8 ;  /* 0x0000001fff9b7819 */ /* 0x000fc80000011408 */
[----:B------:R-:W-:-:S04]  /*9480*/  LEA.HI R9, R155, R8, RZ, 0x2 ;  /* 0x000000089b097211 */ /* 0x000fc800078f10ff */
[----:B------:R-:W-:Y:S02]  /*9490*/  SHF.R.S32.HI R154, RZ, 0x2, R9 ;  /* 0x00000002ff9a7819 */ /* 0x000fe40000011409 */
[----:B0-----:R-:W-:-:S13]  /*94a0*/  ISETP.NE.AND P0, PT, R10, RZ, PT ;  /* 0x000000ff0a00720c */ /* 0x001fda0003f05270 */
[----:B------:R-:W-:Y:S05]  /*94b0*/  @P0 BRA `(.L_x_4059) ;  /* 0x0000000400440947 */ /* 0x000fea0003800000 */
[----:B------:R-:W0:Y:S01]  /*94c0*/  LDC R19, c[0x0][0xbe8] ;  /* 0x0002fa00ff137b82 */ /* 0x000e220000000800 */
[----:B------:R-:W-:Y:S01]  /*94d0*/  LOP3.LUT R11, R4, 0xffffff80, RZ, 0xc0, !PT ;  /* 0xffffff80040b7812 */ /* 0x000fe200078ec0ff */
[----:B------:R-:W2:Y:S01]  /*94e0*/  S2R R23, SR_CTAID.X ;  /* 0x0000000000177919 */ /* 0x000ea20000002500 */
[----:B------:R-:W-:Y:S01]  /*94f0*/  LEA.HI R10, R21, R18, RZ, 0x2 ;  /* 0x00000012150a7211 */ /* 0x000fe200078f10ff */
[----:B------:R-:W-:Y:S02]  /*9500*/  ULDC.64 UR4, c[0x0][0xbd0] ;  /* 0x0002f40000047ab9 */ /* 0x000fe40000000a00 */
[----:B------:R-:W-:Y:S01]  /*9510*/  IMAD.IADD R20, R18, 0x1, -R11 ;  /* 0x0000000112147824 */ /* 0x000fe200078e0a0b */
[----:B------:R-:W-:Y:S01]  /*9520*/  LOP3.LUT R17, R10, 0xfffffffc, RZ, 0xc0, !PT ;  /* 0xfffffffc0a117812 */ /* 0x000fe200078ec0ff */
[----:B------:R-:W3:Y:S01]  /*9530*/  S2UR UR7, SR_CTAID.Z ;  /* 0x00000000000779c3 */ /* 0x000ee20000002700 */
[----:B------:R-:W-:Y:S02]  /*9540*/  UIMAD.WIDE.U32 UR8, UR36, UR4, URZ ;  /* 0x00000004240872a5 */ /* 0x000fe4000f8e003f */
[----:B------:R-:W-:Y:S01]  /*9550*/  SHF.R.S32.HI R11, RZ, 0x1f, R20 ;  /* 0x0000001fff0b7819 */ /* 0x000fe20000011414 */
[----:B------:R-:W-:Y:S01]  /*9560*/  UIMAD UR4, UR6, UR4, URZ ;  /* 0x00000004060472a4 */ /* 0x000fe2000f8e023f */
[----:B------:R-:W-:-:S02]  /*9570*/  IADD3 R10, R18, -R17, RZ ;  /* 0x80000011120a7210 */ /* 0x000fc40007ffe0ff */
[C---:B------:R-:W-:Y:S01]  /*9580*/  LEA.HI R22, R11.reuse, R20, RZ, 0x2 ;  /* 0x000000140b167211 */ /* 0x040fe200078f10ff */
[----:B------:R-:W5:Y:S01]  /*9590*/  LDC.64 R14, c[0x0][0xbd8] ;  /* 0x0002f600ff0e7b82 */ /* 0x000f620000000a00 */
[----:B------:R-:W-:Y:S01]  /*95a0*/  LEA.HI R12, R10, R10, RZ, 0x1 ;  /* 0x0000000a0a0c7211 */ /* 0x000fe200078f08ff */
[----:B------:R-:W-:Y:S01]  /*95b0*/  UIMAD UR4, UR36, UR5, UR4 ;  /* 0x00000005240472a4 */ /* 0x000fe2000f8e0204 */
[--C-:B------:R-:W-:Y:S02]  /*95c0*/  SHF.R.S32.HI R4, RZ, 0x2, R22.reuse ;  /* 0x00000002ff047819 */ /* 0x100fe40000011416 */
[----:B-1----:R-:W-:Y:S01]  /*95d0*/  SHF.R.S32.HI R13, RZ, 0x1f, R22 ;  /* 0x0000001fff0d7819 */ /* 0x002fe20000011416 */
[----:B------:R-:W-:Y:S01]  /*95e0*/  UIADD3 UR4, UR9, UR4, URZ ;  /* 0x0000000409047290 */ /* 0x000fe2000fffe03f */
[----:B------:R-:W-:Y:S02]  /*95f0*/  LEA.HI R11, R11, R20, RZ, 0x5 ;  /* 0x000000140b0b7211 */ /* 0x000fe400078f28ff */
[----:B0-----:R-:W-:-:S02]  /*9600*/  ISETP.NE.AND P0, PT, R19, 0x1, PT ;  /* 0x000000011300780c */ /* 0x001fc40003f05270 */
[----:B------:R-:W-:Y:S02]  /*9610*/  LEA.HI R13, R13, R4, RZ, 0x3 ;  /* 0x000000040d0d7211 */ /* 0x000fe400078f18ff */
[----:B------:R-:W-:Y:S02]  /*9620*/  LOP3.LUT R153, R12, 0x1ffffffe, RZ, 0xc0, !PT ;  /* 0x1ffffffe0c997812 */ /* 0x000fe400078ec0ff */
[----:B------:R-:W-:Y:S01]  /*9630*/  LOP3.LUT R13, R13, 0xfffffff8, RZ, 0xc0, !PT ;  /* 0xfffffff80d0d7812 */ /* 0x000fe200078ec0ff */
[----:B---3--:R-:W-:Y:S01]  /*9640*/  USHF.R.S32.HI UR5, URZ, 0x1f, UR7 ;  /* 0x0000001f3f057899 */ /* 0x008fe20008011407 */
[----:B------:R-:W-:Y:S01]  /*9650*/  SHF.R.S32.HI R11, RZ, 0x5, R11 ;  /* 0x00000005ff0b7819 */ /* 0x000fe2000001140b */
[----:B------:R-:W-:Y:S02]  /*9660*/  IMAD.IADD R153, R10, 0x1, -R153 ;  /* 0x000000010a997824 */ /* 0x000fe400078e0a99 */
[----:B------:R-:W-:Y:S02]  /*9670*/  IMAD.IADD R4, R4, 0x1, -R13 ;  /* 0x0000000104047824 */ /* 0x000fe400078e0a0d */
[----:B------:R-:W0:Y:S01]  /*9680*/  @P0 LDC R13, c[0x0][0xbec] ;  /* 0x0002fb00ff0d0b82 */ /* 0x000e220000000800 */
[----:B------:R-:W-:-:S02]  /*9690*/  IMAD.U32 R10, RZ, RZ, UR8 ;  /* 0x00000008ff0a7e24 */ /* 0x000fc4000f8e00ff */
[----:B------:R-:W-:Y:S01]  /*96a0*/  IMAD R152, R11, 0x10, R4 ;  /* 0x000000100b987824 */ /* 0x000fe200078e0204 */
[----:B------:R-:W-:Y:S01]  /*96b0*/  MOV R11, UR9 ;  /* 0x00000009000b7c02 */ /* 0x000fe20008000f00 */
[----:B-----5:R-:W-:Y:S02]  /*96c0*/  IMAD R12, R14, UR5, RZ ;  /* 0x000000050e0c7c24 */ /* 0x020fe4000f8e02ff */
[----:B------:R-:W-:Y:S01]  /*96d0*/  IMAD R4, R153, 0x8, R152 ;  /* 0x0000000899047824 */ /* 0x000fe200078e0298 */
[----:B------:R-:W1:Y:S01]  /*96e0*/  @P0 LDC R17, c[0x0][0xbf0] ;  /* 0x0002fc00ff110b82 */ /* 0x000e620000000800 */
[----:B------:R-:W-:Y:S01]  /*96f0*/  IMAD.U32 R11, RZ, RZ, UR4 ;  /* 0x00000004ff0b7e24 */ /* 0x000fe2000f8e00ff */
[----:B------:R-:W-:Y:S01]  /*9700*/  ULDC.64 UR4, c[0x0][0xbe0] ;  /* 0x0002f80000047ab9 */ /* 0x000fe20000000a00 */
[C---:B--2---:R-:W-:Y:S01]  /*9710*/  IMAD R4, R23.reuse, 0x40, R4 ;  /* 0x0000004017047824 */ /* 0x044fe200078e0204 */
[----:B------:R-:W-:Y:S01]  /*9720*/  LEA R23, R23, R152, 0x6 ;  /* 0x0000009817177211 */ /* 0x000fe200078e30ff */
[----:B------:R-:W-:-:S02]  /*9730*/  IMAD R15, R15, UR7, R12 ;  /* 0x000000070f0f7c24 */ /* 0x000fc4000f8e020c */
[----:B------:R-:W-:-:S05]  /*9740*/  IMAD.WIDE.U32 R10, R14, UR7, R10 ;  /* 0x000000070e0a7c25 */ /* 0x000fca000f8e000a */
[----:B------:R-:W-:Y:S01]  /*9750*/  IADD3 R11, R11, R15, RZ ;  /* 0x0000000f0b0b7210 */ /* 0x000fe20007ffe0ff */
[----:B0-----:R-:W-:-:S04]  /*9760*/  @P0 IMAD.HI.U32 R12, R4, R13, RZ ;  /* 0x0000000d040c0227 */ /* 0x001fc800078e00ff */
[----:B------:R-:W-:Y:S02]  /*9770*/  IMAD.MOV.U32 R13, RZ, RZ, R4 ;  /* 0x000000ffff0d7224 */ /* 0x000fe400078e0004 */
[----:B------:R-:W-:Y:S01]  /*9780*/  IMAD.WIDE.U32 R10, R2, UR4, R10 ;  /* 0x00000004020a7c25 */ /* 0x000fe2000f8e000a */
[----:B-1----:R-:W-:-:S03]  /*9790*/  @P0 SHF.R.U32.HI R13, RZ, R17, R12 ;  /* 0x00000011ff0d0219 */ /* 0x002fc6000001160c */
[----:B------:R-:W-:Y:S01]  /*97a0*/  IMAD R17, R3, UR4, RZ ;  /* 0x0000000403117c24 */ /* 0x000fe2000f8e02ff */
[----:B------:R-:W-:Y:S01]  /*97b0*/  IADD3 R10, P0, R13, R10, RZ ;  /* 0x0000000a0d0a7210 */ /* 0x000fe20007f1e0ff */
[----:B------:R-:W-:Y:S02]  /*97c0*/  IMAD.MOV R15, RZ, RZ, -R13 ;  /* 0x000000ffff0f7224 */ /* 0x000fe400078e0a0d */
[----:B------:R-:W-:Y:S01]  /*97d0*/  IMAD R12, R2, UR5, R17 ;  /* 0x00000005020c7c24 */ /* 0x000fe2000f8e0211 */
[----:B------:R-:W-:Y:S01]  /*97e0*/  SHF.R.S32.HI R17, RZ, 0x1f, R13 ;  /* 0x0000001fff117819 */ /* 0x000fe2000001140d */
[----:B------:R-:W-:Y:S01]  /*97f0*/  IMAD R15, R19, R15, R4 ;  /* 0x0000000f130f7224 */ /* 0x000fe200078e0204 */
[----:B------:R-:W-:Y:S01]  /*9800*/  ULDC.64 UR4, c[0x0][0xbc8] ;  /* 0x0002f20000047ab9 */ /* 0x000fe20000000a00 */
[----:B------:R-:W-:Y:S02]  /*9810*/  LOP3.LUT R13, R22, 0x7ffffffc, RZ, 0xc0, !PT ;  /* 0x7ffffffc160d7812 */ /* 0x000fe400078ec0ff */
[----:B------:R-:W-:-:S02]  /*9820*/  IADD3.X R11, R17, R11, R12, P0, !PT ;  /* 0x0000000b110b7210 */ /* 0x000fc400007fe40c */
[----:B------:R-:W-:Y:S01]  /*9830*/  SHF.R.S32.HI R4, RZ, 0x1f, R15 ;  /* 0x0000001fff047819 */ /* 0x000fe2000001140f */
[----:B------:R-:W-:Y:S02]  /*9840*/  IMAD.IADD R20, R20, 0x1, -R13 ;  /* 0x0000000114147824 */ /* 0x000fe400078e0a0d */
[----:B------:R-:W-:-:S04]  /*9850*/  IMAD.WIDE.U32 R10, R15, UR4, R10 ;  /* 0x000000040f0a7c25 */ /* 0x000fc8000f8e000a */
[----:B------:R-:W-:-:S04]  /*9860*/  IMAD R4, R4, UR4, RZ ;  /* 0x0000000404047c24 */ /* 0x000fc8000f8e02ff */
        /* <DEDUP_REMOVED lines=9> */
[----:B------:R-:W-:Y:S02]  /*9900*/  SHFL.IDX PT, R12, R16, 0x1, 0x1c1f ;  /* 0x003c1f00100c7f89 */ /* 0x000fe400000e0000 */
[----:B------:R-:W-:-:S02]  /*9910*/  IMAD.IADD R14, R0, 0x1, -R15 ;  /* 0x00000001000e7824 */ /* 0x000fc400078e0a0f */
[----:B------:R-:W-:Y:S01]  /*9920*/  SHFL.IDX PT, R10, R16, RZ, 0x1c1f ;  /* 0x001c1fff100a7589 */ /* 0x000fe200000e0000 */
[----:B------:R-:W-:Y:S02]  /*9930*/  IMAD.SHL.U32 R15, R20, 0x2, RZ ;  /* 0x00000002140f7824 */ /* 0x000fe400078e00ff */
        /* <DEDUP_REMOVED lines=9> */
.L_x_4059:
[----:B------:R-:W2:Y:S01]  /*99d0*/  S2R R14, SR_CTAID.X ;  /* 0x00000000000e7919 */ /* 0x000ea20000002500 */
[----:B------:R-:W-:Y:S01]  /*99e0*/  LEA.HI R21, R21, R18, RZ, 0x2 ;  /* 0x0000001215157211 */ /* 0x000fe200078f10ff */
[----:B------:R-:W3:Y:S01]  /*99f0*/  S2UR UR7, SR_CTAID.Z ;  /* 0x00000000000779c3 */ /* 0x000ee20000002700 */
[----:B0-----:R-:W-:Y:S01]  /*9a00*/  SHF.R.S32.HI R5, RZ, 0x1f, R9 ;  /* 0x0000001fff057819 */ /* 0x001fe20000011409 */
[----:B------:R-:W-:Y:S01]  /*9a10*/  ULDC.64 UR8, c[0x0][0xb38] ;  /* 0x0002ce0000087ab9 */ /* 0x000fe20000000a00 */
[----:B------:R-:W-:Y:S01]  /*9a20*/  LOP3.LUT R21, R21, 0xfffffffc, RZ, 0xc0, !PT ;  /* 0xfffffffc15157812 */ /* 0x000fe200078ec0ff */
[----:B------:R-:W-:Y:S01]  /*9a30*/  UIMAD UR6, UR6, UR8, URZ ;  /* 0x00000008060672a4 */ /* 0x000fe2000f8e023f */
[----:B------:R-:W-:Y:S01]  /*9a40*/  LEA.HI R5, R5, R154, RZ, 0x3 ;  /* 0x0000009a05057211 */ /* 0x000fe200078f18ff */
[----:B------:R-:W-:Y:S01]  /*9a50*/  UIMAD.WIDE.U32 UR4, UR36, UR8, URZ ;  /* 0x00000008240472a5 */ /* 0x000fe2000f8e003f */
[----:B------:R-:W-:Y:S01]  /*9a60*/  LEA.HI R155, R155, R8, RZ, 0x5 ;  /* 0x000000089b9b7211 */ /* 0x000fe200078f28ff */
[----:B-1----:R-:W0:Y:S01]  /*9a70*/  LDC.64 R12, c[0x0][0xb40] ;  /* 0x0002d000ff0c7b82 */ /* 0x002e220000000a00 */
[----:B------:R-:W-:Y:S01]  /*9a80*/  IMAD.IADD R21, R18, 0x1, -R21 ;  /* 0x0000000112157824 */ /* 0x000fe200078e0a15 */
[----:B------:R-:W-:Y:S01]  /*9a90*/  LOP3.LUT R5, R5, 0xfffffff8, RZ, 0xc0, !PT ;  /* 0xfffffff805057812 */ /* 0x000fe200078ec0ff */
[----:B------:R-:W-:Y:S01]  /*9aa0*/  UIMAD UR6, UR36, UR9, UR6 ;  /* 0x00000009240672a4 */ /* 0x000fe2000f8e0206 */
[----:B------:R-:W-:Y:S01]  /*9ab0*/  SHF.R.S32.HI R155, RZ, 0x5, R155 ;  /* 0x00000005ff9b7819 */ /* 0x000fe2000001149b */
[----:B------:R-:W-:Y:S01]  /*9ac0*/  BSSY B0, `(.L_x_4060) ;  /* 0x00000fa000007945 */ /* 0x000fe20003800000 */
[----:B------:R-:W-:Y:S01]  /*9ad0*/  LEA.HI R4, R21, R21, RZ, 0x1 ;  /* 0x0000001515047211 */ /* 0x000fe200078f08ff */
[----:B------:R-:W-:Y:S01]  /*9ae0*/  UIADD3 UR6, UR5, UR6, URZ ;  /* 0x0000000605067290 */ /* 0x000fe2000fffe03f */
[----:B------:R-:W1:Y:S01]  /*9af0*/  @P1 LDC R10, c[0x0][0xbec] ;  /* 0x0002fb00ff0a1b82 */ /* 0x000e620000000800 */
[----:B------:R-:W-:-:S02]  /*9b00*/  IADD3 R154, R154, -R5, RZ ;  /* 0x800000059a9a7210 */ /* 0x000fc40007ffe0ff */
[----:B------:R-:W-:Y:S02]  /*9b10*/  LOP3.LUT R4, R4, 0x1ffffffe, RZ, 0xc0, !PT ;  /* 0x1ffffffe04047812 */ /* 0x000fe400078ec0ff */
[----:B------:R-:W-:Y:S01]  /*9b20*/  MOV R5, UR5 ;  /* 0x0000000500057c02 */ /* 0x000fe20008000f00 */
[----:B------:R-:W-:Y:S01]  /*9b30*/  IMAD R155, R155, 0x10, R154 ;  /* 0x000000109b9b7824 */ /* 0x000fe200078e029a */
[----:B------:R-:W-:Y:S01]  /*9b40*/  LOP3.LUT R9, R9, 0x7ffffffc, RZ, 0xc0, !PT ;  /* 0x7ffffffc09097812 */ /* 0x000fe200078ec0ff */
[----:B------:R-:W5:Y:S01]  /*9b50*/  @P1 LDC R17, c[0x0][0xbf0] ;  /* 0x0002fc00ff111b82 */ /* 0x000f620000000800 */
[----:B------:R-:W-:Y:S01]  /*9b60*/  IMAD.IADD R4, R21, 0x1, -R4 ;  /* 0x0000000115047824 */ /* 0x000fe200078e0a04 */
[----:B---3--:R-:W-:Y:S01]  /*9b70*/  USHF.R.S32.HI UR8, URZ, 0x1f, UR7 ;  /* 0x0000001f3f087899 */ /* 0x008fe20008011407 */
[----:B------:R-:W-:Y:S02]  /*9b80*/  IMAD.U32 R5, RZ, RZ, UR6 ;  /* 0x00000006ff057e24 */ /* 0x000fe4000f8e00ff */
[----:B------:R-:W-:-:S02]  /*9b90*/  IMAD R11, R4, 0x8, R155 ;  /* 0x00000008040b7824 */ /* 0x000fc400078e029b */
[----:B------:R-:W-:Y:S01]  /*9ba0*/  IMAD.U32 R4, RZ, RZ, UR4 ;  /* 0x00000004ff047e24 */ /* 0x000fe2000f8e00ff */
[----:B------:R-:W-:Y:S01]  /*9bb0*/  ULDC.64 UR4, c[0x0][0xb48] ;  /* 0x0002d20000047ab9 */ /* 0x000fe20000000a00 */
[----:B--2---:R-:W-:Y:S02]  /*9bc0*/  IMAD R15, R14, 0x40, R11 ;  /* 0x000000400e0f7824 */ /* 0x004fe400078e020b */
[C---:B0-----:R-:W-:Y:S02]  /*9bd0*/  IMAD R6, R12.reuse, UR8, RZ ;  /* 0x000000080c067c24 */ /* 0x041fe4000f8e02ff */
[----:B------:R-:W-:-:S04]  /*9be0*/  IMAD.WIDE.U32 R4, R12, UR7, R4 ;  /* 0x000000070c047c25 */ /* 0x000fc8000f8e0004 */
[----:B-1----:R-:W-:-:S04]  /*9bf0*/  @P1 IMAD.HI.U32 R10, R15, R10, RZ ;  /* 0x0000000a0f0a1227 */ /* 0x002fc800078e00ff */
[----:B------:R-:W-:Y:S02]  /*9c00*/  IMAD R13, R13, UR7, R6 ;  /* 0x000000070d0d7c24 */ /* 0x000fe4000f8e0206 */
[----:B------:R-:W-:Y:S01]  /*9c10*/  IMAD.MOV.U32 R11, RZ, RZ, R15 ;  /* 0x000000ffff0b7224 */ /* 0x000fe200078e000f */
[----:B-----5:R-:W-:Y:S01]  /*9c20*/  @P1 SHF.R.U32.HI R11, RZ, R17, R10 ;  /* 0x00000011ff0b1219 */ /* 0x020fe2000001160a */
[----:B------:R-:W-:Y:S02]  /*9c30*/  IMAD R3, R3, UR4, RZ ;  /* 0x0000000403037c24 */ /* 0x000fe4000f8e02ff */
[----:B------:R-:W-:Y:S01]  /*9c40*/  IMAD.IADD R5, R5, 0x1, R13 ;  /* 0x0000000105057824 */ /* 0x000fe200078e020d */
[----:B------:R-:W-:Y:S01]  /*9c50*/  IADD3 R10, -R11, RZ, RZ ;  /* 0x000000ff0b0a7210 */ /* 0x000fe20007ffe1ff */
[C---:B------:R-:W-:Y:S01]  /*9c60*/  IMAD R13, R2.reuse, UR5, R3 ;  /* 0x00000005020d7c24 */ /* 0x040fe2000f8e0203 */
[----:B------:R-:W-:Y:S01]  /*9c70*/  SHF.R.S32.HI R6, RZ, 0x1f, R11 ;  /* 0x0000001fff067819 */ /* 0x000fe2000001140b */
[----:B------:R-:W-:Y:S01]  /*9c80*/  IMAD.WIDE.U32 R2, R2, UR4, R4 ;  /* 0x0000000402027c25 */ /* 0x000fe2000f8e0004 */
[----:B------:R-:W-:-:S03]  /*9c90*/  ULDC.64 UR4, c[0x0][0xb30] ;  /* 0x0002cc0000047ab9 */ /* 0x000fc60000000a00 */
[----:B------:R-:W-:Y:S02]  /*9ca0*/  IMAD R5, R7, R10, R15 ;  /* 0x0000000a07057224 */ /* 0x000fe400078e020f */
[----:B------:R-:W-:Y:S02]  /*9cb0*/  IMAD R6, R6, UR4, RZ ;  /* 0x0000000406067c24 */ /* 0x000fe4000f8e02ff */
[----:B------:R-:W-:Y:S01]  /*9cc0*/  IMAD.IADD R3, R3, 0x1, R13 ;  /* 0x0000000103037824 */ /* 0x000fe200078e020d */
[----:B------:R-:W-:Y:S01]  /*9cd0*/  SHF.R.S32.HI R4, RZ, 0x1f, R5 ;  /* 0x0000001fff047819 */ /* 0x000fe20000011405 */
[C---:B------:R-:W-:Y:S01]  /*9ce0*/  IMAD R13, R11.reuse, UR5, R6 ;  /* 0x000000050b0d7c24 */ /* 0x040fe2000f8e0206 */
[----:B------:R-:W-:Y:S01]  /*9cf0*/  LEA.HI R6, R0, R0, RZ, 0x1 ;  /* 0x0000000000067211 */ /* 0x000fe200078f08ff */
[----:B------:R-:W-:Y:S01]  /*9d00*/  IMAD.WIDE.U32 R2, R11, UR4, R2 ;  /* 0x000000040b027c25 */ /* 0x000fe2000f8e0002 */
        /* <DEDUP_REMOVED lines=8> */
[----:B------:R-:W-:Y:S01]  /*9d90*/  ULDC UR4, c[0x0][0xa88] ;  /* 0x0002a20000047ab9 */ /* 0x000fe20000000800 */
[----:B------:R-:W-:Y:S01]  /*9da0*/  LOP3.LUT R11, R6, 0xfffffe, RZ, 0xc0, !PT ;  /* 0x00fffffe060b7812 */ /* 0x000fe200078ec0ff */
[----:B------:R-:W-:Y:S02]  /*9db0*/  IMAD R6, R7, UR4, RZ ;  /* 0x0000000407067c24 */ /* 0x000fe4000f8e02ff */
[----:B------:R-:W-:Y:S01]  /*9dc0*/  IMAD R7, R14, 0x40, R155 ;  /* 0x000000400e077824 */ /* 0x000fe200078e029b */
[----:B------:R-:W-:-:S02]  /*9dd0*/  LEA.HI.X R5, R2, UR5, R5, 0x2, P0 ;  /* 0x0000000502057c11 */ /* 0x000fc400080f1405 */
[----:B------:R-:W-:Y:S01]  /*9de0*/  IADD3 R11, -R11, R0, RZ ;  /* 0x000000000b0b7210 */ /* 0x000fe20007ffe1ff */
[----:B------:R-:W-:Y:S01]  /*9df0*/  IMAD.IADD R0, R8, 0x1, -R9 ;  /* 0x0000000108007824 */ /* 0x000fe200078e0a09 */
[----:B------:R-:W-:Y:S01]  /*9e00*/  ISETP.GE.AND P0, PT, R7, R6, PT ;  /* 0x000000060700720c */ /* 0x000fe20003f06270 */
[----:B------:R0:W1:Y:S02]  /*9e10*/  SHFL.IDX PT, R2, R4, RZ, 0x1c1f ;  /* 0x001c1fff04027589 */ /* 0x00006400000e0000 */
[----:B------:R-:W-:Y:S02]  /*9e20*/  IMAD R0, R11, 0x80, R0 ;  /* 0x000000800b007824 */ /* 0x000fe400078e0200 */
[----:B------:R0:W2:Y:S02]  /*9e30*/  SHFL.IDX PT, R3, R5, RZ, 0x1c1f ;  /* 0x001c1fff05037589 */ /* 0x0000a400000e0000 */
        /* <DEDUP_REMOVED lines=41> */
[----:B------:R-:W-:Y:S02]  /*a0d0*/  ISETP.GE.AND P5, PT, R21, UR4, PT ;  /* 0x0000000415007c0c */ /* 0x000fe4000bfa6270 */
[----:B------:R-:W-:Y:S02]  /*a0e0*/  @!P1 LEA.HI R17, R17, R17, RZ, 0x1 ;  /* 0x0000001111119211 */ /* 0x000fe400078f08ff */
[----:B0-----:R-:W-:Y:S02]  /*a0f0*/  @!P0 LOP3.LUT R9, R16, 0xfffffffe, RZ, 0xc0, !PT ;  /* 0xfffffffe10098812 */ /* 0x001fe400078ec0ff */
        /* <DEDUP_REMOVED lines=16> */
[----:B------:R-:W-:Y:S02]  /*a200*/  @!P6 LOP3.LUT R17, R22, 0xfffffffe, RZ, 0xc0, !PT ;  /* 0xfffffffe1611e812 */ /* 0x000fe400078ec0ff */
[----:B------:R-:W-:Y:S01]  /*a210*/  IADD3 R24, R0, 0x60, RZ ;  /* 0x0000006000187810 */ /* 0x000fe20007ffe0ff */
[--C-:B0-----:R-:W-:Y:S01]  /*a220*/  @!P2 IMAD.WIDE R8, R13, 0x4, R2.reuse ;  /* 0x000000040d08a825 */ /* 0x101fe200078e0202 */
[----:B------:R-:W-:Y:S02]  /*a230*/  ISETP.GE.AND P1, PT, R23, UR4, PT ;  /* 0x0000000417007c0c */ /* 0x000fe4000bf26270 */
[----:B------:R-:W-:Y:S01]  /*a240*/  ISETP.GE.AND P0, PT, R24, UR4, PT ;  /* 0x0000000418007c0c */ /* 0x000fe2000bf06270 */
[--C-:B-1----:R-:W-:Y:S01]  /*a250*/  @!P3 IMAD.WIDE R10, R19, 0x4, R2.reuse ;  /* 0x00000004130ab825 */ /* 0x102fe200078e0202 */
[----:B------:R0:W-:Y:S01]  /*a260*/  @!P2 ST.E.64 desc[UR44][R8.64], R48 ;  /* 0x000000300800a985 */ /* 0x0001e2000c101b2c */
[----:B------:R-:W-:Y:S02]  /*a270*/  IADD3 R22, R0, 0x88, RZ ;  /* 0x0000008800167810 */ /* 0x000fe40007ffe0ff */
        /* <DEDUP_REMOVED lines=9> */
[C---:B------:R-:W-:Y:S01]  /*a310*/  VIADD R19, R0.reuse, 0x70 ;  /* 0x0000007000137836 */ /* 0x040fe20000000000 */
[----:B------:R5:W-:Y:S01]  /*a320*/  @!P6 ST.E.64 desc[UR44][R16.64], R64 ;  /* 0x000000401000e985 */ /* 0x000be2000c101b2c */
[----:B------:R-:W-:Y:S01]  /*a330*/  VIADD R21, R0, 0x80 ;  /* 0x0000008000157836 */ /* 0x000fe20000000000 */
[----:B------:R-:W-:-:S02]  /*a340*/  @!P1 LEA.HI R23, R23, R23, RZ, 0x1 ;  /* 0x0000001717179211 */ /* 0x000fc400078f08ff */
[----:B------:R-:W-:Y:S02]  /*a350*/  ISETP.GE.AND P6, PT, R19, UR4, PT ;  /* 0x0000000413007c0c */ /* 0x000fe4000bfc6270 */
[----:B------:R-:W-:Y:S02]  /*a360*/  ISETP.GE.AND P4, PT, R21, UR4, PT ;  /* 0x0000000415007c0c */ /* 0x000fe4000bf86270 */
[----:B------:R-:W-:Y:S02]  /*a370*/  @!P0 LEA.HI R24, R24, R24, RZ, 0x1 ;  /* 0x0000001818188211 */ /* 0x000fe400078f08ff */
[----:B0-----:R-:W-:Y:S01]  /*a380*/  @!P1 LOP3.LUT R9, R23, 0xfffffffe, RZ, 0xc0, !PT ;  /* 0xfffffffe17099812 */ /* 0x001fe200078ec0ff */
[----:B------:R-:W-:Y:S01]  /*a390*/  VIADD R23, R0, 0x90 ;  /* 0x0000009000177836 */ /* 0x000fe20000000000 */
[----:B-1----:R-:W-:Y:S01]  /*a3a0*/  @!P0 LOP3.LUT R11, R24, 0xfffffffe, RZ, 0xc0, !PT ;  /* 0xfffffffe180b8812 */ /* 0x002fe200078ec0ff */
[----:B------:R-:W-:Y:S01]  /*a3b0*/  VIADD R24, R0, 0x98 ;  /* 0x0000009800187836 */ /* 0x000fe20000000000 */
        /* <DEDUP_REMOVED lines=12> */
[----:B---3--:R-:W-:-:S02]  /*a480*/  @!P5 LOP3.LUT R15, R20, 0xfffffffe, RZ, 0xc0, !PT ;  /* 0xfffffffe140fd812 */ /* 0x008fc400078ec0ff */
[----:B------:R-:W-:Y:S02]  /*a490*/  @!P4 LOP3.LUT R21, R21, 0xfffffffe, RZ, 0xc0, !PT ;  /* 0xfffffffe1515c812 */ /* 0x000fe400078ec0ff */
[----:B-----5:R-:W-:Y:S01]  /*a4a0*/  @!P3 LOP3.LUT R17, R22, 0xfffffffe, RZ, 0xc0, !PT ;  /* 0xfffffffe1611b812 */ /* 0x020fe200078ec0ff */
[----:B------:R-:W-:Y:S01]  /*a4b0*/  VIADD R22, R0, 0xc0 ;  /* 0x000000c000167836 */ /* 0x000fe20000000000 */
[----:B------:R-:W-:Y:S01]  /*a4c0*/  ISETP.GE.AND P0, PT, R23, UR4, PT ;  /* 0x0000000417007c0c */ /* 0x000fe2000bf06270 */
[--C-:B0-----:R-:W-:Y:S01]  /*a4d0*/  @!P2 IMAD.WIDE R8, R13, 0x4, R2.reuse ;  /* 0x000000040d08a825 */ /* 0x101fe200078e0202 */
[----:B------:R-:W-:Y:S02]  /*a4e0*/  ISETP.GE.AND P1, PT, R24, UR4, PT ;  /* 0x0000000418007c0c */ /* 0x000fe4000bf26270 */
[----:B------:R-:W-:Y:S01]  /*a4f0*/  IADD3 R20, R0, 0xb0, RZ ;  /* 0x000000b000147810 */ /* 0x000fe20007ffe0ff */
[----:B-1----:R-:W-:Y:S01]  /*a500*/  @!P6 IMAD.WIDE R10, R19, 0x4, R2 ;  /* 0x00000004130ae825 */ /* 0x002fe200078e0202 */
[----:B------:R0:W-:Y:S01]  /*a510*/  @!P2 ST.E.64 desc[UR44][R8.64], R76 ;  /* 0x0000004c0800a985 */ /* 0x0001e2000c101b2c */
[----:B------:R-:W-:-:S02]  /*a520*/  ISETP.GE.AND P2, PT, R18, UR4, PT ;  /* 0x0000000412007c0c */ /* 0x000fc4000bf46270 */
[--C-:B------:R-:W-:Y:S01]  /*a530*/  @!P5 IMAD.WIDE R12, R15, 0x4, R2.reuse ;  /* 0x000000040f0cd825 */ /* 0x100fe200078e0202 */
        /* <DEDUP_REMOVED lines=8> */
[C---:B------:R-:W-:Y:S01]  /*a5c0*/  VIADD R19, R0.reuse, 0xa8 ;  /* 0x000000a800137836 */ /* 0x040fe20000000000 */
[----:B------:R5:W-:Y:S01]  /*a5d0*/  @!P3 ST.E.64 desc[UR44][R16.64], R92 ;  /* 0x0000005c1000b985 */ /* 0x000be2000c101b2c */
[----:B------:R-:W-:Y:S01]  /*a5e0*/  VIADD R21, R0, 0xb8 ;  /* 0x000000b800157836 */ /* 0x000fe20000000000 */
[----:B------:R-:W-:Y:S02]  /*a5f0*/  @!P1 LEA.HI R24, R24, R24, RZ, 0x1 ;  /* 0x0000001818189211 */ /* 0x000fe400078f08ff */
[----:B------:R-:W-:Y:S02]  /*a600*/  ISETP.GE.AND P3, PT, R19, UR4, PT ;  /* 0x0000000413007c0c */ /* 0x000fe4000bf66270 */
[----:B------:R-:W-:Y:S02]  /*a610*/  ISETP.GE.AND P5, PT, R21, UR4, PT ;  /* 0x0000000415007c0c */ /* 0x000fe4000bfa6270 */
[----:B0-----:R-:W-:Y:S02]  /*a620*/  @!P0 LOP3.LUT R9, R23, 0xfffffffe, RZ, 0xc0, !PT ;  /* 0xfffffffe17098812 */ /* 0x001fe400078ec0ff */
[----:B------:R-:W-:-:S02]  /*a630*/  @!P2 LEA.HI R18, R18, R18, RZ, 0x1 ;  /* 0x000000121212a211 */ /* 0x000fc400078f08ff */
        /* <DEDUP_REMOVED lines=15> */
[----:B------:R-:W-:-:S02]  /*a730*/  @!P5 LOP3.LUT R21, R21, 0xfffffffe, RZ, 0xc0, !PT ;  /* 0xfffffffe1515d812 */ /* 0x000fc400078ec0ff */
[----:B-----5:R-:W-:Y:S02]  /*a740*/  @!P6 LOP3.LUT R17, R22, 0xfffffffe, RZ, 0xc0, !PT ;  /* 0xfffffffe1611e812 */ /* 0x020fe400078ec0ff */
[----:B------:R-:W-:Y:S01]  /*a750*/  IADD3 R20, R0, 0xd8, RZ ;  /* 0x000000d800147810 */ /* 0x000fe20007ffe0ff */
[--C-:B0-----:R-:W-:Y:S01]  /*a760*/  @!P3 IMAD.WIDE R8, R19, 0x4, R2.reuse ;  /* 0x000000041308b825 */ /* 0x101fe200078e0202 */
[----:B------:R-:W-:Y:S02]  /*a770*/  ISETP.GE.AND P0, PT, R18, UR4, PT ;  /* 0x0000000412007c0c */ /* 0x000fe4000bf06270 */
[----:B------:R-:W-:Y:S01]  /*a780*/  ISETP.GE.AND P2, PT, R20, UR4, PT ;  /* 0x0000000414007c0c */ /* 0x000fe2000bf46270 */
        /* <DEDUP_REMOVED lines=45> */
.L_x_4061:
[----:B------:R-:W-:Y:S05]  /*aa60*/  BSYNC B0 ;  /* 0x0000000000007941 */ /* 0x000fea0003800000 */
.L_x_4060:
[----:B------:R-:W-:Y:S01]  /*aa70*/  IADD3 R7, R7, 0x8, RZ ;  /* 0x0000000807077810 */ /* 0x000fe20007ffe0ff */
[----:B0-2---:R0:W2:Y:S03]  /*aa80*/  SHFL.IDX PT, R3, R5, 0x1, 0x1c1f ;  /* 0x003c1f0005037f89 */ /* 0x0050a600000e0000 */
        /* <DEDUP_REMOVED lines=18> */
[C---:B------:R-:W-:Y:S01]  /*abb0*/  IADD3 R18, R0.reuse, 0x50, RZ ;  /* 0x0000005000127810 */ /* 0x040fe20007ffe0ff */
[C---:B------:R-:W-:Y:S01]  /*abc0*/  VIADD R19, R0.reuse, 0x58 ;  /* 0x0000005800137836 */ /* 0x040fe20000000000 */
[C---:B------:R-:W-:Y:S01]  /*abd0*/  @!P0 LEA.HI R4, R0.reuse, R0, RZ, 0x1 ;  /* 0x0000000000048211 */ /* 0x040fe200078f08ff */
[----:B------:R-:W-:Y:S01]  /*abe0*/  VIADD R20, R0, 0x80 ;  /* 0x0000008000147836 */ /* 0x000fe20000000000 */
[----:B------:R-:W-:-:S02]  /*abf0*/  @!P1 LEA.HI R6, R5, R5, RZ, 0x1 ;  /* 0x0000000505069211 */ /* 0x000fc400078f08ff */
[----:B------:R-:W-:Y:S02]  /*ac00*/  @!P2 LEA.HI R8, R7, R7, RZ, 0x1 ;  /* 0x000000070708a211 */ /* 0x000fe400078f08ff */
[----:B------:R-:W-:Y:S02]  /*ac10*/  @!P0 LOP3.LUT R5, R4, 0xfffffffe, RZ, 0xc0, !PT ;  /* 0xfffffffe04058812 */ /* 0x000fe400078ec0ff */
[----:B------:R-:W-:Y:S02]  /*ac20*/  @!P1 LOP3.LUT R7, R6, 0xfffffffe, RZ, 0xc0, !PT ;  /* 0xfffffffe06079812 */ /* 0x000fe400078ec0ff */
[----:B------:R-:W-:Y:S01]  /*ac30*/  @!P2 LOP3.LUT R9, R8, 0xfffffffe, RZ, 0xc0, !PT ;  /* 0xfffffffe0809a812 */ /* 0x000fe200078ec0ff */
[--C-:B-12---:R-:W-:Y:S01]  /*ac40*/  @!P0 IMAD.WIDE R4, R5, 0x4, R2.reuse ;  /* 0x0000000405048825 */ /* 0x106fe200078e0202 */
[----:B------:R-:W-:Y:S02]  /*ac50*/  ISETP.GE.AND P3, PT, R15, UR4, PT ;  /* 0x000000040f007c0c */ /* 0x000fe4000bf66270 */
[----:B------:R-:W-:Y:S01]  /*ac60*/  ISETP.GE.AND P4, PT, R16, UR4, PT ;  /* 0x0000000410007c0c */ /* 0x000fe2000bf86270 */
        /* <DEDUP_REMOVED lines=8> */
[----:B------:R-:W-:Y:S02]  /*acf0*/  ISETP.GE.AND P2, PT, R14, UR4, PT ;  /* 0x000000040e007c0c */ /* 0x000fe4000bf46270 */
[----:B------:R-:W-:Y:S02]  /*ad00*/  @!P6 LEA.HI R11, R11, R11, RZ, 0x1 ;  /* 0x0000000b0b0be211 */ /* 0x000fe400078f08ff */
[----:B------:R-:W-:-:S02]  /*ad10*/  @!P3 LEA.HI R15, R15, R15, RZ, 0x1 ;  /* 0x0000000f0f0fb211 */ /* 0x000fc400078f08ff */
[----:B0-----:R-:W-:Y:S02]  /*ad20*/  @!P5 LOP3.LUT R5, R10, 0xfffffffe, RZ, 0xc0, !PT ;  /* 0xfffffffe0a05d812 */ /* 0x001fe400078ec0ff */
[----:B------:R-:W-:Y:S02]  /*ad30*/  @!P0 LEA.HI R12, R12, R12, RZ, 0x1 ;  /* 0x0000000c0c0c8211 */ /* 0x000fe400078f08ff */
[----:B-1----:R-:W-:Y:S01]  /*ad40*/  @!P6 LOP3.LUT R7, R11, 0xfffffffe, RZ, 0xc0, !PT ;  /* 0xfffffffe0b07e812 */ /* 0x002fe200078ec0ff */
[--C-:B------:R-:W-:Y:S01]  /*ad50*/  @!P5 IMAD.WIDE R4, R5, 0x4, R2.reuse ;  /* 0x000000040504d825 */ /* 0x100fe200078e0202 */
[----:B------:R-:W-:Y:S02]  /*ad60*/  @!P1 LEA.HI R13, R13, R13, RZ, 0x1 ;  /* 0x0000000d0d0d9211 */ /* 0x000fe400078f08ff */
[----:B------:R-:W-:Y:S01]  /*ad70*/  @!P2 LEA.HI R14, R14, R14, RZ, 0x1 ;  /* 0x0000000e0e0ea211 */ /* 0x000fe200078f08ff */
[----:B------:R-:W-:Y:S01]  /*ad80*/  @!P6 IMAD.WIDE R6, R7, 0x4, R2 ;  /* 0x000000040706e825 */ /* 0x000fe200078e0202 */
[----:B------:R-:W-:Y:S01]  /*ad90*/  @!P4 LEA.HI R16, R16, R16, RZ, 0x1 ;  /* 0x000000101010c211 */ /* 0x000fe200078f08ff */
[----:B------:R0:W-:Y:S01]  /*ada0*/  @!P5 ST.E.64 desc[UR44][R4.64], R38 ;  /* 0x000000260400d985 */ /* 0x0001e2000c101b2c */
[----:B--2---:R-:W-:-:S02]  /*adb0*/  @!P0 LOP3.LUT R9, R12, 0xfffffffe, RZ, 0xc0, !PT ;  /* 0xfffffffe0c098812 */ /* 0x004fc400078ec0ff */
[----:B------:R-:W-:Y:S01]  /*adc0*/  @!P1 LOP3.LUT R13, R13, 0xfffffffe, RZ, 0xc0, !PT ;  /* 0xfffffffe0d0d9812 */ /* 0x000fe200078ec0ff */
[----:B------:R1:W-:Y:S01]  /*add0*/  @!P6 ST.E.64 desc[UR44][R6.64], R42 ;  /* 0x0000002a0600e985 */ /* 0x0003e2000c101b2c */
[----:B------:R-:W-:Y:S01]  /*ade0*/  @!P2 LOP3.LUT R11, R14, 0xfffffffe, RZ, 0xc0, !PT ;  /* 0xfffffffe0e0ba812 */ /* 0x000fe200078ec0ff */
[----:B------:R-:W-:Y:S01]  /*adf0*/  VIADD R14, R0, 0x60 ;  /* 0x00000060000e7836 */ /* 0x000fe20000000000 */
[----:B------:R-:W-:Y:S02]  /*ae00*/  @!P3 LOP3.LUT R15, R15, 0xfffffffe, RZ, 0xc0, !PT ;  /* 0xfffffffe0f0fb812 */ /* 0x000fe400078ec0ff */
        /* <DEDUP_REMOVED lines=16> */
[C---:B------:R-:W-:Y:S02]  /*af10*/  IADD3 R17, R0.reuse, 0x78, RZ ;  /* 0x0000007800117810 */ /* 0x040fe40007ffe0ff */
[----:B------:R-:W-:Y:S01]  /*af20*/  VIADD R15, R0, 0x68 ;  /* 0x00000068000f7836 */ /* 0x000fe20000000000 */
[----:B------:R5:W-:Y:S01]  /*af30*/  @!P4 ST.E.64 desc[UR44][R12.64], R62 ;  /* 0x0000003e0c00c985 */ /* 0x000be2000c101b2c */
        /* <DEDUP_REMOVED lines=30> */
[----:B------:R-:W-:Y:S02]  /*b120*/  IADD3 R15, R0, 0xa0, RZ ;  /* 0x000000a0000f7810 */ /* 0x000fe40007ffe0ff */
        /* <DEDUP_REMOVED lines=33> */
[----:B-----5:R-:W-:Y:S02]  /*b340*/  @!P1 LOP3.LUT R13, R20, 0xfffffffe, RZ, 0xc0, !PT ;  /* 0xfffffffe140d9812 */ /* 0x020fe400078ec0ff */
[----:B------:R-:W-:Y:S01]  /*b350*/  IADD3 R19, R0, 0xc8, RZ ;  /* 0x000000c800137810 */ /* 0x000fe20007ffe0ff */
[----:B0-----:R-:W-:Y:S01]  /*b360*/  @!P0 IMAD.WIDE R4, R9, 0x4, R2 ;  /* 0x0000000409048825 */ /* 0x001fe200078e0202 */
[----:B------:R-:W-:-:S02]  /*b370*/  ISETP.GE.AND P5, PT, R18, UR4, PT ;  /* 0x0000000412007c0c */ /* 0x000fc4000bfa6270 */
[----:B------:R-:W-:Y:S01]  /*b380*/  ISETP.GE.AND P6, PT, R19, UR4, PT ;  /* 0x0000000413007c0c */ /* 0x000fe2000bfc6270 */
        /* <DEDUP_REMOVED lines=12> */
[C---:B------:R-:W-:Y:S01]  /*b450*/  VIADD R15, R0.reuse, 0xd8 ;  /* 0x000000d8000f7836 */ /* 0x040fe20000000000 */
[----:B------:R5:W-:Y:S01]  /*b460*/  @!P1 ST.E.64 desc[UR44][R12.64], R118 ;  /* 0x000000760c009985 */ /* 0x000be2000c101b2c */
[----:B------:R-:W-:Y:S01]  /*b470*/  VIADD R17, R0, 0xe8 ;  /* 0x000000e800117836 */ /* 0x000fe20000000000 */
[----:B------:R-:W-:Y:S01]  /*b480*/  @!P5 LEA.HI R18, R18, R18, RZ, 0x1 ;  /* 0x000000121212d211 */ /* 0x000fe200078f08ff */
[----:B------:R-:W-:Y:S01]  /*b490*/  VIADD R0, R0, 0xf8 ;  /* 0x000000f800007836 */ /* 0x000fe20000000000 */
[----:B------:R-:W-:Y:S02]  /*b4a0*/  ISETP.GE.AND P1, PT, R15, UR4, PT ;  /* 0x000000040f007c0c */ /* 0x000fe4000bf26270 */
[----:B------:R-:W-:-:S02]  /*b4b0*/  ISETP.GE.AND P3, PT, R17, UR4, PT ;  /* 0x0000000411007c0c */ /* 0x000fc4000bf66270 */
[----:B------:R-:W-:Y:S02]  /*b4c0*/  @!P6 LEA.HI R19, R19, R19, RZ, 0x1 ;  /* 0x000000131313e211 */ /* 0x000fe400078f08ff */
        /* <DEDUP_REMOVED lines=15> */
[----:B-----5:R-:W-:Y:S01]  /*b5c0*/  @!P4 LOP3.LUT R13, R20, 0xfffffffe, RZ, 0xc0, !PT ;  /* 0xfffffffe140dc812 */ /* 0x020fe200078ec0ff */
        /* <DEDUP_REMOVED lines=17> */
.L_x_4058:
[----:B------:R-:W0:Y:S02]  /*b6e0*/  S2R R0, SR_TID.X ;  /* 0x0000000000007919 */ /* 0x000e240000002100 */
[----:B0-----:R-:W-:-:S05]  /*b6f0*/  VIADD R2, R0, 0xffffff80 ;  /* 0xffffff8000027836 */ /* 0x001fca0000000000 */
[----:B------:R-:W-:-:S13]  /*b700*/  ISETP.GT.AND P0, PT, R2, 0x3f, PT ;  /* 0x0000003f0200780c */ /* 0x000fda0003f04270 */
[----:B------:R-:W-:Y:S05]  /*b710*/  @P0 BRA `(.L_x_4015) ;  /* 0x0000004800ac0947 */ /* 0x000fea0003800000 */
[----:B------:R-:W0:Y:S01]  /*b720*/  S2R R3, SR_CTAID.X ;  /* 0x0000000000037919 */ /* 0x000e220000002500 */
[----:B------:R-:W2:Y:S01]  /*b730*/  LDC R6, c[0x0][0xbe8] ;  /* 0x0002fa00ff067b82 */ /* 0x000ea20000000800 */
[----:B------:R-:W-:Y:S01]  /*b740*/  ULDC UR4, c[0x0][0xa88] ;  /* 0x0002a20000047ab9 */ /* 0x000fe20000000800 */
[----:B0-----:R-:W-:Y:S02]  /*b750*/  IMAD R0, R3, 0x40, R0 ;  /* 0x0000004003007824 */ /* 0x001fe400078e0200 */
[----:B--2---:R-:W-:Y:S02]  /*b760*/  IMAD R3, R6, UR4, RZ ;  /* 0x0000000406037c24 */ /* 0x004fe4000f8e02ff */
[----:B------:R-:W-:-:S05]  /*b770*/  VIADD R0, R0, 0xffffff80 ;  /* 0xffffff8000007836 */ /* 0x000fca0000000000 */
[----:B------:R-:W-:-:S13]  /*b780*/  ISETP.GE.AND P0, PT, R0, R3, PT ;  /* 0x000000030000720c */ /* 0x000fda0003f06270 */
[----:B------:R-:W-:Y:S05]  /*b790*/  @P0 BRA `(.L_x_4015) ;  /* 0x00000048008c0947 */ /* 0x000fea0003800000 */
[----:B------:R-:W-:Y:S01]  /*b7a0*/  ISETP.NE.AND P0, PT, R6, 0x1, PT ;  /* 0x000000010600780c */ /* 0x000fe20003f05270 */
[----:B------:R-:W0:Y:S01]  /*b7b0*/  S2UR UR7, SR_CTAID.Z ;  /* 0x00000000000779c3 */ /* 0x000e220000002700 */
[----:B------:R-:W-:Y:S01]  /*b7c0*/  USHF.R.S32.HI UR6, URZ, 0x1f, UR36 ;  /* 0x0000001f3f067899 */ /* 0x000fe20008011424 */
[----:B------:R-:W-:Y:S01]  /*b7d0*/  MOV R5, R0 ;  /* 0x0000000000057202 */ /* 0x000fe20000000f00 */
[----:B------:R-:W-:Y:S02]  /*b7e0*/  ULDC.64 UR8, c[0x0][0xbd0] ;  /* 0x0002f40000087ab9 */ /* 0x000fe40000000a00 */
[----:B------:R-:W-:Y:S02]  /*b7f0*/  UIMAD UR6, UR6, UR8, URZ ;  /* 0x00000008060672a4 */ /* 0x000fe4000f8e023f */
[----:B------:R-:W-:Y:S01]  /*b800*/  UIMAD.WIDE.U32 UR4, UR36, UR8, URZ ;  /* 0x00000008240472a5 */ /* 0x000fe2000f8e003f */
[----:B------:R-:W2:Y:S01]  /*b810*/  LDC.64 R10, c[0x0][0xbd8] ;  /* 0x0002f600ff0a7b82 */ /* 0x000ea20000000a00 */
[----:B------:R-:W-:-:S04]  /*b820*/  UIMAD UR6, UR36, UR9, UR6 ;  /* 0x00000009240672a4 */ /* 0x000fc8000f8e0206 */
[----:B------:R-:W-:Y:S02]  /*b830*/  UIADD3 UR6, UR5, UR6, URZ ;  /* 0x0000000605067290 */ /* 0x000fe4000fffe03f */
[----:B------:R-:W-:Y:S01]  /*b840*/  IMAD.U32 R3, RZ, RZ, UR5 ;  /* 0x00000005ff037e24 */ /* 0x000fe2000f8e00ff */
[----:B------:R-:W3:Y:S01]  /*b850*/  @P0 LDC R7, c[0x0][0xbec] ;  /* 0x0002fb00ff070b82 */ /* 0x000ee20000000800 */
[----:B------:R-:W-:Y:S01]  /*b860*/  IMAD.U32 R2, RZ, RZ, UR4 ;  /* 0x00000004ff027e24 */ /* 0x000fe2000f8e00ff */
[----:B------:R-:W-:Y:S01]  /*b870*/  ULDC.64 UR4, c[0x0][0xbe0] ;  /* 0x0002f80000047ab9 */ /* 0x000fe20000000a00 */
[----:B------:R-:W-:-:S05]  /*b880*/  IMAD.U32 R3, RZ, RZ, UR6 ;  /* 0x00000006ff037e24 */ /* 0x000fca000f8e00ff */
[----:B------:R-:W5:Y:S01]  /*b890*/  @P0 LDC R9, c[0x0][0xbf0] ;  /* 0x0002fc00ff090b82 */ /* 0x000f620000000800 */
[----:B0-----:R-:W-:-:S07]  /*b8a0*/  USHF.R.S32.HI UR8, URZ, 0x1f, UR7 ;  /* 0x0000001f3f087899 */ /* 0x001fce0008011407 */
[----:B------:R-:W0:Y:S01]  /*b8b0*/  S2UR UR10, SR_CTAID.Y ;  /* 0x00000000000a79c3 */ /* 0x000e220000002600 */
[C---:B--2---:R-:W-:Y:S02]  /*b8c0*/  IMAD R12, R10.reuse, UR8, RZ ;  /* 0x000000080a0c7c24 */ /* 0x044fe4000f8e02ff */
[----:B------:R-:W-:-:S04]  /*b8d0*/  IMAD.WIDE.U32 R2, R10, UR7, R2 ;  /* 0x000000070a027c25 */ /* 0x000fc8000f8e0002 */
[----:B------:R-:W-:Y:S01]  /*b8e0*/  IMAD R11, R11, UR7, R12 ;  /* 0x000000070b0b7c24 */ /* 0x000fe2000f8e020c */
[----:B------:R-:W0:Y:S01]  /*b8f0*/  LDC R8, c[0x0][0xc50] ;  /* 0x00031400ff087b82 */ /* 0x000e220000000800 */
[----:B---3--:R-:W-:-:S04]  /*b900*/  @P0 IMAD.HI.U32 R4, R0, R7, RZ ;  /* 0x0000000700040227 */ /* 0x008fc800078e00ff */
[----:B------:R-:W-:Y:S02]  /*b910*/  IMAD R7, RZ, RZ, -UR36 ;  /* 0x80000024ff077e24 */ /* 0x000fe4000f8e02ff */
[----:B------:R-:W-:Y:S01]  /*b920*/  IMAD.IADD R3, R11, 0x1, R3 ;  /* 0x000000010b037824 */ /* 0x000fe200078e0203 */
[----:B-----5:R-:W-:Y:S01]  /*b930*/  @P0 SHF.R.U32.HI R5, RZ, R9, R4 ;  /* 0x00000009ff050219 */ /* 0x020fe20000011604 */
[----:B0-----:R-:W-:-:S03]  /*b940*/  IMAD R9, R8, R7, UR10 ;  /* 0x0000000a08097e24 */ /* 0x001fc6000f8e0207 */
[----:B------:R-:W-:Y:S01]  /*b950*/  IADD3 R7, -R5, RZ, RZ ;  /* 0x000000ff05077210 */ /* 0x000fe20007ffe1ff */
        /* <DEDUP_REMOVED lines=20> */
.L_x_4013:
        /* <DEDUP_REMOVED lines=18> */
.L_x_4062:
[----:B------:R-:W-:Y:S01]  /*bbc0*/  ULDC UR40, c[0x0][0xc50] ;  /* 0x0003140000287ab9 */ /* 0x000fe20000000800 */
[----:B------:R-:W-:Y:S01]  /*bbd0*/  UMOV UR36, UR6 ;  /* 0x0000000600247c82 */ /* 0x000fe20008000000 */
[----:B------:R-:W-:-:S11]  /*bbe0*/  UISETP.NE.AND UP0, UPT, UR40, 0x1, UPT ;  /* 0x000000012800788c */ /* 0x000fd6000bf05270 */
[----:B------:R-:W-:Y:S01]  /*bbf0*/  @UP0 ULDC UR4, c[0x0][0xc54] ;  /* 0x0003150000040ab9 */ /* 0x000fe20000000800 */
[----:B------:R-:W-:Y:S01]  /*bc00*/  @UP0 ULDC UR7, c[0x0][0xc58] ;  /* 0x0003160000070ab9 */ /* 0x000fe20000000800 */
[----:B------:R-:W-:-:S04]  /*bc10*/  UIMAD.WIDE.U32 UR4, UR6, UR4, URZ ;  /* 0x00000004060472a5 */ /* 0x000fc8000f8e003f */
[----:B------:R-:W-:-:S12]  /*bc20*/  @UP0 USHF.R.U32.HI UR36, URZ, UR7, UR5 ;  /* 0x000000073f240299 */ /* 0x000fd80008011605 */
.L_x_4063:
[----:B------:R-:W-:Y:S01]  /*bc30*/  ISETP.GE.AND P0, PT, R17, RZ, PT ;  /* 0x000000ff1100720c */ /* 0x000fe20003f06270 */
[----:B------:R-:W-:Y:S01]  /*bc40*/  UIADD3 UR4, -UR36, URZ, URZ ;  /* 0x0000003f24047290 */ /* 0x000fe2000fffe13f */
[----:B------:R-:W-:Y:S01]  /*bc50*/  IMAD.MOV.U32 R0, RZ, RZ, 0x1 ;  /* 0x00000001ff007424 */ /* 0x000fe200078e00ff */
[----:B------:R-:W-:Y:S01]  /*bc60*/  MOV R6, RZ ;  /* 0x000000ff00067202 */ /* 0x000fe20000000f00 */
[----:B------:R-:W-:Y:S01]  /*bc70*/  IMAD.MOV.U32 R9, RZ, RZ, 0x1 ;  /* 0x00000001ff097424 */ /* 0x000fe200078e00ff */
[----:B------:R-:W-:-:S08]  /*bc80*/  UIMAD UR40, UR40, UR4, UR6 ;  /* 0x00000004282872a4 */ /* 0x000fd0000f8e0206 */
[----:B------:R-:W-:Y:S05]  /*bc90*/  @!P0 BRA `(.L_x_4064) ;  /* 0x00000040008c8947 */ /* 0x000fea0003800000 */
[----:B------:R-:W0:Y:S01]  /*bca0*/  S2UR UR6, SR_CTAID.X ;  /* 0x00000000000679c3 */ /* 0x000e220000002500 */
[----:B------:R-:W-:Y:S01]  /*bcb0*/  ULDC UR7, c[0x0][0x448] ;  /* 0x0001120000077ab9 */ /* 0x000fe20000000800 */
[----:B------:R-:W-:Y:S01]  /*bcc0*/  ULDC.64 UR4, c[0x0][0x418] ;  /* 0x0001060000047ab9 */ /* 0x000fe20000000a00 */
[----:B------:R-:W-:Y:S02]  /*bcd0*/  UISETP.NE.AND UP1, UPT, UR7, 0x1, UPT ;  /* 0x000000010700788c */ /* 0x000fe4000bf25270 */
[----:B------:R-:W-:Y:S01]  /*bce0*/  UISETP.NE.U32.AND UP0, UPT, UR4, URZ, UPT ;  /* 0x0000003f0400728c */ /* 0x000fe2000bf05070 */
[----:B------:R-:W-:Y:S02]  /*bcf0*/  ULDC UR7, c[0x0][0x424] ;  /* 0x0001090000077ab9 */ /* 0x000fe40000000800 */
[----:B------:R-:W-:Y:S01]  /*bd00*/  ULDC UR4, c[0x0][0x288] ;  /* 0x0000a20000047ab9 */ /* 0x000fe20000000800 */
[----:B------:R-:W-:Y:S02]  /*bd10*/  UISETP.NE.AND.EX UP0, UPT, UR5, URZ, UPT, UP0 ;  /* 0x0000003f0500728c */ /* 0x000fe4000bf05300 */
[----:B------:R-:W-:-:S02]  /*bd20*/  UIADD3 UR9, -UR4, 0x40, URZ ;  /* 0x0000004004097890 */ /* 0x000fc4000fffe13f */
[----:B------:R-:W-:Y:S01]  /*bd30*/  USEL UR7, UR7, 0x1, UP0 ;  /* 0x0000000107077887 */ /* 0x000fe20008000000 */
[----:B------:R-:W-:Y:S01]  /*bd40*/  @UP1 ULDC UR4, c[0x0][0x44c] ;  /* 0x0001130000041ab9 */ /* 0x000fe20000000800 */
[----:B------:R-:W-:Y:S01]  /*bd50*/  ULDC UR8, c[0x0][0x2f0] ;  /* 0x0000bc0000087ab9 */ /* 0x000fe20000000800 */
[----:B------:R-:W-:Y:S01]  /*bd60*/  @UP1 ULDC UR10, c[0x0][0x450] ;  /* 0x00011400000a1ab9 */ /* 0x000fe20000000800 */
[----:B------:R-:W-:Y:S02]  /*bd70*/  UIMAD UR9, UR7, UR8, UR9 ;  /* 0x00000008070972a4 */ /* 0x000fe4000f8e0209 */
[----:B------:R-:W-:Y:S01]  /*bd80*/  UIMAD UR7, UR7, UR8, 0x3f ;  /* 0x0000003f070774a4 */ /* 0x000fe2000f8e0208 */
[----:B------:R-:W-:Y:S01]  /*bd90*/  UMOV UR43, URZ ;  /* 0x0000003f002b7c82 */ /* 0x000fe20008000000 */
[----:B0-----:R-:W-:-:S04]  /*bda0*/  ULEA UR6, UR6, 0x3f, 0x6 ;  /* 0x0000003f06067891 */ /* 0x001fc8000f8e303f */
[----:B------:R-:W-:-:S04]  /*bdb0*/  UIMAD.WIDE.U32 UR4, UR6, UR4, URZ ;  /* 0x00000004060472a5 */ /* 0x000fc8000f8e003f */
[----:B------:R-:W-:Y:S02]  /*bdc0*/  @UP1 USHF.R.U32.HI UR6, URZ, UR10, UR5 ;  /* 0x0000000a3f061299 */ /* 0x000fe40008011605 */
[----:B------:R-:W-:Y:S02]  /*bdd0*/  USHF.R.S32.HI UR5, URZ, 0x1f, UR7 ;  /* 0x0000001f3f057899 */ /* 0x000fe40008011407 */
[----:B------:R-:W-:Y:S02]  /*bde0*/  UIADD3 UR6, UR9, UR6, URZ ;  /* 0x0000000609067290 */ /* 0x000fe4000fffe03f */
[----:B------:R-:W-:Y:S02]  /*bdf0*/  ULEA.HI UR5, UR5, UR7, URZ, 0x6 ;  /* 0x0000000705057291 */ /* 0x000fe4000f8f303f */
[----:B------:R-:W-:Y:S02]  /*be00*/  USHF.R.S32.HI UR4, URZ, 0x1f, UR6 ;  /* 0x0000001f3f047899 */ /* 0x000fe40008011406 */
[----:B------:R-:W-:-:S02]  /*be10*/  USHF.R.S32.HI UR5, URZ, 0x6, UR5 ;  /* 0x000000063f057899 */ /* 0x000fc40008011405 */
[----:B------:R-:W-:Y:S02]  /*be20*/  ULEA.HI UR4, UR4, UR6, URZ, 0x6 ;  /* 0x0000000604047291 */ /* 0x000fe4000f8f303f */
[----:B------:R-:W-:Y:S02]  /*be30*/  USHF.R.U32.HI UR10, URZ, 0x10, UR40 ;  /* 0x000000103f0a7899 */ /* 0x000fe40008011628 */
[----:B------:R-:W-:Y:S02]  /*be40*/  USHF.R.S32.HI UR4, URZ, 0x6, UR4 ;  /* 0x000000063f047899 */ /* 0x000fe40008011404 */
[----:B------:R-:W-:Y:S02]  /*be50*/  ULOP3.LUT UR40, UR40, 0xffff, URZ, 0xc0, !UPT ;  /* 0x0000ffff28287892 */ /* 0x000fe4000f8ec03f */
[----:B------:R-:W-:-:S04]  /*be60*/  UISETP.LT.AND UP0, UPT, UR5, UR4, UPT ;  /* 0x000000040500728c */ /* 0x000fc8000bf01270 */
[----:B------:R-:W-:Y:S02]  /*be70*/  USEL UR41, UR5, UR4, UP0 ;  /* 0x0000000405297287 */ /* 0x000fe40008000000 */
[----:B------:R-:W-:Y:S02]  /*be80*/  UISETP.NE.AND UP0, UPT, UR10, URZ, UPT ;  /* 0x0000003f0a00728c */ /* 0x000fe4000bf05270 */
[----:B------:R-:W-:-:S06]  /*be90*/  UISETP.GE.AND UP1, UPT, UR41, 0x1, UPT ;  /* 0x000000012900788c */ /* 0x000fcc000bf26270 */
[----:B------:R-:W-:-:S03]  /*bea0*/  PLOP3.LUT P0, PT, PT, PT, UP1, 0x80, 0x0 ;  /* 0x000000000000781c */ /* 0x000fc60003f0f018 */
[----:B------:R-:W-:-:S10]  /*beb0*/  @!UP0 ULDC UR10, c[0x0][0x9f0] ;  /* 0x00027c00000a8ab9 */ /* 0x000fd40000000800 */
[----:B------:R-:W-:Y:S05]  /*bec0*/  @!P0 BRA `(.L_x_4065) ;  /* 0x0000000000848947 */ /* 0x000fea0003800000 */
[----:B------:R-:W-:Y:S01]  /*bed0*/  IMAD.U32 R4, RZ, RZ, UR10 ;  /* 0x0000000aff047e24 */ /* 0x000fe2000f8e00ff */
[----:B------:R-:W-:Y:S01]  /*bee0*/  UIADD3 UR6, UR10, -0x1, UR41 ;  /* 0xffffffff0a067890 */ /* 0x000fe2000fffe029 */
[----:B------:R-:W-:-:S03]  /*bef0*/  UMOV UR4, URZ ;  /* 0x0000003f00047c82 */ /* 0x000fc60008000000 */
[-C--:B------:R-:W-:Y:S02]  /*bf00*/  IABS R2, R4.reuse ;  /* 0x0000000400027213 */ /* 0x080fe40000000000 */
[----:B------:R-:W-:Y:S01]  /*bf10*/  IABS R5, R4 ;  /* 0x0000000400057213 */ /* 0x000fe20000000000 */
[----:B------:R-:W-:Y:S01]  /*bf20*/  IMAD.U32 R4, RZ, RZ, UR6 ;  /* 0x00000006ff047e24 */ /* 0x000fe2000f8e00ff */
[----:B------:R-:W-:Y:S01]  /*bf30*/  R2UR UR11, R2 ;  /* 0x00000000020b72ca */ /* 0x000fe200000e0000 */
[----:B------:R-:W-:Y:S01]  /*bf40*/  ULOP3.LUT UR6, UR6, UR10, URZ, 0x3c, !UPT ;  /* 0x0000000a06067292 */ /* 0x000fe2000f8e3c3f */
[----:B------:R-:W-:-:S11]  /*bf50*/  IADD3 R5, RZ, -R5, RZ ;  /* 0x80000005ff057210 */ /* 0x000fd60007ffe0ff */
        /* <DEDUP_REMOVED lines=24> */
.L_x_4065:
[----:B------:R-:W-:Y:S01]  /*c0e0*/  UIMAD UR39, UR40, UR43, URZ ;  /* 0x0000002b282772a4 */ /* 0x000fe2000f8e023f */
[----:B------:R-:W-:Y:S01]  /*c0f0*/  IMAD.U32 R2, RZ, RZ, UR41 ;  /* 0x00000029ff027e24 */ /* 0x000fe2000f8e00ff */
[----:B------:R-:W-:Y:S01]  /*c100*/  MOV R9, 0x1 ;  /* 0x0000000100097802 */ /* 0x000fe20000000f00 */
[----:B------:R-:W-:-:S03]  /*c110*/  IMAD.MOV.U32 R6, RZ, RZ, RZ ;  /* 0x000000ffff067224 */ /* 0x000fc600078e00ff */
        /* <DEDUP_REMOVED lines=28> */
.L_x_4066:
        /* <DEDUP_REMOVED lines=9> */
[----:B------:R-:W-:Y:S01]  /*c370*/  MOV R4, UR6 ;  /* 0x0000000600047c02 */ /* 0x000fe20008000f00 */
[----:B------:R-:W-:Y:S01]  /*c380*/  IMAD.U32 R5, RZ, RZ, UR7 ;  /* 0x00000007ff057e24 */ /* 0x000fe2000f8e00ff */
[----:B------:R-:W-:Y:S01]  /*c390*/  MOV R11, UR5 ;  /* 0x00000005000b7c02 */ /* 0x000fe20008000f00 */
        /* <DEDUP_REMOVED lines=8> */
.L_x_4068:
[----:B------:R0:W1:Y:S01]  /*c420*/  LDC.64 R2, c[0x4][R16] ;  /* 0x0100000010027b82 */ /* 0x0000620000000a00 */
[----:B------:R-:W-:Y:S01]  /*c430*/  ULDC.64 UR6, c[0x4][0x90] ;  /* 0x0100240000067ab9 */ /* 0x000fe20000000a00 */
[----:B------:R-:W-:Y:S01]  /*c440*/  ULDC.64 UR8, c[0x4][0x98] ;  /* 0x0100260000087ab9 */ /* 0x000fe20000000a00 */
[----:B------:R-:W-:Y:S01]  /*c450*/  ULDC.64 UR4, c[0x4][0x18] ;  /* 0x0100060000047ab9 */ /* 0x000fe20000000a00 */
[----:B------:R-:W-:Y:S01]  /*c460*/  IMAD.U32 R4, RZ, RZ, UR6 ;  /* 0x00000006ff047e24 */ /* 0x000fe2000f8e00ff */
[----:B------:R-:W-:Y:S01]  /*c470*/  MOV R5, UR7 ;  /* 0x0000000700057c02 */ /* 0x000fe20008000f00 */
[----:B------:R-:W-:Y:S01]  /*c480*/  IMAD.U32 R6, RZ, RZ, UR8 ;  /* 0x00000008ff067e24 */ /* 0x000fe2000f8e00ff */
[----:B------:R-:W-:Y:S01]  /*c490*/  MOV R8, 0x70 ;  /* 0x0000007000087802 */ /* 0x000fe20000000f00 */
[----:B------:R-:W-:Y:S02]  /*c4a0*/  IMAD.U32 R7, RZ, RZ, UR9 ;  /* 0x00000009ff077e24 */ /* 0x000fe4000f8e00ff */
[----:B------:R-:W-:-:S02]  /*c4b0*/  IMAD.U32 R10, RZ, RZ, UR4 ;  /* 0x00000004ff0a7e24 */ /* 0x000fc4000f8e00ff */
[----:B------:R-:W-:Y:S02]  /*c4c0*/  IMAD.U32 R11, RZ, RZ, UR5 ;  /* 0x00000005ff0b7e24 */ /* 0x000fe4000f8e00ff */
[----:B------:R-:W-:Y:S02]  /*c4d0*/  IMAD.MOV.U32 R12, RZ, RZ, 0x1 ;  /* 0x00000001ff0c7424 */ /* 0x000fe400078e00ff */
[----:B0-----:R-:W-:-:S07]  /*c4e0*/  IMAD.MOV.U32 R13, RZ, RZ, RZ ;  /* 0x000000ffff0d7224 */ /* 0x001fce00078e00ff */
[----:B------:R-:W-:-:S07]  /*c4f0*/  LEPC R20, `(.L_x_4067) ;  /* 0x000000001014794e */ /* 0x000fce0000000000 */
[----:B-1----:R-:W-:Y:S05]  /*c500*/  CALL.ABS.NOINC R2 ;  /* 0x0000000002007343 */ /* 0x002fea0003c00000 */
.L_x_4067:
        /* <DEDUP_REMOVED lines=17> */
.L_x_4165:
        /* <DEDUP_REMOVED lines=8> */
.L_x_4168:
[----:B------:R-:W-:Y:S05]  /*c6a0*/  @!P6 BRA `(.L_x_4070) ;  /* 0x0000000000d4e947 */ /* 0x000fea0003800000 */
[----:B------:R-:W-:Y:S01]  /*c6b0*/  IMAD.MOV.U32 R16, RZ, RZ, R17 ;  /* 0x000000ffff107224 */ /* 0x000fe200078e0011 */
[----:B------:R-:W-:Y:S06]  /*c6c0*/  @!P1 BRA `(.L_x_4072) ;  /* 0x0000000000509947 */ /* 0x000fec0003800000 */
[----:B------:R-:W-:Y:S01]  /*c6d0*/  MOV R8, R0 ;  /* 0x0000000000087202 */ /* 0x000fe20000000f00 */
        /* <DEDUP_REMOVED lines=19> */
.L_x_4072:
[----:B------:R-:W-:Y:S01]  /*c810*/  MOV R0, 0x1 ;  /* 0x0000000100007802 */ /* 0x000fe20000000f00 */
[----:B0-----:R-:W0:Y:S03]  /*c820*/  S2R R8, SR_TID.X ;  /* 0x0000000000087919 */ /* 0x001e260000002100 */
[----:B------:R-:W-:-:S04]  /*c830*/  SHF.L.U32 R0, R0, 0x1f, RZ ;  /* 0x0000001f00007819 */ /* 0x000fc800000006ff */
[----:B------:R-:W1:Y:S01]  /*c840*/  SYNCS.PHASECHK.TRANS64.TRYWAIT P0, [UR38+0x28c40], R0 ;  /* 0x028c4000ff0075a7 */ /* 0x000e620008000166 */
[----:B0-----:R-:W-:-:S04]  /*c850*/  LOP3.LUT R2, R8, 0x7f, RZ, 0xc0, !PT ;  /* 0x0000007f08027812 */ /* 0x001fc800078ec0ff */
[----:B------:R-:W-:Y:S01]  /*c860*/  ISETP.NE.AND P1, PT, R2, RZ, PT ;  /* 0x000000ff0200720c */ /* 0x000fe20003f25270 */
[----:B-1----:R-:W-:-:S12]  /*c870*/  @!P0 BRA `(.L_x_4073) ;  /* 0x0000003c00688947 */ /* 0x002fd80003800000 */
.L_x_4169:
[----:B------:R-:W-:Y:S05]  /*c880*/  @P1 BRA `(.L_x_4074) ;  /* 0x0000000000181947 */ /* 0x000fea0003800000 */
[----:B------:R-:W1:Y:S01]  /*c890*/  S2R R2, SR_TID.X ;  /* 0x0000000000027919 */ /* 0x000e620000002100 */
[----:B0-----:R-:W-:-:S04]  /*c8a0*/  IMAD.MOV.U32 R0, RZ, RZ, 0x2000 ;  /* 0x00002000ff007424 */ /* 0x001fc800078e00ff */
[----:B------:R2:W-:Y:S01]  /*c8b0*/  SYNCS.ARRIVE.TRANS64 RZ, [UR38+0x28c30], R0 ;  /* 0x028c3000ffff79a7 */ /* 0x0005e20008000026 */
[----:B-1----:R-:W-:-:S13]  /*c8c0*/  LOP3.LUT P0, RZ, R2, 0x1f, RZ, 0xc0, !PT ;  /* 0x0000001f02ff7812 */ /* 0x002fda000780c0ff */
[----:B--2---:R-:W-:Y:S05]  /*c8d0*/  @!P0 BRA `(.L_x_4074) ;  /* 0x0000000000048947 */ /* 0x004fea0003800000 */
[----:B------:R-:W-:Y:S01]  /*c8e0*/  BPT.TRAP 0x1 ;  /* 0x000000040000795c */ /* 0x000fe20000300000 */
.L_x_4074:
        /* <DEDUP_REMOVED lines=17> */
.L_x_4070:
        /* <DEDUP_REMOVED lines=13> */
[----:B------:R-:W-:Y:S01]  /*cad0*/  IMAD.U32 R5, RZ, RZ, UR5 ;  /* 0x00000005ff057e24 */ /* 0x000fe2000f8e00ff */
[----:B------:R-:W-:Y:S01]  /*cae0*/  MOV R13, RZ ;  /* 0x000000ff000d7202 */ /* 0x000fe20000000f00 */
[----:B------:R-:W-:Y:S02]  /*caf0*/  IMAD.U32 R6, RZ, RZ, UR6 ;  /* 0x00000006ff067e24 */ /* 0x000fe4000f8e00ff */
[----:B------:R-:W-:-:S02]  /*cb00*/  IMAD.U32 R10, RZ, RZ, UR8 ;  /* 0x00000008ff0a7e24 */ /* 0x000fc4000f8e00ff */
[----:B------:R-:W-:Y:S02]  /*cb10*/  IMAD.U32 R11, RZ, RZ, UR9 ;  /* 0x00000009ff0b7e24 */ /* 0x000fe4000f8e00ff */
[----:B------:R-:W-:Y:S02]  /*cb20*/  IMAD.MOV.U32 R8, RZ, RZ, 0x70 ;  /* 0x00000070ff087424 */ /* 0x000fe400078e00ff */
[----:B------:R-:W-:-:S07]  /*cb30*/  IMAD.MOV.U32 R12, RZ, RZ, 0x1 ;  /* 0x00000001ff0c7424 */ /* 0x000fce00078e00ff */
[----:B------:R-:W-:-:S07]  /*cb40*/  LEPC R20, `(.L_x_4075) ;  /* 0x000000001014794e */ /* 0x000fce0000000000 */
[----:B0-----:R-:W-:Y:S05]  /*cb50*/  CALL.ABS.NOINC R2 ;  /* 0x0000000002007343 */ /* 0x001fea0003c00000 */
.L_x_4075:
[----:B------:R-:W0:Y:S01]  /*cb60*/  LDC R4, c[0x0][0x448] ;  /* 0x00011200ff047b82 */ /* 0x000e220000000800 */
[----:B------:R-:W1:Y:S01]  /*cb70*/  S2R R13, SR_TID.X ;  /* 0x00000000000d7919 */ /* 0x000e620000002100 */
[----:B------:R-:W-:Y:S01]  /*cb80*/  USHF.R.S32.HI UR6, URZ, 0x1f, UR36 ;  /* 0x0000001f3f067899 */ /* 0x000fe20008011424 */
[----:B------:R-:W-:Y:S01]  /*cb90*/  ULDC.64 UR8, c[0x0][0x2d8] ;  /* 0x0000b60000087ab9 */ /* 0x000fe20000000a00 */
[----:B------:R-:W2:Y:S02]  /*cba0*/  S2R R14, SR_CTAID.Z ;  /* 0x00000000000e7919 */ /* 0x000ea40000002700 */
[----:B------:R-:W-:Y:S02]  /*cbb0*/  UIMAD UR6, UR6, UR8, URZ ;  /* 0x00000008060672a4 */ /* 0x000fe4000f8e023f */
[----:B------:R-:W3:Y:S01]  /*cbc0*/  LDC.64 R2, c[0x0][0x2e0] ;  /* 0x0000b800ff027b82 */ /* 0x000ee20000000a00 */
[----:B------:R-:W4:Y:S01]  /*cbd0*/  S2R R10, SR_CTAID.X ;  /* 0x00000000000a7919 */ /* 0x000f220000002500 */
[----:B------:R-:W-:-:S02]  /*cbe0*/  UIMAD.WIDE.U32 UR4, UR36, UR8, URZ ;  /* 0x00000008240472a5 */ /* 0x000fc4000f8e003f */
[----:B------:R-:W-:-:S04]  /*cbf0*/  UIMAD UR6, UR36, UR9, UR6 ;  /* 0x00000009240672a4 */ /* 0x000fc8000f8e0206 */
[----:B------:R-:W-:Y:S01]  /*cc00*/  UIADD3 UR5, UR5, UR6, URZ ;  /* 0x0000000605057290 */ /* 0x000fe2000fffe03f */
[----:B0-----:R-:W-:Y:S02]  /*cc10*/  ISETP.NE.AND P0, PT, R4, 0x1, PT ;  /* 0x000000010400780c */ /* 0x001fe40003f05270 */
[C---:B-1----:R-:W-:Y:S01]  /*cc20*/  LOP3.LUT R12, R13.reuse, 0x7f, RZ, 0xc0, !PT ;  /* 0x0000007f0d0c7812 */ /* 0x042fe200078ec0ff */
[----:B------:R-:W-:-:S10]  /*cc30*/  IMAD.SHL.U32 R0, R13, 0x10, RZ ;  /* 0x000000100d007824 */ /* 0x000fd400078e00ff */
[----:B------:R-:W0:Y:S01]  /*cc40*/  @P0 LDC R5, c[0x0][0x44c] ;  /* 0x00011300ff050b82 */ /* 0x000e220000000800 */
[----:B------:R-:W-:Y:S02]  /*cc50*/  SHF.R.U32.HI R7, RZ, 0x3, R12 ;  /* 0x00000003ff077819 */ /* 0x000fe4000001160c */
[----:B--2---:R-:W-:Y:S02]  /*cc60*/  SHF.R.S32.HI R11, RZ, 0x1f, R14 ;  /* 0x0000001fff0b7819 */ /* 0x004fe4000001140e */
[----:B------:R-:W-:-:S03]  /*cc70*/  LOP3.LUT R9, R7, 0x70, R0, 0xf8, !PT ;  /* 0x0000007007097812 */ /* 0x000fc600078ef800 */
[----:B------:R-:W1:Y:S01]  /*cc80*/  @P0 LDC R6, c[0x0][0x450] ;  /* 0x00011400ff060b82 */ /* 0x000e620000000800 */
[----:B---3--:R-:W-:Y:S02]  /*cc90*/  IMAD R8, R11, R2, RZ ;  /* 0x000000020b087224 */ /* 0x008fe400078e02ff */
[----:B----4-:R-:W-:Y:S02]  /*cca0*/  IMAD R0, R10, 0x40, R9 ;  /* 0x000000400a007824 */ /* 0x010fe400078e0209 */
[----:B------:R-:W-:Y:S02]  /*ccb0*/  IMAD R9, R14, R3, R8 ;  /* 0x000000030e097224 */ /* 0x000fe400078e0208 */
[----:B0-----:R-:W-:-:S04]  /*ccc0*/  @P0 IMAD.HI.U32 R3, R0, R5, RZ ;  /* 0x0000000500030227 */ /* 0x001fc800078e00ff */
[----:B------:R-:W-:Y:S01]  /*ccd0*/  IMAD.MOV.U32 R5, RZ, RZ, R0 ;  /* 0x000000ffff057224 */ /* 0x000fe200078e0000 */
[----:B-1----:R-:W-:Y:S01]  /*cce0*/  @P0 SHF.R.U32.HI R5, RZ, R6, R3 ;  /* 0x00000006ff050219 */ /* 0x002fe20000011603 */
[----:B------:R-:W-:Y:S01]  /*ccf0*/  IMAD.WIDE.U32 R2, R14, R2, UR4 ;  /* 0x000000040e027e25 */ /* 0x000fe2000f8e0002 */
[----:B------:R-:W-:Y:S02]  /*cd00*/  ULDC.64 UR4, c[0x0][0x2d0] ;  /* 0x0000b40000047ab9 */ /* 0x000fe40000000a00 */
[----:B------:R-:W-:Y:S01]  /*cd10*/  SHF.R.S32.HI R6, RZ, 0x1f, R5 ;  /* 0x0000001fff067819 */ /* 0x000fe20000011405 */
[----:B------:R-:W-:Y:S01]  /*cd20*/  IMAD.IADD R3, R3, 0x1, R9 ;  /* 0x0000000103037824 */ /* 0x000fe200078e0209 */
[----:B------:R-:W-:-:S03]  /*cd30*/  IADD3 R9, -R5, RZ, RZ ;  /* 0x000000ff05097210 */ /* 0x000fc60007ffe1ff */
[----:B------:R-:W-:Y:S02]  /*cd40*/  IMAD R6, R6, UR4, RZ ;  /* 0x0000000406067c24 */ /* 0x000fe4000f8e02ff */
[----:B------:R-:W-:Y:S02]  /*cd50*/  IMAD R0, R4, R9, R0 ;  /* 0x0000000904007224 */ /* 0x000fe400078e0200 */
[C---:B------:R-:W-:Y:S02]  /*cd60*/  IMAD R9, R5.reuse, UR5, R6 ;  /* 0x0000000505097c24 */ /* 0x040fe4000f8e0206 */
[----:B------:R-:W-:Y:S01]  /*cd70*/  IMAD.WIDE.U32 R2, R5, UR4, R2 ;  /* 0x0000000405027c25 */ /* 0x000fe2000f8e0002 */
[----:B------:R-:W-:Y:S01]  /*cd80*/  SHF.R.S32.HI R5, RZ, 0x1f, R0 ;  /* 0x0000001fff057819 */ /* 0x000fe20000011400 */
[----:B------:R-:W-:Y:S02]  /*cd90*/  ULDC.64 UR4, c[0x0][0x2c8] ;  /* 0x0000b20000047ab9 */ /* 0x000fe40000000a00 */
[----:B------:R-:W-:-:S02]  /*cda0*/  IMAD.IADD R3, R3, 0x1, R9 ;  /* 0x0000000103037824 */ /* 0x000fc400078e0209 */
[----:B------:R-:W-:Y:S02]  /*cdb0*/  IMAD R5, R5, UR4, RZ ;  /* 0x0000000405057c24 */ /* 0x000fe4000f8e02ff */
[----:B------:R-:W-:-:S04]  /*cdc0*/  IMAD.WIDE.U32 R2, R0, UR4, R2 ;  /* 0x0000000400027c25 */ /* 0x000fc8000f8e0002 */
[----:B------:R-:W-:Y:S01]  /*cdd0*/  IMAD R5, R0, UR5, R5 ;  /* 0x0000000500057c24 */ /* 0x000fe2000f8e0205 */
[----:B------:R-:W-:Y:S02]  /*cde0*/  ULDC.64 UR4, c[0x0][0x280] ;  /* 0x0000a00000047ab9 */ /* 0x000fe40000000a00 */
[----:B------:R-:W-:Y:S01]  /*cdf0*/  LEA R0, P0, R2, UR4, 0x1 ;  /* 0x0000000402007c11 */ /* 0x000fe2000f8008ff */
[----:B------:R-:W-:Y:S01]  /*ce00*/  IMAD.IADD R3, R3, 0x1, R5 ;  /* 0x0000000103037824 */ /* 0x000fe200078e0205 */
[----:B------:R-:W-:Y:S01]  /*ce10*/  ULDC UR4, c[0x0][0x2b8] ;  /* 0x0000ae0000047ab9 */ /* 0x000fe20000000800 */
        /* <DEDUP_REMOVED lines=12> */
[----:B------:R-:W-:Y:S01]  /*cee0*/  LEA R7, R10, R7, 0x6 ;  /* 0x000000070a077211 */ /* 0x000fe200078e30ff */
[----:B------:R-:W-:Y:S01]  /*cef0*/  IMAD R4, R4, UR4, RZ ;  /* 0x0000000404047c24 */ /* 0x000fe2000f8e02ff */
[----:B------:R-:W1:Y:S03]  /*cf00*/  SHFL.IDX PT, R2, R6, RZ, 0x181f ;  /* 0x00181fff06027589 */ /* 0x000e6600000e0000 */
[C---:B------:R-:W-:Y:S01]  /*cf10*/  VIADD R11, R7.reuse, 0x10 ;  /* 0x00000010070b7836 */ /* 0x040fe20000000000 */
        /* <DEDUP_REMOVED lines=25> */
.L_x_4178:
[----:B------:R-:W-:-:S05]  /*d0b0*/  VIADD R7, R7, 0x30 ;  /* 0x0000003007077836 */ /* 0x000fca0000000000 */
[----:B------:R-:W-:Y:S01]  /*d0c0*/  ISETP.GE.AND P1, PT, R7, R4, PT ;  /* 0x000000040700720c */ /* 0x000fe20003f26270 */
[----:B------:R-:W-:-:S05]  /*d0d0*/  IMAD.MOV.U32 R4, RZ, RZ, 0x1 ;  /* 0x00000001ff047424 */ /* 0x000fca00078e00ff */
[----:B------:R-:W-:-:S07]  /*d0e0*/  SHF.L.U32 R4, R4, 0x1f, RZ ;  /* 0x0000001f04047819 */ /* 0x000fce00000006ff */
[----:B01----:R-:W-:Y:S02]  /*d0f0*/  @!P1 LEA R2, P2, R8, R14, 0x1 ;  /* 0x0000000e08029211 */ /* 0x003fe400078408ff */
[----:B------:R-:W-:Y:S02]  /*d100*/  @!P1 LEA R5, R5, UR38, 0x1 ;  /* 0x0000002605059c11 */ /* 0x000fe4000f8e08ff */
[----:B------:R-:W-:-:S05]  /*d110*/  @!P1 IADD3.X R3, RZ, R6, RZ, P2, !PT ;  /* 0x00000006ff039210 */ /* 0x000fca00017fe4ff */
        /* <DEDUP_REMOVED lines=11> */
.L_x_4179:
        /* <DEDUP_REMOVED lines=9> */
.L_x_4180:
        /* <DEDUP_REMOVED lines=8> */
.L_x_4082:
[----:B------:R-:W-:Y:S05]  /*d2e0*/  BSYNC B1 ;  /* 0x0000000000017941 */ /* 0x000fea0003800000 */
.L_x_4081:
        /* <DEDUP_REMOVED lines=11> */
.L_x_4083:
        /* <DEDUP_REMOVED lines=13> */
.L_x_4084:
        /* <DEDUP_REMOVED lines=13> */
.L_x_4085:
        /* <DEDUP_REMOVED lines=13> */
.L_x_4086:
        /* <DEDUP_REMOVED lines=13> */
.L_x_4087:
        /* <DEDUP_REMOVED lines=13> */
.L_x_4088:
        /* <DEDUP_REMOVED lines=13> */
.L_x_4089:
        /* <DEDUP_REMOVED lines=13> */
.L_x_4090:
        /* <DEDUP_REMOVED lines=8> */
.L_x_4079:
[----:B------:R-:W-:Y:S05]  /*d9d0*/  BSYNC B0 ;  /* 0x0000000000007941 */ /* 0x000fea0003800000 */
.L_x_4078:
[----:B0-----:R-:W2:Y:S01]  /*d9e0*/  LDL.LU R3, [R1+0x8] ;  /* 0x0000080001037983 */ /* 0x001ea20000300800 */
[----:B------:R-:W-:Y:S02]  /*d9f0*/  IMAD.MOV.U32 R9, RZ, RZ, RZ ;  /* 0x000000ffff097224 */ /* 0x000fe400078e00ff */
[----:B------:R-:W-:Y:S01]  /*da00*/  IMAD.MOV.U32 R6, RZ, RZ, 0x1 ;  /* 0x00000001ff067424 */ /* 0x000fe200078e00ff */
[----:B--2---:R-:W-:-:S04]  /*da10*/  IADD3 R7, R3, -0x2, RZ ;  /* 0xfffffffe03077810 */ /* 0x004fc80007ffe0ff */
[----:B------:R-:W-:-:S13]  /*da20*/  ISETP.GE.AND P0, PT, R7, UR39, PT ;  /* 0x0000002707007c0c */ /* 0x000fda000bf06270 */
[----:B------:R-:W-:Y:S05]  /*da30*/  @!P0 BRA `(.L_x_4064) ;  /* 0x0000002400248947 */ /* 0x000fea0003800000 */
[----:B------:R-:W-:Y:S01]  /*da40*/  UIADD3 UR4, UR40, 0x1, URZ ;  /* 0x0000000128047890 */ /* 0x000fe2000fffe03f */
[----:B------:R-:W-:Y:S01]  /*da50*/  LOP3.LUT R0, RZ, UR39, RZ, 0x33, !PT ;  /* 0x00000027ff007c12 */ /* 0x000fe2000f8e33ff */
[----:B------:R-:W0:Y:S01]  /*da60*/  S2R R4, SR_TID.X ;  /* 0x0000000000047919 */ /* 0x000e220000002100 */
[----:B------:R-:W-:Y:S01]  /*da70*/  MOV R6, 0x1 ;  /* 0x0000000100067802 */ /* 0x000fe20000000f00 */
        /* <DEDUP_REMOVED lines=20> */
.L_x_4132:
[----:B------:R-:W-:Y:S01]  /*dbc0*/  ISETP.NE.AND P0, PT, R19, RZ, PT ;  /* 0x000000ff1300720c */ /* 0x000fe20003f05270 */
[----:B------:R-:W-:Y:S01]  /*dbd0*/  VIADD R8, R8, 0xfffffffe ;  /* 0xfffffffe08087836 */ /* 0x000fe20000000000 */
[----:B------:R-:W-:Y:S04]  /*dbe0*/  BSSY B1, `(.L_x_4092) ;  /* 0x00000b6000017945 */ /* 0x000fe80003800000 */
[----:B------:R-:W-:-:S07]  /*dbf0*/  ISETP.NE.AND P1, PT, R8, RZ, PT ;  /* 0x000000ff0800720c */ /* 0x000fce0003f25270 */
[----:B0-----:R-:W-:Y:S06]  /*dc00*/  @!P0 BRA `(.L_x_4093) ;  /* 0x0000000800cc8947 */ /* 0x001fec0003800000 */
[----:B------:R-:W2:Y:S01]  /*dc10*/  LDL R2, [R1] ;  /* 0x0000000001027983 */ /* 0x000ea20000100800 */
[----:B------:R-:W-:Y:S02]  /*dc20*/  MOV R13, R7 ;  /* 0x00000007000d7202 */ /* 0x000fe40000000f00 */
        /* <DEDUP_REMOVED lines=21> */
.L_x_4094:
[----:B------:R-:W1:Y:S01]  /*dd80*/  S2R R2, SR_TID.X ;  /* 0x0000000000027919 */ /* 0x000e620000002100 */
[----:B------:R-:W-:Y:S01]  /*dd90*/  BSSY B2, `(.L_x_4095) ;  /* 0x0000006000027945 */ /* 0x000fe20003800000 */
[----:B-1----:R-:W-:Y:S02]  /*dda0*/  LOP3.LUT R3, R2, 0x7f, RZ, 0xc0, !PT ;  /* 0x0000007f02037812 */ /* 0x002fe400078ec0ff */
[----:B------:R-:W-:Y:S02]  /*ddb0*/  SHF.L.U32 R2, R0, 0x1f, RZ ;  /* 0x0000001f00027819 */ /* 0x000fe400000006ff */
[----:B------:R-:W-:Y:S02]  /*ddc0*/  ISETP.NE.AND P2, PT, R3, RZ, PT ;  /* 0x000000ff0300720c */ /* 0x000fe40003f45270 */
[----:B------:R-:W1:Y:S02]  /*ddd0*/  SYNCS.PHASECHK.TRANS64.TRYWAIT P0, [UR38+0x28c48], R2 ;  /* 0x028c4802ff0075a7 */ /* 0x000e640008000166 */
[----:B-1----:R-:W-:Y:S09]  /*dde0*/  @!P0 BRA `(.L_x_4096) ;  /* 0x0000002c00808947 */ /* 0x002ff20003800000 */
.L_x_4181:
[----:B------:R-:W-:Y:S05]  /*ddf0*/  BSYNC B2 ;  /* 0x0000000000027941 */ /* 0x000fea0003800000 */
.L_x_4095:
[----:B------:R-:W-:Y:S04]  /*de00*/  BSSY B2, `(.L_x_4097) ;  /* 0x0000007000027945 */ /* 0x000fe80003800000 */
[----:B------:R-:W-:Y:S05]  /*de10*/  @P2 BRA `(.L_x_4098) ;  /* 0x0000000000142947 */ /* 0x000fea0003800000 */
[----:B------:R-:W-:Y:S02]  /*de20*/  ISETP.NE.AND P0, PT, R10, RZ, PT ;  /* 0x000000ff0a00720c */ /* 0x000fe40003f05270 */
[----:B-1----:R-:W-:-:S04]  /*de30*/  MOV R3, 0x2000 ;  /* 0x0000200000037802 */ /* 0x002fc80000000f00 */
[----:B------:R2:W-:Y:S07]  /*de40*/  SYNCS.ARRIVE.TRANS64 RZ, [UR38+0x28c38], R3 ;  /* 0x028c3803ffff79a7 */ /* 0x0005ee0008000026 */
[----:B------:R-:W-:Y:S05]  /*de50*/  @!P0 BRA `(.L_x_4098) ;  /* 0x0000000000048947 */ /* 0x000fea0003800000 */
[----:B------:R-:W-:Y:S01]  /*de60*/  BPT.TRAP 0x1 ;  /* 0x000000040000795c */ /* 0x000fe20000300000 */
.L_x_4098:
[----:B------:R-:W-:Y:S05]  /*de70*/  BSYNC B2 ;  /* 0x0000000000027941 */ /* 0x000fea0003800000 */
.L_x_4097:
        /* <DEDUP_REMOVED lines=11> */
.L_x_4099:
        /* <DEDUP_REMOVED lines=10> */
.L_x_4182:
[----:B------:R-:W-:Y:S05]  /*dfd0*/  BSYNC B2 ;  /* 0x0000000000027941 */ /* 0x000fea0003800000 */
.L_x_4100:
[----:B------:R-:W-:Y:S01]  /*dfe0*/  BSSY B2, `(.L_x_4102) ;  /* 0x0000009000027945 */ /* 0x000fe20003800000 */
[----:B01----:R-:W-:Y:S02]  /*dff0*/  IMAD.MOV.U32 R2, RZ, RZ, 0x0 ;  /* 0x00000000ff027424 */ /* 0x003fe400078e00ff */
[----:B--2---:R-:W-:Y:S01]  /*e000*/  IMAD.MOV.U32 R3, RZ, RZ, 0x14f00000 ;  /* 0x14f00000ff037424 */ /* 0x004fe200078e00ff */
[----:B------:R-:W-:Y:S06]  /*e010*/  @P2 BRA `(.L_x_4103) ;  /* 0x0000000000142947 */ /* 0x000fec0003800000 */
[----:B------:R-:W-:Y:S02]  /*e020*/  ISETP.NE.AND P0, PT, R10, RZ, PT ;  /* 0x000000ff0a00720c */ /* 0x000fe40003f05270 */
[----:B------:R-:W-:-:S04]  /*e030*/  MOV R12, 0x10000 ;  /* 0x00010000000c7802 */ /* 0x000fc80000000f00 */
[----:B------:R0:W-:Y:S07]  /*e040*/  SYNCS.ARRIVE.TRANS64 RZ, [UR38+0x28c58], R12 ;  /* 0x028c580cffff79a7 */ /* 0x0001ee0008000026 */
[----:B------:R-:W-:Y:S05]  /*e050*/  @!P0 BRA `(.L_x_4103) ;  /* 0x0000000000048947 */ /* 0x000fea0003800000 */
[----:B------:R-:W-:Y:S01]  /*e060*/  BPT.TRAP 0x1 ;  /* 0x000000040000795c */ /* 0x000fe20000300000 */
.L_x_4103:
[----:B------:R-:W-:Y:S05]  /*e070*/  BSYNC B2 ;  /* 0x0000000000027941 */ /* 0x000fea0003800000 */
.L_x_4102:
        /* <DEDUP_REMOVED lines=9> */
.L_x_4104:
        /* <DEDUP_REMOVED lines=13> */
.L_x_4105:
        /* <DEDUP_REMOVED lines=13> */
.L_x_4106:
        /* <DEDUP_REMOVED lines=13> */
.L_x_4107:
        /* <DEDUP_REMOVED lines=13> */
.L_x_4108:
        /* <DEDUP_REMOVED lines=13> */
.L_x_4109:
        /* <DEDUP_REMOVED lines=13> */
.L_x_4110:
        /* <DEDUP_REMOVED lines=13> */
.L_x_4111:
        /* <DEDUP_REMOVED lines=8> */
.L_x_4093:
[----:B------:R-:W-:Y:S05]  /*e740*/  BSYNC B1 ;  /* 0x0000000000017941 */ /* 0x000fea0003800000 */
.L_x_4092:
        /* <DEDUP_REMOVED lines=27> */
.L_x_4114:
[----:B------:R-:W1:Y:S01]  /*e900*/  S2R R2, SR_TID.X ;  /* 0x0000000000027919 */ /* 0x000e620000002100 */
[----:B------:R-:W-:Y:S01]  /*e910*/  BSSY B2, `(.L_x_4115) ;  /* 0x0000006000027945 */ /* 0x000fe20003800000 */
[----:B-1----:R-:W-:Y:S02]  /*e920*/  LOP3.LUT R3, R2, 0x7f, RZ, 0xc0, !PT ;  /* 0x0000007f02037812 */ /* 0x002fe400078ec0ff */
[----:B------:R-:W-:Y:S02]  /*e930*/  SHF.L.U32 R2, R0, 0x1f, RZ ;  /* 0x0000001f00027819 */ /* 0x000fe400000006ff */
[----:B------:R-:W-:Y:S02]  /*e940*/  ISETP.NE.AND P2, PT, R3, RZ, PT ;  /* 0x000000ff0300720c */ /* 0x000fe40003f45270 */
[----:B------:R-:W1:Y:S02]  /*e950*/  SYNCS.PHASECHK.TRANS64.TRYWAIT P0, [UR38+0x28c40], R2 ;  /* 0x028c4002ff0075a7 */ /* 0x000e640008000166 */
[----:B-1----:R-:W-:Y:S09]  /*e960*/  @!P0 BRA `(.L_x_4116) ;  /* 0x0000002000d08947 */ /* 0x002ff20003800000 */
.L_x_4183:
[----:B------:R-:W-:Y:S05]  /*e970*/  BSYNC B2 ;  /* 0x0000000000027941 */ /* 0x000fea0003800000 */
.L_x_4115:
[----:B------:R-:W-:Y:S04]  /*e980*/  BSSY B2, `(.L_x_4117) ;  /* 0x0000007000027945 */ /* 0x000fe80003800000 */
[----:B------:R-:W-:Y:S05]  /*e990*/  @P2 BRA `(.L_x_4118) ;  /* 0x0000000000142947 */ /* 0x000fea0003800000 */
[----:B------:R-:W-:Y:S01]  /*e9a0*/  ISETP.NE.AND P0, PT, R10, RZ, PT ;  /* 0x000000ff0a00720c */ /* 0x000fe20003f05270 */
[----:B-1----:R-:W-:-:S04]  /*e9b0*/  IMAD.MOV.U32 R3, RZ, RZ, 0x2000 ;  /* 0x00002000ff037424 */ /* 0x002fc800078e00ff */
[----:B------:R2:W-:Y:S08]  /*e9c0*/  SYNCS.ARRIVE.TRANS64 RZ, [UR38+0x28c30], R3 ;  /* 0x028c3003ffff79a7 */ /* 0x0005f00008000026 */
[----:B--2---:R-:W-:Y:S05]  /*e9d0*/  @!P0 BRA `(.L_x_4118) ;  /* 0x0000000000048947 */ /* 0x004fea0003800000 */
[----:B------:R-:W-:Y:S01]  /*e9e0*/  BPT.TRAP 0x1 ;  /* 0x000000040000795c */ /* 0x000fe20000300000 */
.L_x_4118:
[----:B------:R-:W-:Y:S05]  /*e9f0*/  BSYNC B2 ;  /* 0x0000000000027941 */ /* 0x000fea0003800000 */
.L_x_4117:
        /* <DEDUP_REMOVED lines=11> */
.L_x_4119:
        /* <DEDUP_REMOVED lines=11> */
.L_x_4184:
[----:B------:R-:W-:Y:S05]  /*eb60*/  BSYNC B2 ;  /* 0x0000000000027941 */ /* 0x000fea0003800000 */
.L_x_4120:
        /* <DEDUP_REMOVED lines=9> */
.L_x_4123:
[----:B------:R-:W-:Y:S05]  /*ec00*/  BSYNC B2 ;  /* 0x0000000000027941 */ /* 0x000fea0003800000 */
.L_x_4122:
        /* <DEDUP_REMOVED lines=9> */
.L_x_4124:
        /* <DEDUP_REMOVED lines=13> */
.L_x_4125:
        /* <DEDUP_REMOVED lines=13> */
.L_x_4126:
        /* <DEDUP_REMOVED lines=13> */
.L_x_4127:
        /* <DEDUP_REMOVED lines=13> */
.L_x_4128:
        /* <DEDUP_REMOVED lines=13> */
.L_x_4129:
        /* <DEDUP_REMOVED lines=13> */
.L_x_4130:
        /* <DEDUP_REMOVED lines=13> */
.L_x_4131:
        /* <DEDUP_REMOVED lines=8> */
.L_x_4113:
[----:B------:R-:W-:Y:S05]  /*f2d0*/  BSYNC B1 ;  /* 0x0000000000017941 */ /* 0x000fea0003800000 */
.L_x_4112:
[----:B------:R-:W-:Y:S01]  /*f2e0*/  VIADD R7, R7, 0xfffffffe ;  /* 0xfffffffe07077836 */ /* 0x000fe20000000000 */
[----:B------:R-:W-:Y:S06]  /*f2f0*/  @P1 BRA `(.L_x_4132) ;  /* 0xffffffe800301947 */ /* 0x000fec000383ffff */
[----:B------:R-:W-:Y:S05]  /*f300*/  BSYNC B0 ;  /* 0x0000000000007941 */ /* 0x000fea0003800000 */
.L_x_4091:
        /* <DEDUP_REMOVED lines=17> */
[----:B------:R-:W-:Y:S02]  /*f420*/  SHF.R.S32.HI R3, RZ, 0x1f, R5 ;  /* 0x0000001fff037819 */ /* 0x000fe40000011405 */
        /* <DEDUP_REMOVED lines=9> */
.L_x_4135:
[----:B------:R-:W2:Y:S01]  /*f4c0*/  S2R R2, SR_TID.X ;  /* 0x0000000000027919 */ /* 0x000ea20000002100 */
[----:B------:R-:W-:Y:S01]  /*f4d0*/  BSSY B1, `(.L_x_4136) ;  /* 0x0000006000017945 */ /* 0x000fe20003800000 */
[----:B--2---:R-:W-:Y:S02]  /*f4e0*/  LOP3.LUT R3, R2, 0x7f, RZ, 0xc0, !PT ;  /* 0x0000007f02037812 */ /* 0x004fe400078ec0ff */
[----:B------:R-:W-:Y:S02]  /*f4f0*/  SHF.L.U32 R2, R0, 0x1f, RZ ;  /* 0x0000001f00027819 */ /* 0x000fe400000006ff */
[----:B------:R-:W-:Y:S02]  /*f500*/  ISETP.NE.AND P1, PT, R3, RZ, PT ;  /* 0x000000ff0300720c */ /* 0x000fe40003f25270 */
[----:B------:R-:W2:Y:S02]  /*f510*/  SYNCS.PHASECHK.TRANS64.TRYWAIT P0, [UR38+0x28c48], R2 ;  /* 0x028c4802ff0075a7 */ /* 0x000ea40008000166 */
[----:B--2---:R-:W-:Y:S09]  /*f520*/  @!P0 BRA `(.L_x_4137) ;  /* 0x0000001800108947 */ /* 0x004ff20003800000 */
.L_x_4185:
[----:B------:R-:W-:Y:S05]  /*f530*/  BSYNC B1 ;  /* 0x0000000000017941 */ /* 0x000fea0003800000 */
.L_x_4136:
[----:B------:R-:W-:Y:S04]  /*f540*/  BSSY B1, `(.L_x_4138) ;  /* 0x0000007000017945 */ /* 0x000fe80003800000 */
[----:B------:R-:W-:Y:S05]  /*f550*/  @P1 BRA `(.L_x_4139) ;  /* 0x0000000000141947 */ /* 0x000fea0003800000 */
[----:B------:R-:W-:Y:S01]  /*f560*/  ISETP.NE.AND P0, PT, R10, RZ, PT ;  /* 0x000000ff0a00720c */ /* 0x000fe20003f05270 */
[----:B--2---:R-:W-:-:S04]  /*f570*/  IMAD.MOV.U32 R3, RZ, RZ, 0x2000 ;  /* 0x00002000ff037424 */ /* 0x004fc800078e00ff */
[----:B------:R3:W-:Y:S08]  /*f580*/  SYNCS.ARRIVE.TRANS64 RZ, [UR38+0x28c38], R3 ;  /* 0x028c3803ffff79a7 */ /* 0x0007f00008000026 */
[----:B---3--:R-:W-:Y:S05]  /*f590*/  @!P0 BRA `(.L_x_4139) ;  /* 0x0000000000048947 */ /* 0x008fea0003800000 */
[----:B------:R-:W-:Y:S01]  /*f5a0*/  BPT.TRAP 0x1 ;  /* 0x000000040000795c */ /* 0x000fe20000300000 */
.L_x_4139:
[----:B------:R-:W-:Y:S05]  /*f5b0*/  BSYNC B1 ;  /* 0x0000000000017941 */ /* 0x000fea0003800000 */
.L_x_4138:
[----:B------:R-:W-:Y:S01]  /*f5c0*/  MOV R4, RZ ;  /* 0x000000ff00047202 */ /* 0x000fe20000000f00 */
[----:B------:R-:W-:Y:S01]  /*f5d0*/  ULDC.64 UR4, c[0x0][0x198] ;  /* 0x0000660000047ab9 */ /* 0x000fe20000000a00 */
[----:B------:R-:W-:Y:S01]  /*f5e0*/  PLOP3.LUT P0, PT, PT, PT, PT, 0x80, 0x0 ;  /* 0x000000000000781c */ /* 0x000fe20003f0f070 */
[----:B------:R-:W-:Y:S01]  /*f5f0*/  UIADD3 UR4, UP0, UR4, 0x370, URZ ;  /* 0x0000037004047890 */ /* 0x000fe2000ff1e03f */
[----:B------:R-:W-:Y:S01]  /*f600*/  R2UR UR10, R4 ;  /* 0x00000000040a72ca */ /* 0x000fe200000e0000 */
[----:B------:R-:W-:Y:S01]  /*f610*/  IMAD.SHL.U32 R7, R7, 0x40, RZ ;  /* 0x0000004007077824 */ /* 0x000fe200078e00ff */
[----:B------:R-:W-:Y:S02]  /*f620*/  UIADD3 UR8, UR38, 0x24400, URZ ;  /* 0x0002440026087890 */ /* 0x000fe4000fffe03f */
[----:B------:R-:W-:Y:S02]  /*f630*/  UIADD3 UR9, UR38, 0x28c38, URZ ;  /* 0x00028c3826097890 */ /* 0x000fe4000fffe03f */
[----:B------:R-:W-:Y:S01]  /*f640*/  UIADD3.X UR5, URZ, UR5, URZ, UP0, !UPT ;  /* 0x000000053f057290 */ /* 0x000fe200087fe43f */
[----:B------:R-:W-:Y:S01]  /*f650*/  UMOV UR6, 0x0 ;  /* 0x0000000000067882 */ /* 0x000fe20000000000 */
[----:B------:R-:W-:-:S10]  /*f660*/  UMOV UR7, 0x14f00000 ;  /* 0x14f0000000077882 */ /* 0x000fd40000000000 */
.L_x_4140:
        /* <DEDUP_REMOVED lines=11> */
.L_x_4186:
[----:B------:R-:W-:Y:S05]  /*f720*/  BSYNC B1 ;  /* 0x0000000000017941 */ /* 0x000fea0003800000 */
.L_x_4141:
[----:B------:R-:W-:Y:S01]  /*f730*/  BSSY B1, `(.L_x_4143) ;  /* 0x0000009000017945 */ /* 0x000fe20003800000 */
[----:B--2---:R-:W-:Y:S02]  /*f740*/  IMAD.MOV.U32 R2, RZ, RZ, 0x0 ;  /* 0x00000000ff027424 */ /* 0x004fe400078e00ff */
[----:B------:R-:W-:Y:S01]  /*f750*/  IMAD.MOV.U32 R3, RZ, RZ, 0x14f00000 ;  /* 0x14f00000ff037424 */ /* 0x000fe200078e00ff */
[----:B------:R-:W-:Y:S06]  /*f760*/  @P1 BRA `(.L_x_4144) ;  /* 0x0000000000141947 */ /* 0x000fec0003800000 */
[----:B------:R-:W-:Y:S02]  /*f770*/  ISETP.NE.AND P0, PT, R10, RZ, PT ;  /* 0x000000ff0a00720c */ /* 0x000fe40003f05270 */
[----:B------:R-:W-:-:S04]  /*f780*/  MOV R5, 0x10000 ;  /* 0x0001000000057802 */ /* 0x000fc80000000f00 */
[----:B------:R2:W-:Y:S07]  /*f790*/  SYNCS.ARRIVE.TRANS64 RZ, [UR38+0x28c58], R5 ;  /* 0x028c5805ffff79a7 */ /* 0x0005ee0008000026 */
[----:B------:R-:W-:Y:S05]  /*f7a0*/  @!P0 BRA `(.L_x_4144) ;  /* 0x0000000000048947 */ /* 0x000fea0003800000 */
[----:B------:R-:W-:Y:S01]  /*f7b0*/  BPT.TRAP 0x1 ;  /* 0x000000040000795c */ /* 0x000fe20000300000 */
.L_x_4144:
[----:B------:R-:W-:Y:S05]  /*f7c0*/  BSYNC B1 ;  /* 0x0000000000017941 */ /* 0x000fea0003800000 */
.L_x_4143:
        /* <DEDUP_REMOVED lines=9> */
.L_x_4145:
        /* <DEDUP_REMOVED lines=8> */
[----:B------:R-:W-:Y:S01]  /*f8e0*/  R2UR UR6, R2 ;  /* 0x00000000020672ca */ /* 0x000fe200000e0000 */
[----:B------:R-:W-:Y:S01]  /*f8f0*/  UIADD3 UR8, UR38, 0x12400, URZ ;  /* 0x0001240026087890 */ /* 0x000fe2000fffe03f */
[----:B------:R-:W-:Y:S01]  /*f900*/  R2UR UR7, R3 ;  /* 0x00000000030772ca */ /* 0x000fe200000e0000 */
[----:B------:R-:W-:Y:S01]  /*f910*/  UMOV UR10, 0x40 ;  /* 0x00000040000a7882 */ /* 0x000fe20000000000 */
[----:B------:R-:W-:-:S13]  /*f920*/  PLOP3.LUT P0, PT, PT, PT, PT, 0x80, 0x0 ;  /* 0x000000000000781c */ /* 0x000fda0003f0f070 */
.L_x_4146:
        /* <DEDUP_REMOVED lines=13> */
.L_x_4147:
        /* <DEDUP_REMOVED lines=13> */
.L_x_4148:
        /* <DEDUP_REMOVED lines=13> */
.L_x_4149:
        /* <DEDUP_REMOVED lines=13> */
.L_x_4150:
        /* <DEDUP_REMOVED lines=13> */
.L_x_4151:
        /* <DEDUP_REMOVED lines=13> */
.L_x_4152:
        /* <DEDUP_REMOVED lines=8> */
.L_x_4134:
[----:B------:R-:W-:Y:S05]  /*fe90*/  BSYNC B0 ;  /* 0x0000000000007941 */ /* 0x000fea0003800000 */
.L_x_4133:
[----:B------:R-:W-:Y:S01]  /*fea0*/  LOP3.LUT R0, R0, 0x1, RZ, 0x3c, !PT ;  /* 0x0000000100007812 */ /* 0x000fe200078e3cff */
[----:B------:R-:W-:Y:S02]  /*feb0*/  IMAD.MOV.U32 R6, RZ, RZ, RZ ;  /* 0x000000ffff067224 */ /* 0x000fe400078e00ff */
[----:B------:R-:W-:-:S07]  /*fec0*/  IMAD.MOV.U32 R9, RZ, RZ, RZ ;  /* 0x000000ffff097224 */ /* 0x000fce00078e00ff */
.L_x_4064:
[----:B------:R-:W3:Y:S01]  /*fed0*/  S2R R3, SR_CgaCtaId ;  /* 0x0000000000037919 */ /* 0x000ee20000008800 */
[----:B------:R-:W-:Y:S02]  /*fee0*/  MOV R2, 0x400 ;  /* 0x0000040000027802 */ /* 0x000fe40000000f00 */
[----:B------:R-:W-:Y:S02]  /*fef0*/  SHF.L.U32 R9, R9, 0x1f, RZ ;  /* 0x0000001f09097819 */ /* 0x000fe400000006ff */
[----:B---3--:R-:W-:-:S04]  /*ff00*/  LEA R2, R3, R2, 0x18 ;  /* 0x0000000203027211 */ /* 0x008fc800078ec0ff */
[----:B------:R-:W3:Y:S02]  /*ff10*/  SYNCS.PHASECHK.TRANS64.TRYWAIT P0, [R2+URZ+0x28c20], R9 ;  /* 0x028c2009020075a7 */ /* 0x000ee4000800017f */
[----:B---3--:R-:W-:Y:S05]  /*ff20*/  @!P0 BRA `(.L_x_4153) ;  /* 0x0000000c00c08947 */ /* 0x008fea0003800000 */
.L_x_4187:
[----:B------:R-:W-:-:S03]  /*ff30*/  UMOV UR4, 0xffffffff ;  /* 0xffffffff00047882 */ /* 0x000fc60000000000 */
[----:B------:R-:W-:Y:S05]  /*ff40*/  BRA.DIV UR4, `(.L_x_4154) ;  /* 0x0000000e04cc7947 */ /* 0x000fea000b800000 */
[----:B------:R-:W4:Y:S02]  /*ff50*/  S2R R3, SR_TID.X ;  /* 0x0000000000037919 */ /* 0x000f240000002100 */
[----:B----4-:R-:W-:-:S04]  /*ff60*/  SHF.R.U32.HI R3, RZ, 0x5, R3 ;  /* 0x00000005ff037819 */ /* 0x010fc80000011603 */
[----:B------:R-:W-:-:S05]  /*ff70*/  LOP3.LUT R3, R3, 0x3, RZ, 0xc0, !PT ;  /* 0x0000000303037812 */ /* 0x000fca00078ec0ff */
[----:B------:R4:W0:Y:S02]  /*ff80*/  SHFL.IDX PT, R14, R3, RZ, 0x1f ;  /* 0x00001fff030e7589 */ /* 0x00082400000e0000 */
.L_x_4190:
[----:B0-----:R-:W-:-:S13]  /*ff90*/  ISETP.NE.AND P0, PT, R14, RZ, PT ;  /* 0x000000ff0e00720c */ /* 0x001fda0003f05270 */
[----:B------:R-:W-:Y:S05]  /*ffa0*/  @P0 BRA `(.L_x_4015) ;  /* 0x0000000000880947 */ /* 0x000fea0003800000 */
[----:B------:R-:W-:-:S03]  /*ffb0*/  UMOV UR4, 0xffffffff ;  /* 0xffffffff00047882 */ /* 0x000fc60000000000 */
[----:B------:R-:W-:Y:S05]  /*ffc0*/  BRA.DIV UR4, `(.L_x_4155) ;  /* 0x0000000e04e07947 */ /* 0x000fea000b800000 */
[----:B------:R-:W-:-:S13]  /*ffd0*/  ELECT P6, URZ, PT ;  /* 0x00000000003f782f */ /* 0x000fda00038c0000 */
.L_x_4193:
[----:B------:R-:W-:Y:S05]  /*ffe0*/  @!P6 BRA `(.L_x_4015) ;  /* 0x000000000078e947 */ /* 0x000fea0003800000 */
[----:B------:R-:W-:-:S06]  /*fff0*/  ULOP3.LUT UR4, UR42, 0x2, URZ, 0xfc, !UPT ;  /* 0x000000022a047892 */ /* 0x000fcc000f8efc3f */
[----:B----4-:R-:W-:-:S05]  /*10000*/  IMAD.U32 R3, RZ, RZ, UR4 ;  /* 0x00000004ff037e24 */ /* 0x010fca000f8e00ff */
[----:B------:R-:W-:-:S13]  /*10010*/  ISETP.NE.AND P2, PT, R3, 0x3, PT ;  /* 0x000000030300780c */ /* 0x000fda0003f45270 */
[----:B------:R-:W-:Y:S05]  /*10020*/  @!P2 BRA `(.L_x_4156) ;  /* 0x000000000004a947 */ /* 0x000fea0003800000 */
[----:B------:R-:W-:Y:S01]  /*10030*/  BPT.TRAP 0x1 ;  /* 0x000000040000795c */ /* 0x000fe20000300000 */
.L_x_4156:
[----:B------:R-:W-:Y:S01]  /*10040*/  IADD3 R8, R2, 0x28c40, RZ ;  /* 0x00028c4002087810 */ /* 0x000fe20007ffe0ff */
[----:B------:R-:W-:Y:S01]  /*10050*/  VIADD R3, R6, 0x1 ;  /* 0x0000000106037836 */ /* 0x000fe20000000000 */
[----:B------:R-:W-:-:S03]  /*10060*/  SHF.L.U32 R4, R0, 0x1f, RZ ;  /* 0x0000001f00047819 */ /* 0x000fc600000006ff */
[----:B------:R-:W-:Y:S01]  /*10070*/  IMAD R7, R6, 0x8, R8 ;  /* 0x0000000806077824 */ /* 0x000fe200078e0208 */
[----:B------:R-:W-:-:S03]  /*10080*/  ISETP.NE.AND P1, PT, R3, 0x2, PT ;  /* 0x000000020300780c */ /* 0x000fc60003f25270 */
[----:B------:R-:W0:Y:S01]  /*10090*/  SYNCS.PHASECHK.TRANS64.TRYWAIT P0, [R7+URZ], R4 ;  /* 0x00000004070075a7 */ /* 0x000e22000800017f */
[----:B--2---:R-:W-:Y:S02]  /*100a0*/  SEL R5, RZ, 0x1, P1 ;  /* 0x00000001ff057807 */ /* 0x004fe40000800000 */
[----:B------:R-:W-:Y:S02]  /*100b0*/  SEL R3, R3, RZ, P1 ;  /* 0x000000ff03037207 */ /* 0x000fe40000800000 */
[----:B------:R-:W-:-:S03]  /*100c0*/  LOP3.LUT R0, R0, R5, RZ, 0x3c, !PT ;  /* 0x0000000500007212 */ /* 0x000fc600078e3cff */
[----:B------:R-:W-:Y:S01]  /*100d0*/  IMAD R5, R3, 0x8, R8 ;  /* 0x0000000803057824 */ /* 0x000fe200078e0208 */
[----:B------:R-:W-:Y:S01]  /*100e0*/  SHF.L.U32 R0, R0, 0x1f, RZ ;  /* 0x0000001f00007819 */ /* 0x000fe200000006ff */
[----:B0-----:R-:W-:Y:S06]  /*100f0*/  @!P0 BRA `(.L_x_4157) ;  /* 0x0000000c00b48947 */ /* 0x001fec0003800000 */
.L_x_4194:
[----:B------:R-:W2:Y:S02]  /*10100*/  SYNCS.PHASECHK.TRANS64.TRYWAIT P0, [R5+URZ], R0 ;  /* 0x00000000050075a7 */ /* 0x000ea4000800017f */
[----:B--2---:R-:W-:Y:S05]  /*10110*/  @!P0 BRA `(.L_x_4158) ;  /* 0x0000000c00c08947 */ /* 0x004fea0003800000 */
.L_x_4195:
[----:B------:R-:W-:Y:S05]  /*10120*/  @!P2 BRA `(.L_x_4159) ;  /* 0x000000000004a947 */ /* 0x000fea0003800000 */
[----:B------:R-:W-:Y:S01]  /*10130*/  BPT.TRAP 0x1 ;  /* 0x000000040000795c */ /* 0x000fe20000300000 */
.L_x_4159:
[----:B---3--:R-:W-:-:S05]  /*10140*/  IADD3 R2, R2, 0x28c60, RZ ;  /* 0x00028c6002027810 */ /* 0x008fca0007ffe0ff */
[----:B--2---:R-:W-:-:S04]  /*10150*/  IMAD R5, R6, 0x8, R2 ;  /* 0x0000000806057824 */ /* 0x004fc800078e0202 */
[----:B------:R-:W2:Y:S02]  /*10160*/  SYNCS.PHASECHK.TRANS64.TRYWAIT P0, [R5+URZ], R4 ;  /* 0x00000004050075a7 */ /* 0x000ea4000800017f */
[----:B--2---:R-:W-:Y:S05]  /*10170*/  @!P0 BRA `(.L_x_4160) ;  /* 0x0000000c00bc8947 */ /* 0x004fea0003800000 */
.L_x_4196:
[----:B------:R-:W-:-:S07]  /*10180*/  IMAD R3, R3, 0x8, R2 ;  /* 0x0000000803037824 */ /* 0x000fce00078e0202 */
.L_x_4161:
[----:B---3--:R3:W4:Y:S02]  /*10190*/  SYNCS.PHASECHK.TRANS64.TRYWAIT P0, [R3+URZ], R0 ;  /* 0x00000000030075a7 */ /* 0x008724000800017f */
[----:B----4-:R-:W-:Y:S05]  /*101a0*/  @!P0 NANOSLEEP.SYNCS 0x989680 ;  /* 0x009896800000895d */ /* 0x010fea0003900000 */
[----:B------:R-:W4:Y:S02]  /*101b0*/  @!P0 SYNCS.PHASECHK.TRANS64 P0, [R3+URZ], R0 ;  /* 0x00000000030085a7 */ /* 0x000f24000800007f */
[----:B----4-:R-:W-:Y:S05]  /*101c0*/  @!P0 BRA `(.L_x_4161) ;  /* 0xfffffffc00f08947 */ /* 0x010fea000383ffff */
.L_x_4015:
[----:B------:R-:W-:Y:S05]  /*101d0*/  BSYNC B6 ;  /* 0x0000000000067941 */ /* 0x000fea0003800000 */
.L_x_4012:
[----:B------:R-:W-:Y:S05]  /*101e0*/  EXIT ;  /* 0x000000000000794d */ /* 0x000fea0003800000 */
.L_x_4020:
[----:B0-----:R-:W-:-:S04]  /*101f0*/  IMAD.U32 R5, RZ, RZ, UR5 ;  /* 0x00000005ff057e24 */ /* 0x001fc8000f8e00ff */
[----:B------:R0:W1:Y:S03]  /*10200*/  SYNCS.PHASECHK.TRANS64.TRYWAIT P1, [R5+URZ+0x28c50], R2 ;  /* 0x028c5002050075a7 */ /* 0x000066000802017f */
[----:B-1----:R-:W-:Y:S05]  /*10210*/  @!P1 NANOSLEEP.SYNCS 0x989680 ;  /* 0x009896800000995d */ /* 0x002fea0003900000 */
[----:B------:R-:W1:Y:S02]  /*10220*/  @!P1 SYNCS.PHASECHK.TRANS64 P1, [R5+URZ+0x28c50], R2 ;  /* 0x028c5002050095a7 */ /* 0x000e64000802007f */
[----:B-1----:R-:W-:Y:S05]  /*10230*/  @!P1 BRA `(.L_x_4020) ;  /* 0xfffffffc00ec9947 */ /* 0x002fea000383ffff */
[----:B------:R-:W-:Y:S05]  /*10240*/  BRA `(.L_x_4162) ;  /* 0xffffff1000d47947 */ /* 0x000fea000383ffff */
.L_x_4025:
[----:B-1----:R-:W-:-:S04]  /*10250*/  MOV R5, UR7 ;  /* 0x0000000700057c02 */ /* 0x002fc80008000f00 */
[----:B------:R1:W2:Y:S03]  /*10260*/  SYNCS.PHASECHK.TRANS64.TRYWAIT P1, [R5+URZ+0x28c50], R2 ;  /* 0x028c5002050075a7 */ /* 0x0002a6000802017f */
[----:B--2---:R-:W-:Y:S05]  /*10270*/  @!P1 NANOSLEEP.SYNCS 0x989680 ;  /* 0x009896800000995d */ /* 0x004fea0003900000 */
[----:B------:R-:W2:Y:S02]  /*10280*/  @!P1 SYNCS.PHASECHK.TRANS64 P1, [R5+URZ+0x28c50], R2 ;  /* 0x028c5002050095a7 */ /* 0x000ea4000802007f */
[----:B--2---:R-:W-:Y:S05]  /*10290*/  @!P1 BRA `(.L_x_4025) ;  /* 0xfffffffc00ec9947 */ /* 0x004fea000383ffff */
[----:B------:R-:W-:Y:S05]  /*102a0*/  BRA `(.L_x_4024) ;  /* 0xffffff1c00dc7947 */ /* 0x000fea000383ffff */
.L_x_4029:
[----:B0-----:R-:W-:-:S04]  /*102b0*/  IMAD.U32 R6, RZ, RZ, UR39 ;  /* 0x00000027ff067e24 */ /* 0x001fc8000f8e00ff */
[----:B------:R0:W1:Y:S03]  /*102c0*/  SYNCS.PHASECHK.TRANS64.TRYWAIT P0, [R6+URZ+0x28c00], R13 ;  /* 0x028c000d060075a7 */ /* 0x000066000800017f */
[----:B-1----:R-:W-:Y:S05]  /*102d0*/  @!P0 NANOSLEEP.SYNCS 0x989680 ;  /* 0x009896800000895d */ /* 0x002fea0003900000 */
[----:B------:R-:W1:Y:S02]  /*102e0*/  @!P0 SYNCS.PHASECHK.TRANS64 P0, [R6+URZ+0x28c00], R13 ;  /* 0x028c000d060085a7 */ /* 0x000e64000800007f */
[----:B-1----:R-:W-:Y:S05]  /*102f0*/  @!P0 BRA `(.L_x_4029) ;  /* 0xfffffffc00ec8947 */ /* 0x002fea000383ffff */
[----:B------:R-:W-:Y:S05]  /*10300*/  BRA `(.L_x_4163) ;  /* 0xffffff3400307947 */ /* 0x000fea000383ffff */
.L_x_4033:
[----:B-1----:R-:W-:-:S04]  /*10310*/  IMAD.U32 R0, RZ, RZ, UR39 ;  /* 0x00000027ff007e24 */ /* 0x002fc8000f8e00ff */
[----:B------:R1:W2:Y:S03]  /*10320*/  SYNCS.PHASECHK.TRANS64.TRYWAIT P2, [R0+URZ+0x28c30], R13 ;  /* 0x028c300d000075a7 */ /* 0x0002a6000804017f */
[----:B--2---:R-:W-:Y:S05]  /*10330*/  @!P2 NANOSLEEP.SYNCS 0x989680 ;  /* 0x009896800000a95d */ /* 0x004fea0003900000 */
[----:B------:R-:W2:Y:S02]  /*10340*/  @!P2 SYNCS.PHASECHK.TRANS64 P2, [R0+URZ+0x28c30], R13 ;  /* 0x028c300d0000a5a7 */ /* 0x000ea4000804007f */
[----:B--2---:R-:W-:Y:S05]  /*10350*/  @!P2 BRA `(.L_x_4033) ;  /* 0xfffffffc00eca947 */ /* 0x004fea000383ffff */
[----:B------:R-:W-:Y:S05]  /*10360*/  BRA `(.L_x_4032) ;  /* 0xffffff34007c7947 */ /* 0x000fea000383ffff */
.L_x_4037:
[----:B---3--:R3:W4:Y:S02]  /*10370*/  SYNCS.PHASECHK.TRANS64.TRYWAIT P3, [R14+URZ+0x28c50], R13 ;  /* 0x028c500d0e0075a7 */ /* 0x008724000806017f */
[----:B----4-:R-:W-:Y:S05]  /*10380*/  @!P3 NANOSLEEP.SYNCS 0x989680 ;  /* 0x009896800000b95d */ /* 0x010fea0003900000 */
[----:B------:R-:W4:Y:S02]  /*10390*/  @!P3 SYNCS.PHASECHK.TRANS64 P3, [R14+URZ+0x28c50], R13 ;  /* 0x028c500d0e00b5a7 */ /* 0x000f24000806007f */
[----:B----4-:R-:W-:Y:S05]  /*103a0*/  @!P3 BRA `(.L_x_4037) ;  /* 0xfffffffc00f0b947 */ /* 0x010fea000383ffff */
[----:B------:R-:W-:Y:S05]  /*103b0*/  BRA `(.L_x_4036) ;  /* 0xffffff4800a07947 */ /* 0x000fea000383ffff */
.L_x_4042:
[----:B-1----:R-:W-:-:S04]  /*103c0*/  IMAD.U32 R0, RZ, RZ, UR27 ;  /* 0x0000001bff007e24 */ /* 0x002fc8000f8e00ff */
[----:B------:R1:W3:Y:S03]  /*103d0*/  SYNCS.PHASECHK.TRANS64.TRYWAIT P3, [R0+URZ+0x28c30], R13 ;  /* 0x028c300d000075a7 */ /* 0x0002e6000806017f */
[----:B---3--:R-:W-:Y:S05]  /*103e0*/  @!P3 NANOSLEEP.SYNCS 0x989680 ;  /* 0x009896800000b95d */ /* 0x008fea0003900000 */
[----:B------:R-:W3:Y:S02]  /*103f0*/  @!P3 SYNCS.PHASECHK.TRANS64 P3, [R0+URZ+0x28c30], R13 ;  /* 0x028c300d0000b5a7 */ /* 0x000ee4000806007f */
[----:B---3--:R-:W-:Y:S05]  /*10400*/  @!P3 BRA `(.L_x_4042) ;  /* 0xfffffffc00ecb947 */ /* 0x008fea000383ffff */
[----:B------:R-:W-:Y:S05]  /*10410*/  BRA `(.L_x_4041) ;  /* 0xffffff4c00c47947 */ /* 0x000fea000383ffff */
.L_x_4046:
[----:B---3--:R3:W4:Y:S02]  /*10420*/  SYNCS.PHASECHK.TRANS64.TRYWAIT P3, [R168+URZ+0x28c50], R13 ;  /* 0x028c500da80075a7 */ /* 0x008724000806017f */
[----:B----4-:R-:W-:Y:S05]  /*10430*/  @!P3 NANOSLEEP.SYNCS 0x989680 ;  /* 0x009896800000b95d */ /* 0x010fea0003900000 */
[----:B------:R-:W4:Y:S02]  /*10440*/  @!P3 SYNCS.PHASECHK.TRANS64 P3, [R168+URZ+0x28c50], R13 ;  /* 0x028c500da800b5a7 */ /* 0x000f24000806007f */
[----:B----4-:R-:W-:Y:S05]  /*10450*/  @!P3 BRA `(.L_x_4046) ;  /* 0xfffffffc00f0b947 */ /* 0x010fea000383ffff */
[----:B------:R-:W-:Y:S05]  /*10460*/  BRA `(.L_x_4045) ;  /* 0xffffff6800307947 */ /* 0x000fea000383ffff */
.L_x_4052:
[----:B-1----:R-:W-:-:S04]  /*10470*/  MOV R0, UR25 ;  /* 0x0000001900007c02 */ /* 0x002fc80008000f00 */
[----:B------:R1:W0:Y:S03]  /*10480*/  SYNCS.PHASECHK.TRANS64.TRYWAIT P2, [R0+URZ+0x28c30], R11 ;  /* 0x028c300b000075a7 */ /* 0x000226000804017f */
[----:B0-----:R-:W-:Y:S05]  /*10490*/  @!P2 NANOSLEEP.SYNCS 0x989680 ;  /* 0x009896800000a95d */ /* 0x001fea0003900000 */
[----:B------:R-:W0:Y:S02]  /*104a0*/  @!P2 SYNCS.PHASECHK.TRANS64 P2, [R0+URZ+0x28c30], R11 ;  /* 0x028c300b0000a5a7 */ /* 0x000e24000804007f */
[----:B0-----:R-:W-:Y:S05]  /*104b0*/  @!P2 BRA `(.L_x_4052) ;  /* 0xfffffffc00eca947 */ /* 0x001fea000383ffff */
[----:B------:R-:W-:Y:S05]  /*104c0*/  BRA `(.L_x_4051) ;  /* 0xffffff6c00207947 */ /* 0x000fea000383ffff */
.L_x_4056:
[----:B--2---:R2:W4:Y:S02]  /*104d0*/  SYNCS.PHASECHK.TRANS64.TRYWAIT P2, [R180+URZ+0x28c50], R11 ;  /* 0x028c500bb40075a7 */ /* 0x004524000804017f */
[----:B----4-:R-:W-:Y:S05]  /*104e0*/  @!P2 NANOSLEEP.SYNCS 0x989680 ;  /* 0x009896800000a95d */ /* 0x010fea0003900000 */
[----:B------:R-:W4:Y:S02]  /*104f0*/  @!P2 SYNCS.PHASECHK.TRANS64 P2, [R180+URZ+0x28c50], R11 ;  /* 0x028c500bb400a5a7 */ /* 0x000f24000804007f */
[----:B----4-:R-:W-:Y:S05]  /*10500*/  @!P2 BRA `(.L_x_4056) ;  /* 0xfffffffc00f0a947 */ /* 0x010fea000383ffff */
[----:B------:R-:W-:Y:S05]  /*10510*/  BRA `(.L_x_4055) ;  /* 0xffffff8000387947 */ /* 0x000fea000383ffff */
.L_x_4069:
[----:B------:R-:W-:Y:S01]  /*10520*/  IMAD.MOV.U32 R13, RZ, RZ, R19 ;  /* 0x000000ffff0d7224 */ /* 0x000fe200078e0013 */
[----:B------:R-:W-:Y:S01]  /*10530*/  MOV R15, 0xffffffff ;  /* 0xffffffff000f7802 */ /* 0x000fe20000000f00 */
[----:B------:R-:W-:Y:S02]  /*10540*/  IMAD.MOV.U32 R12, RZ, RZ, RZ ;  /* 0x000000ffff0c7224 */ /* 0x000fe400078e00ff */
[----:B------:R-:W-:-:S07]  /*10550*/  IMAD.MOV.U32 R11, RZ, RZ, 0x1f ;  /* 0x0000001fff0b7424 */ /* 0x000fce00078e00ff */
[----:B------:R-:W-:Y:S05]  /*10560*/  WARPSYNC.COLLECTIVE R15, `(.L_x_4164) ;  /* 0x000000000f087348 */ /* 0x000fea0003c00000 */
[----:B------:R0:W1:Y:S02]  /*10570*/  SHFL.IDX P6, R14, R13, R12, R11 ;  /* 0x0000000c0d0e7389 */ /* 0x00006400000c000b */
[----:B01----:R-:W-:Y:S01]  /*10580*/  ENDCOLLECTIVE ;  /* 0x000000000000791b */ /* 0x003fe20003800000 */
.L_x_4164:
[----:B------:R-:W-:Y:S05]  /*10590*/  BRA `(.L_x_4165) ;  /* 0xffffffc000207947 */ /* 0x000fea000383ffff */
.L_x_4071:
[----:B------:R-:W-:Y:S01]  /*105a0*/  BSSY B0, `(.L_x_4166) ;  /* 0x0000006000007945 */ /* 0x000fe20003800000 */
[----:B------:R-:W-:-:S07]  /*105b0*/  IMAD.MOV.U32 R15, RZ, RZ, -0x1 ;  /* 0xffffffffff0f7424 */ /* 0x000fce00078e00ff */
[----:B------:R-:W-:Y:S05]  /*105c0*/  WARPSYNC.COLLECTIVE R15, `(.L_x_4167) ;  /* 0x000000000f0c7348 */ /* 0x000fea0003c00000 */
[----:B------:R-:W-:Y:S02]  /*105d0*/  ELECT P6, UR62, PT ;  /* 0x00000000003e782f */ /* 0x000fe400038c0000 */
[----:B------:R-:W-:Y:S01]  /*105e0*/  MOV R14, UR62 ;  /* 0x0000003e000e7c02 */ /* 0x000fe20008000f00 */
[----:B------:R-:W-:Y:S10]  /*105f0*/  ENDCOLLECTIVE ;  /* 0x000000000000791b */ /* 0x000ff40003800000 */
.L_x_4167:
[----:B------:R-:W-:Y:S05]  /*10600*/  BSYNC B0 ;  /* 0x0000000000007941 */ /* 0x000fea0003800000 */
.L_x_4166:
[----:B------:R-:W-:Y:S05]  /*10610*/  BRA `(.L_x_4168) ;  /* 0xffffffc000207947 */ /* 0x000fea000383ffff */
.L_x_4073:
[----:B0-----:R-:W-:-:S04]  /*10620*/  IMAD.U32 R3, RZ, RZ, UR38 ;  /* 0x00000026ff037e24 */ /* 0x001fc8000f8e00ff */
[----:B------:R0:W1:Y:S03]  /*10630*/  SYNCS.PHASECHK.TRANS64.TRYWAIT P0, [R3+URZ+0x28c40], R0 ;  /* 0x028c4000030075a7 */ /* 0x000066000800017f */
[----:B-1----:R-:W-:Y:S05]  /*10640*/  @!P0 NANOSLEEP.SYNCS 0x989680 ;  /* 0x009896800000895d */ /* 0x002fea0003900000 */
[----:B------:R-:W1:Y:S02]  /*10650*/  @!P0 SYNCS.PHASECHK.TRANS64 P0, [R3+URZ+0x28c40], R0 ;  /* 0x028c4000030085a7 */ /* 0x000e64000800007f */
[----:B-1----:R-:W-:Y:S05]  /*10660*/  @!P0 BRA `(.L_x_4073) ;  /* 0xfffffffc00ec8947 */ /* 0x002fea000383ffff */
[----:B------:R-:W-:Y:S05]  /*10670*/  BRA `(.L_x_4169) ;  /* 0xffffffc000807947 */ /* 0x000fea000383ffff */
.L_x_4076:
[----:B------:R-:W-:Y:S01]  /*10680*/  MOV R13, R6 ;  /* 0x00000006000d7202 */ /* 0x000fe20000000f00 */
[----:B------:R-:W-:Y:S02]  /*10690*/  IMAD.MOV.U32 R12, RZ, RZ, RZ ;  /* 0x000000ffff0c7224 */ /* 0x000fe400078e00ff */
[----:B------:R-:W-:Y:S02]  /*106a0*/  IMAD.MOV.U32 R11, RZ, RZ, 0x181f ;  /* 0x0000181fff0b7424 */ /* 0x000fe400078e00ff */
[----:B------:R-:W-:Y:S02]  /*106b0*/  IMAD.MOV.U32 R15, RZ, RZ, -0x1 ;  /* 0xffffffffff0f7424 */ /* 0x000fe400078e00ff */
[----:B------:R-:W-:-:S07]  /*106c0*/  IMAD R7, R10, 0x40, R7 ;  /* 0x000000400a077824 */ /* 0x000fce00078e0207 */
[----:B------:R-:W-:Y:S05]  /*106d0*/  WARPSYNC.COLLECTIVE R15, `(.L_x_4170) ;  /* 0x000000000f087348 */ /* 0x000fea0003c00000 */
[----:B------:R0:W1:Y:S02]  /*106e0*/  SHFL.IDX P6, R14, R13, R12, R11 ;  /* 0x0000000c0d0e7389 */ /* 0x00006400000c000b */
[----:B01----:R-:W-:Y:S01]  /*106f0*/  ENDCOLLECTIVE ;  /* 0x000000000000791b */ /* 0x003fe20003800000 */
.L_x_4170:
[----:B------:R-:W-:Y:S01]  /*10700*/  IADD3 R21, R7, 0x10, RZ ;  /* 0x0000001007157810 */ /* 0x000fe20007ffe0ff */
[----:B------:R-:W-:Y:S01]  /*10710*/  IMAD.MOV.U32 R13, RZ, RZ, R0 ;  /* 0x000000ffff0d7224 */ /* 0x000fe200078e0000 */
[----:B------:R-:W-:-:S07]  /*10720*/  MOV R2, R14 ;  /* 0x0000000e00027202 */ /* 0x000fce0000000f00 */
[----:B------:R-:W-:Y:S05]  /*10730*/  WARPSYNC.COLLECTIVE R15, `(.L_x_4171) ;  /* 0x000000000f087348 */ /* 0x000fea0003c00000 */
[----:B------:R0:W1:Y:S02]  /*10740*/  SHFL.IDX P6, R14, R13, R12, R11 ;  /* 0x0000000c0d0e7389 */ /* 0x00006400000c000b */
[----:B01----:R-:W-:Y:S01]  /*10750*/  ENDCOLLECTIVE ;  /* 0x000000000000791b */ /* 0x003fe20003800000 */
.L_x_4171:
[----:B------:R-:W-:Y:S02]  /*10760*/  ULDC UR4, c[0x0][0x288] ;  /* 0x0000a20000047ab9 */ /* 0x000fe40000000800 */
[----:B------:R-:W-:-:S05]  /*10770*/  IMAD R4, R4, UR4, RZ ;  /* 0x0000000404047c24 */ /* 0x000fca000f8e02ff */
[----:B------:R-:W-:Y:S01]  /*10780*/  ISETP.GE.AND P1, PT, R7, R4, PT ;  /* 0x000000040700720c */ /* 0x000fe20003f26270 */
[----:B------:R-:W-:Y:S02]  /*10790*/  IMAD.MOV.U32 R13, RZ, RZ, R6 ;  /* 0x000000ffff0d7224 */ /* 0x000fe400078e0006 */
[----:B------:R-:W-:-:S10]  /*107a0*/  IMAD.MOV.U32 R12, RZ, RZ, 0x1 ;  /* 0x00000001ff0c7424 */ /* 0x000fd400078e00ff */
[----:B------:R-:W-:Y:S02]  /*107b0*/  @!P1 LEA R9, R5, UR38, 0x1 ;  /* 0x0000002605099c11 */ /* 0x000fe4000f8e08ff */
[----:B------:R-:W-:-:S05]  /*107c0*/  @!P1 LEA R14, P2, R8, R14, 0x1 ;  /* 0x0000000e080e9211 */ /* 0x000fca00078408ff */
[----:B------:R-:W-:Y:S02]  /*107d0*/  @!P1 IMAD.X R3, RZ, RZ, R2, P2 ;  /* 0x000000ffff039224 */ /* 0x000fe400010e0602 */
[----:B------:R-:W-:-:S07]  /*107e0*/  @!P1 IMAD.MOV.U32 R2, RZ, RZ, R14 ;  /* 0x000000ffff029224 */ /* 0x000fce00078e000e */
[----:B------:R-:W-:Y:S05]  /*107f0*/  WARPSYNC.COLLECTIVE R15, `(.L_x_4172) ;  /* 0x000000000f087348 */ /* 0x000fea0003c00000 */
[----:B------:R0:W1:Y:S02]  /*10800*/  SHFL.IDX P6, R14, R13, R12, R11 ;  /* 0x0000000c0d0e7389 */ /* 0x00006400000c000b */
[----:B01----:R-:W-:Y:S01]  /*10810*/  ENDCOLLECTIVE ;  /* 0x000000000000791b */ /* 0x003fe20003800000 */
.L_x_4172:
[----:B------:R-:W-:Y:S01]  /*10820*/  @!PT LDS RZ, [RZ] ;  /* 0x00000000fffff984 */ /* 0x000fe20000000800 */
[----:B------:R-:W-:Y:S01]  /*10830*/  @!PT LDS RZ, [RZ] ;  /* 0x00000000fffff984 */ /* 0x000fe20000000800 */
[----:B------:R-:W-:Y:S01]  /*10840*/  @!PT LDS RZ, [RZ] ;  /* 0x00000000fffff984 */ /* 0x000fe20000000800 */
[----:B------:R0:W-:Y:S01]  /*10850*/  @!P1 LDGSTS.E.BYPASS.LTC128B.128 [R9+0x20400], desc[UR44][R2.64], !P0 ;  /* 0x2040000002099fae */ /* 0x0001e2000c101d6c */
[----:B------:R-:W-:Y:S02]  /*10860*/  ISETP.GE.AND P1, PT, R21, R4, PT ;  /* 0x000000041500720c */ /* 0x000fe40003f26270 */
[----:B------:R-:W-:Y:S01]  /*10870*/  MOV R13, R0 ;  /* 0x00000000000d7202 */ /* 0x000fe20000000f00 */
[----:B0-----:R-:W-:-:S10]  /*10880*/  VIADD R9, R7, 0x20 ;  /* 0x0000002007097836 */ /* 0x001fd40000000000 */
[----:B------:R-:W-:Y:S01]  /*10890*/  @!P1 LEA R21, R5, UR38, 0x1 ;  /* 0x0000002605159c11 */ /* 0x000fe2000f8e08ff */
[----:B------:R-:W-:-:S07]  /*108a0*/  IMAD.MOV.U32 R2, RZ, RZ, R14 ;  /* 0x000000ffff027224 */ /* 0x000fce00078e000e */
[----:B------:R-:W-:Y:S05]  /*108b0*/  WARPSYNC.COLLECTIVE R15, `(.L_x_4173) ;  /* 0x000000000f087348 */ /* 0x000fea0003c00000 */
[----:B------:R0:W1:Y:S02]  /*108c0*/  SHFL.IDX P6, R14, R13, R12, R11 ;  /* 0x0000000c0d0e7389 */ /* 0x00006400000c000b */
[----:B01----:R-:W-:Y:S01]  /*108d0*/  ENDCOLLECTIVE ;  /* 0x000000000000791b */ /* 0x003fe20003800000 */
.L_x_4173:
        /* <DEDUP_REMOVED lines=8> */
.L_x_4174:
        /* <DEDUP_REMOVED lines=11> */
.L_x_4175:
[----:B------:R-:W-:Y:S02]  /*10a10*/  IMAD.MOV.U32 R13, RZ, RZ, R6 ;  /* 0x000000ffff0d7224 */ /* 0x000fe400078e0006 */
[----:B------:R-:W-:Y:S01]  /*10a20*/  IMAD.MOV.U32 R12, RZ, RZ, 0x3 ;  /* 0x00000003ff0c7424 */ /* 0x000fe200078e00ff */
[----:B------:R-:W-:-:S04]  /*10a30*/  @!P1 LEA R14, P2, R8, R14, 0x1 ;  /* 0x0000000e080e9211 */ /* 0x000fc800078408ff */
[----:B------:R-:W-:Y:S01]  /*10a40*/  @!P1 IADD3.X R3, RZ, R2, RZ, P2, !PT ;  /* 0x00000002ff039210 */ /* 0x000fe200017fe4ff */
[----:B------:R-:W-:-:S08]  /*10a50*/  @!P1 IMAD.MOV.U32 R2, RZ, RZ, R14 ;  /* 0x000000ffff029224 */ /* 0x000fd000078e000e */
[----:B------:R-:W-:Y:S05]  /*10a60*/  WARPSYNC.COLLECTIVE R15, `(.L_x_4176) ;  /* 0x000000000f087348 */ /* 0x000fea0003c00000 */
[----:B------:R0:W1:Y:S02]  /*10a70*/  SHFL.IDX P6, R14, R13, R12, R11 ;  /* 0x0000000c0d0e7389 */ /* 0x00006400000c000b */
[----:B01----:R-:W-:Y:S01]  /*10a80*/  ENDCOLLECTIVE ;  /* 0x000000000000791b */ /* 0x003fe20003800000 */
.L_x_4176:
        /* <DEDUP_REMOVED lines=9> */
.L_x_4177:
[----:B------:R-:W-:Y:S05]  /*10b20*/  BRA `(.L_x_4178) ;  /* 0xffffffc400607947 */ /* 0x000fea000383ffff */
.L_x_4077:
[----:B0-----:R-:W-:-:S04]  /*10b30*/  IMAD.U32 R3, RZ, RZ, UR38 ;  /* 0x00000026ff037e24 */ /* 0x001fc8000f8e00ff */
[----:B------:R0:W1:Y:S03]  /*10b40*/  SYNCS.PHASECHK.TRANS64.TRYWAIT P0, [R3+URZ+0x28c20], R4 ;  /* 0x028c2004030075a7 */ /* 0x000066000800017f */
[----:B-1----:R-:W-:Y:S05]  /*10b50*/  @!P0 NANOSLEEP.SYNCS 0x989680 ;  /* 0x009896800000895d */ /* 0x002fea0003900000 */
[----:B------:R-:W1:Y:S02]  /*10b60*/  @!P0 SYNCS.PHASECHK.TRANS64 P0, [R3+URZ+0x28c20], R4 ;  /* 0x028c2004030085a7 */ /* 0x000e64000800007f */
[----:B-1----:R-:W-:Y:S05]  /*10b70*/  @!P0 BRA `(.L_x_4077) ;  /* 0xfffffffc00ec8947 */ /* 0x002fea000383ffff */
[----:B------:R-:W-:Y:S05]  /*10b80*/  BRA `(.L_x_4179) ;  /* 0xffffffc400907947 */ /* 0x000fea000383ffff */
.L_x_4080:
[----:B0-----:R-:W-:-:S04]  /*10b90*/  IMAD.U32 R3, RZ, RZ, UR38 ;  /* 0x00000026ff037e24 */ /* 0x001fc8000f8e00ff */
[----:B------:R0:W1:Y:S03]  /*10ba0*/  SYNCS.PHASECHK.TRANS64.TRYWAIT P0, [R3+URZ+0x28c60], R4 ;  /* 0x028c6004030075a7 */ /* 0x000066000800017f */
[----:B-1----:R-:W-:Y:S05]  /*10bb0*/  @!P0 NANOSLEEP.SYNCS 0x989680 ;  /* 0x009896800000895d */ /* 0x002fea0003900000 */
[----:B------:R-:W1:Y:S02]  /*10bc0*/  @!P0 SYNCS.PHASECHK.TRANS64 P0, [R3+URZ+0x28c60], R4 ;  /* 0x028c6004030085a7 */ /* 0x000e64000800007f */
[----:B-1----:R-:W-:Y:S05]  /*10bd0*/  @!P0 BRA `(.L_x_4080) ;  /* 0xfffffffc00ec8947 */ /* 0x002fea000383ffff */
[----:B------:R-:W-:Y:S05]  /*10be0*/  BRA `(.L_x_4180) ;  /* 0xffffffc4009c7947 */ /* 0x000fea000383ffff */
.L_x_4096:
[----:B-1----:R-:W-:-:S04]  /*10bf0*/  MOV R3, UR38 ;  /* 0x0000002600037c02 */ /* 0x002fc80008000f00 */
[----:B------:R1:W2:Y:S03]  /*10c00*/  SYNCS.PHASECHK.TRANS64.TRYWAIT P0, [R3+URZ+0x28c48], R2 ;  /* 0x028c4802030075a7 */ /* 0x0002a6000800017f */
[----:B--2---:R-:W-:Y:S05]  /*10c10*/  @!P0 NANOSLEEP.SYNCS 0x989680 ;  /* 0x009896800000895d */ /* 0x004fea0003900000 */
[----:B------:R-:W2:Y:S02]  /*10c20*/  @!P0 SYNCS.PHASECHK.TRANS64 P0, [R3+URZ+0x28c48], R2 ;  /* 0x028c4802030085a7 */ /* 0x000ea4000800007f */
[----:B--2---:R-:W-:Y:S05]  /*10c30*/  @!P0 BRA `(.L_x_4096) ;  /* 0xfffffffc00ec8947 */ /* 0x004fea000383ffff */
[----:B------:R-:W-:Y:S05]  /*10c40*/  BRA `(.L_x_4181) ;  /* 0xffffffd000687947 */ /* 0x000fea000383ffff */
.L_x_4101:
[----:B012---:R-:W-:-:S04]  /*10c50*/  IMAD.U32 R3, RZ, RZ, UR38 ;  /* 0x00000026ff037e24 */ /* 0x007fc8000f8e00ff */
[----:B------:R0:W1:Y:S03]  /*10c60*/  SYNCS.PHASECHK.TRANS64.TRYWAIT P0, [R3+URZ+0x28c68], R2 ;  /* 0x028c6802030075a7 */ /* 0x000066000800017f */
[----:B-1----:R-:W-:Y:S05]  /*10c70*/  @!P0 NANOSLEEP.SYNCS 0x989680 ;  /* 0x009896800000895d */ /* 0x002fea0003900000 */
[----:B------:R-:W1:Y:S02]  /*10c80*/  @!P0 SYNCS.PHASECHK.TRANS64 P0, [R3+URZ+0x28c68], R2 ;  /* 0x028c6802030085a7 */ /* 0x000e64000800007f */
[----:B-1----:R-:W-:Y:S05]  /*10c90*/  @!P0 BRA `(.L_x_4101) ;  /* 0xfffffffc00ec8947 */ /* 0x002fea000383ffff */
[----:B------:R-:W-:Y:S05]  /*10ca0*/  BRA `(.L_x_4182) ;  /* 0xffffffd000c87947 */ /* 0x000fea000383ffff */
.L_x_4116:
[----:B-1----:R-:W-:-:S04]  /*10cb0*/  IMAD.U32 R3, RZ, RZ, UR38 ;  /* 0x00000026ff037e24 */ /* 0x002fc8000f8e00ff */
[----:B------:R1:W2:Y:S03]  /*10cc0*/  SYNCS.PHASECHK.TRANS64.TRYWAIT P0, [R3+URZ+0x28c40], R2 ;  /* 0x028c4002030075a7 */ /* 0x0002a6000800017f */
[----:B--2---:R-:W-:Y:S05]  /*10cd0*/  @!P0 NANOSLEEP.SYNCS 0x989680 ;  /* 0x009896800000895d */ /* 0x004fea0003900000 */
[----:B------:R-:W2:Y:S02]  /*10ce0*/  @!P0 SYNCS.PHASECHK.TRANS64 P0, [R3+URZ+0x28c40], R2 ;  /* 0x028c4002030085a7 */ /* 0x000ea4000800007f */
[----:B--2---:R-:W-:Y:S05]  /*10cf0*/  @!P0 BRA `(.L_x_4116) ;  /* 0xfffffffc00ec8947 */ /* 0x004fea000383ffff */
[----:B------:R-:W-:Y:S05]  /*10d00*/  BRA `(.L_x_4183) ;  /* 0xffffffdc00187947 */ /* 0x000fea000383ffff */
.L_x_4121:
[----:B01----:R-:W-:-:S04]  /*10d10*/  IMAD.U32 R3, RZ, RZ, UR38 ;  /* 0x00000026ff037e24 */ /* 0x003fc8000f8e00ff */
[----:B------:R0:W1:Y:S03]  /*10d20*/  SYNCS.PHASECHK.TRANS64.TRYWAIT P0, [R3+URZ+0x28c60], R2 ;  /* 0x028c6002030075a7 */ /* 0x000066000800017f */
[----:B-1----:R-:W-:Y:S05]  /*10d30*/  @!P0 NANOSLEEP.SYNCS 0x989680 ;  /* 0x009896800000895d */ /* 0x002fea0003900000 */
[----:B------:R-:W1:Y:S02]  /*10d40*/  @!P0 SYNCS.PHASECHK.TRANS64 P0, [R3+URZ+0x28c60], R2 ;  /* 0x028c6002030085a7 */ /* 0x000e64000800007f */
[----:B-1----:R-:W-:Y:S05]  /*10d50*/  @!P0 BRA `(.L_x_4121) ;  /* 0xfffffffc00ec8947 */ /* 0x002fea000383ffff */
[----:B------:R-:W-:Y:S05]  /*10d60*/  BRA `(.L_x_4184) ;  /* 0xffffffdc007c7947 */ /* 0x000fea000383ffff */
.L_x_4137:
[----:B--2---:R-:W-:-:S04]  /*10d70*/  MOV R3, UR38 ;  /* 0x0000002600037c02 */ /* 0x004fc80008000f00 */
[----:B------:R2:W3:Y:S03]  /*10d80*/  SYNCS.PHASECHK.TRANS64.TRYWAIT P0, [R3+URZ+0x28c48], R2 ;  /* 0x028c4802030075a7 */ /* 0x0004e6000800017f */
[----:B---3--:R-:W-:Y:S05]  /*10d90*/  @!P0 NANOSLEEP.SYNCS 0x989680 ;  /* 0x009896800000895d */ /* 0x008fea0003900000 */
[----:B------:R-:W3:Y:S02]  /*10da0*/  @!P0 SYNCS.PHASECHK.TRANS64 P0, [R3+URZ+0x28c48], R2 ;  /* 0x028c4802030085a7 */ /* 0x000ee4000800007f */
[----:B---3--:R-:W-:Y:S05]  /*10db0*/  @!P0 BRA `(.L_x_4137) ;  /* 0xfffffffc00ec8947 */ /* 0x008fea000383ffff */
[----:B------:R-:W-:Y:S05]  /*10dc0*/  BRA `(.L_x_4185) ;  /* 0xffffffe400d87947 */ /* 0x000fea000383ffff */
.L_x_4142:
[----:B--2---:R-:W-:-:S04]  /*10dd0*/  IMAD.U32 R3, RZ, RZ, UR38 ;  /* 0x00000026ff037e24 */ /* 0x004fc8000f8e00ff */
[----:B------:R2:W3:Y:S03]  /*10de0*/  SYNCS.PHASECHK.TRANS64.TRYWAIT P0, [R3+URZ+0x28c68], R2 ;  /* 0x028c6802030075a7 */ /* 0x0004e6000800017f */
[----:B---3--:R-:W-:Y:S05]  /*10df0*/  @!P0 NANOSLEEP.SYNCS 0x989680 ;  /* 0x009896800000895d */ /* 0x008fea0003900000 */
[----:B------:R-:W3:Y:S02]  /*10e00*/  @!P0 SYNCS.PHASECHK.TRANS64 P0, [R3+URZ+0x28c68], R2 ;  /* 0x028c6802030085a7 */ /* 0x000ee4000800007f */
[----:B---3--:R-:W-:Y:S05]  /*10e10*/  @!P0 BRA `(.L_x_4142) ;  /* 0xfffffffc00ec8947 */ /* 0x008fea000383ffff */
[----:B------:R-:W-:Y:S05]  /*10e20*/  BRA `(.L_x_4186) ;  /* 0xffffffe8003c7947 */ /* 0x000fea000383ffff */
.L_x_4153:
[----:B---3--:R3:W4:Y:S02]  /*10e30*/  SYNCS.PHASECHK.TRANS64.TRYWAIT P0, [R2+URZ+0x28c20], R9 ;  /* 0x028c2009020075a7 */ /* 0x008724000800017f */
[----:B----4-:R-:W-:Y:S05]  /*10e40*/  @!P0 NANOSLEEP.SYNCS 0x989680 ;  /* 0x009896800000895d */ /* 0x010fea0003900000 */
[----:B------:R-:W4:Y:S02]  /*10e50*/  @!P0 SYNCS.PHASECHK.TRANS64 P0, [R2+URZ+0x28c20], R9 ;  /* 0x028c2009020085a7 */ /* 0x000f24000800007f */
[----:B----4-:R-:W-:Y:S05]  /*10e60*/  @!P0 BRA `(.L_x_4153) ;  /* 0xfffffffc00f08947 */ /* 0x010fea000383ffff */
[----:B------:R-:W-:Y:S05]  /*10e70*/  BRA `(.L_x_4187) ;  /* 0xfffffff0002c7947 */ /* 0x000fea000383ffff */
.L_x_4154:
[----:B------:R-:W4:Y:S01]  /*10e80*/  S2R R3, SR_TID.X ;  /* 0x0000000000037919 */ /* 0x000f220000002100 */
[----:B------:R-:W-:Y:S01]  /*10e90*/  BSSY B0, `(.L_x_4188) ;  /* 0x000000a000007945 */ /* 0x000fe20003800000 */
[----:B0-----:R-:W-:Y:S01]  /*10ea0*/  IMAD.MOV.U32 R12, RZ, RZ, RZ ;  /* 0x000000ffff0c7224 */ /* 0x001fe200078e00ff */
[----:B------:R-:W-:Y:S01]  /*10eb0*/  MOV R11, 0x1f ;  /* 0x0000001f000b7802 */ /* 0x000fe20000000f00 */
[----:B------:R-:W-:Y:S01]  /*10ec0*/  IMAD.MOV.U32 R15, RZ, RZ, -0x1 ;  /* 0xffffffffff0f7424 */ /* 0x000fe200078e00ff */
[----:B----4-:R-:W-:-:S04]  /*10ed0*/  SHF.R.U32.HI R3, RZ, 0x5, R3 ;  /* 0x00000005ff037819 */ /* 0x010fc80000011603 */
[----:B------:R-:W-:-:S05]  /*10ee0*/  LOP3.LUT R3, R3, 0x3, RZ, 0xc0, !PT ;  /* 0x0000000303037812 */ /* 0x000fca00078ec0ff */
[----:B------:R-:W-:-:S07]  /*10ef0*/  IMAD.MOV.U32 R13, RZ, RZ, R3 ;  /* 0x000000ffff0d7224 */ /* 0x000fce00078e0003 */
[----:B-123--:R-:W-:Y:S05]  /*10f00*/  WARPSYNC.COLLECTIVE R15, `(.L_x_4189) ;  /* 0x000000000f087348 */ /* 0x00efea0003c00000 */
[----:B------:R0:W4:Y:S02]  /*10f10*/  SHFL.IDX P6, R14, R13, R12, R11 ;  /* 0x0000000c0d0e7389 */ /* 0x00012400000c000b */
[----:B01234-:R-:W-:Y:S01]  /*10f20*/  ENDCOLLECTIVE ;  /* 0x000000000000791b */ /* 0x01ffe20003800000 */
.L_x_4189:
[----:B------:R-:W-:Y:S05]  /*10f30*/  BSYNC B0 ;  /* 0x0000000000007941 */ /* 0x000fea0003800000 */
.L_x_4188:
[----:B------:R-:W-:Y:S05]  /*10f40*/  BRA `(.L_x_4190) ;  /* 0xfffffff000107947 */ /* 0x000fea000383ffff */
.L_x_4155:
[----:B------:R-:W-:Y:S01]  /*10f50*/  BSSY B0, `(.L_x_4191) ;  /* 0x0000006000007945 */ /* 0x000fe20003800000 */
[----:B------:R-:W-:-:S07]  /*10f60*/  IMAD.MOV.U32 R15, RZ, RZ, -0x1 ;  /* 0xffffffffff0f7424 */ /* 0x000fce00078e00ff */
[----:B-1234-:R-:W-:Y:S05]  /*10f70*/  WARPSYNC.COLLECTIVE R15, `(.L_x_4192) ;  /* 0x000000000f0c7348 */ /* 0x01efea0003c00000 */
[----:B------:R-:W-:Y:S02]  /*10f80*/  ELECT P6, UR62, PT ;  /* 0x00000000003e782f */ /* 0x000fe400038c0000 */
[----:B------:R-:W-:Y:S01]  /*10f90*/  MOV R14, UR62 ;  /* 0x0000003e000e7c02 */ /* 0x000fe20008000f00 */
[----:B-1234-:R-:W-:Y:S10]  /*10fa0*/  ENDCOLLECTIVE ;  /* 0x000000000000791b */ /* 0x01eff40003800000 */
.L_x_4192:
[----:B------:R-:W-:Y:S05]  /*10fb0*/  BSYNC B0 ;  /* 0x0000000000007941 */ /* 0x000fea0003800000 */
.L_x_4191:
[----:B------:R-:W-:Y:S05]  /*10fc0*/  BRA `(.L_x_4193) ;  /* 0xfffffff000047947 */ /* 0x000fea000383ffff */
.L_x_4157:
[----:B0-----:R0:W2:Y:S02]  /*10fd0*/  SYNCS.PHASECHK.TRANS64.TRYWAIT P0, [R7+URZ], R4 ;  /* 0x00000004070075a7 */ /* 0x0010a4000800017f */
[----:B--2---:R-:W-:Y:S05]  /*10fe0*/  @!P0 NANOSLEEP.SYNCS 0x989680 ;  /* 0x009896800000895d */ /* 0x004fea0003900000 */
[----:B------:R-:W2:Y:S02]  /*10ff0*/  @!P0 SYNCS.PHASECHK.TRANS64 P0, [R7+URZ], R4 ;  /* 0x00000004070085a7 */ /* 0x000ea4000800007f */
[----:B--2---:R-:W-:Y:S05]  /*11000*/  @!P0 BRA `(.L_x_4157) ;  /* 0xfffffffc00f08947 */ /* 0x004fea000383ffff */
[----:B------:R-:W-:Y:S05]  /*11010*/  BRA `(.L_x_4194) ;  /* 0xfffffff000387947 */ /* 0x000fea000383ffff */
.L_x_4158:
[----:B--2---:R2:W4:Y:S02]  /*11020*/  SYNCS.PHASECHK.TRANS64.TRYWAIT P0, [R5+URZ], R0 ;  /* 0x00000000050075a7 */ /* 0x004524000800017f */
[----:B----4-:R-:W-:Y:S05]  /*11030*/  @!P0 NANOSLEEP.SYNCS 0x989680 ;  /* 0x009896800000895d */ /* 0x010fea0003900000 */
[----:B------:R-:W4:Y:S02]  /*11040*/  @!P0 SYNCS.PHASECHK.TRANS64 P0, [R5+URZ], R0 ;  /* 0x00000000050085a7 */ /* 0x000f24000800007f */
[----:B----4-:R-:W-:Y:S05]  /*11050*/  @!P0 BRA `(.L_x_4158) ;  /* 0xfffffffc00f08947 */ /* 0x010fea000383ffff */
[----:B------:R-:W-:Y:S05]  /*11060*/  BRA `(.L_x_4195) ;  /* 0xfffffff0002c7947 */ /* 0x000fea000383ffff */
.L_x_4160:
[----:B--2---:R2:W3:Y:S02]  /*11070*/  SYNCS.PHASECHK.TRANS64.TRYWAIT P0, [R5+URZ], R4 ;  /* 0x00000004050075a7 */ /* 0x0044e4000800017f */
[----:B---3--:R-:W-:Y:S05]  /*11080*/  @!P0 NANOSLEEP.SYNCS 0x989680 ;  /* 0x009896800000895d */ /* 0x008fea0003900000 */
[----:B------:R-:W3:Y:S02]  /*11090*/  @!P0 SYNCS.PHASECHK.TRANS64 P0, [R5+URZ], R4 ;  /* 0x00000004050085a7 */ /* 0x000ee4000800007f */
[----:B---3--:R-:W-:Y:S05]  /*110a0*/  @!P0 BRA `(.L_x_4160) ;  /* 0xfffffffc00f08947 */ /* 0x008fea000383ffff */
[----:B------:R-:W-:Y:S05]  /*110b0*/  BRA `(.L_x_4196) ;  /* 0xfffffff000307947 */ /* 0x000fea000383ffff */
.L_x_4197:
        /* <DEDUP_REMOVED lines=12> */
.L_x_5878:


//--------------------- .text._ZN7cutlass13device_kernelIN5flash11enable_sm90INS1_16FlashAttnFwdSm90INS1_25CollectiveMainloopFwdSm90ILi2EN4cute5tupleIJNS5_1CILi1EEES8_S8_EEENS6_IJNS7_ILi64EEESA_SA_EEELi512ENS_10bfloat16_tEfNS_4arch4Sm90ELb1ELb0ELb0ELb0ELb0ELb0ELb1ELb0ELb0ELb1ELb1ELb0EEENS1_21CollectiveEpilogueFwdINS6_IJSA_NS7_ILi512EEESA_EEES9_SC_SE_Li256ELb0ELb1ELb1ELb0EEENS1_19SingleTileSchedulerILb0ELb1ELb1ELi64EEEEEEEEEvNT_6ParamsE --------------------------
	.section	.text._ZN7cutlass13device_kernelIN5flash11enable_sm90INS1_16FlashAttnFwdSm90INS1_25CollectiveMainloopFwdSm90ILi2EN4cute5tupleIJNS5_1CILi1EEES8_S8_EEENS6_IJNS7_ILi64EEESA_SA_EEELi512ENS_10bfloat16_tEfNS_4arch4Sm90ELb1ELb0ELb0ELb0ELb0ELb0ELb1ELb0ELb0ELb1ELb1ELb0EEENS1_21CollectiveEpilogueFwdINS6_IJSA_NS7_ILi512EEESA_EEES9_SC_SE_Li256ELb0ELb1ELb1ELb0EEENS1_19SingleTileSchedulerILb0ELb1ELb1ELi64EEEEEEEEEvNT_6ParamsE,"ax",@progbits
	.align	128
.text._ZN7cutlass13device_kernelIN5flash11enable_sm90INS1_16FlashAttnFwdSm90INS1_25CollectiveMainloopFwdSm90ILi2EN4cute5tupleIJNS5_1CILi1EEES8_S8_EEENS6_IJNS7_ILi64EEESA_SA_EEELi512ENS_10bfloat16_tEfNS_4arch4Sm90ELb1ELb0ELb0ELb0ELb0ELb0ELb1ELb0ELb0ELb1ELb1ELb0EEENS1_21CollectiveEpilogueFwdINS6_IJSA_NS7_ILi512EEESA_EEES9_SC_SE_Li256ELb0ELb1ELb1ELb0EEENS1_19SingleTileSchedulerILb0ELb1ELb1ELi64EEEEEEEEEvNT_6ParamsE:
        .type           _ZN7cutlass13device_kernelIN5flash11enable_sm90INS1_16FlashAttnFwdSm90INS1_25CollectiveMainloopFwdSm90ILi2EN4cute5tupleIJNS5_1CILi1EEES8_S8_EEENS6_IJNS7_ILi64EEESA_SA_EEELi512ENS_10bfloat16_tEfNS_4arch4Sm90ELb1ELb0ELb0ELb0ELb0ELb0ELb1ELb0ELb0ELb1ELb1ELb0EEENS1_21CollectiveEpilogueFwdINS6_IJSA_NS7_ILi512EEESA_EEES9_SC_SE_Li256ELb0ELb1ELb1ELb0EEENS1_19SingleTileSchedulerILb0ELb1ELb1ELi64EEEEEEEEEvNT_6ParamsE,@function
        .size           _ZN7cutlass13device_kernelIN5flash11enable_sm90INS1_16FlashAttnFwdSm90INS1_25CollectiveMainloopFwdSm90ILi2EN4cute5tupleIJNS5_1CILi1EEES8_S8_EEENS6_IJNS7_ILi64EEESA_SA_EEELi512ENS_10bfloat16_tEfNS_4arch4Sm90ELb1ELb0ELb0ELb0ELb0ELb0ELb1ELb0ELb0ELb1ELb1ELb0EEENS1_21CollectiveEpilogueFwdINS6_IJSA_NS7_ILi512EEESA_EEES9_SC_SE_Li256ELb0ELb1ELb1ELb0EEENS1_19SingleTileSchedulerILb0ELb1ELb1ELi64EEEEEEEEEvNT_6ParamsE,(.L_x_5879 - _ZN7cutlass13device_kernelIN5flash11enable_sm90INS1_16FlashAttnFwdSm90INS1_25CollectiveMainloopFwdSm90ILi2EN4cute5tupleIJNS5_1CILi1EEES8_S8_EEENS6_IJNS7_ILi64EEESA_SA_EEELi512ENS_10bfloat16_tEfNS_4arch4Sm90ELb1ELb0ELb0ELb0ELb0ELb0ELb1ELb0ELb0ELb1ELb1ELb0EEENS1_21CollectiveEpilogueFwdINS6_IJSA_NS7_ILi512EEESA_EEES9_SC_SE_Li256ELb0ELb1ELb1ELb0EEENS1_19SingleTileSchedulerILb0ELb1ELb1ELi64EEEEEEEEEvNT_6ParamsE)
        .other          _ZN7cutlass13device_kernelIN5flash11enable_sm90INS1_16FlashAttnFwdSm90INS1_25CollectiveMainloopFwdSm90ILi2EN4cute5tupleIJNS5_1CILi1EEES8_S8_EEENS6_IJNS7_ILi64EEESA_SA_EEELi512ENS_10bfloat16_tEfNS_4arch4Sm90ELb1ELb0ELb0ELb0ELb0ELb0ELb1ELb0ELb0ELb1ELb1ELb0EEENS1_21CollectiveEpilogueFwdINS6_IJSA_NS7_ILi512EEESA_EEES9_SC_SE_Li256ELb0ELb1ELb1ELb0EEENS1_19SingleTileSchedulerILb0ELb1ELb1ELi64EEEEEEEEEvNT_6ParamsE,@"STO_CUDA_ENTRY STV_DEFAULT"
_ZN7cutlass13device_kernelIN5flash11enable_sm90INS1_16FlashAttnFwdSm90INS1_25CollectiveMainloopFwdSm90ILi2EN4cute5tupleIJNS5_1CILi1EEES8_S8_EEENS6_IJNS7_ILi64EEESA_SA_EEELi512ENS_10bfloat16_tEfNS_4arch4Sm90ELb1ELb0ELb0ELb0ELb0ELb0ELb1ELb0ELb0ELb1ELb1ELb0EEENS1_21CollectiveEpilogueFwdINS6_IJSA_NS7_ILi512EEESA_EEES9_SC_SE_Li256ELb0ELb1ELb1ELb0EEENS1_19SingleTileSchedulerILb0ELb1ELb1ELi64EEEEEEEEEvNT_6ParamsE:
        /* <DEDUP_REMOVED lines=18> */
.L_x_4199:
[----:B------:R-:W-:Y:S05]  /*0120*/  BSYNC B0 ;  /* 0x0000000000007941 */ /* 0x000fea0003800000 */
.L_x_4198:
        /* <DEDUP_REMOVED lines=39> */
.L_x_4200:
        /* <DEDUP_REMOVED lines=22> */
.L_x_4201:
        /* <DEDUP_REMOVED lines=18> */
.L_x_4202:
        /* <DEDUP_REMOVED lines=22> */
.L_x_4203:
        /* <DEDUP_REMOVED lines=22> */
.L_x_4204:
        /* <DEDUP_REMOVED lines=9> */
.L_x_4207:
        /* <DEDUP_REMOVED lines=25> */
[----:B------:R-:W1:Y:S01]  /*0b00*/  LDC.64 R4, c[0x0][0x418] ;  /* 0x00010600ff047b82 */ /* 0x000e620000000a00 */
[----:B------:R-:W-:Y:S01]  /*0b10*/  UISETP.NE.AND UP0, UPT, UR10, 0x1, UPT ;  /* 0x000000010a00788c */ /* 0x000fe2000bf05270 */
[----:B------:R-:W-:-:S06]  /*0b20*/  VIADD R23, R11, 0xffffff80 ;  /* 0xffffff800b177836 */ /* 0x000fcc0000000000 */
[----:B------:R-:W2:Y:S08]  /*0b30*/  LDC R193, c[0x0][0x424] ;  /* 0x00010900ffc17b82 */ /* 0x000eb00000000800 */
[----:B0-----:R-:W0:Y:S08]  /*0b40*/  LDC R2, c[0x0][0x2f0] ;  /* 0x0000bc00ff027b82 */ /* 0x001e300000000800 */
[----:B------:R-:W3:Y:S01]  /*0b50*/  S2UR UR60, SR_CTAID.X ;  /* 0x00000000003c79c3 */ /* 0x000ee20000002500 */
[----:B-1----:R-:W-:-:S04]  /*0b60*/  ISETP.NE.U32.AND P0, PT, R4, RZ, PT ;  /* 0x000000ff0400720c */ /* 0x002fc80003f05070 */
[----:B------:R-:W-:-:S04]  /*0b70*/  ISETP.NE.AND.EX P0, PT, R5, RZ, PT, P0 ;  /* 0x000000ff0500720c */ /* 0x000fc80003f05300 */
[----:B--2---:R-:W-:Y:S02]  /*0b80*/  SEL R193, R193, 0x1, P0 ;  /* 0x00000001c1c17807 */ /* 0x004fe40000000000 */
[----:B------:R-:W-:-:S03]  /*0b90*/  PLOP3.LUT P0, PT, PT, PT, UP0, 0x80, 0x0 ;  /* 0x000000000000781c */ /* 0x000fc60003f0f008 */
[----:B0-----:R-:W-:-:S05]  /*0ba0*/  IMAD R0, R193, R2, 0x3f ;  /* 0x0000003fc1007424 */ /* 0x001fca00078e0202 */
[----:B------:R-:W-:Y:S01]  /*0bb0*/  SHF.R.S32.HI R3, RZ, 0x1f, R0 ;  /* 0x0000001fff037819 */ /* 0x000fe20000011400 */
[----:B---3--:R-:W-:-:S03]  /*0bc0*/  USHF.L.U32 UR60, UR60, 0x6, URZ ;  /* 0x000000063c3c7899 */ /* 0x008fc6000800063f */
[----:B------:R-:W-:-:S04]  /*0bd0*/  LEA.HI R3, R3, R0, RZ, 0x6 ;  /* 0x0000000003037211 */ /* 0x000fc800078f30ff */
[----:B------:R-:W-:Y:S01]  /*0be0*/  SHF.R.S32.HI R3, RZ, 0x6, R3 ;  /* 0x00000006ff037819 */ /* 0x000fe20000011403 */
[----:B------:R-:W-:Y:S06]  /*0bf0*/  @!P0 BRA `(.L_x_4209) ;  /* 0x0000001c00f48947 */ /* 0x000fec0003800000 */
[----:B------:R-:W0:Y:S01]  /*0c00*/  LDC R0, c[0x0][0x288] ;  /* 0x0000a200ff007b82 */ /* 0x000e220000000800 */
[----:B------:R-:W-:Y:S01]  /*0c10*/  ULDC UR5, c[0x0][0x448] ;  /* 0x0001120000057ab9 */ /* 0x000fe20000000800 */
[----:B------:R-:W-:Y:S01]  /*0c20*/  UIADD3 UR60, UR60, 0x3f, URZ ;  /* 0x0000003f3c3c7890 */ /* 0x000fe2000fffe03f */
[----:B------:R-:W-:Y:S01]  /*0c30*/  R2UR UR8, R3 ;  /* 0x00000000030872ca */ /* 0x000fe200000e0000 */
[----:B------:R-:W-:Y:S01]  /*0c40*/  UISETP.NE.AND UP0, UPT, UR5, 0x1, UPT ;  /* 0x000000010500788c */ /* 0x000fe2000bf05270 */
[----:B------:R-:W-:Y:S01]  /*0c50*/  PLOP3.LUT P0, PT, PT, PT, PT, 0x80, 0x0 ;  /* 0x000000000000781c */ /* 0x000fe20003f0f070 */
[----:B------:R-:W-:Y:S01]  /*0c60*/  USHF.R.U32.HI UR9, URZ, 0x10, UR4 ;  /* 0x000000103f097899 */ /* 0x000fe20008011604 */
[----:B------:R-:W-:Y:S01]  /*0c70*/  IMAD.MOV.U32 R4, RZ, RZ, RZ ;  /* 0x000000ffff047224 */ /* 0x000fe200078e00ff */
[----:B------:R-:W-:Y:S01]  /*0c80*/  ULOP3.LUT UR6, UR4, 0xffff, URZ, 0xc0, !UPT ;  /* 0x0000ffff04067892 */ /* 0x000fe2000f8ec03f */
[----:B------:R-:W-:Y:S02]  /*0c90*/  CS2R R150, SRZ ;  /* 0x0000000000967805 */ /* 0x000fe4000001ff00 */
[----:B------:R-:W-:-:S02]  /*0ca0*/  CS2R R148, SRZ ;  /* 0x0000000000947805 */ /* 0x000fc4000001ff00 */
[----:B------:R-:W-:Y:S02]  /*0cb0*/  CS2R R146, SRZ ;  /* 0x0000000000927805 */ /* 0x000fe4000001ff00 */
[----:B------:R-:W-:Y:S02]  /*0cc0*/  CS2R R144, SRZ ;  /* 0x0000000000907805 */ /* 0x000fe4000001ff00 */
[----:B------:R-:W-:Y:S02]  /*0cd0*/  CS2R R142, SRZ ;  /* 0x00000000008e7805 */ /* 0x000fe4000001ff00 */
        /* <DEDUP_REMOVED lines=10> */
[----:B0-----:R-:W-:Y:S02]  /*0d80*/  IADD3 R0, -R0, 0x40, RZ ;  /* 0x0000004000007810 */ /* 0x001fe40007ffe1ff */
[----:B------:R-:W-:-:S02]  /*0d90*/  CS2R R128, SRZ ;  /* 0x0000000000807805 */ /* 0x000fc4000001ff00 */
[----:B------:R-:W-:Y:S02]  /*0da0*/  CS2R R126, SRZ ;  /* 0x00000000007e7805 */ /* 0x000fe4000001ff00 */
[----:B------:R-:W-:Y:S02]  /*0db0*/  CS2R R124, SRZ ;  /* 0x00000000007c7805 */ /* 0x000fe4000001ff00 */
[----:B------:R-:W-:Y:S01]  /*0dc0*/  CS2R R122, SRZ ;  /* 0x00000000007a7805 */ /* 0x000fe2000001ff00 */
[----:B------:R-:W-:Y:S01]  /*0dd0*/  IMAD R0, R193, R2, R0 ;  /* 0x00000002c1007224 */ /* 0x000fe200078e0200 */
[----:B------:R-:W-:Y:S02]  /*0de0*/  CS2R R2, SRZ ;  /* 0x0000000000027805 */ /* 0x000fe4000001ff00 */
        /* <DEDUP_REMOVED lines=16> */
[----:B------:R-:W-:Y:S01]  /*0ef0*/  UIADD3 UR60, UR7, UR60, URZ ;  /* 0x0000003c073c7290 */ /* 0x000fe2000fffe03f */
[----:B------:R-:W-:Y:S02]  /*0f00*/  CS2R R90, SRZ ;  /* 0x00000000005a7805 */ /* 0x000fe4000001ff00 */
[----:B------:R-:W-:Y:S02]  /*0f10*/  CS2R R88, SRZ ;  /* 0x0000000000587805 */ /* 0x000fe4000001ff00 */
[----:B------:R-:W-:Y:S01]  /*0f20*/  CS2R R86, SRZ ;  /* 0x0000000000567805 */ /* 0x000fe2000001ff00 */
[----:B------:R-:W-:Y:S01]  /*0f30*/  USHF.R.S32.HI UR4, URZ, 0x1f, UR60 ;  /* 0x0000001f3f047899 */ /* 0x000fe2000801143c */
[----:B------:R-:W-:-:S02]  /*0f40*/  CS2R R84, SRZ ;  /* 0x0000000000547805 */ /* 0x000fc4000001ff00 */
[----:B------:R-:W-:Y:S02]  /*0f50*/  CS2R R82, SRZ ;  /* 0x0000000000527805 */ /* 0x000fe4000001ff00 */
[----:B------:R-:W-:Y:S01]  /*0f60*/  CS2R R80, SRZ ;  /* 0x0000000000507805 */ /* 0x000fe2000001ff00 */
[----:B------:R-:W-:Y:S01]  /*0f70*/  ULEA.HI UR4, UR4, UR60, URZ, 0x6 ;  /* 0x0000003c04047291 */ /* 0x000fe2000f8f303f */
[----:B------:R-:W-:Y:S02]  /*0f80*/  CS2R R78, SRZ ;  /* 0x00000000004e7805 */ /* 0x000fe4000001ff00 */
[----:B------:R-:W-:Y:S02]  /*0f90*/  CS2R R76, SRZ ;  /* 0x00000000004c7805 */ /* 0x000fe4000001ff00 */
[----:B------:R-:W-:Y:S01]  /*0fa0*/  CS2R R74, SRZ ;  /* 0x00000000004a7805 */ /* 0x000fe2000001ff00 */
[----:B------:R-:W-:Y:S01]  /*0fb0*/  USHF.R.S32.HI UR4, URZ, 0x6, UR4 ;  /* 0x000000063f047899 */ /* 0x000fe20008011404 */
[----:B------:R-:W-:-:S02]  /*0fc0*/  CS2R R72, SRZ ;  /* 0x0000000000487805 */ /* 0x000fc4000001ff00 */
[----:B------:R-:W-:Y:S02]  /*0fd0*/  CS2R R70, SRZ ;  /* 0x0000000000467805 */ /* 0x000fe4000001ff00 */
[----:B------:R-:W-:Y:S01]  /*0fe0*/  CS2R R68, SRZ ;  /* 0x0000000000447805 */ /* 0x000fe2000001ff00 */
[----:B------:R-:W-:Y:S01]  /*0ff0*/  UISETP.LT.AND UP0, UPT, UR8, UR4, UPT ;  /* 0x000000040800728c */ /* 0x000fe2000bf01270 */
[----:B------:R-:W-:Y:S02]  /*1000*/  CS2R R66, SRZ ;  /* 0x0000000000427805 */ /* 0x000fe4000001ff00 */
[----:B------:R-:W-:Y:S02]  /*1010*/  CS2R R64, SRZ ;  /* 0x0000000000407805 */ /* 0x000fe4000001ff00 */
[----:B------:R-:W-:Y:S01]  /*1020*/  CS2R R62, SRZ ;  /* 0x00000000003e7805 */ /* 0x000fe2000001ff00 */
[----:B------:R-:W-:Y:S01]  /*1030*/  USEL UR5, UR8, UR4, UP0 ;  /* 0x0000000408057287 */ /* 0x000fe20008000000 */
[----:B------:R-:W-:Y:S01]  /*1040*/  CS2R R60, SRZ ;  /* 0x00000000003c7805 */ /* 0x000fe2000001ff00 */
[----:B------:R-:W-:Y:S01]  /*1050*/  UISETP.NE.AND UP0, UPT, UR9, URZ, UPT ;  /* 0x0000003f0900728c */ /* 0x000fe2000bf05270 */
[----:B------:R-:W-:Y:S01]  /*1060*/  CS2R R58, SRZ ;  /* 0x00000000003a7805 */ /* 0x000fe2000001ff00 */
[----:B------:R-:W-:Y:S01]  /*1070*/  UISETP.GE.AND UP1, UPT, UR5, 0x1, UPT ;  /* 0x000000010500788c */ /* 0x000fe2000bf26270 */
[----:B------:R-:W-:-:S02]  /*1080*/  CS2R R56, SRZ ;  /* 0x0000000000387805 */ /* 0x000fc4000001ff00 */
[----:B------:R-:W-:Y:S02]  /*1090*/  CS2R R54, SRZ ;  /* 0x0000000000367805 */ /* 0x000fe4000001ff00 */
[----:B------:R-:W-:Y:S02]  /*10a0*/  CS2R R52, SRZ ;  /* 0x0000000000347805 */ /* 0x000fe4000001ff00 */
[----:B------:R-:W-:Y:S02]  /*10b0*/  CS2R R50, SRZ ;  /* 0x0000000000327805 */ /* 0x000fe4000001ff00 */
[----:B------:R-:W-:Y:S02]  /*10c0*/  CS2R R48, SRZ ;  /* 0x0000000000307805 */ /* 0x000fe4000001ff00 */
[----:B------:R-:W-:Y:S02]  /*10d0*/  PLOP3.LUT P1, PT, PT, PT, UP1, 0x80, 0x0 ;  /* 0x000000000000781c */ /* 0x000fe40003f2f018 */
[----:B------:R-:W-:-:S02]  /*10e0*/  CS2R R46, SRZ ;  /* 0x00000000002e7805 */ /* 0x000fc4000001ff00 */
[----:B------:R-:W-:Y:S01]  /*10f0*/  CS2R R44, SRZ ;  /* 0x00000000002c7805 */ /* 0x000fe2000001ff00 */
[----:B------:R-:W-:Y:S01]  /*1100*/  @!UP0 ULDC UR9, c[0x0][0xae8] ;  /* 0x0002ba0000098ab9 */ /* 0x000fe20000000800 */
[----:B------:R-:W-:Y:S02]  /*1110*/  CS2R R42, SRZ ;  /* 0x00000000002a7805 */ /* 0x000fe4000001ff00 */
[----:B------:R-:W-:Y:S02]  /*1120*/  CS2R R40, SRZ ;  /* 0x0000000000287805 */ /* 0x000fe4000001ff00 */
[----:B------:R-:W-:Y:S01]  /*1130*/  CS2R R38, SRZ ;  /* 0x0000000000267805 */ /* 0x000fe2000001ff00 */
[----:B------:R-:W-:Y:S02]  /*1140*/  IMAD.MOV.U32 R37, RZ, RZ, RZ ;  /* 0x000000ffff257224 */ /* 0x000fe400078e00ff */
[----:B------:R-:W-:Y:S05]  /*1150*/  @!P1 BRA `(.L_x_4210) ;  /* 0x0000000000749947 */ /* 0x000fea0003800000 */
[----:B------:R-:W-:Y:S01]  /*1160*/  IMAD.U32 R5, RZ, RZ, UR9 ;  /* 0x00000009ff057e24 */ /* 0x000fe2000f8e00ff */
[----:B------:R-:W-:-:S04]  /*1170*/  UIADD3 UR4, UR9, -0x1, UR5 ;  /* 0xffffffff09047890 */ /* 0x000fc8000fffe005 */
[-C--:B------:R-:W-:Y:S02]  /*1180*/  IABS R3, R5.reuse ;  /* 0x0000000500037213 */ /* 0x080fe40000000000 */
[----:B------:R-:W-:Y:S01]  /*1190*/  IABS R9, R5 ;  /* 0x0000000500097213 */ /* 0x000fe20000000000 */
[----:B------:R-:W-:Y:S01]  /*11a0*/  IMAD.U32 R8, RZ, RZ, UR4 ;  /* 0x00000004ff087e24 */ /* 0x000fe2000f8e00ff */
[----:B------:R-:W0:Y:S01]  /*11b0*/  I2F.RP R0, R3 ;  /* 0x0000000300007306 */ /* 0x000e220000209400 */
[----:B------:R-:W-:Y:S02]  /*11c0*/  ULOP3.LUT UR4, UR4, UR9, URZ, 0x3c, !UPT ;  /* 0x0000000904047292 */ /* 0x000fe4000f8e3c3f */
[----:B------:R-:W-:-:S04]  /*11d0*/  IMAD.MOV R9, RZ, RZ, -R9 ;  /* 0x000000ffff097224 */ /* 0x000fc800078e0a09 */
[----:B------:R-:W-:Y:S01]  /*11e0*/  ISETP.LE.AND P3, PT, RZ, UR4, PT ;  /* 0x00000004ff007c0c */ /* 0x000fe2000bf63270 */
        /* <DEDUP_REMOVED lines=20> */
.L_x_4210:
        /* <DEDUP_REMOVED lines=31> */
[----:B------:R-:W-:-:S04]  /*1520*/  WARPGROUP.ARRIVE ;  /* 0x00000000000079c5 */ /* 0x000fc80000000000 */
[----:B------:R-:W-:Y:S02]  /*1530*/  SHF.R.S32.HI R5, RZ, 0x1f, R2 ;  /* 0x0000001fff057819 */ /* 0x000fe40000011402 */
[----:B-1----:R-:W-:Y:S02]  /*1540*/  R2UR UR4, R4 ;  /* 0x00000000040472ca */ /* 0x002fe400000e0000 */
[CC--:B------:R-:W-:Y:S02]  /*1550*/  LEA.HI R4, R5.reuse, R2.reuse, RZ, 0x2 ;  /* 0x0000000205047211 */ /* 0x0c0fe400078f10ff */
[----:B------:R-:W-:Y:S02]  /*1560*/  LEA.HI R2, R5, R2, RZ, 0x5 ;  /* 0x0000000205027211 */ /* 0x000fe400078f28ff */
[----:B------:R-:W-:Y:S02]  /*1570*/  SHF.R.S32.HI R7, RZ, 0x1f, R4 ;  /* 0x0000001fff077819 */ /* 0x000fe40000011404 */
[----:B------:R-:W-:-:S05]  /*1580*/  SHF.R.S32.HI R2, RZ, 0x5, R2 ;  /* 0x00000005ff027819 */ /* 0x000fca0000011402 */
        /* <DEDUP_REMOVED lines=48> */
.L_x_4213:
        /* <DEDUP_REMOVED lines=170> */
.L_x_4212:
        /* <DEDUP_REMOVED lines=138> */
.L_x_4209:
[----:B------:R-:W0:Y:S01]  /*2bd0*/  LDC R0, c[0x0][0x448] ;  /* 0x00011200ff007b82 */ /* 0x000e220000000800 */
[----:B------:R-:W-:Y:S02]  /*2be0*/  UIADD3 UR5, UR60, 0x3f, URZ ;  /* 0x0000003f3c057890 */ /* 0x000fe4000fffe03f */
[----:B------:R-:W-:Y:S02]  /*2bf0*/  USHF.R.U32.HI UR10, URZ, 0x10, UR4 ;  /* 0x000000103f0a7899 */ /* 0x000fe40008011604 */
[----:B------:R-:W-:Y:S02]  /*2c00*/  ULOP3.LUT UR8, UR4, 0xffff, URZ, 0xc0, !UPT ;  /* 0x0000ffff04087892 */ /* 0x000fe4000f8ec03f */
[----:B------:R-:W-:Y:S01]  /*2c10*/  UISETP.NE.AND UP0, UPT, UR10, URZ, UPT ;  /* 0x0000003f0a00728c */ /* 0x000fe2000bf05270 */
[----:B------:R-:W1:Y:S01]  /*2c20*/  LDC R4, c[0x0][0x288] ;  /* 0x0000a200ff047b82 */ /* 0x000e620000000800 */
[----:B------:R-:W-:-:S09]  /*2c30*/  UMOV UR4, URZ ;  /* 0x0000003f00047c82 */ /* 0x000fd20008000000 */
[----:B------:R-:W-:Y:S01]  /*2c40*/  @!UP0 ULDC UR10, c[0x0][0xae8] ;  /* 0x0002ba00000a8ab9 */ /* 0x000fe20000000800 */
[----:B0-----:R-:W-:Y:S02]  /*2c50*/  ISETP.NE.AND P0, PT, R0, 0x1, PT ;  /* 0x000000010000780c */ /* 0x001fe40003f05270 */
[----:B-1----:R-:W-:-:S11]  /*2c60*/  IADD3 R6, -R4, 0x40, RZ ;  /* 0x0000004004067810 */ /* 0x002fd60007ffe1ff */
[----:B------:R-:W0:Y:S01]  /*2c70*/  @P0 LDC R0, c[0x0][0x44c] ;  /* 0x00011300ff000b82 */ /* 0x000e220000000800 */
[----:B------:R-:W-:-:S07]  /*2c80*/  IMAD R7, R193, R2, R6 ;  /* 0x00000002c1077224 */ /* 0x000fce00078e0206 */
[----:B------:R-:W1:Y:S01]  /*2c90*/  @P0 LDC R5, c[0x0][0x450] ;  /* 0x00011400ff050b82 */ /* 0x000e620000000800 */
[----:B0-----:R-:W-:-:S04]  /*2ca0*/  @P0 IMAD.HI.U32 R4, R0, UR5, RZ ;  /* 0x0000000500040c27 */ /* 0x001fc8000f8e00ff */
[----:B------:R-:W-:Y:S01]  /*2cb0*/  IMAD.U32 R0, RZ, RZ, UR5 ;  /* 0x00000005ff007e24 */ /* 0x000fe2000f8e00ff */
[----:B-1----:R-:W-:-:S05]  /*2cc0*/  @P0 SHF.R.U32.HI R0, RZ, R5, R4 ;  /* 0x00000005ff000219 */ /* 0x002fca0000011604 */
[----:B------:R-:W-:-:S05]  /*2cd0*/  IMAD.IADD R0, R7, 0x1, R0 ;  /* 0x0000000107007824 */ /* 0x000fca00078e0200 */
[----:B------:R-:W-:-:S04]  /*2ce0*/  SHF.R.S32.HI R5, RZ, 0x1f, R0 ;  /* 0x0000001fff057819 */ /* 0x000fc80000011400 */
[----:B------:R-:W-:-:S04]  /*2cf0*/  LEA.HI R5, R5, R0, RZ, 0x6 ;  /* 0x0000000005057211 */ /* 0x000fc800078f30ff */
[----:B------:R-:W-:-:S04]  /*2d00*/  SHF.R.S32.HI R0, RZ, 0x6, R5 ;  /* 0x00000006ff007819 */ /* 0x000fc80000011405 */
[----:B------:R-:W-:-:S04]  /*2d10*/  VIMNMX R22, R3, R0, PT ;  /* 0x0000000003167248 */ /* 0x000fc80003fe0100 */
[----:B------:R-:W-:-:S13]  /*2d20*/  ISETP.GE.AND P0, PT, R22, 0x1, PT ;  /* 0x000000011600780c */ /* 0x000fda0003f06270 */
[----:B------:R-:W-:Y:S05]  /*2d30*/  @!P0 BRA `(.L_x_4214) ;  /* 0x0000000000808947 */ /* 0x000fea0003800000 */
[----:B------:R-:W-:Y:S01]  /*2d40*/  IMAD.U32 R5, RZ, RZ, UR10 ;  /* 0x0000000aff057e24 */ /* 0x000fe2000f8e00ff */
[----:B------:R-:W-:-:S04]  /*2d50*/  UMOV UR4, URZ ;  /* 0x0000003f00047c82 */ /* 0x000fc80008000000 */
[----:B------:R-:W-:-:S04]  /*2d60*/  IABS R0, R5 ;  /* 0x0000000500007213 */ /* 0x000fc80000000000 */
[----:B------:R-:W-:Y:S02]  /*2d70*/  R2UR UR9, R0 ;  /* 0x00000000000972ca */ /* 0x000fe400000e0000 */
[----:B------:R-:W-:Y:S02]  /*2d80*/  IADD3 R0, R5, -0x1, R22 ;  /* 0xffffffff05007810 */ /* 0x000fe40007ffe016 */
[----:B------:R-:W-:Y:S02]  /*2d90*/  IABS R5, R5 ;  /* 0x0000000500057213 */ /* 0x000fe40000000000 */
[----:B------:R-:W-:-:S04]  /*2da0*/  IABS R4, R0 ;  /* 0x0000000000047213 */ /* 0x000fc80000000000 */
[----:B------:R-:W-:-:S03]  /*2db0*/  R2UR UR7, R4 ;  /* 0x00000000040772ca */ /* 0x000fc600000e0000 */
        /* <DEDUP_REMOVED lines=11> */
[----:B------:R-:W-:Y:S01]  /*2e70*/  UIMAD UR4, UR5, UR6, UR7 ;  /* 0x00000006050472a4 */ /* 0x000fe2000f8e0207 */
[----:B------:R-:W-:-:S03]  /*2e80*/  R2UR UR6, R0 ;  /* 0x00000000000672ca */ /* 0x000fc600000e0000 */
[----:B------:R-:W-:-:S11]  /*2e90*/  UISETP.GT.U32.AND UP1, UPT, UR9, UR4, UPT ;  /* 0x000000040900728c */ /* 0x000fd6000bf24070 */
[----:B------:R-:W-:Y:S02]  /*2ea0*/  @!UP1 UIADD3 UR4, UR4, -UR9, URZ ;  /* 0x8000000904049290 */ /* 0x000fe4000fffe03f */
[----:B------:R-:W-:Y:S02]  /*2eb0*/  @!UP1 UIADD3 UR5, UR5, 0x1, URZ ;  /* 0x0000000105059890 */ /* 0x000fe4000fffe03f */
[----:B------:R-:W-:Y:S02]  /*2ec0*/  UISETP.GE.U32.AND UP0, UPT, UR4, UR9, UPT ;  /* 0x000000090400728c */ /* 0x000fe4000bf06070 */
[----:B------:R-:W-:-:S04]  /*2ed0*/  ULOP3.LUT UR4, UR6, UR10, URZ, 0x3c, !UPT ;  /* 0x0000000a06047292 */ /* 0x000fc8000f8e3c3f */
[----:B------:R-:W-:-:S05]  /*2ee0*/  UISETP.GE.AND UP1, UPT, UR4, URZ, UPT ;  /* 0x0000003f0400728c */ /* 0x000fca000bf26270 */
[----:B------:R-:W-:Y:S02]  /*2ef0*/  @UP0 UIADD3 UR5, UR5, 0x1, URZ ;  /* 0x0000000105050890 */ /* 0x000fe4000fffe03f */
[----:B------:R-:W-:-:S05]  /*2f00*/  UISETP.NE.AND UP0, UPT, UR10, URZ, UPT ;  /* 0x0000003f0a00728c */ /* 0x000fca000bf05270 */
[----:B------:R-:W-:Y:S02]  /*2f10*/  UMOV UR4, UR5 ;  /* 0x0000000500047c82 */ /* 0x000fe40008000000 */
[----:B------:R-:W-:-:S04]  /*2f20*/  @!UP1 UIADD3 UR4, -UR4, URZ, URZ ;  /* 0x0000003f04049290 */ /* 0x000fc8000fffe13f */
[----:B------:R-:W-:-:S12]  /*2f30*/  @!UP0 ULOP3.LUT UR4, URZ, UR10, URZ, 0x33, !UPT ;  /* 0x0000000a3f048292 */ /* 0x000fd8000f8e333f */
.L_x_4214:
[----:B------:R-:W-:Y:S02]  /*2f40*/  UIMAD UR5, UR8, UR4, URZ ;  /* 0x00000004080572a4 */ /* 0x000fe4000f8e023f */
        /* <DEDUP_REMOVED lines=106> */
.L_x_4215:
        /* <DEDUP_REMOVED lines=11> */
.L_x_4354:
[----:B------:R-:W2:Y:S01]  /*36a0*/  LDL R0, [R1+0x30] ;  /* 0x0000300001007983 */ /* 0x000ea20000100800 */
[----:B------:R-:W-:Y:S02]  /*36b0*/  LEA.HI R7, R7, R6, RZ, 0x3 ;  /* 0x0000000607077211 */ /* 0x000fe400078f18ff */
[----:B------:R-:W-:Y:S02]  /*36c0*/  LEA.HI R4, R4, R5, RZ, 0x5 ;  /* 0x0000000504047211 */ /* 0x000fe400078f28ff */
[----:B------:R-:W-:Y:S02]  /*36d0*/  LOP3.LUT R7, R7, 0xfffffff8, RZ, 0xc0, !PT ;  /* 0xfffffff807077812 */ /* 0x000fe400078ec0ff */
[----:B------:R-:W-:-:S03]  /*36e0*/  SHF.R.S32.HI R4, RZ, 0x5, R4 ;  /* 0x00000005ff047819 */ /* 0x000fc60000011404 */
[----:B------:R-:W-:-:S04]  /*36f0*/  IMAD.IADD R7, R6, 0x1, -R7 ;  /* 0x0000000106077824 */ /* 0x000fc800078e0a07 */
[----:B------:R-:W-:Y:S01]  /*3700*/  IMAD R190, R4, 0x10, R7 ;  /* 0x0000001004be7824 */ /* 0x000fe200078e0207 */
[----:B--2---:R-:W-:Y:S02]  /*3710*/  R2UR UR4, R0 ;  /* 0x00000000000472ca */ /* 0x004fe400000e0000 */
[----:B------:R-:W-:Y:S01]  /*3720*/  LOP3.LUT R0, R3, 0x7ffffffc, RZ, 0xc0, !PT ;  /* 0x7ffffffc03007812 */ /* 0x000fe200078ec0ff */
[----:B------:R-:W-:-:S04]  /*3730*/  IMAD.IADD R3, R17, 0x1, -R2 ;  /* 0x0000000111037824 */ /* 0x000fc800078e0a02 */
[----:B------:R-:W-:-:S04]  /*3740*/  IMAD.IADD R0, R5, 0x1, -R0 ;  /* 0x0000000105007824 */ /* 0x000fc800078e0a00 */
[----:B------:R-:W-:Y:S02]  /*3750*/  IMAD.SHL.U32 R194, R0, 0x2, RZ ;  /* 0x0000000200c27824 */ /* 0x000fe400078e00ff */
[----:B------:R-:W-:Y:S02]  /*3760*/  ULOP3.LUT UR4, UR4, 0x1, URZ, 0xfc, !UPT ;  /* 0x0000000104047892 */ /* 0x000fe4000f8efc3f */
[----:B------:R-:W-:-:S04]  /*3770*/  IMAD R192, R3, 0x100, R194 ;  /* 0x0000010003c07824 */ /* 0x000fc800078e02c2 */
[----:B------:R-:W-:-:S05]  /*3780*/  IMAD.U32 R2, RZ, RZ, UR4 ;  /* 0x00000004ff027e24 */ /* 0x000fca000f8e00ff */
[----:B------:R-:W-:-:S13]  /*3790*/  ISETP.NE.AND P0, PT, R2, 0x3, PT ;  /* 0x000000030200780c */ /* 0x000fda0003f05270 */
[----:B------:R-:W-:Y:S05]  /*37a0*/  @!P0 BRA `(.L_x_4217) ;  /* 0x0000000000048947 */ /* 0x000fea0003800000 */
[----:B------:R-:W-:Y:S01]  /*37b0*/  BPT.TRAP 0x1 ;  /* 0x000000040000795c */ /* 0x000fe20000300000 */
.L_x_4217:
[----:B------:R1:W2:Y:S01]  /*37c0*/  SYNCS.PHASECHK.TRANS64.TRYWAIT P1, [R196+URZ+0x38830], R9 ;  /* 0x03883009c40075a7 */ /* 0x0002a2000802017f */
[----:B------:R-:W-:Y:S05]  /*37d0*/  @!P0 BRA `(.L_x_4218) ;  /* 0x0000000000048947 */ /* 0x000fea0003800000 */
[----:B------:R-:W-:Y:S01]  /*37e0*/  BPT.TRAP 0x1 ;  /* 0x000000040000795c */ /* 0x000fe20000300000 */
.L_x_4218:
[----:B--2---:R-:W-:Y:S05]  /*37f0*/  @P1 BRA `(.L_x_4219) ;  /* 0x0000000000081947 */ /* 0x004fea0003800000 */
[----:B------:R-:W2:Y:S02]  /*3800*/  SYNCS.PHASECHK.TRANS64.TRYWAIT P1, [R196+URZ+0x38830], R9 ;  /* 0x03883009c40075a7 */ /* 0x000ea4000802017f */
[----:B--2---:R-:W-:Y:S05]  /*3810*/  @!P1 BRA `(.L_x_4220) ;  /* 0x0000011800289947 */ /* 0x004fea0003800000 */
.L_x_4219:
        /* <DEDUP_REMOVED lines=65> */
.L_x_4355:
[----:B------:R-:W-:Y:S05]  /*3c30*/  @!P0 BRA `(.L_x_4222) ;  /* 0x0000000000048947 */ /* 0x000fea0003800000 */
[----:B------:R-:W-:Y:S01]  /*3c40*/  BPT.TRAP 0x1 ;  /* 0x000000040000795c */ /* 0x000fe20000300000 */
.L_x_4222:
[----:B------:R4:W0:Y:S01]  /*3c50*/  SYNCS.PHASECHK.TRANS64.TRYWAIT P1, [R196+URZ+0x38850], R9 ;  /* 0x03885009c40075a7 */ /* 0x000822000802017f */
[----:B------:R-:W-:Y:S05]  /*3c60*/  @!P0 BRA `(.L_x_4223) ;  /* 0x0000000000048947 */ /* 0x000fea0003800000 */
[----:B------:R-:W-:Y:S01]  /*3c70*/  BPT.TRAP 0x1 ;  /* 0x000000040000795c */ /* 0x000fe20000300000 */
.L_x_4223:
        /* <DEDUP_REMOVED lines=11> */
.L_x_4224:
[----:B------:R-:W-:Y:S01]  /*3d30*/  R2UR UR4, R0 ;  /* 0x00000000000472ca */ /* 0x000fe200000e0000 */
[----:B------:R-:W-:Y:S01]  /*3d40*/  WARPGROUP.ARRIVE ;  /* 0x00000000000079c5 */ /* 0x000fe20000000000 */
[----:B------:R-:W-:Y:S01]  /*3d50*/  R2UR UR6, R16 ;  /* 0x00000000100672ca */ /* 0x000fe200000e0000 */
[----:B------:R-:W-:Y:S01]  /*3d60*/  UMOV UR9, 0x40000040 ;  /* 0x4000004000097882 */ /* 0x000fe20000000000 */
[----:B------:R-:W-:Y:S01]  /*3d70*/  UMOV UR7, 0x40000040 ;  /* 0x4000004000077882 */ /* 0x000fe20000000000 */
[----:B------:R-:W-:Y:S01]  /*3d80*/  UMOV UR5, UR9 ;  /* 0x0000000900057c82 */ /* 0x000fe20008000000 */
[----:B------:R-:W-:Y:S01]  /*3d90*/  VIADD R10, R0, 0x2 ;  /* 0x00000002000a7836 */ /* 0x000fe20000000000 */
[----:B------:R-:W-:Y:S01]  /*3da0*/  UMOV UR11, 0x40000040 ;  /* 0x40000040000b7882 */ /* 0x000fe20000000000 */
[----:B------:R-:W-:Y:S01]  /*3db0*/  VIADD R11, R16, 0x2 ;  /* 0x00000002100b7836 */ /* 0x000fe20000000000 */
[----:B------:R-:W-:Y:S01]  /*3dc0*/  UMOV UR13, 0x40000040 ;  /* 0x40000040000d7882 */ /* 0x000fe20000000000 */
[----:B-1234-:R-:W-:Y:S01]  /*3dd0*/  IMAD.U32 R9, RZ, RZ, UR9 ;  /* 0x00000009ff097e24 */ /* 0x01efe2000f8e00ff */
[----:B------:R-:W-:Y:S01]  /*3de0*/  UMOV UR9, 0x40000040 ;  /* 0x4000004000097882 */ /* 0x000fe20000000000 */
[----:B------:R-:W-:Y:S01]  /*3df0*/  VIADD R12, R0, 0x4 ;  /* 0x00000004000c7836 */ /* 0x000fe20000000000 */
[----:B------:R-:W-:Y:S01]  /*3e00*/  UMOV UR8, UR4 ;  /* 0x0000000400087c82 */ /* 0x000fe20008000000 */
[----:B------:R-:W-:Y:S01]  /*3e10*/  VIADD R13, R16, 0x4 ;  /* 0x00000004100d7836 */ /* 0x000fe20000000000 */
[----:B------:R-:W-:Y:S01]  /*3e20*/  UMOV UR4, UR8 ;  /* 0x0000000800047c82 */ /* 0x000fe20008000000 */
[----:B------:R-:W-:Y:S01]  /*3e30*/  IMAD.U32 R8, RZ, RZ, UR8 ;  /* 0x00000008ff087e24 */ /* 0x000fe2000f8e00ff */
[----:B------:R-:W-:Y:S01]  /*3e40*/  HGMMA.64x64x16.F32.BF16 R24, gdesc[UR4], R24, gsb0 ;  /* 0x00e00000041879f0 */ /* 0x000fe20008001818 */
[----:B------:R-:W-:Y:S01]  /*3e50*/  R2UR UR4, R10 ;  /* 0x000000000a0472ca */ /* 0x000fe200000e0000 */
[----:B------:R-:W-:Y:S01]  /*3e60*/  UMOV UR5, UR9 ;  /* 0x0000000900057c82 */ /* 0x000fe20008000000 */
[----:B------:R-:W-:Y:S01]  /*3e70*/  R2UR UR6, R11 ;  /* 0x000000000b0672ca */ /* 0x000fe200000e0000 */
[----:B------:R-:W-:Y:S01]  /*3e80*/  UMOV UR7, 0x40000040 ;  /* 0x4000004000077882 */ /* 0x000fe20000000000 */
[----:B------:R-:W-:Y:S01]  /*3e90*/  IMAD.U32 R11, RZ, RZ, UR9 ;  /* 0x00000009ff0b7e24 */ /* 0x000fe2000f8e00ff */
[----:B------:R-:W-:Y:S01]  /*3ea0*/  UMOV UR9, 0x40000040 ;  /* 0x4000004000097882 */ /* 0x000fe20000000000 */
[----:B------:R-:W-:Y:S01]  /*3eb0*/  VIADD R17, R0, 0x6 ;  /* 0x0000000600117836 */ /* 0x000fe20000000000 */
[----:B------:R-:W-:Y:S01]  /*3ec0*/  UMOV UR15, 0x40000040 ;  /* 0x40000040000f7882 */ /* 0x000fe20000000000 */
[----:B------:R-:W-:Y:S01]  /*3ed0*/  VIADD R18, R16, 0x6 ;  /* 0x0000000610127836 */ /* 0x000fe20000000000 */
        /* <DEDUP_REMOVED lines=27> */
[----:B------:R-:W1:Y:S01]  /*4090*/  S2R R62, SR_TID.X ;  /* 0x00000000003e7919 */ /* 0x000e620000002100 */
[----:B------:R-:W-:Y:S01]  /*40a0*/  VIADD R197, R0, 0xe00 ;  /* 0x00000e0000c57836 */ /* 0x000fe20000000000 */
[----:B------:R-:W-:Y:S01]  /*40b0*/  R2UR UR61, R195 ;  /* 0x00000000c33d72ca */ /* 0x000fe200000e0000 */
[----:B------:R-:W-:-:S02]  /*40c0*/  VIADD R186, R190, UR60 ;  /* 0x0000003cbeba7c36 */ /* 0x000fc40008000000 */
        /* <DEDUP_REMOVED lines=10> */
[----:B------:R-:W-:Y:S01]  /*4170*/  IMAD.U32 R13, RZ, RZ, UR9 ;  /* 0x00000009ff0d7e24 */ /* 0x000fe2000f8e00ff */
[----:B------:R-:W-:-:S08]  /*4180*/  UMOV UR9, 0x40000040 ;  /* 0x4000004000097882 */ /* 0x000fd00000000000 */
        /* <DEDUP_REMOVED lines=63> */
[----:B------:R-:W-:Y:S01]  /*4580*/  ULDC UR7, c[0x0][0x2f0] ;  /* 0x0000bc0000077ab9 */ /* 0x000fe20000000800 */
[----:B------:R-:W-:Y:S01]  /*4590*/  UISETP.NE.AND UP0, UPT, UR6, 0x1, UPT ;  /* 0x000000010600788c */ /* 0x000fe2000bf05270 */
[----:B0-----:R-:W-:-:S10]  /*45a0*/  VIADD R19, R0, 0x800 ;  /* 0x0000080000137836 */ /* 0x001fd40000000000 */
[----:B------:R-:W-:Y:S01]  /*45b0*/  @UP0 ULDC UR6, c[0x0][0x44c] ;  /* 0x0001130000060ab9 */ /* 0x000fe20000000800 */
        /* <DEDUP_REMOVED lines=19> */
[----:B------:R-:W-:Y:S01]  /*46f0*/  HGMMA.64x64x16.F32.BF16 R24, gdesc[UR12], R24, gsb0 ;  /* 0x00e000000c1879f0 */ /* 0x000fe20008001818 */
[----:B------:R-:W-:Y:S02]  /*4700*/  @UP0 ULDC UR14, c[0x0][0x450] ;  /* 0x00011400000e0ab9 */ /* 0x000fe40000000800 */
        /* <DEDUP_REMOVED lines=53> */
[----:B------:R-:W-:Y:S01]  /*4a60*/  VIADD R18, R0, 0xa00 ;  /* 0x00000a0000127836 */ /* 0x000fe20000000000 */
        /* <DEDUP_REMOVED lines=123> */
[----:B------:R-:W-:Y:S01]  /*5220*/  UMOV UR57, 0x40000040 ;  /* 0x4000004000397882 */ /* 0x000fe20000000000 */
[----:B------:R-:W-:Y:S01]  /*5230*/  R2UR UR58, R21 ;  /* 0x00000000153a72ca */ /* 0x000fe200000e0000 */
[----:B------:R-:W-:Y:S01]  /*5240*/  UMOV UR59, 0x40000040 ;  /* 0x40000040003b7882 */ /* 0x000fe20000000000 */
[----:B------:R-:W-:Y:S02]  /*5250*/  SEL R20, R57, 0x3e, P1 ;  /* 0x0000003e39147807 */ /* 0x000fe40000800000 */
[----:B------:R-:W-:Y:S02]  /*5260*/  PLOP3.LUT P1, PT, PT, PT, UP0, 0x80, 0x0 ;  /* 0x000000000000781c */ /* 0x000fe40003f2f008 */
[----:B------:R-:W-:-:S04]  /*5270*/  LOP3.LUT R21, R20, 0x6, RZ, 0xc0, !PT ;  /* 0x0000000614157812 */ /* 0x000fc800078ec0ff */
[CC--:B------:R-:W-:Y:S02]  /*5280*/  IADD3 R20, R21.reuse, R58.reuse, R0 ;  /* 0x0000003a15147210 */ /* 0x0c0fe40007ffe000 */
[----:B------:R-:W-:Y:S01]  /*5290*/  IADD3 R21, R21, R58, R16 ;  /* 0x0000003a15157210 */ /* 0x000fe20007ffe010 */
[----:B------:R-:W-:-:S04]  /*52a0*/  IMAD R58, R22, -0x40, R57 ;  /* 0xffffffc0163a7824 */ /* 0x000fc800078e0239 */
[----:B------:R-:W-:Y:S02]  /*52b0*/  VIADD R60, R58, 0x1 ;  /* 0x000000013a3c7836 */ /* 0x000fe40000000000 */
[C---:B------:R-:W-:Y:S02]  /*52c0*/  IMAD R59, R193.reuse, UR7, R58 ;  /* 0x00000007c13b7c24 */ /* 0x040fe4000f8e023a */
[----:B------:R-:W-:Y:S02]  /*52d0*/  IMAD R60, R193, UR7, R60 ;  /* 0x00000007c13c7c24 */ /* 0x000fe4000f8e023c */
[----:B------:R-:W-:Y:S01]  /*52e0*/  IMAD.IADD R59, R59, 0x1, -R194 ;  /* 0x000000013b3b7824 */ /* 0x000fe200078e0ac2 */
[----:B------:R-:W-:Y:S02]  /*52f0*/  WARPGROUP.DEPBAR.LE gsb0, 0x0 ;  /* 0x00008000000079c5 */ /* 0x000fe40000010000 */
        /* <DEDUP_REMOVED lines=11> */
[----:B------:R-:W-:-:S04]  /*53b0*/  IMAD.IADD R21, R20, 0x1, -R21 ;  /* 0x0000000114157824 */ /* 0x000fc800078e0a15 */
[----:B------:R-:W-:-:S04]  /*53c0*/  IMAD R186, R21, 0x8, R186 ;  /* 0x0000000815ba7824 */ /* 0x000fc800078e02ba */
[----:B------:R-:W-:Y:S01]  /*53d0*/  @P1 IMAD.HI.U32 R21, R186, UR6, RZ ;  /* 0x00000006ba151c27 */ /* 0x000fe2000f8e00ff */
[----:B------:R-:W-:-:S03]  /*53e0*/  @UP0 ULDC UR6, c[0x0][0x450] ;  /* 0x0001140000060ab9 */ /* 0x000fc60000000800 */
[----:B------:R-:W-:Y:S01]  /*53f0*/  IMAD.MOV.U32 R20, RZ, RZ, R186 ;  /* 0x000000ffff147224 */ /* 0x000fe200078e00ba */
[----:B------:R-:W-:Y:S01]  /*5400*/  @P1 SHF.R.U32.HI R20, RZ, UR6, R21 ;  /* 0x00000006ff141c19 */ /* 0x000fe20008011615 */
[----:B------:R-:W-:Y:S01]  /*5410*/  ULDC UR6, c[0x0][0xa80] ;  /* 0x0002a00000067ab9 */ /* 0x000fe20000000800 */
[----:B------:R-:W0:Y:S03]  /*5420*/  LDC R21, c[0x0][0x288] ;  /* 0x0000a200ff157b82 */ /* 0x000e260000000800 */
[----:B------:R-:W1:Y:S04]  /*5430*/  SHFL.IDX PT, R61, R20, RZ, 0x1c1f ;  /* 0x001c1fff143d7589 */ /* 0x000e6800000e0000 */
[----:B------:R-:W2:Y:S01]  /*5440*/  SHFL.IDX PT, R20, R20, 0x1, 0x1c1f ;  /* 0x003c1f0014147f89 */ /* 0x000ea200000e0000 */
[----:B0-----:R-:W-:Y:S01]  /*5450*/  IADD3 R60, R60, -R21, -R194 ;  /* 0x800000153c3c7210 */ /* 0x001fe20007ffe8c2 */
[----:B------:R-:W-:-:S03]  /*5460*/  IMAD R21, R193, UR7, -R21 ;  /* 0x00000007c1157c24 */ /* 0x000fc6000f8e0a15 */
[----:B-1----:R-:W-:Y:S02]  /*5470*/  VIADDMNMX R61, R61, R60, R59, PT ;  /* 0x0000003c3d3d7246 */ /* 0x002fe4000380013b */
[----:B------:R-:W-:Y:S02]  /*5480*/  R2UR UR7, R21 ;  /* 0x00000000150772ca */ /* 0x000fe400000e0000 */
[C---:B------:R-:W-:Y:S01]  /*5490*/  ISETP.GT.AND P2, PT, R61.reuse, RZ, PT ;  /* 0x000000ff3d00720c */ /* 0x040fe20003f44270 */
[----:B------:R-:W-:Y:S02]  /*54a0*/  WARPGROUP.DEPBAR.LE gsb0, 0x0 ;  /* 0x00008000000079c5 */ /* 0x000fe40000010000 */
[----:B------:R-:W-:Y:S01]  /*54b0*/  WARPGROUP.ARRIVE ;  /* 0x00000000000079c5 */ /* 0x000fe20000000000 */
[C---:B------:R-:W-:Y:S02]  /*54c0*/  ISETP.GT.AND P3, PT, R61.reuse, 0x1, PT ;  /* 0x000000013d00780c */ /* 0x040fe40003f64270 */
[----:B------:R-:W-:-:S02]  /*54d0*/  ISETP.GT.AND P4, PT, R61, 0x8, PT ;  /* 0x000000083d00780c */ /* 0x000fc40003f84270 */
[----:B--2---:R-:W-:Y:S01]  /*54e0*/  VIADDMNMX R59, R20, R60, R59, PT ;  /* 0x0000003c143b7246 */ /* 0x004fe2000380013b */
[----:B------:R-:W-:Y:S03]  /*54f0*/  HGMMA.64x64x16.F32.BF16 R24, gdesc[UR56], R24, gsb0 ;  /* 0x00e00000381879f0 */ /* 0x000fe60008001818 */
[----:B------:R-:W-:Y:S02]  /*5500*/  WARPGROUP.DEPBAR.LE gsb0, 0x0 ;  /* 0x00008000000079c5 */ /* 0x000fe40000010000 */
[----:B------:R-:W-:Y:S02]  /*5510*/  FSEL R24, R24, -INF , P2 ;  /* 0xff80000018187808 */ /* 0x000fe40001000000 */
[----:B------:R-:W-:Y:S02]  /*5520*/  FSEL R25, R25, -INF , P3 ;  /* 0xff80000019197808 */ /* 0x000fe40001800000 */
[----:B------:R-:W-:-:S02]  /*5530*/  ISETP.GT.AND P2, PT, R61, 0x9, PT ;  /* 0x000000093d00780c */ /* 0x000fc40003f44270 */
[----:B------:R-:W-:Y:S02]  /*5540*/  FSEL R28, R28, -INF , P4 ;  /* 0xff8000001c1c7808 */ /* 0x000fe40002000000 */
[----:B------:R-:W-:Y:S02]  /*5550*/  FMNMX.FTZ R63, R24, R25, !PT ;  /* 0x00000019183f7209 */ /* 0x000fe40007810000 */
[----:B------:R-:W-:Y:S02]  /*5560*/  ISETP.GT.AND P3, PT, R61, 0x10, PT ;  /* 0x000000103d00780c */ /* 0x000fe40003f64270 */
[----:B------:R-:W-:Y:S02]  /*5570*/  FSEL R29, R29, -INF , P2 ;  /* 0xff8000001d1d7808 */ /* 0x000fe40001000000 */
[----:B------:R-:W-:Y:S02]  /*5580*/  FMNMX.FTZ R58, R28, R63, !PT ;  /* 0x0000003f1c3a7209 */ /* 0x000fe40007810000 */
        /* <DEDUP_REMOVED lines=33> */
[----:B------:R-:W-:Y:S02]  /*57a0*/  FSEL R53, R53, -INF , P2 ;  /* 0xff80000035357808 */ /* 0x000fe40001000000 */
[----:B------:R-:W-:Y:S02]  /*57b0*/  FMNMX.FTZ R58, R52, R61, !PT ;  /* 0x0000003d343a7209 */ /* 0x000fe40007810000 */
[----:B------:R-:W-:Y:S02]  /*57c0*/  ISETP.GT.AND P2, PT, R59, RZ, PT ;  /* 0x000000ff3b00720c */ /* 0x000fe40003f44270 */
[----:B------:R-:W-:-:S02]  /*57d0*/  FMNMX.FTZ R58, R53, R58, !PT ;  /* 0x0000003a353a7209 */ /* 0x000fc40007810000 */
[C---:B------:R-:W-:Y:S02]  /*57e0*/  ISETP.GT.AND P3, PT, R59.reuse, 0x1, PT ;  /* 0x000000013b00780c */ /* 0x040fe40003f64270 */
[----:B------:R-:W-:Y:S01]  /*57f0*/  ISETP.GT.AND P4, PT, R59, 0x8, PT ;  /* 0x000000083b00780c */ /* 0x000fe20003f84270 */
[----:B------:R-:W0:Y:S01]  /*5800*/  SHFL.BFLY PT, R61, R58, 0x2, 0x1f ;  /* 0x0c401f003a3d7f89 */ /* 0x000e2200000e0000 */
[----:B------:R-:W-:Y:S02]  /*5810*/  FSEL R26, R26, -INF , P2 ;  /* 0xff8000001a1a7808 */ /* 0x000fe40001000000 */
[----:B------:R-:W-:Y:S02]  /*5820*/  FSEL R27, R27, -INF , P3 ;  /* 0xff8000001b1b7808 */ /* 0x000fe40001800000 */
[----:B------:R-:W-:Y:S02]  /*5830*/  ISETP.GT.AND P2, PT, R59, 0x9, PT ;  /* 0x000000093b00780c */ /* 0x000fe40003f44270 */
[----:B------:R-:W-:-:S02]  /*5840*/  FSEL R30, R30, -INF , P4 ;  /* 0xff8000001e1e7808 */ /* 0x000fc40002000000 */
[----:B------:R-:W-:Y:S02]  /*5850*/  ISETP.GT.AND P3, PT, R59, 0x10, PT ;  /* 0x000000103b00780c */ /* 0x000fe40003f64270 */
[----:B------:R-:W-:Y:S02]  /*5860*/  FSEL R31, R31, -INF , P2 ;  /* 0xff8000001f1f7808 */ /* 0x000fe40001000000 */
[C---:B------:R-:W-:Y:S02]  /*5870*/  ISETP.GT.AND P2, PT, R59.reuse, 0x11, PT ;  /* 0x000000113b00780c */ /* 0x040fe40003f44270 */
[----:B------:R-:W-:Y:S02]  /*5880*/  FSEL R34, R34, -INF , P3 ;  /* 0xff80000022227808 */ /* 0x000fe40001800000 */
[----:B------:R-:W-:Y:S02]  /*5890*/  ISETP.GT.AND P3, PT, R59, 0x18, PT ;  /* 0x000000183b00780c */ /* 0x000fe40003f64270 */
[----:B------:R-:W-:-:S02]  /*58a0*/  FSEL R35, R35, -INF , P2 ;  /* 0xff80000023237808 */ /* 0x000fc40001000000 */
[C---:B------:R-:W-:Y:S02]  /*58b0*/  ISETP.GT.AND P2, PT, R59.reuse, 0x19, PT ;  /* 0x000000193b00780c */ /* 0x040fe40003f44270 */
[----:B------:R-:W-:Y:S02]  /*58c0*/  FSEL R38, R38, -INF , P3 ;  /* 0xff80000026267808 */ /* 0x000fe40001800000 */
[----:B0-----:R-:W-:Y:S02]  /*58d0*/  FMNMX.FTZ R185, R58, R61, !PT ;  /* 0x0000003d3ab97209 */ /* 0x001fe40007810000 */
[----:B------:R-:W-:Y:S02]  /*58e0*/  FMNMX.FTZ R61, R26, R27, !PT ;  /* 0x0000001b1a3d7209 */ /* 0x000fe40007810000 */
[----:B------:R-:W-:Y:S01]  /*58f0*/  ISETP.GT.AND P3, PT, R59, 0x20, PT ;  /* 0x000000203b00780c */ /* 0x000fe20003f64270 */
[----:B------:R-:W0:Y:S01]  /*5900*/  SHFL.BFLY PT, R60, R185, 0x1, 0x1f ;  /* 0x0c201f00b93c7f89 */ /* 0x000e2200000e0000 */
[----:B------:R-:W-:-:S02]  /*5910*/  FMNMX.FTZ R20, R30, R61, !PT ;  /* 0x0000003d1e147209 */ /* 0x000fc40007810000 */
[----:B------:R-:W-:Y:S02]  /*5920*/  FSEL R39, R39, -INF , P2 ;  /* 0xff80000027277808 */ /* 0x000fe40001000000 */
[----:B------:R-:W-:Y:S02]  /*5930*/  FMNMX.FTZ R61, R31, R20, !PT ;  /* 0x000000141f3d7209 */ /* 0x000fe40007810000 */
[----:B------:R-:W-:Y:S02]  /*5940*/  ISETP.GT.AND P2, PT, R59, 0x21, PT ;  /* 0x000000213b00780c */ /* 0x000fe40003f44270 */
[----:B------:R-:W-:Y:S02]  /*5950*/  FMNMX.FTZ R20, R34, R61, !PT ;  /* 0x0000003d22147209 */ /* 0x000fe40007810000 */
[----:B------:R-:W-:Y:S02]  /*5960*/  FSEL R42, R42, -INF , P3 ;  /* 0xff8000002a2a7808 */ /* 0x000fe40001800000 */
[----:B------:R-:W-:-:S02]  /*5970*/  FMNMX.FTZ R61, R35, R20, !PT ;  /* 0x00000014233d7209 */ /* 0x000fc40007810000 */
[----:B------:R-:W-:Y:S02]  /*5980*/  ISETP.GT.AND P3, PT, R59, 0x28, PT ;  /* 0x000000283b00780c */ /* 0x000fe40003f64270 */
[----:B------:R-:W-:Y:S02]  /*5990*/  FMNMX.FTZ R20, R38, R61, !PT ;  /* 0x0000003d26147209 */ /* 0x000fe40007810000 */
[----:B------:R-:W-:Y:S02]  /*59a0*/  FSEL R43, R43, -INF , P2 ;  /* 0xff8000002b2b7808 */ /* 0x000fe40001000000 */
[----:B------:R-:W-:Y:S02]  /*59b0*/  FMNMX.FTZ R61, R39, R20, !PT ;  /* 0x00000014273d7209 */ /* 0x000fe40007810000 */
[----:B------:R-:W-:Y:S02]  /*59c0*/  ISETP.GT.AND P4, PT, R59, 0x29, PT ;  /* 0x000000293b00780c */ /* 0x000fe40003f84270 */
[----:B------:R-:W-:-:S02]  /*59d0*/  FMNMX.FTZ R20, R42, R61, !PT ;  /* 0x0000003d2a147209 */ /* 0x000fc40007810000 */
[----:B0-----:R-:W-:Y:S02]  /*59e0*/  FMNMX.FTZ R185, R185, R60, !PT ;  /* 0x0000003cb9b97209 */ /* 0x001fe40007810000 */
[----:B------:R-:W-:Y:S02]  /*59f0*/  FSEL R46, R46, -INF , P3 ;  /* 0xff8000002e2e7808 */ /* 0x000fe40001800000 */
[----:B------:R-:W-:Y:S01]  /*5a00*/  FMNMX.FTZ R61, R43, R20, !PT ;  /* 0x000000142b3d7209 */ /* 0x000fe20007810000 */
[----:B------:R-:W-:Y:S01]  /*5a10*/  FMUL.FTZ R58, R185, UR6 ;  /* 0x00000006b93a7c20 */ /* 0x000fe20008410000 */
[----:B------:R-:W-:Y:S02]  /*5a20*/  ISETP.GT.AND P2, PT, R59, 0x30, PT ;  /* 0x000000303b00780c */ /* 0x000fe40003f44270 */
[----:B------:R-:W-:Y:S02]  /*5a30*/  FSEL R47, R47, -INF , P4 ;  /* 0xff8000002f2f7808 */ /* 0x000fe40002000000 */
[----:B------:R-:W-:-:S02]  /*5a40*/  FMNMX.FTZ R20, R46, R61, !PT ;  /* 0x0000003d2e147209 */ /* 0x000fc40007810000 */
[----:B------:R-:W-:Y:S02]  /*5a50*/  FSETP.NEU.FTZ.AND P5, PT, R185, -INF , PT ;  /* 0xff800000b900780b */ /* 0x000fe40003fbd000 */
[----:B------:R-:W-:Y:S02]  /*5a60*/  ISETP.GT.AND P3, PT, R59, 0x31, PT ;  /* 0x000000313b00780c */ /* 0x000fe40003f64270 */
[----:B------:R-:W-:Y:S02]  /*5a70*/  FSEL R50, R50, -INF , P2 ;  /* 0xff80000032327808 */ /* 0x000fe40001000000 */
[----:B------:R-:W-:Y:S02]  /*5a80*/  FMNMX.FTZ R61, R47, R20, !PT ;  /* 0x000000142f3d7209 */ /* 0x000fe40007810000 */
[----:B------:R-:W-:Y:S02]  /*5a90*/  FSEL R58, R58, RZ, P5 ;  /* 0x000000ff3a3a7208 */ /* 0x000fe40002800000 */
[----:B------:R-:W-:-:S02]  /*5aa0*/  ISETP.GT.AND P2, PT, R59, 0x38, PT ;  /* 0x000000383b00780c */ /* 0x000fc40003f44270 */
[----:B------:R-:W-:Y:S01]  /*5ab0*/  FSEL R51, R51, -INF , P3 ;  /* 0xff80000033337808 */ /* 0x000fe20001800000 */
[--C-:B------:R-:W-:Y:S01]  /*5ac0*/  FFMA.FTZ R170, R25, UR6, -R58.reuse ;  /* 0x0000000619aa7c23 */ /* 0x100fe2000801083a */
[----:B------:R-:W-:Y:S01]  /*5ad0*/  FMNMX.FTZ R20, R50, R61, !PT ;  /* 0x0000003d32147209 */ /* 0x000fe20007810000 */
[--C-:B------:R-:W-:Y:S01]  /*5ae0*/  FFMA.FTZ R171, R28, UR6, -R58.reuse ;  /* 0x000000061cab7c23 */ /* 0x100fe2000801083a */
[----:B------:R-:W-:Y:S01]  /*5af0*/  ISETP.GT.AND P3, PT, R59, 0x39, PT ;  /* 0x000000393b00780c */ /* 0x000fe20003f64270 */
[--C-:B------:R-:W-:Y:S01]  /*5b00*/  FFMA.FTZ R169, R24, UR6, -R58.reuse ;  /* 0x0000000618a97c23 */ /* 0x100fe2000801083a */
[----:B------:R-:W-:Y:S01]  /*5b10*/  FSEL R54, R54, -INF , P2 ;  /* 0xff80000036367808 */ /* 0x000fe20001000000 */
[--C-:B------:R-:W-:Y:S01]  /*5b20*/  FFMA.FTZ R172, R29, UR6, -R58.reuse ;  /* 0x000000061dac7c23 */ /* 0x100fe2000801083a */
[----:B------:R-:W-:Y:S01]  /*5b30*/  FMNMX.FTZ R25, R51, R20, !PT ;  /* 0x0000001433197209 */ /* 0x000fe20007810000 */
[--C-:B------:R-:W-:Y:S01]  /*5b40*/  FFMA.FTZ R173, R32, UR6, -R58.reuse ;  /* 0x0000000620ad7c23 */ /* 0x100fe2000801083a */
[----:B------:R-:W-:Y:S01]  /*5b50*/  FSEL R55, R55, -INF , P3 ;  /* 0xff80000037377808 */ /* 0x000fe20001800000 */
        /* <DEDUP_REMOVED lines=13> */
[----:B------:R-:W-:Y:S01]  /*5c30*/  FFMA.FTZ R198, R53, UR6, -R58 ;  /* 0x0000000635c67c23 */ /* 0x000fe2000801083a */
[----:B------:R-:W-:Y:S08]  /*5c40*/  MUFU.EX2 R169, R169 ;  /* 0x000000a900a97308 */ /* 0x000ff00000000800 */
[----:B------:R-:W1:Y:S08]  /*5c50*/  MUFU.EX2 R170, R170 ;  /* 0x000000aa00aa7308 */ /* 0x000e700000000800 */
[----:B------:R-:W-:Y:S01]  /*5c60*/  MUFU.EX2 R171, R171 ;  /* 0x000000ab00ab7308 */ /* 0x000fe20000000800 */
[----:B0-----:R-:W-:-:S07]  /*5c70*/  FMNMX.FTZ R25, R20, R25, !PT ;  /* 0x0000001914197209 */ /* 0x001fce0007810000 */
[----:B------:R-:W0:Y:S01]  /*5c80*/  MUFU.EX2 R172, R172 ;  /* 0x000000ac00ac7308 */ /* 0x000e220000000800 */
[----:B------:R-:W2:Y:S01]  /*5c90*/  SHFL.BFLY PT, R168, R25, 0x1, 0x1f ;  /* 0x0c201f0019a87f89 */ /* 0x000ea200000e0000 */
[----:B-1----:R-:W-:Y:S01]  /*5ca0*/  F2FP.BF16.F32.PACK_AB R152, R170, R169 ;  /* 0x000000a9aa98723e */ /* 0x002fe200000010ff */
[----:B------:R-:W-:-:S05]  /*5cb0*/  FADD.FTZ R170, R169, R170 ;  /* 0x000000aaa9aa7221 */ /* 0x000fca0000010000 */
[----:B------:R-:W-:Y:S08]  /*5cc0*/  MUFU.EX2 R173, R173 ;  /* 0x000000ad00ad7308 */ /* 0x000ff00000000800 */
[----:B------:R-:W1:Y:S01]  /*5cd0*/  MUFU.EX2 R174, R174 ;  /* 0x000000ae00ae7308 */ /* 0x000e620000000800 */
[----:B0-----:R-:W-:Y:S01]  /*5ce0*/  F2FP.BF16.F32.PACK_AB R154, R172, R171 ;  /* 0x000000abac9a723e */ /* 0x001fe200000010ff */
[----:B------:R-:W-:-:S04]  /*5cf0*/  FADD.FTZ R171, R171, R170 ;  /* 0x000000aaabab7221 */ /* 0x000fc80000010000 */
[----:B------:R-:W-:Y:S02]  /*5d00*/  FADD.FTZ R172, R172, R171 ;  /* 0x000000abacac7221 */ /* 0x000fe40000010000 */
[----:B------:R-:W-:Y:S01]  /*5d10*/  MUFU.EX2 R175, R175 ;  /* 0x000000af00af7308 */ /* 0x000fe20000000800 */
[----:B--2---:R-:W-:-:S04]  /*5d20*/  FMNMX.FTZ R168, R25, R168, !PT ;  /* 0x000000a819a87209 */ /* 0x004fc80007810000 */
[C---:B------:R-:W-:Y:S01]  /*5d30*/  FSETP.NEU.FTZ.AND P2, PT, R168.reuse, -INF , PT ;  /* 0xff800000a800780b */ /* 0x040fe20003f5d000 */
[----:B------:R-:W-:Y:S02]  /*5d40*/  FMUL.FTZ R20, R168, UR6 ;  /* 0x00000006a8147c20 */ /* 0x000fe40008410000 */
[----:B------:R-:W0:Y:S01]  /*5d50*/  MUFU.EX2 R176, R176 ;  /* 0x000000b000b07308 */ /* 0x000e220000000800 */
[----:B-1----:R-:W-:Y:S01]  /*5d60*/  F2FP.BF16.F32.PACK_AB R156, R174, R173 ;  /* 0x000000adae9c723e */ /* 0x002fe200000010ff */
[----:B------:R-:W-:Y:S01]  /*5d70*/  FADD.FTZ R173, R173, R172 ;  /* 0x000000acadad7221 */ /* 0x000fe20000010000 */
[----:B------:R-:W-:Y:S02]  /*5d80*/  FSEL R28, R20, RZ, P2 ;  /* 0x000000ff141c7208 */ /* 0x000fe40001000000 */
[-C--:B------:R-:W-:Y:S01]  /*5d90*/  LEA.HI R20, R56, R23.reuse, RZ, 0x4 ;  /* 0x0000001738147211 */ /* 0x080fe200078f20ff */
[----:B------:R-:W-:Y:S01]  /*5da0*/  FADD.FTZ R174, R174, R173 ;  /* 0x000000adaeae7221 */ /* 0x000fe20000010000 */
[----:B------:R-:W-:Y:S01]  /*5db0*/  ISETP.NE.AND P2, PT, R62, RZ, PT ;  /* 0x000000ff3e00720c */ /* 0x000fe20003f45270 */
[--C-:B------:R-:W-:Y:S01]  /*5dc0*/  FFMA.FTZ R200, R27, UR6, -R28.reuse ;  /* 0x000000061bc87c23 */ /* 0x100fe2000801081c */
[----:B------:R-:W-:Y:S01]  /*5dd0*/  LOP3.LUT R24, R20, 0xfffffff0, RZ, 0xc0, !PT ;  /* 0xfffffff014187812 */ /* 0x000fe200078ec0ff */
[--C-:B------:R-:W-:Y:S01]  /*5de0*/  FFMA.FTZ R199, R26, UR6, -R28.reuse ;  /* 0x000000061ac77c23 */ /* 0x100fe2000801081c */
[----:B------:R-:W-:Y:S01]  /*5df0*/  LEA.HI R56, R56, R23, RZ, 0x5 ;  /* 0x0000001738387211 */ /* 0x000fe200078f28ff */
[----:B------:R-:W-:Y:S01]  /*5e00*/  FFMA.FTZ R201, R30, UR6, -R28 ;  /* 0x000000061ec97c23 */ /* 0x000fe2000801081c */
[----:B------:R-:W-:Y:S01]  /*5e10*/  SHF.R.U32.HI R29, RZ, 0x1, R20 ;  /* 0x00000001ff1d7819 */ /* 0x000fe20000011614 */
[----:B------:R-:W-:-:S02]  /*5e20*/  IMAD.IADD R24, R23, 0x1, -R24 ;  /* 0x0000000117187824 */ /* 0x000fc400078e0a18 */
[--C-:B------:R-:W-:Y:S01]  /*5e30*/  FFMA.FTZ R202, R31, UR6, -R28.reuse ;  /* 0x000000061fca7c23 */ /* 0x100fe2000801081c */
[----:B------:R-:W-:Y:S02]  /*5e40*/  IMAD.SHL.U32 R56, R56, 0x20, RZ ;  /* 0x0000002038387824 */ /* 0x000fe400078e00ff */
[--C-:B------:R-:W-:Y:S01]  /*5e50*/  FFMA.FTZ R203, R34, UR6, -R28.reuse ;  /* 0x0000000622cb7c23 */ /* 0x100fe2000801081c */
[----:B------:R-:W-:Y:S01]  /*5e60*/  FFMA.FTZ R204, R35, UR6, -R28 ;  /* 0x0000000623cc7c23 */ /* 0x000fe2000801081c */
[----:B------:R-:W-:Y:S01]  /*5e70*/  SHF.R.S32.HI R25, RZ, 0x1f, R24 ;  /* 0x0000001fff197819 */ /* 0x000fe20000011418 */
[----:B------:R-:W-:Y:S01]  /*5e80*/  @!P2 VIADD R20, R196, 0x38840 ;  /* 0x00038840c414a836 */ /* 0x000fe20000000000 */
[----:B------:R-:W-:Y:S01]  /*5e90*/  LOP3.LUT R56, R56, 0x7ffffc00, RZ, 0xc0, !PT ;  /* 0x7ffffc0038387812 */ /* 0x000fe200078ec0ff */
        /* <DEDUP_REMOVED lines=13> */
[--C-:B------:R-:W-:Y:S01]  /*5f70*/  FFMA.FTZ R211, R54, UR6, -R28.reuse ;  /* 0x0000000636d37c23 */ /* 0x100fe2000801081c */
[----:B------:R-:W-:Y:S02]  /*5f80*/  IMAD.SHL.U32 R24, R27, 0x40, RZ ;  /* 0x000000401b187824 */ /* 0x000fe400078e00ff */
[----:B------:R-:W-:Y:S01]  /*5f90*/  FFMA.FTZ R214, R55, UR6, -R28 ;  /* 0x0000000637d67c23 */ /* 0x000fe2000801081c */
[----:B------:R-:W-:Y:S01]  /*5fa0*/  MUFU.EX2 R199, R199 ;  /* 0x000000c700c77308 */ /* 0x000fe20000000800 */
[----:B------:R-:W-:Y:S01]  /*5fb0*/  LOP3.LUT P4, RZ, R27, 0x2, RZ, 0xc0, !PT ;  /* 0x000000021bff7812 */ /* 0x000fe2000788c0ff */
[----:B------:R-:W-:Y:S01]  /*5fc0*/  @!P2 VIADD R21, R196, 0x38860 ;  /* 0x00038860c415a836 */ /* 0x000fe20000000000 */
[----:B------:R-:W-:-:S02]  /*5fd0*/  LOP3.LUT R24, R24, 0x1c0, RZ, 0xc0, !PT ;  /* 0x000001c018187812 */ /* 0x000fc400078ec0ff */
[----:B------:R-:W-:Y:S02]  /*5fe0*/  LOP3.LUT P3, RZ, R27, 0x4, RZ, 0xc0, !PT ;  /* 0x000000041bff7812 */ /* 0x000fe4000786c0ff */
[----:B------:R-:W-:Y:S01]  /*5ff0*/  LOP3.LUT R29, R24, 0x8, R29, 0xf8, !PT ;  /* 0x00000008181d7812 */ /* 0x000fe200078ef81d */
[----:B------:R-:W1:Y:S01]  /*6000*/  MUFU.EX2 R200, R200 ;  /* 0x000000c800c87308 */ /* 0x000e620000000800 */
[----:B------:R-:W-:Y:S02]  /*6010*/  SHF.R.U32.HI R24, RZ, 0x3, R24 ;  /* 0x00000003ff187819 */ /* 0x000fe40000011618 */
[----:B------:R-:W-:Y:S02]  /*6020*/  SEL R57, R57, 0xffffffc0, !P3 ;  /* 0xffffffc039397807 */ /* 0x000fe40005800000 */
[----:B------:R-:W-:Y:S02]  /*6030*/  LOP3.LUT R24, R29, R24, RZ, 0x3c, !PT ;  /* 0x000000181d187212 */ /* 0x000fe400078e3cff */
[----:B0-----:R-:W-:Y:S01]  /*6040*/  F2FP.BF16.F32.PACK_AB R158, R176, R175 ;  /* 0x000000afb09e723e */ /* 0x001fe200000010ff */
[----:B------:R-:W-:Y:S01]  /*6050*/  MUFU.EX2 R201, R201 ;  /* 0x000000c900c97308 */ /* 0x000fe20000000800 */
[----:B------:R-:W-:Y:S01]  /*6060*/  IADD3 R25, R24, R25, R56 ;  /* 0x0000001918197210 */ /* 0x000fe20007ffe038 */
[----:B------:R-:W-:Y:S01]  /*6070*/  FADD.FTZ R175, R175, R174 ;  /* 0x000000aeafaf7221 */ /* 0x000fe20000010000 */
[----:B------:R-:W-:-:S02]  /*6080*/  @!P2 PRMT R24, RZ, 0x654, R20 ;  /* 0x00000654ff18a816 */ /* 0x000fc40000000014 */
[----:B------:R-:W-:Y:S01]  /*6090*/  @!P2 PRMT R21, RZ, 0x654, R21 ;  /* 0x00000654ff15a816 */ /* 0x000fe20000000015 */
[----:B------:R-:W-:Y:S01]  /*60a0*/  IMAD R184, R25, 0x2, R196 ;  /* 0x0000000219b87824 */ /* 0x000fe200078e02c4 */
[----:B------:R0:W-:Y:S01]  /*60b0*/  @!P2 SYNCS.ARRIVE.TRANS64.RED.A1T0 RZ, [R24+URZ], RZ ;  /* 0x000000ff18ffa9a7 */ /* 0x0001e2000810043f */
[----:B------:R-:W2:Y:S01]  /*60c0*/  MUFU.EX2 R202, R202 ;  /* 0x000000ca00ca7308 */ /* 0x000ea20000000800 */
[----:B-1----:R-:W-:Y:S01]  /*60d0*/  F2FP.BF16.F32.PACK_AB R153, R200, R199 ;  /* 0x000000c7c899723e */ /* 0x002fe200000010ff */
[C---:B------:R-:W-:Y:S02]  /*60e0*/  VIADD R188, R184.reuse, 0x36400 ;  /* 0x00036400b8bc7836 */ /* 0x040fe40000000000 */
[----:B------:R-:W-:Y:S01]  /*60f0*/  FADD.FTZ R200, R199, R200 ;  /* 0x000000c8c7c87221 */ /* 0x000fe20000010000 */
[----:B------:R-:W-:Y:S02]  /*6100*/  VIADD R20, R184, 0x36420 ;  /* 0x00036420b8147836 */ /* 0x000fe40000000000 */
[----:B------:R-:W-:Y:S01]  /*6110*/  FADD.FTZ R176, R176, R175 ;  /* 0x000000afb0b07221 */ /* 0x000fe20000010000 */
[C---:B------:R-:W-:Y:S01]  /*6120*/  @P4 VIADD R20, R188.reuse, 0xffffffe0 ;  /* 0xffffffe0bc144836 */ /* 0x040fe20000000000 */
[----:B------:R-:W-:Y:S01]  /*6130*/  MUFU.EX2 R203, R203 ;  /* 0x000000cb00cb7308 */ /* 0x000fe20000000800 */
[----:B------:R-:W-:-:S02]  /*6140*/  IMAD.IADD R188, R188, 0x1, R57 ;  /* 0x00000001bcbc7824 */ /* 0x000fc400078e0239 */
[----:B------:R-:W-:Y:S02]  /*6150*/  IMAD.IADD R187, R57, 0x1, R20 ;  /* 0x0000000139bb7824 */ /* 0x000fe400078e0214 */
[----:B------:R-:W-:-:S03]  /*6160*/  VIADD R199, R22, 0xfffffffe ;  /* 0xfffffffe16c77836 */ /* 0x000fc60000000000 */
[----:B------:R-:W1:Y:S01]  /*6170*/  MUFU.EX2 R204, R204 ;  /* 0x000000cc00cc7308 */ /* 0x000e620000000800 */
[----:B--2---:R-:W-:Y:S01]  /*6180*/  F2FP.BF16.F32.PACK_AB R155, R202, R201 ;  /* 0x000000c9ca9b723e */ /* 0x004fe200000010ff */
[----:B------:R-:W-:Y:S01]  /*6190*/  BAR.SYNC.DEFER_BLOCKING 0xf, 0x100 ;  /* 0x03c4000000007b1d */ /* 0x000fe20000010000 */
[----:B------:R-:W-:-:S04]  /*61a0*/  FADD.FTZ R201, R201, R200 ;  /* 0x000000c8c9c97221 */ /* 0x000fc80000010000 */
[----:B------:R-:W-:Y:S01]  /*61b0*/  FADD.FTZ R202, R202, R201 ;  /* 0x000000c9caca7221 */ /* 0x000fe20000010000 */
[----:B------:R-:W-:Y:S08]  /*61c0*/  MUFU.EX2 R205, R205 ;  /* 0x000000cd00cd7308 */ /* 0x000ff00000000800 */
[----:B------:R-:W2:Y:S01]  /*61d0*/  MUFU.EX2 R206, R206 ;  /* 0x000000ce00ce7308 */ /* 0x000ea20000000800 */
[----:B-1----:R-:W-:Y:S01]  /*61e0*/  F2FP.BF16.F32.PACK_AB R157, R204, R203 ;  /* 0x000000cbcc9d723e */ /* 0x002fe200000010ff */
[----:B------:R-:W-:-:S04]  /*61f0*/  FADD.FTZ R203, R203, R202 ;  /* 0x000000cacbcb7221 */ /* 0x000fc80000010000 */
[----:B------:R-:W-:Y:S02]  /*6200*/  FADD.FTZ R204, R204, R203 ;  /* 0x000000cbcccc7221 */ /* 0x000fe40000010000 */
[----:B------:R-:W-:Y:S01]  /*6210*/  MUFU.EX2 R177, R177 ;  /* 0x000000b100b17308 */ /* 0x000fe20000000800 */
[----:B------:R1:W-:Y:S07]  /*6220*/  STSM.16.M88.4 [R184+0x36400], R152 ;  /* 0x03640098b8007844 */ /* 0x0003ee0000000200 */
[----:B------:R-:W3:Y:S01]  /*6230*/  MUFU.EX2 R178, R178 ;  /* 0x000000b200b27308 */ /* 0x000ee20000000800 */
[----:B--2---:R-:W-:Y:S01]  /*6240*/  F2FP.BF16.F32.PACK_AB R159, R206, R205 ;  /* 0x000000cdce9f723e */ /* 0x004fe200000010ff */
        /* <DEDUP_REMOVED lines=31> */
[----:B----4-:R-:W-:-:S07]  /*6440*/  F2FP.BF16.F32.PACK_AB R166, R198, R183 ;  /* 0x000000b7c6a6723e */ /* 0x010fce00000010ff */
[----:B------:R-:W-:Y:S08]  /*6450*/  MUFU.EX2 R211, R211 ;  /* 0x000000d300d37308 */ /* 0x000ff00000000800 */
[----:B------:R-:W4:Y:S01]  /*6460*/  MUFU.EX2 R214, R214 ;  /* 0x000000d600d67308 */ /* 0x000f220000000800 */
[----:B---3--:R-:W-:Y:S01]  /*6470*/  F2FP.BF16.F32.PACK_AB R165, R212, R23 ;  /* 0x00000017d4a5723e */ /* 0x008fe200000010ff */
[----:B------:R-:W-:-:S04]  /*6480*/  FADD.FTZ R23, R23, R210 ;  /* 0x000000d217177221 */ /* 0x000fc80000010000 */
[----:B------:R-:W-:Y:S01]  /*6490*/  FADD.FTZ R212, R212, R23 ;  /* 0x00000017d4d47221 */ /* 0x000fe20000010000 */
[----:B------:R-:W-:Y:S01]  /*64a0*/  IMAD.MOV.U32 R23, RZ, RZ, RZ ;  /* 0x000000ffff177224 */ /* 0x000fe200078e00ff */
[----:B----4-:R-:W-:Y:S02]  /*64b0*/  F2FP.BF16.F32.PACK_AB R167, R214, R211 ;  /* 0x000000d3d6a7723e */ /* 0x010fe400000010ff */
[----:B------:R-:W-:-:S03]  /*64c0*/  FADD.FTZ R211, R211, R212 ;  /* 0x000000d4d3d37221 */ /* 0x000fc60000010000 */
[----:B------:R2:W-:Y:S01]  /*64d0*/  STSM.16.M88.4 [R187], R164 ;  /* 0x000000a4bb007844 */ /* 0x0005e20000000200 */
[----:B0-----:R-:W-:Y:S01]  /*64e0*/  WARPGROUP.ARRIVE ;  /* 0x00000000000079c5 */ /* 0x001fe20000000000 */
[----:B------:R-:W-:-:S05]  /*64f0*/  FADD.FTZ R22, R214, R211 ;  /* 0x000000d3d6167221 */ /* 0x000fca0000010000 */
[----:B------:R-:W-:Y:S01]  /*6500*/  HGMMA.64x256x16.F32.BF16 R24, R152, gdesc[UR8].tnspB, RZ, !UPT, gsb0 ;  /* 0x43e0000898187df0 */ /* 0x000fe2000c0018ff */
[----:B------:R-:W-:Y:S01]  /*6510*/  R2UR UR10, R213 ;  /* 0x00000000d50a72ca */ /* 0x000fe200000e0000 */
[----:B------:R-:W-:Y:S01]  /*6520*/  UMOV UR11, 0x40000040 ;  /* 0x40000040000b7882 */ /* 0x000fe20000000000 */
[C---:B------:R-:W-:Y:S01]  /*6530*/  VIADD R213, R191.reuse, 0x100 ;  /* 0x00000100bfd57836 */ /* 0x040fe20000000000 */
[----:B------:R-:W-:Y:S02]  /*6540*/  WARPGROUP.DEPBAR.LE gsb0, 0x0 ;  /* 0x00008000000079c5 */ /* 0x000fe40000010000 */
[----:B------:R-:W-:Y:S01]  /*6550*/  WARPGROUP.ARRIVE ;  /* 0x00000000000079c5 */ /* 0x000fe20000000000 */
[----:B-1----:R-:W-:-:S15]  /*6560*/  VIADD R152, R191, 0x180 ;  /* 0x00000180bf987836 */ /* 0x002fde0000000000 */
        /* <DEDUP_REMOVED lines=18> */
[----:B------:R-:W-:-:S04]  /*6690*/  USHF.R.S32.HI UR7, URZ, 0x1f, UR60 ;  /* 0x0000001f3f077899 */ /* 0x000fc8000801143c */
[----:B------:R-:W-:-:S03]  /*66a0*/  ULEA.HI UR7, UR7, UR60, URZ, 0x6 ;  /* 0x0000003c07077291 */ /* 0x000fc6000f8f303f */
[----:B------:R-:W-:Y:S01]  /*66b0*/  UMOV UR60, URZ ;  /* 0x0000003f003c7c82 */ /* 0x000fe20008000000 */
[----:B------:R-:W-:-:S04]  /*66c0*/  USHF.R.S32.HI UR7, URZ, 0x6, UR7 ;  /* 0x000000063f077899 */ /* 0x000fc80008011407 */
[----:B------:R-:W-:-:S04]  /*66d0*/  UISETP.LT.AND UP1, UPT, UR61, UR7, UPT ;  /* 0x000000073d00728c */ /* 0x000fc8000bf21270 */
[----:B------:R-:W-:-:S06]  /*66e0*/  USEL UR61, UR61, UR7, !UP1 ;  /* 0x000000073d3d7287 */ /* 0x000fcc000c800000 */
[----:B------:R-:W-:Y:S01]  /*66f0*/  ISETP.GE.AND P3, PT, R199, UR61, PT ;  /* 0x0000003dc7007c0c */ /* 0x000fe2000bf66270 */
        /* <DEDUP_REMOVED lines=9> */
[----:B------:R0:W-:Y:S02]  /*6790*/  @!P2 SYNCS.ARRIVE.TRANS64.RED.A1T0 RZ, [R21+URZ], RZ ;  /* 0x000000ff15ffa9a7 */ /* 0x0001e4000810043f */
[----:B0-----:R-:W-:-:S04]  /*67a0*/  FADD.FTZ R21, R183, R182 ;  /* 0x000000b6b7157221 */ /* 0x001fc80000010000 */
[----:B------:R-:W-:Y:S01]  /*67b0*/  FADD.FTZ R21, R198, R21 ;  /* 0x00000015c6157221 */ /* 0x000fe20000010000 */
[----:B--2---:R-:W-:Y:S06]  /*67c0*/  @!P3 BRA `(.L_x_4226) ;  /* 0x000000300088b947 */ /* 0x004fec0003800000 */
[----:B------:R-:W-:Y:S01]  /*67d0*/  IMAD.MOV.U32 R200, RZ, RZ, R168 ;  /* 0x000000ffffc87224 */ /* 0x000fe200078e00a8 */
[----:B------:R-:W-:Y:S01]  /*67e0*/  UMOV UR60, URZ ;  /* 0x0000003f003c7c82 */ /* 0x000fe20008000000 */
[----:B------:R-:W-:Y:S02]  /*67f0*/  IMAD.MOV.U32 R201, RZ, RZ, R185 ;  /* 0x000000ffffc97224 */ /* 0x000fe400078e00b9 */
[----:B------:R-:W-:-:S07]  /*6800*/  IMAD.MOV.U32 R203, RZ, RZ, RZ ;  /* 0x000000ffffcb7224 */ /* 0x000fce00078e00ff */
.L_x_4235:
        /* <DEDUP_REMOVED lines=8> */
.L_x_4227:
[----:B------:R-:W-:Y:S02]  /*6890*/  IMAD.U32 R205, RZ, RZ, UR60 ;  /* 0x0000003cffcd7e24 */ /* 0x000fe4000f8e00ff */
[----:B------:R-:W-:-:S03]  /*68a0*/  IMAD R198, R23, 0x8, R196 ;  /* 0x0000000817c67824 */ /* 0x000fc600078e02c4 */
[----:B------:R-:W-:-:S04]  /*68b0*/  SHF.L.U32 R205, R205, 0x1f, RZ ;  /* 0x0000001fcdcd7819 */ /* 0x000fc800000006ff */
[----:B------:R0:W1:Y:S01]  /*68c0*/  SYNCS.PHASECHK.TRANS64.TRYWAIT P3, [R198+URZ+0x38830], R205 ;  /* 0x038830cdc60075a7 */ /* 0x000062000806017f */
[----:B------:R-:W-:Y:S05]  /*68d0*/  @!P0 BRA `(.L_x_4228) ;  /* 0x0000000000048947 */ /* 0x000fea0003800000 */
[----:B------:R-:W-:Y:S01]  /*68e0*/  BPT.TRAP 0x1 ;  /* 0x000000040000795c */ /* 0x000fe20000300000 */
.L_x_4228:
[----:B------:R-:W-:Y:S01]  /*68f0*/  IMAD R185, R23, 0x200, R189 ;  /* 0x0000020017b97824 */ /* 0x000fe200078e02bd */
[----:B-1----:R-:W-:Y:S06]  /*6900*/  @P3 BRA `(.L_x_4229) ;  /* 0x0000000000083947 */ /* 0x002fec0003800000 */
[----:B------:R-:W1:Y:S02]  /*6910*/  SYNCS.PHASECHK.TRANS64.TRYWAIT P3, [R198+URZ+0x38830], R205 ;  /* 0x038830cdc60075a7 */ /* 0x000e64000806017f */
[----:B-1----:R-:W-:Y:S05]  /*6920*/  @!P3 BRA `(.L_x_4230) ;  /* 0x000000e80020b947 */ /* 0x002fea0003800000 */
.L_x_4229:
        /* <DEDUP_REMOVED lines=49> */
.L_x_4231:
[----:B------:R2:W3:Y:S01]  /*6c40*/  SYNCS.PHASECHK.TRANS64.TRYWAIT P3, [R198+URZ+0x38850], R205 ;  /* 0x038850cdc60075a7 */ /* 0x0004e2000806017f */
[----:B------:R-:W-:Y:S05]  /*6c50*/  @!P0 BRA `(.L_x_4232) ;  /* 0x0000000000048947 */ /* 0x000fea0003800000 */
[----:B------:R-:W-:Y:S01]  /*6c60*/  BPT.TRAP 0x1 ;  /* 0x000000040000795c */ /* 0x000fe20000300000 */
.L_x_4232:
[----:B---3--:R-:W-:Y:S05]  /*6c70*/  @P3 BRA `(.L_x_4233) ;  /* 0x0000000000083947 */ /* 0x008fea0003800000 */
[----:B------:R-:W3:Y:S02]  /*6c80*/  SYNCS.PHASECHK.TRANS64.TRYWAIT P3, [R198+URZ+0x38850], R205 ;  /* 0x038850cdc60075a7 */ /* 0x000ee4000806017f */
[----:B---3--:R-:W-:Y:S05]  /*6c90*/  @!P3 BRA `(.L_x_4234) ;  /* 0x000000e40058b947 */ /* 0x008fea0003800000 */
.L_x_4233:
[----:B------:R-:W-:Y:S01]  /*6ca0*/  IMAD R185, R23, 0x1000, R16 ;  /* 0x0000100017b97824 */ /* 0x000fe200078e0210 */
[----:B------:R-:W-:Y:S01]  /*6cb0*/  MOV R202, UR49 ;  /* 0x0000003100ca7c02 */ /* 0x000fe20008000f00 */
[----:B------:R-:W-:Y:S01]  /*6cc0*/  WARPGROUP.ARRIVE ;  /* 0x00000000000079c5 */ /* 0x000fe20000000000 */
[----:B------:R-:W-:Y:S01]  /*6cd0*/  MOV R204, UR48 ;  /* 0x0000003000cc7c02 */ /* 0x000fe20008000f00 */
[----:B------:R-:W-:Y:S01]  /*6ce0*/  UMOV UR51, 0x40000040 ;  /* 0x4000004000337882 */ /* 0x000fe20000000000 */
[----:B------:R-:W-:Y:S01]  /*6cf0*/  R2UR UR6, R185 ;  /* 0x00000000b90672ca */ /* 0x000fe200000e0000 */
[----:B------:R-:W-:Y:S01]  /*6d00*/  UMOV UR55, 0x40000040 ;  /* 0x4000004000377882 */ /* 0x000fe20000000000 */
[----:B------:R-:W-:Y:S01]  /*6d10*/  R2UR UR48, R8 ;  /* 0x00000000083072ca */ /* 0x000fe200000e0000 */
[----:B------:R-:W-:Y:S01]  /*6d20*/  UMOV UR59, 0x40000040 ;  /* 0x40000040003b7882 */ /* 0x000fe20000000000 */
[----:B------:R-:W-:Y:S01]  /*6d30*/  R2UR UR49, R9 ;  /* 0x00000000093172ca */ /* 0x000fe200000e0000 */
[----:B------:R-:W-:Y:S01]  /*6d40*/  UMOV UR7, 0x40000040 ;  /* 0x4000004000077882 */ /* 0x000fe20000000000 */
[----:B0123--:R-:W-:Y:S01]  /*6d50*/  MOV R205, UR53 ;  /* 0x0000003500cd7c02 */ /* 0x00ffe20008000f00 */
        /* <DEDUP_REMOVED lines=24> */
[----:B------:R-:W-:-:S06]  /*6ee0*/  IMAD R221, R23, 0x1000, R191 ;  /* 0x0000100017dd7824 */ /* 0x000fcc00078e02bf */
        /* <DEDUP_REMOVED lines=28> */
[----:B------:R-:W-:Y:S01]  /*70b0*/  R2UR UR52, R206 ;  /* 0x00000000ce3472ca */ /* 0x000fe200000e0000 */
[C---:B------:R-:W-:Y:S01]  /*70c0*/  VIADD R205, R185.reuse, 0x800 ;  /* 0x00000800b9cd7836 */ /* 0x040fe20000000000 */
        /* <DEDUP_REMOVED lines=8> */
[----:B0-----:R-:W-:-:S04]  /*7150*/  ISETP.GT.AND P3, PT, R202, 0x7f, PT ;  /* 0x0000007fca00780c */ /* 0x001fc80003f64270 */
        /* <DEDUP_REMOVED lines=24> */
[----:B------:R-:W-:Y:S01]  /*72e0*/  ULDC UR11, c[0x0][0x2f0] ;  /* 0x0000bc00000b7ab9 */ /* 0x000fe20000000800 */
        /* <DEDUP_REMOVED lines=186> */
[----:B------:R-:W-:Y:S01]  /*7e90*/  @P1 IMAD.HI.U32 R202, R186, UR6, RZ ;  /* 0x00000006baca1c27 */ /* 0x000fe2000f8e00ff */
[----:B------:R-:W-:Y:S01]  /*7ea0*/  @UP0 ULDC UR6, c[0x0][0x450] ;  /* 0x0001140000060ab9 */ /* 0x000fe20000000800 */
[----:B------:R-:W-:Y:S02]  /*7eb0*/  WARPGROUP.DEPBAR.LE gsb0, 0x0 ;  /* 0x00008000000079c5 */ /* 0x000fe40000010000 */
[----:B------:R-:W-:-:S06]  /*7ec0*/  WARPGROUP.ARRIVE ;  /* 0x00000000000079c5 */ /* 0x000fcc0000000000 */
[----:B------:R-:W-:Y:S01]  /*7ed0*/  HGMMA.64x64x16.F32.BF16 R152, gdesc[UR56], R152, gsb0 ;  /* 0x00e00000389879f0 */ /* 0x000fe20008001898 */
[----:B------:R-:W-:Y:S01]  /*7ee0*/  R2UR UR56, R204 ;  /* 0x00000000cc3872ca */ /* 0x000fe200000e0000 */
[----:B------:R-:W-:Y:S01]  /*7ef0*/  UMOV UR57, 0x40000040 ;  /* 0x4000004000397882 */ /* 0x000fe20000000000 */
[----:B------:R-:W-:Y:S01]  /*7f00*/  R2UR UR58, R185 ;  /* 0x00000000b93a72ca */ /* 0x000fe200000e0000 */
[----:B------:R-:W-:Y:S01]  /*7f10*/  UMOV UR59, 0x40000040 ;  /* 0x40000040003b7882 */ /* 0x000fe20000000000 */
[----:B------:R-:W-:Y:S01]  /*7f20*/  IMAD.MOV.U32 R185, RZ, RZ, R186 ;  /* 0x000000ffffb97224 */ /* 0x000fe200078e00ba */
[----:B------:R-:W-:Y:S01]  /*7f30*/  @P1 SHF.R.U32.HI R185, RZ, UR6, R202 ;  /* 0x00000006ffb91c19 */ /* 0x000fe200080116ca */
[----:B------:R-:W-:Y:S01]  /*7f40*/  IMAD.MOV.U32 R202, RZ, RZ, -0x40 ;  /* 0xffffffc0ffca7424 */ /* 0x000fe200078e00ff */
[----:B------:R-:W-:-:S03]  /*7f50*/  ULDC UR6, c[0x0][0xa80] ;  /* 0x0002a00000067ab9 */ /* 0x000fc60000000800 */
[----:B------:R-:W0:Y:S01]  /*7f60*/  SHFL.IDX PT, R204, R185, RZ, 0x1c1f ;  /* 0x001c1fffb9cc7589 */ /* 0x000e2200000e0000 */
[----:B------:R-:W-:-:S04]  /*7f70*/  IMAD R205, R199, R202, 0x1 ;  /* 0x00000001c7cd7424 */ /* 0x000fc800078e02ca */
[----:B------:R-:W-:-:S04]  /*7f80*/  IMAD.IADD R202, R205, 0x1, -R194 ;  /* 0x00000001cdca7824 */ /* 0x000fc800078e0ac2 */
[----:B------:R-:W-:Y:S01]  /*7f90*/  IMAD R207, R193, UR11, R202 ;  /* 0x0000000bc1cf7c24 */ /* 0x000fe2000f8e02ca */
[----:B------:R-:W-:-:S04]  /*7fa0*/  UMOV UR11, 0x40000040 ;  /* 0x40000040000b7882 */ /* 0x000fc80000000000 */
[----:B0-----:R-:W-:-:S04]  /*7fb0*/  IADD3 R208, R204, -UR7, R207 ;  /* 0x80000007ccd07c10 */ /* 0x001fc8000fffe0cf */
[C---:B------:R-:W-:Y:S02]  /*7fc0*/  ISETP.GT.AND P3, PT, R208.reuse, RZ, PT ;  /* 0x000000ffd000720c */ /* 0x040fe40003f64270 */
[----:B------:R-:W-:Y:S01]  /*7fd0*/  ISETP.GT.AND P4, PT, R208, 0x1, PT ;  /* 0x00000001d000780c */ /* 0x000fe20003f84270 */
        /* <DEDUP_REMOVED lines=47> */
[----:B------:R-:W-:Y:S01]  /*82d0*/  FSEL R181, R181, -INF , P4 ;  /* 0xff800000b5b57808 */ /* 0x000fe20002000000 */
[----:B------:R-:W0:Y:S01]  /*82e0*/  SHFL.IDX PT, R172, R185, 0x1, 0x1c1f ;  /* 0x003c1f00b9ac7f89 */ /* 0x000e2200000e0000 */
[----:B------:R-:W-:-:S04]  /*82f0*/  FMNMX.FTZ R208, R180, R153, !PT ;  /* 0x00000099b4d07209 */ /* 0x000fc80007810000 */
[----:B------:R-:W-:-:S05]  /*8300*/  FMNMX.FTZ R208, R181, R208, !PT ;  /* 0x000000d0b5d07209 */ /* 0x000fca0007810000 */
[----:B------:R-:W1:Y:S01]  /*8310*/  SHFL.BFLY PT, R153, R208, 0x2, 0x1f ;  /* 0x0c401f00d0997f89 */ /* 0x000e6200000e0000 */
[----:B0-----:R-:W-:-:S04]  /*8320*/  IADD3 R169, R172, -UR7, R207 ;  /* 0x80000007aca97c10 */ /* 0x001fc8000fffe0cf */
[C---:B------:R-:W-:Y:S02]  /*8330*/  ISETP.GT.AND P3, PT, R169.reuse, RZ, PT ;  /* 0x000000ffa900720c */ /* 0x040fe40003f64270 */
[C---:B------:R-:W-:Y:S02]  /*8340*/  ISETP.GT.AND P4, PT, R169.reuse, 0x1, PT ;  /* 0x00000001a900780c */ /* 0x040fe40003f84270 */
[C---:B------:R-:W-:Y:S02]  /*8350*/  ISETP.GT.AND P5, PT, R169.reuse, 0x28, PT ;  /* 0x00000028a900780c */ /* 0x040fe40003fa4270 */
[----:B-1----:R-:W-:Y:S02]  /*8360*/  FMNMX.FTZ R172, R208, R153, !PT ;  /* 0x00000099d0ac7209 */ /* 0x002fe40007810000 */
[----:B------:R-:W-:Y:S02]  /*8370*/  FSEL R153, R154, -INF , P3 ;  /* 0xff8000009a997808 */ /* 0x000fe40001800000 */
[----:B------:R-:W-:Y:S01]  /*8380*/  ISETP.GT.AND P3, PT, R169, 0x8, PT ;  /* 0x00000008a900780c */ /* 0x000fe20003f64270 */
[----:B------:R-:W0:Y:S01]  /*8390*/  SHFL.BFLY PT, R207, R172, 0x1, 0x1f ;  /* 0x0c201f00accf7f89 */ /* 0x000e2200000e0000 */
        /* <DEDUP_REMOVED lines=17> */
[----:B0-----:R-:W-:Y:S02]  /*84b0*/  FMNMX.FTZ R185, R172, R207, !PT ;  /* 0x000000cfacb97209 */ /* 0x001fe40007810000 */
[----:B------:R-:W-:-:S02]  /*84c0*/  ISETP.GT.AND P3, PT, R169, 0x20, PT ;  /* 0x00000020a900780c */ /* 0x000fc40003f64270 */
[----:B------:R-:W-:Y:S01]  /*84d0*/  FSEL R167, R167, -INF , P4 ;  /* 0xff800000a7a77808 */ /* 0x000fe20002000000 */
[----:B------:R-:W-:Y:S01]  /*84e0*/  FMUL.FTZ R213, R185, UR6 ;  /* 0x00000006b9d57c20 */ /* 0x000fe20008410000 */
[----:B------:R-:W-:Y:S02]  /*84f0*/  FMNMX.FTZ R172, R166, R173, !PT ;  /* 0x000000ada6ac7209 */ /* 0x000fe40007810000 */
[----:B------:R-:W-:Y:S02]  /*8500*/  ISETP.GT.AND P4, PT, R169, 0x21, PT ;  /* 0x00000021a900780c */ /* 0x000fe40003f84270 */
[----:B------:R-:W-:Y:S02]  /*8510*/  FSEL R154, R170, -INF , P3 ;  /* 0xff800000aa9a7808 */ /* 0x000fe40001800000 */
[----:B------:R-:W-:Y:S02]  /*8520*/  FMNMX.FTZ R173, R167, R172, !PT ;  /* 0x000000aca7ad7209 */ /* 0x000fe40007810000 */
[----:B------:R-:W-:-:S02]  /*8530*/  FSEL R207, R171, -INF , P4 ;  /* 0xff800000abcf7808 */ /* 0x000fc40002000000 */
[----:B------:R-:W-:Y:S02]  /*8540*/  FMNMX.FTZ R170, R154, R173, !PT ;  /* 0x000000ad9aaa7209 */ /* 0x000fe40007810000 */
[----:B------:R-:W-:Y:S02]  /*8550*/  ISETP.GT.AND P3, PT, R169, 0x29, PT ;  /* 0x00000029a900780c */ /* 0x000fe40003f64270 */
[----:B------:R-:W-:Y:S02]  /*8560*/  FSEL R208, R174, -INF , P5 ;  /* 0xff800000aed07808 */ /* 0x000fe40002800000 */
[----:B------:R-:W-:Y:S02]  /*8570*/  FMNMX.FTZ R171, R207, R170, !PT ;  /* 0x000000aacfab7209 */ /* 0x000fe40007810000 */
[----:B------:R-:W-:Y:S02]  /*8580*/  FSETP.NEU.FTZ.AND P4, PT, R185, -INF , PT ;  /* 0xff800000b900780b */ /* 0x000fe40003f9d000 */
[----:B------:R-:W-:-:S02]  /*8590*/  ISETP.GT.AND P5, PT, R169, 0x30, PT ;  /* 0x00000030a900780c */ /* 0x000fc40003fa4270 */
[----:B------:R-:W-:Y:S02]  /*85a0*/  FSEL R209, R175, -INF , P3 ;  /* 0xff800000afd17808 */ /* 0x000fe40001800000 */
[----:B------:R-:W-:Y:S02]  /*85b0*/  FMNMX.FTZ R170, R208, R171, !PT ;  /* 0x000000abd0aa7209 */ /* 0x000fe40007810000 */
[----:B------:R-:W-:Y:S02]  /*85c0*/  FSEL R213, R213, RZ, P4 ;  /* 0x000000ffd5d57208 */ /* 0x000fe40002000000 */
[----:B------:R-:W-:Y:S02]  /*85d0*/  ISETP.GT.AND P3, PT, R169, 0x31, PT ;  /* 0x00000031a900780c */ /* 0x000fe40003f64270 */
[----:B------:R-:W-:Y:S01]  /*85e0*/  FSEL R210, R178, -INF , P5 ;  /* 0xff800000b2d27808 */ /* 0x000fe20002800000 */
[--C-:B------:R-:W-:Y:S01]  /*85f0*/  FFMA.FTZ R173, R206, UR6, -R213.reuse ;  /* 0x00000006cead7c23 */ /* 0x100fe200080108d5 */
[----:B------:R-:W-:Y:S01]  /*8600*/  FMNMX.FTZ R171, R209, R170, !PT ;  /* 0x000000aad1ab7209 */ /* 0x000fe20007810000 */
[--C-:B------:R-:W-:Y:S01]  /*8610*/  FFMA.FTZ R178, R156, UR6, -R213.reuse ;  /* 0x000000069cb27c23 */ /* 0x100fe200080108d5 */
[----:B------:R-:W-:Y:S01]  /*8620*/  ISETP.GT.AND P5, PT, R169, 0x38, PT ;  /* 0x00000038a900780c */ /* 0x000fe20003fa4270 */
[----:B------:R0:W-:Y:S01]  /*8630*/  MUFU.EX2 R170, R173 ;  /* 0x000000ad00aa7308 */ /* 0x0001e20000000800 */
        /* <DEDUP_REMOVED lines=9> */
[--C-:B0-----:R-:W-:Y:S01]  /*86d0*/  FFMA.FTZ R173, R160, UR6, -R213.reuse ;  /* 0x00000006a0ad7c23 */ /* 0x101fe200080108d5 */
        /* <DEDUP_REMOVED lines=12> */
[----:B------:R-:W-:Y:S01]  /*87a0*/  FFMA.FTZ R181, R181, UR6, -R213 ;  /* 0x00000006b5b57c23 */ /* 0x000fe200080108d5 */
[----:B------:R-:W-:Y:S08]  /*87b0*/  MUFU.EX2 R169, R169 ;  /* 0x000000a900a97308 */ /* 0x000ff00000000800 */
[----:B------:R-:W-:Y:S08]  /*87c0*/  MUFU.EX2 R171, R178 ;  /* 0x000000b200ab7308 */ /* 0x000ff00000000800 */
[----:B------:R-:W-:Y:S01]  /*87d0*/  MUFU.EX2 R172, R172 ;  /* 0x000000ac00ac7308 */ /* 0x000fe20000000800 */
[----:B0-----:R-:W-:-:S07]  /*87e0*/  FMNMX.FTZ R157, R156, R157, !PT ;  /* 0x0000009d9c9d7209 */ /* 0x001fce0007810000 */
[----:B------:R-:W-:Y:S01]  /*87f0*/  MUFU.EX2 R173, R173 ;  /* 0x000000ad00ad7308 */ /* 0x000fe20000000800 */
[----:B------:R-:W0:Y:S07]  /*8800*/  SHFL.BFLY PT, R168, R157, 0x1, 0x1f ;  /* 0x0c201f009da87f89 */ /* 0x000e2e00000e0000 */
[----:B------:R-:W1:Y:S08]  /*8810*/  MUFU.EX2 R174, R174 ;  /* 0x000000ae00ae7308 */ /* 0x000e700000000800 */
[----:B------:R-:W-:Y:S08]  /*8820*/  MUFU.EX2 R175, R175 ;  /* 0x000000af00af7308 */ /* 0x000ff00000000800 */
[----:B------:R-:W2:Y:S01]  /*8830*/  MUFU.EX2 R178, R165 ;  /* 0x000000a500b27308 */ /* 0x000ea20000000800 */
[----:B-1----:R-:W-:-:S02]  /*8840*/  F2FP.BF16.F32.PACK_AB R156, R174, R173 ;  /* 0x000000adae9c723e */ /* 0x002fc400000010ff */
[----:B0-----:R-:W-:-:S04]  /*8850*/  FMNMX.FTZ R168, R157, R168, !PT ;  /* 0x000000a89da87209 */ /* 0x001fc80007810000 */
[C---:B------:R-:W-:Y:S01]  /*8860*/  FSETP.NEU.FTZ.AND P3, PT, R168.reuse, -INF , PT ;  /* 0xff800000a800780b */ /* 0x040fe20003f7d000 */
[----:B------:R-:W-:Y:S01]  /*8870*/  FMUL.FTZ R152, R168, UR6 ;  /* 0x00000006a8987c20 */ /* 0x000fe20008410000 */
[----:B------:R-:W-:Y:S04]  /*8880*/  MUFU.EX2 R179, R179 ;  /* 0x000000b300b37308 */ /* 0x000fe80000000800 */
[----:B------:R-:W-:-:S04]  /*8890*/  FSEL R152, R152, RZ, P3 ;  /* 0x000000ff98987208 */ /* 0x000fc80001800000 */
[----:B------:R-:W-:Y:S01]  /*88a0*/  MUFU.EX2 R182, R182 ;  /* 0x000000b600b67308 */ /* 0x000fe20000000800 */
[--C-:B------:R-:W-:Y:S01]  /*88b0*/  FFMA.FTZ R205, R153, UR6, -R152.reuse ;  /* 0x0000000699cd7c23 */ /* 0x100fe20008010898 */
[----:B------:R-:W-:Y:S01]  /*88c0*/  FSEL R153, R168, RZ, P3 ;  /* 0x000000ffa8997208 */ /* 0x000fe20001800000 */
[--C-:B------:R-:W-:Y:S01]  /*88d0*/  FFMA.FTZ R219, R154, UR6, -R152.reuse ;  /* 0x000000069adb7c23 */ /* 0x100fe20008010898 */
[----:B------:R-:W-:Y:S01]  /*88e0*/  FSEL R154, R185, RZ, P4 ;  /* 0x000000ffb99a7208 */ /* 0x000fe20002000000 */
[--C-:B------:R-:W-:Y:S01]  /*88f0*/  FFMA.FTZ R204, R155, UR6, -R152.reuse ;  /* 0x000000069bcc7c23 */ /* 0x100fe20008010898 */
[----:B------:R-:W-:Y:S01]  /*8900*/  FFMA.FTZ R155, R210, UR6, -R152 ;  /* 0x00000006d29b7c23 */ /* 0x000fe20008010898 */
[----:B------:R-:W-:Y:S01]  /*8910*/  FADD.FTZ R153, -R153, R200 ;  /* 0x000000c899997221 */ /* 0x000fe20000010100 */
[----:B------:R-:W-:Y:S01]  /*8920*/  ISETP.NE.AND P3, PT, R192, RZ, PT ;  /* 0x000000ffc000720c */ /* 0x000fe20003f65270 */
[----:B------:R-:W-:Y:S01]  /*8930*/  FADD.FTZ R154, -R154, R201 ;  /* 0x000000c99a9a7221 */ /* 0x000fe20000010100 */
[--C-:B------:R-:W-:Y:S01]  /*8940*/  FFMA.FTZ R220, R207, UR6, -R152.reuse ;  /* 0x00000006cfdc7c23 */ /* 0x100fe20008010898 */
[----:B------:R-:W-:Y:S01]  /*8950*/  FMUL.FTZ R210, R153, UR6 ;  /* 0x0000000699d27c20 */ /* 0x000fe20008410000 */
[--C-:B------:R-:W-:Y:S01]  /*8960*/  FFMA.FTZ R207, R208, UR6, -R152.reuse ;  /* 0x00000006d0cf7c23 */ /* 0x100fe20008010898 */
[----:B------:R-:W-:Y:S01]  /*8970*/  FMUL.FTZ R154, R154, UR6 ;  /* 0x000000069a9a7c20 */ /* 0x000fe20008410000 */
[----:B------:R-:W-:Y:S01]  /*8980*/  FFMA.FTZ R208, R209, UR6, -R152 ;  /* 0x00000006d1d07c23 */ /* 0x000fe20008010898 */
[----:B------:R0:W-:Y:S01]  /*8990*/  MUFU.EX2 R201, R155 ;  /* 0x0000009b00c97308 */ /* 0x0001e20000000800 */
[----:B------:R-:W-:-:S02]  /*89a0*/  @!P2 VIADD R153, R198, 0x38840 ;  /* 0x00038840c699a836 */ /* 0x000fc40000000000 */
[--C-:B------:R-:W-:Y:S01]  /*89b0*/  FFMA.FTZ R213, R158, UR6, -R152.reuse ;  /* 0x000000069ed57c23 */ /* 0x100fe20008010898 */
[--C-:B------:R-:W-:Y:S01]  /*89c0*/  FFMA.FTZ R214, R159, UR6, -R152.reuse ;  /* 0x000000069fd67c23 */ /* 0x100fe20008010898 */
[--C-:B------:R-:W-:Y:S01]  /*89d0*/  FFMA.FTZ R215, R162, UR6, -R152.reuse ;  /* 0x00000006a2d77c23 */ /* 0x100fe20008010898 */
[--C-:B------:R-:W-:Y:S01]  /*89e0*/  FFMA.FTZ R216, R163, UR6, -R152.reuse ;  /* 0x00000006a3d87c23 */ /* 0x100fe20008010898 */
[----:B------:R-:W-:Y:S01]  /*89f0*/  @!P2 PRMT R153, RZ, 0x654, R153 ;  /* 0x00000654ff99a816 */ /* 0x000fe20000000099 */
[----:B------:R-:W-:Y:S01]  /*8a00*/  FFMA.FTZ R217, R166, UR6, -R152 ;  /* 0x00000006a6d97c23 */ /* 0x000fe20008010898 */
[----:B------:R1:W3:Y:S01]  /*8a10*/  MUFU.EX2 R209, R154 ;  /* 0x0000009a00d17308 */ /* 0x0002e20000000800 */
[----:B0-----:R-:W-:Y:S02]  /*8a20*/  @!P3 IMAD R155, R203, 0x40, R190 ;  /* 0x00000040cb9bb824 */ /* 0x001fe400078e02be */
[--C-:B------:R-:W-:Y:S01]  /*8a30*/  FFMA.FTZ R218, R167, UR6, -R152.reuse ;  /* 0x00000006a7da7c23 */ /* 0x100fe20008010898 */
[----:B------:R-:W-:Y:S01]  /*8a40*/  FFMA.FTZ R200, R206, UR6, -R152 ;  /* 0x00000006cec87c23 */ /* 0x000fe20008010898 */
[----:B------:R0:W-:Y:S01]  /*8a50*/  @!P2 SYNCS.ARRIVE.TRANS64.RED.A1T0 RZ, [R153+URZ], RZ ;  /* 0x000000ff99ffa9a7 */ /* 0x0001e2000810043f */
[----:B------:R-:W-:-:S02]  /*8a60*/  @!P3 IMAD R160, R155, 0x4, R196 ;  /* 0x000000049ba0b824 */ /* 0x000fc400078e02c4 */
[--C-:B------:R-:W-:Y:S01]  /*8a70*/  FFMA.FTZ R206, R212, UR6, -R152.reuse ;  /* 0x00000006d4ce7c23 */ /* 0x100fe20008010898 */
[----:B------:R-:W-:Y:S01]  /*8a80*/  FFMA.FTZ R211, R211, UR6, -R152 ;  /* 0x00000006d3d37c23 */ /* 0x000fe20008010898 */
[----:B------:R-:W4:Y:S01]  /*8a90*/  MUFU.EX2 R210, R210 ;  /* 0x000000d200d27308 */ /* 0x000f220000000800 */
[----:B------:R-:W-:Y:S01]  /*8aa0*/  F2FP.BF16.F32.PACK_AB R152, R169, R170 ;  /* 0x000000aaa998723e */ /* 0x000fe200000010ff */
[----:B------:R-:W-:Y:S01]  /*8ab0*/  @!P2 VIADD R198, R198, 0x38860 ;  /* 0x00038860c6c6a836 */ /* 0x000fe20000000000 */
[----:B-1----:R-:W-:Y:S02]  /*8ac0*/  F2FP.BF16.F32.PACK_AB R154, R172, R171 ;  /* 0x000000abac9a723e */ /* 0x002fe400000010ff */
[----:B--2---:R-:W-:Y:S02]  /*8ad0*/  F2FP.BF16.F32.PACK_AB R158, R178, R175 ;  /* 0x000000afb29e723e */ /* 0x004fe400000010ff */
[----:B------:R-:W-:Y:S01]  /*8ae0*/  @!P2 PRMT R198, RZ, 0x654, R198 ;  /* 0x00000654ffc6a816 */ /* 0x000fe200000000c6 */
[----:B------:R-:W-:Y:S01]  /*8af0*/  MUFU.EX2 R205, R205 ;  /* 0x000000cd00cd7308 */ /* 0x000fe20000000800 */
[----:B---3--:R-:W-:Y:S01]  /*8b00*/  @!P3 STS [R160+0x38400], R209 ;  /* 0x038400d1a000b388 */ /* 0x008fe20000000800 */
[-C--:B------:R-:W-:Y:S01]  /*8b10*/  FMUL.FTZ R24, R24, R209.reuse ;  /* 0x000000d118187220 */ /* 0x080fe20000410000 */
[-C--:B------:R-:W-:Y:S01]  /*8b20*/  FMUL.FTZ R25, R25, R209.reuse ;  /* 0x000000d119197220 */ /* 0x080fe20000410000 */
[-C--:B------:R-:W-:Y:S01]  /*8b30*/  FMUL.FTZ R28, R28, R209.reuse ;  /* 0x000000d11c1c7220 */ /* 0x080fe20000410000 */
[-C--:B------:R-:W-:Y:S01]  /*8b40*/  FMUL.FTZ R29, R29, R209.reuse ;  /* 0x000000d11d1d7220 */ /* 0x080fe20000410000 */
[-C--:B------:R-:W-:Y:S01]  /*8b50*/  FMUL.FTZ R32, R32, R209.reuse ;  /* 0x000000d120207220 */ /* 0x080fe20000410000 */
[-C--:B------:R-:W-:Y:S01]  /*8b60*/  FMUL.FTZ R33, R33, R209.reuse ;  /* 0x000000d121217220 */ /* 0x080fe20000410000 */
[----:B------:R-:W0:Y:S01]  /*8b70*/  MUFU.EX2 R204, R204 ;  /* 0x000000cc00cc7308 */ /* 0x000e220000000800 */
[----:B----4-:R1:W-:Y:S01]  /*8b80*/  @!P3 STS [R160+0x38420], R210 ;  /* 0x038420d2a000b388 */ /* 0x0103e20000000800 */
        /* <DEDUP_REMOVED lines=9> */
[----:B-1----:R-:W-:Y:S01]  /*8c20*/  F2FP.BF16.F32.PACK_AB R160, R182, R179 ;  /* 0x000000b3b6a0723e */ /* 0x002fe200000010ff */
        /* <DEDUP_REMOVED lines=19> */
[-C--:B------:R-:W-:Y:S01]  /*8d60*/  FMUL.FTZ R54, R54, R210.reuse ;  /* 0x000000d236367220 */ /* 0x080fe20000410000 */
        /* <DEDUP_REMOVED lines=110> */
[----:B------:R-:W-:Y:S01]  /*9450*/  FMUL.FTZ R143, R143, R210 ;  /* 0x000000d28f8f7220 */ /* 0x000fe20000410000 */
[-C--:B------:R-:W-:Y:S01]  /*9460*/  FMUL.FTZ R144, R144, R209.reuse ;  /* 0x000000d190907220 */ /* 0x080fe20000410000 */
[----:B------:R2:W-:Y:S01]  /*9470*/  MUFU.EX2 R203, R211 ;  /* 0x000000d300cb7308 */ /* 0x0005e20000000800 */
[----:B0-----:R-:W-:Y:S01]  /*9480*/  F2FP.BF16.F32.PACK_AB R166, R181, R180 ;  /* 0x000000b4b5a6723e */ /* 0x001fe200000010ff */
        /* <DEDUP_REMOVED lines=8> */
[----:B------:R-:W-:Y:S01]  /*9510*/  FMUL.FTZ R151, R151, R210 ;  /* 0x000000d297977220 */ /* 0x000fe20000410000 */
[----:B------:R1:W-:Y:S01]  /*9520*/  STSM.16.M88.4 [R184+0x36400], R152 ;  /* 0x03640098b8007844 */ /* 0x0003e20000000200 */
[----:B--2---:R-:W-:-:S02]  /*9530*/  VIADD R211, R221, 0x80 ;  /* 0x00000080ddd37836 */ /* 0x004fc40000000000 */
[----:B------:R-:W-:Y:S01]  /*9540*/  FFMA.FTZ R205, R210, R22, R205 ;  /* 0x00000016d2cd7223 */ /* 0x000fe200000100cd */
[----:B------:R-:W-:Y:S01]  /*9550*/  FFMA.FTZ R170, R209, R21, R170 ;  /* 0x00000015d1aa7223 */ /* 0x000fe200000100aa */
[----:B------:R2:W-:Y:S01]  /*9560*/  STSM.16.M88.4 [R20], R156 ;  /* 0x0000009c14007844 */ /* 0x0005e20000000200 */
[----:B------:R-:W-:Y:S01]  /*9570*/  ISETP.GT.AND P3, PT, R199, UR61, PT ;  /* 0x0000003dc7007c0c */ /* 0x000fe2000bf64270 */
[----:B------:R-:W-:Y:S01]  /*9580*/  FADD.FTZ R204, R204, R205 ;  /* 0x000000cdcccc7221 */ /* 0x000fe20000010000 */
[----:B------:R-:W-:Y:S01]  /*9590*/  FADD.FTZ R170, R169, R170 ;  /* 0x000000aaa9aa7221 */ /* 0x000fe20000010000 */
[----:B------:R2:W-:Y:S02]  /*95a0*/  STSM.16.M88.4 [R188], R160 ;  /* 0x000000a0bc007844 */ /* 0x0005e40000000200 */
[----:B------:R-:W-:Y:S01]  /*95b0*/  FADD.FTZ R213, R213, R204 ;  /* 0x000000ccd5d57221 */ /* 0x000fe20000010000 */
[----:B------:R-:W-:Y:S01]  /*95c0*/  FADD.FTZ R171, R171, R170 ;  /* 0x000000aaabab7221 */ /* 0x000fe20000010000 */
[----:B0-----:R-:W-:-:S02]  /*95d0*/  F2FP.BF16.F32.PACK_AB R167, R206, R203 ;  /* 0x000000cbcea7723e */ /* 0x001fc400000010ff */
        /* <DEDUP_REMOVED lines=10> */
[C---:B------:R-:W-:Y:S02]  /*9680*/  VIADD R211, R221.reuse, 0x100 ;  /* 0x00000100ddd37836 */ /* 0x040fe40000000000 */
        /* <DEDUP_REMOVED lines=17> */
[----:B------:R-:W-:Y:S02]  /*97a0*/  IMAD.MOV.U32 R201, RZ, RZ, R185 ;  /* 0x000000ffffc97224 */ /* 0x000fe400078e00b9 */
[----:B------:R-:W-:Y:S01]  /*97b0*/  FADD.FTZ R177, R177, R176 ;  /* 0x000000b0b1b17221 */ /* 0x000fe20000010000 */
[----:B------:R-:W-:Y:S01]  /*97c0*/  FADD.FTZ R203, R203, R200 ;  /* 0x000000c8cbcb7221 */ /* 0x000fe20000010000 */
[----:B------:R-:W-:Y:S02]  /*97d0*/  IMAD.MOV.U32 R200, RZ, RZ, R168 ;  /* 0x000000ffffc87224 */ /* 0x000fe400078e00a8 */
[----:B------:R-:W-:Y:S01]  /*97e0*/  FADD.FTZ R180, R180, R177 ;  /* 0x000000b1b4b47221 */ /* 0x000fe20000010000 */
[----:B------:R-:W-:Y:S01]  /*97f0*/  FADD.FTZ R22, R206, R203 ;  /* 0x000000cbce167221 */ /* 0x000fe20000010000 */
[----:B------:R-:W-:Y:S02]  /*9800*/  IMAD.MOV.U32 R203, RZ, RZ, R23 ;  /* 0x000000ffffcb7224 */ /* 0x000fe400078e0017 */
[----:B------:R-:W-:Y:S01]  /*9810*/  FADD.FTZ R21, R181, R180 ;  /* 0x000000b4b5157221 */ /* 0x000fe20000010000 */
[----:B------:R-:W-:-:S02]  /*9820*/  WARPGROUP.DEPBAR.LE gsb0, 0x0 ;  /* 0x00008000000079c5 */ /* 0x000fc40000010000 */
[----:B------:R-:W-:Y:S01]  /*9830*/  WARPGROUP.ARRIVE ;  /* 0x00000000000079c5 */ /* 0x000fe20000000000 */
[----:B-1----:R-:W-:-:S04]  /*9840*/  VIADD R152, R199, 0xffffffff ;  /* 0xffffffffc7987836 */ /* 0x002fc80000000000 */
        /* <DEDUP_REMOVED lines=25> */
[----:B------:R-:W-:-:S07]  /*99e0*/  IMAD.MOV.U32 R199, RZ, RZ, R152 ;  /* 0x000000ffffc77224 */ /* 0x000fce00078e0098 */
.L_x_4226:
[----:B------:R-:W-:-:S13]  /*99f0*/  R2UR UR7, R195 ;  /* 0x00000000c30772ca */ /* 0x000fda00000e0000 */
[----:B------:R-:W-:-:S13]  /*9a00*/  ISETP.GE.AND P1, PT, R199, UR7, PT ;  /* 0x00000007c7007c0c */ /* 0x000fda000bf26270 */
[----:B------:R-:W-:Y:S05]  /*9a10*/  @!P1 BRA `(.L_x_4236) ;  /* 0x0000002800c89947 */ /* 0x000fea0003800000 */
[----:B------:R-:W-:Y:S01]  /*9a20*/  IMAD.MOV.U32 R209, RZ, RZ, R168 ;  /* 0x000000ffffd17224 */ /* 0x000fe200078e00a8 */
[----:B------:R-:W-:Y:S01]  /*9a30*/  ULDC UR61, c[0x0][0xa80] ;  /* 0x0002a000003d7ab9 */ /* 0x000fe20000000800 */
[----:B------:R-:W-:Y:S02]  /*9a40*/  IMAD.MOV.U32 R193, RZ, RZ, R185 ;  /* 0x000000ffffc17224 */ /* 0x000fe400078e00b9 */
[----:B------:R-:W-:-:S07]  /*9a50*/  IMAD.MOV.U32 R207, RZ, RZ, R23 ;  /* 0x000000ffffcf7224 */ /* 0x000fce00078e0017 */
.L_x_4245:
        /* <DEDUP_REMOVED lines=8> */
.L_x_4237:
[----:B------:R-:W-:Y:S02]  /*9ae0*/  IMAD.U32 R185, RZ, RZ, UR60 ;  /* 0x0000003cffb97e24 */ /* 0x000fe4000f8e00ff */
[----:B------:R-:W-:-:S03]  /*9af0*/  IMAD R186, R23, 0x8, R196 ;  /* 0x0000000817ba7824 */ /* 0x000fc600078e02c4 */
[----:B------:R-:W-:-:S04]  /*9b00*/  SHF.L.U32 R185, R185, 0x1f, RZ ;  /* 0x0000001fb9b97819 */ /* 0x000fc800000006ff */
[----:B------:R0:W1:Y:S01]  /*9b10*/  SYNCS.PHASECHK.TRANS64.TRYWAIT P1, [R186+URZ+0x38830], R185 ;  /* 0x038830b9ba0075a7 */ /* 0x000062000802017f */
[----:B------:R-:W-:Y:S05]  /*9b20*/  @!P0 BRA `(.L_x_4238) ;  /* 0x0000000000048947 */ /* 0x000fea0003800000 */
[----:B------:R-:W-:Y:S01]  /*9b30*/  BPT.TRAP 0x1 ;  /* 0x000000040000795c */ /* 0x000fe20000300000 */
.L_x_4238:
[----:B------:R-:W-:Y:S01]  /*9b40*/  IMAD R194, R23, 0x200, R189 ;  /* 0x0000020017c27824 */ /* 0x000fe200078e02bd */
[----:B-1----:R-:W-:Y:S06]  /*9b50*/  @P1 BRA `(.L_x_4239) ;  /* 0x0000000000081947 */ /* 0x002fec0003800000 */
[----:B------:R-:W1:Y:S02]  /*9b60*/  SYNCS.PHASECHK.TRANS64.TRYWAIT P1, [R186+URZ+0x38830], R185 ;  /* 0x038830b9ba0075a7 */ /* 0x000e64000802017f */
[----:B-1----:R-:W-:Y:S05]  /*9b70*/  @!P1 BRA `(.L_x_4240) ;  /* 0x000000b400b49947 */ /* 0x002fea0003800000 */
.L_x_4239:
        /* <DEDUP_REMOVED lines=33> */
.L_x_4241:
[----:B------:R2:W3:Y:S01]  /*9d90*/  SYNCS.PHASECHK.TRANS64.TRYWAIT P1, [R186+URZ+0x38850], R185 ;  /* 0x038850b9ba0075a7 */ /* 0x0004e2000802017f */
[----:B------:R-:W-:Y:S05]  /*9da0*/  @!P0 BRA `(.L_x_4242) ;  /* 0x0000000000048947 */ /* 0x000fea0003800000 */
[----:B------:R-:W-:Y:S01]  /*9db0*/  BPT.TRAP 0x1 ;  /* 0x000000040000795c */ /* 0x000fe20000300000 */
.L_x_4242:
[----:B---3--:R-:W-:Y:S05]  /*9dc0*/  @P1 BRA `(.L_x_4243) ;  /* 0x0000000000081947 */ /* 0x008fea0003800000 */
[----:B------:R-:W3:Y:S02]  /*9dd0*/  SYNCS.PHASECHK.TRANS64.TRYWAIT P1, [R186+URZ+0x38850], R185 ;  /* 0x038850b9ba0075a7 */ /* 0x000ee4000802017f */
[----:B---3--:R-:W-:Y:S05]  /*9de0*/  @!P1 BRA `(.L_x_4244) ;  /* 0x000000b4002c9947 */ /* 0x008fea0003800000 */
.L_x_4243:
        /* <DEDUP_REMOVED lines=27> */
[----:B------:R-:W-:-:S02]  /*9fa0*/  VIADD R201, R185, 0x800 ;  /* 0x00000800b9c97836 */ /* 0x000fc40000000000 */
        /* <DEDUP_REMOVED lines=41> */
[----:B0-----:R-:W-:-:S04]  /*a240*/  ISETP.GT.AND P1, PT, R194, 0x7f, PT ;  /* 0x0000007fc200780c */ /* 0x001fc80003f24270 */
[----:B------:R-:W-:-:S05]  /*a250*/  SEL R194, RZ, 0x2, !P1 ;  /* 0x00000002ffc27807 */ /* 0x000fca0004800000 */
[----:B------:R-:W-:Y:S02]  /*a260*/  IMAD.IADD R198, R19, 0x1, R194 ;  /* 0x0000000113c67824 */ /* 0x000fe400078e02c2 */
[----:B------:R-:W-:-:S03]  /*a270*/  IMAD.IADD R200, R194, 0x1, R201 ;  /* 0x00000001c2c87824 */ /* 0x000fc600078e02c9 */
[----:B------:R-:W-:Y:S02]  /*a280*/  R2UR UR56, R198 ;  /* 0x00000000c63872ca */ /* 0x000fe400000e0000 */
[----:B------:R-:W-:Y:S01]  /*a290*/  R2UR UR58, R200 ;  /* 0x00000000c83a72ca */ /* 0x000fe200000e0000 */
        /* <DEDUP_REMOVED lines=9> */
[----:B------:R-:W-:Y:S01]  /*a330*/  UMOV UR6, UR61 ;  /* 0x0000003d00067c82 */ /* 0x000fe20008000000 */
[----:B------:R-:W-:Y:S01]  /*a340*/  R2UR UR7, R195 ;  /* 0x00000000c30772ca */ /* 0x000fe200000e0000 */
        /* <DEDUP_REMOVED lines=186> */
[----:B------:R-:W-:Y:S02]  /*aef0*/  SEL R194, R194, 0x3e, P1 ;  /* 0x0000003ec2c27807 */ /* 0x000fe40000800000 */
[----:B------:R-:W-:Y:S02]  /*af00*/  ISETP.NE.AND P1, PT, R192, RZ, PT ;  /* 0x000000ffc000720c */ /* 0x000fe40003f25270 */
        /* <DEDUP_REMOVED lines=152> */
[----:B------:R-:W-:Y:S01]  /*b890*/  FFMA.FTZ R213, R159, UR6, -R152 ;  /* 0x000000069fd57c23 */ /* 0x000fe20008010898 */
        /* <DEDUP_REMOVED lines=118> */
[----:B------:R-:W-:Y:S01]  /*c000*/  ISETP.GT.AND P1, PT, R199, UR7, PT ;  /* 0x00000007c7007c0c */ /* 0x000fe2000bf24270 */
        /* <DEDUP_REMOVED lines=40> */
[----:B------:R-:W4:Y:S01]  /*c290*/  MUFU.EX2 R183, R183 ;  /* 0x000000b700b77308 */ /* 0x000f220000000800 */
[----:B-1----:R-:W-:Y:S01]  /*c2a0*/  F2FP.BF16.F32.PACK_AB R165, R179, R178 ;  /* 0x000000b2b3a5723e */ /* 0x002fe200000010ff */
[----:B------:R-:W-:-:S04]  /*c2b0*/  FADD.FTZ R178, R178, R175 ;  /* 0x000000afb2b27221 */ /* 0x000fc80000010000 */
[----:B------:R-:W-:-:S04]  /*c2c0*/  FADD.FTZ R179, R179, R178 ;  /* 0x000000b2b3b37221 */ /* 0x000fc80000010000 */
[----:B--2---:R-:W-:Y:S01]  /*c2d0*/  FADD.FTZ R22, R182, R179 ;  /* 0x000000b3b6167221 */ /* 0x004fe20000010000 */
[----:B----4-:R-:W-:-:S03]  /*c2e0*/  F2FP.BF16.F32.PACK_AB R167, R183, R182 ;  /* 0x000000b6b7a7723e */ /* 0x010fc600000010ff */
        /* <DEDUP_REMOVED lines=9> */
[----:B------:R-:W-:Y:S01]  /*c380*/  WARPGROUP.ARRIVE ;  /* 0x00000000000079c5 */ /* 0x000fe20000000000 */
[----:B0-----:R-:W-:-:S04]  /*c390*/  VIADD R152, R199, 0xffffffff ;  /* 0xffffffffc7987836 */ /* 0x001fc80000000000 */
[----:B------:R-:W-:-:S15]  /*c3a0*/  IMAD.MOV.U32 R199, RZ, RZ, R152 ;  /* 0x000000ffffc77224 */ /* 0x000fde00078e0098 */
        /* <DEDUP_REMOVED lines=25> */
.L_x_4236:
[----:B------:R-:W0:Y:S01]  /*c540*/  SHFL.BFLY PT, R0, R21, 0x2, 0x1f ;  /* 0x0c401f0015007f89 */ /* 0x000e2200000e0000 */
[----:B------:R-:W-:Y:S08]  /*c550*/  BAR.ARV 0x8, 0x100 ;  /* 0x0204000000007b1d */ /* 0x000ff00000002000 */
[----:B------:R-:W-:Y:S01]  /*c560*/  BAR.SYNC.DEFER_BLOCKING 0xf, 0x100 ;  /* 0x03c4000000007b1d */ /* 0x000fe20000010000 */
[----:B------:R-:W-:Y:S01]  /*c570*/  ISETP.NE.AND P0, PT, R192, RZ, PT ;  /* 0x000000ffc000720c */ /* 0x000fe20003f05270 */
[----:B------:R-:W-:-:S02]  /*c580*/  IMAD R23, R23, 0x40, R190 ;  /* 0x0000004017177824 */ /* 0x000fc400078e02be */
[----:B------:R-:W-:Y:S02]  /*c590*/  IMAD.U32 R8, RZ, RZ, UR6 ;  /* 0x00000006ff087e24 */ /* 0x000fe4000f8e00ff */
[----:B------:R-:W1:Y:S01]  /*c5a0*/  SHFL.BFLY PT, R5, R22, 0x2, 0x1f ;  /* 0x0c401f0016057f89 */ /* 0x000e6200000e0000 */
[----:B0-----:R-:W-:-:S07]  /*c5b0*/  FADD.FTZ R2, R0, R21 ;  /* 0x0000001500027221 */ /* 0x001fce0000010000 */
[----:B------:R-:W-:Y:S01]  /*c5c0*/  @!P0 IMAD R196, R23, 0x4, R196 ;  /* 0x0000000417c48824 */ /* 0x000fe200078e02c4 */
[----:B------:R-:W0:Y:S01]  /*c5d0*/  SHFL.BFLY PT, R3, R2, 0x1, 0x1f ;  /* 0x0c201f0002037f89 */ /* 0x000e2200000e0000 */
[----:B-1----:R-:W-:-:S05]  /*c5e0*/  FADD.FTZ R5, R5, R22 ;  /* 0x0000001605057221 */ /* 0x002fca0000010000 */
[----:B------:R-:W1:Y:S01]  /*c5f0*/  SHFL.BFLY PT, R0, R5, 0x1, 0x1f ;  /* 0x0c201f0005007f89 */ /* 0x000e6200000e0000 */
[----:B0-----:R-:W-:Y:S01]  /*c600*/  FADD.FTZ R4, R2, R3 ;  /* 0x0000000302047221 */ /* 0x001fe20000010000 */
[----:B------:R-:W-:Y:S02]  /*c610*/  IMAD.MOV.U32 R3, RZ, RZ, RZ ;  /* 0x000000ffff037224 */ /* 0x000fe400078e00ff */
[----:B------:R-:W-:Y:S02]  /*c620*/  IMAD.MOV.U32 R2, RZ, RZ, -0x800000 ;  /* 0xff800000ff027424 */ /* 0x000fe400078e00ff */
[----:B------:R-:W-:-:S13]  /*c630*/  FSETP.NE.FTZ.AND P1, PT, R4, RZ, PT ;  /* 0x000000ff0400720b */ /* 0x000fda0003f35000 */
[----:B------:R-:W0:Y:S01]  /*c640*/  @P1 MUFU.RCP R3, R4 ;  /* 0x0000000400031308 */ /* 0x000e220000001000 */
[----:B-1----:R-:W-:Y:S01]  /*c650*/  FADD.FTZ R6, R5, R0 ;  /* 0x0000000005067221 */ /* 0x002fe20000010000 */
[----:B------:R-:W-:-:S04]  /*c660*/  IMAD.MOV.U32 R0, RZ, RZ, RZ ;  /* 0x000000ffff007224 */ /* 0x000fc800078e00ff */
[----:B------:R-:W-:Y:S02]  /*c670*/  FSETP.NE.FTZ.AND P2, PT, R6, RZ, PT ;  /* 0x000000ff0600720b */ /* 0x000fe40003f55000 */
[----:B------:R1:W4:Y:S01]  /*c680*/  @P1 MUFU.LG2 R5, R4 ;  /* 0x0000000400051308 */ /* 0x0003220000000c00 */
[----:B0-----:R0:W-:Y:S01]  /*c690*/  @!P0 STS [R196+0x38400], R3 ;  /* 0x03840003c4008388 */ /* 0x0011e20000000800 */
[----:B-1----:R-:W-:Y:S02]  /*c6a0*/  IMAD.MOV.U32 R4, RZ, RZ, -0x800000 ;  /* 0xff800000ff047424 */ /* 0x002fe400078e00ff */
[----:B------:R-:W-:-:S07]  /*c6b0*/  FMUL.FTZ R24, R24, R3 ;  /* 0x0000000318187220 */ /* 0x000fce0000410000 */
[----:B------:R-:W1:Y:S01]  /*c6c0*/  @P2 MUFU.RCP R0, R6 ;  /* 0x0000000600002308 */ /* 0x000e620000001000 */
[----:B------:R-:W-:Y:S01]  /*c6d0*/  @P2 FMUL.FTZ R8, R8, 0.69314718246459960938 ;  /* 0x3f31721808082820 */ /* 0x000fe20000410000 */
[-C--:B------:R-:W-:Y:S01]  /*c6e0*/  FMUL.FTZ R25, R25, R3.reuse ;  /* 0x0000000319197220 */ /* 0x080fe20000410000 */
        /* <DEDUP_REMOVED lines=135> */
[----:B0-----:R-:W-:Y:S06]  /*cf60*/  BAR.ARV 0xe, 0x100 ;  /* 0x0384000000007b1d */ /* 0x001fec0000002000 */
.L_x_4211:
        /* <DEDUP_REMOVED lines=114> */
.L_x_4247:
        /* <DEDUP_REMOVED lines=267> */
.L_x_4249:
[----:B------:R-:W-:Y:S05]  /*e740*/  BSYNC B0 ;  /* 0x0000000000007941 */ /* 0x000fea0003800000 */
.L_x_4248:
        /* <DEDUP_REMOVED lines=201> */
.L_x_4246:
        /* <DEDUP_REMOVED lines=63> */
.L_x_4206:
        /* <DEDUP_REMOVED lines=18> */
.L_x_4250:
[----:B------:R-:W-:Y:S01]  /*f8f0*/  ULDC UR43, c[0x0][0xd50] ;  /* 0x00035400002b7ab9 */ /* 0x000fe20000000800 */
[----:B------:R-:W-:Y:S01]  /*f900*/  UMOV UR36, UR6 ;  /* 0x0000000600247c82 */ /* 0x000fe20008000000 */
[----:B------:R-:W-:-:S11]  /*f910*/  UISETP.NE.AND UP0, UPT, UR43, 0x1, UPT ;  /* 0x000000012b00788c */ /* 0x000fd6000bf05270 */
[----:B------:R-:W-:Y:S01]  /*f920*/  @UP0 ULDC UR4, c[0x0][0xd54] ;  /* 0x0003550000040ab9 */ /* 0x000fe20000000800 */
[----:B------:R-:W-:Y:S01]  /*f930*/  @UP0 ULDC UR7, c[0x0][0xd58] ;  /* 0x0003560000070ab9 */ /* 0x000fe20000000800 */
[----:B------:R-:W-:-:S04]  /*f940*/  UIMAD.WIDE.U32 UR4, UR6, UR4, URZ ;  /* 0x00000004060472a5 */ /* 0x000fc8000f8e003f */
[----:B------:R-:W-:-:S12]  /*f950*/  @UP0 USHF.R.U32.HI UR36, URZ, UR7, UR5 ;  /* 0x000000073f240299 */ /* 0x000fd80008011605 */
.L_x_4251:
[----:B------:R-:W-:Y:S01]  /*f960*/  ISETP.LE.AND P0, PT, RZ, UR44, PT ;  /* 0x0000002cff007c0c */ /* 0x000fe2000bf03270 */
[----:B------:R-:W-:Y:S01]  /*f970*/  UIADD3 UR4, -UR36, URZ, URZ ;  /* 0x0000003f24047290 */ /* 0x000fe2000fffe13f */
[----:B------:R-:W-:Y:S02]  /*f980*/  IMAD.MOV.U32 R0, RZ, RZ, 0x1 ;  /* 0x00000001ff007424 */ /* 0x000fe400078e00ff */
[----:B------:R-:W-:Y:S01]  /*f990*/  IMAD.MOV.U32 R6, RZ, RZ, RZ ;  /* 0x000000ffff067224 */ /* 0x000fe200078e00ff */
[----:B------:R-:W-:Y:S01]  /*f9a0*/  UIMAD UR43, UR43, UR4, UR6 ;  /* 0x000000042b2b72a4 */ /* 0x000fe2000f8e0206 */
[----:B------:R-:W-:-:S07]  /*f9b0*/  IMAD.MOV.U32 R9, RZ, RZ, 0x1 ;  /* 0x00000001ff097424 */ /* 0x000fce00078e00ff */
        /* <DEDUP_REMOVED lines=69> */
.L_x_4253:
        /* <DEDUP_REMOVED lines=32> */
.L_x_4254:
        /* <DEDUP_REMOVED lines=20> */
.L_x_4256:
        /* <DEDUP_REMOVED lines=15> */
.L_x_4255:
        /* <DEDUP_REMOVED lines=25> */
.L_x_4357:
        /* <DEDUP_REMOVED lines=9> */
.L_x_4360:
[----:B------:R-:W-:Y:S05]  /*10460*/  @!P6 BRA `(.L_x_4258) ;  /* 0x0000000000dce947 */ /* 0x000fea0003800000 */
[----:B------:R-:W-:Y:S01]  /*10470*/  IMAD.MOV.U32 R16, RZ, RZ, R18 ;  /* 0x000000ffff107224 */ /* 0x000fe200078e0012 */
[----:B------:R-:W-:Y:S06]  /*10480*/  @!P1 BRA `(.L_x_4260) ;  /* 0x0000000000549947 */ /* 0x000fec0003800000 */
[----:B0-----:R-:W-:Y:S01]  /*10490*/  IMAD.MOV.U32 R6, RZ, RZ, R0 ;  /* 0x000000ffff067224 */ /* 0x001fe200078e0000 */
[----:B------:R-:W-:Y:S01]  /*104a0*/  ULDC.64 UR4, c[0x0][0x428] ;  /* 0x00010a0000047ab9 */ /* 0x000fe20000000a00 */
[----:B------:R-:W0:Y:S01]  /*104b0*/  LDC R0, c[0x0][0x43c] ;  /* 0x00010f00ff007b82 */ /* 0x000e220000000800 */
[----:B------:R-:W-:Y:S01]  /*104c0*/  IMAD R9, R19, UR4, RZ ;  /* 0x0000000413097c24 */ /* 0x000fe2000f8e02ff */
[----:B------:R-:W-:Y:S01]  /*104d0*/  ULDC.64 UR6, c[0x0][0x208] ;  /* 0x0000820000067ab9 */ /* 0x000fe20000000a00 */
        /* <DEDUP_REMOVED lines=16> */
.L_x_4260:
[----:B------:R-:W-:Y:S01]  /*105e0*/  IMAD.MOV.U32 R0, RZ, RZ, 0x1 ;  /* 0x00000001ff007424 */ /* 0x000fe200078e00ff */
[----:B01----:R-:W0:Y:S04]  /*105f0*/  S2R R6, SR_TID.X ;  /* 0x0000000000067919 */ /* 0x003e280000002100 */
[----:B------:R-:W-:-:S04]  /*10600*/  SHF.L.U32 R0, R0, 0x1f, RZ ;  /* 0x0000001f00007819 */ /* 0x000fc800000006ff */
[----:B------:R-:W1:Y:S01]  /*10610*/  SYNCS.PHASECHK.TRANS64.TRYWAIT P0, [UR38+0x38840], R0 ;  /* 0x03884000ff0075a7 */ /* 0x000e620008000166 */
[----:B0-----:R-:W-:-:S04]  /*10620*/  LOP3.LUT R2, R6, 0x7f, RZ, 0xc0, !PT ;  /* 0x0000007f06027812 */ /* 0x001fc800078ec0ff */
[----:B------:R-:W-:Y:S01]  /*10630*/  ISETP.NE.AND P1, PT, R2, RZ, PT ;  /* 0x000000ff0200720c */ /* 0x000fe20003f25270 */
[----:B-1----:R-:W-:-:S12]  /*10640*/  @!P0 BRA `(.L_x_4261) ;  /* 0x0000004c00688947 */ /* 0x002fd80003800000 */
.L_x_4361:
[----:B------:R-:W-:Y:S05]  /*10650*/  @P1 BRA `(.L_x_4262) ;  /* 0x0000000000181947 */ /* 0x000fea0003800000 */
[----:B------:R-:W1:Y:S01]  /*10660*/  S2R R2, SR_TID.X ;  /* 0x0000000000027919 */ /* 0x000e620000002100 */
[----:B0-----:R-:W-:-:S04]  /*10670*/  IMAD.MOV.U32 R0, RZ, RZ, 0x2000 ;  /* 0x00002000ff007424 */ /* 0x001fc800078e00ff */
[----:B------:R2:W-:Y:S01]  /*10680*/  SYNCS.ARRIVE.TRANS64 RZ, [UR38+0x38830], R0 ;  /* 0x03883000ffff79a7 */ /* 0x0005e20008000026 */
[----:B-1----:R-:W-:-:S13]  /*10690*/  LOP3.LUT P0, RZ, R2, 0x1f, RZ, 0xc0, !PT ;  /* 0x0000001f02ff7812 */ /* 0x002fda000780c0ff */
[----:B--2---:R-:W-:Y:S05]  /*106a0*/  @!P0 BRA `(.L_x_4262) ;  /* 0x0000000000048947 */ /* 0x004fea0003800000 */
[----:B------:R-:W-:Y:S01]  /*106b0*/  BPT.TRAP 0x1 ;  /* 0x000000040000795c */ /* 0x000fe20000300000 */
.L_x_4262:
[----:B0-----:R-:W2:Y:S01]  /*106c0*/  LDL R0, [R1+0xc] ;  /* 0x00000c0001007983 */ /* 0x001ea20000100800 */
        /* <DEDUP_REMOVED lines=17> */
.L_x_4258:
        /* <DEDUP_REMOVED lines=24> */
.L_x_4263:
        /* <DEDUP_REMOVED lines=24> */
[----:B------:R-:W-:Y:S01]  /*10ae0*/  IMAD.MOV.U32 R9, RZ, RZ, R11 ;  /* 0x000000ffff097224 */ /* 0x000fe200078e000b */
[----:B------:R2:W-:Y:S01]  /*10af0*/  STL [R1+0x8], R11 ;  /* 0x0000080b01007387 */ /* 0x0005e20000100800 */
        /* <DEDUP_REMOVED lines=9> */
[----:B--2---:R-:W-:Y:S01]  /*10b90*/  IMAD R11, R9, UR5, R0 ;  /* 0x00000005090b7c24 */ /* 0x004fe2000f8e0200 */
[----:B------:R-:W-:Y:S02]  /*10ba0*/  ULDC.64 UR4, c[0x0][0x2c8] ;  /* 0x0000b20000047ab9 */ /* 0x000fe40000000a00 */
[----:B------:R-:W-:Y:S01]  /*10bb0*/  SHF.R.S32.HI R0, RZ, 0x1f, R5 ;  /* 0x0000001fff007819 */ /* 0x000fe20000011405 */
[----:B------:R-:W-:-:S04]  /*10bc0*/  IMAD.IADD R3, R3, 0x1, R11 ;  /* 0x0000000103037824 */ /* 0x000fc800078e020b */
[----:B------:R-:W-:Y:S02]  /*10bd0*/  IMAD R0, R0, UR4, RZ ;  /* 0x0000000400007c24 */ /* 0x000fe4000f8e02ff */
[----:B------:R-:W-:-:S04]  /*10be0*/  IMAD.WIDE.U32 R2, R5, UR4, R2 ;  /* 0x0000000405027c25 */ /* 0x000fc8000f8e0002 */
[----:B------:R-:W-:Y:S01]  /*10bf0*/  IMAD R9, R5, UR5, R0 ;  /* 0x0000000505097c24 */ /* 0x000fe2000f8e0200 */
[----:B------:R-:W-:Y:S02]  /*10c00*/  ULDC.64 UR4, c[0x0][0x280] ;  /* 0x0000a00000047ab9 */ /* 0x000fe40000000a00 */
[C---:B------:R-:W-:Y:S01]  /*10c10*/  LEA R0, P0, R2.reuse, UR4, 0x1 ;  /* 0x0000000402007c11 */ /* 0x040fe2000f8008ff */
[----:B------:R-:W-:Y:S01]  /*10c20*/  IMAD.IADD R3, R3, 0x1, R9 ;  /* 0x0000000103037824 */ /* 0x000fe200078e0209 */
[----:B------:R-:W-:Y:S01]  /*10c30*/  ULDC UR4, c[0x0][0x2b8] ;  /* 0x0000ae0000047ab9 */ /* 0x000fe20000000800 */
[----:B------:R-:W0:Y:S03]  /*10c40*/  S2R R9, SR_TID.X ;  /* 0x0000000000097919 */ /* 0x000e260000002100 */
[----:B------:R-:W-:Y:S01]  /*10c50*/  LEA.HI.X R3, R2, UR5, R3, 0x1, P0 ;  /* 0x0000000502037c11 */ /* 0x000fe200080f0c03 */
[----:B0-----:R-:W-:-:S05]  /*10c60*/  IMAD.SHL.U32 R2, R9, 0x8, RZ ;  /* 0x0000000809027824 */ /* 0x001fca00078e00ff */
        /* <DEDUP_REMOVED lines=8> */
[----:B------:R-:W0:Y:S01]  /*10cf0*/  S2R R4, SR_TID.X ;  /* 0x0000000000047919 */ /* 0x000e220000002100 */
[----:B------:R-:W-:Y:S01]  /*10d00*/  ULDC UR4, c[0x0][0x288] ;  /* 0x0000a20000047ab9 */ /* 0x000fe20000000800 */
[----:B------:R-:W-:Y:S01]  /*10d10*/  IMAD R8, R8, 0x40, R6 ;  /* 0x0000004008087824 */ /* 0x000fe200078e0206 */
[----:B------:R-:W-:Y:S01]  /*10d20*/  ULDC.64 UR6, c[0x0][0x208] ;  /* 0x0000820000067ab9 */ /* 0x000fe20000000a00 */
[----:B------:R-:W1:Y:S01]  /*10d30*/  SHFL.IDX PT, R14, R0, RZ, 0x181f ;  /* 0x00181fff000e7589 */ /* 0x000e6200000e0000 */
[----:B------:R-:W-:Y:S02]  /*10d40*/  IMAD R2, R7, UR4, RZ ;  /* 0x0000000407027c24 */ /* 0x000fe4000f8e02ff */
[C---:B------:R-:W-:Y:S01]  /*10d50*/  VIADD R6, R8.reuse, 0x10 ;  /* 0x0000001008067836 */ /* 0x040fe20000000000 */
[----:B------:R2:W-:Y:S02]  /*10d60*/  STL [R1+0x4], R8 ;  /* 0x0000040801007387 */ /* 0x0005e40000100800 */
[----:B------:R-:W-:-:S02]  /*10d70*/  ISETP.GE.AND P1, PT, R8, R2, PT ;  /* 0x000000020800720c */ /* 0x000fc40003f26270 */
[----:B------:R-:W-:Y:S01]  /*10d80*/  STL [R1+0x10], R6 ;  /* 0x0000100601007387 */ /* 0x000fe20000100800 */
[----:B--2---:R-:W-:-:S10]  /*10d90*/  VIADD R8, R8, 0x20 ;  /* 0x0000002008087836 */ /* 0x004fd40000000000 */
[----:B------:R-:W-:Y:S01]  /*10da0*/  @!P1 LEA R9, R10, UR38, 0x1 ;  /* 0x000000260a099c11 */ /* 0x000fe2000f8e08ff */
[----:B------:R-:W-:Y:S01]  /*10db0*/  STL [R1+0x14], R8 ;  /* 0x0000140801007387 */ /* 0x000fe20000100800 */
[----:B0-----:R-:W-:-:S03]  /*10dc0*/  IMAD.SHL.U32 R11, R4, 0x8, RZ ;  /* 0x00000008040b7824 */ /* 0x001fc600078e00ff */
[----:B------:R-:W0:Y:S02]  /*10dd0*/  SHFL.IDX PT, R4, R3, RZ, 0x181f ;  /* 0x00181fff03047589 */ /* 0x000e2400000e0000 */
[----:B------:R-:W-:-:S04]  /*10de0*/  LOP3.LUT R11, R11, 0x38, RZ, 0xc0, !PT ;  /* 0x000000380b0b7812 */ /* 0x000fc800078ec0ff */
[----:B-1----:R-:W-:-:S05]  /*10df0*/  @!P1 LEA R14, P2, R11, R14, 0x1 ;  /* 0x0000000e0b0e9211 */ /* 0x002fca00078408ff */
[----:B0-----:R-:W-:Y:S02]  /*10e00*/  @!P1 IMAD.X R5, RZ, RZ, R4, P2 ;  /* 0x000000ffff059224 */ /* 0x001fe400010e0604 */
[----:B------:R-:W-:Y:S02]  /*10e10*/  @!P1 IMAD.MOV.U32 R4, RZ, RZ, R14 ;  /* 0x000000ffff049224 */ /* 0x000fe400078e000e */
[----:B------:R-:W0:Y:S04]  /*10e20*/  SHFL.IDX PT, R14, R0, 0x1, 0x181f ;  /* 0x00381f00000e7f89 */ /* 0x000e2800000e0000 */
[----:B------:R1:W-:Y:S01]  /*10e30*/  @!P1 LDGSTS.E.BYPASS.LTC128B.128 [R9+0x20400], desc[UR6][R4.64], !P0 ;  /* 0x2040000004099fae */ /* 0x0003e2000c101d46 */
[----:B------:R-:W-:-:S03]  /*10e40*/  ISETP.GE.AND P1, PT, R6, R2, PT ;  /* 0x000000020600720c */ /* 0x000fc60003f26270 */
[----:B-1----:R-:W1:Y:S10]  /*10e50*/  SHFL.IDX PT, R4, R3, 0x1, 0x181f ;  /* 0x00381f0003047f89 */ /* 0x002e7400000e0000 */
[----:B------:R-:W-:-:S02]  /*10e60*/  @!P1 LEA R7, R10, UR38, 0x1 ;  /* 0x000000260a079c11 */ /* 0x000fc4000f8e08ff */
[----:B0-----:R-:W-:Y:S02]  /*10e70*/  @!P1 LEA R6, P2, R11, R14, 0x1 ;  /* 0x0000000e0b069211 */ /* 0x001fe400078408ff */
[----:B------:R-:W0:Y:S03]  /*10e80*/  SHFL.IDX PT, R14, R0, 0x2, 0x181f ;  /* 0x00581f00000e7f89 */ /* 0x000e2600000e0000 */
        /* <DEDUP_REMOVED lines=14> */
.L_x_4370:
[----:B--2---:R-:W2:Y:S01]  /*10f70*/  LDL R4, [R1+0x4] ;  /* 0x0000040001047983 */ /* 0x004ea20000100800 */
[----:B------:R-:W-:Y:S01]  /*10f80*/  ULDC.64 UR4, c[0x0][0x208] ;  /* 0x0000820000047ab9 */ /* 0x000fe20000000a00 */
[----:B------:R-:W0:Y:S02]  /*10f90*/  S2R R0, SR_TID.X ;  /* 0x0000000000007919 */ /* 0x000e240000002100 */
[----:B0-----:R-:W-:-:S05]  /*10fa0*/  IMAD.SHL.U32 R0, R0, 0x8, RZ ;  /* 0x0000000800007824 */ /* 0x001fca00078e00ff */
[----:B------:R-:W-:Y:S01]  /*10fb0*/  LOP3.LUT R0, R0, 0x38, RZ, 0xc0, !PT ;  /* 0x0000003800007812 */ /* 0x000fe200078ec0ff */
        /* <DEDUP_REMOVED lines=42> */
.L_x_4265:
[----:B------:R-:W2:Y:S01]  /*11260*/  LDL.LU.64 R6, [R1+0x20] ;  /* 0x0000200001067983 */ /* 0x000ea20000300a00 */
[----:B------:R-:W-:-:S03]  /*11270*/  ULDC.64 UR8, c[0x0][0x3e0] ;  /* 0x0000f80000087ab9 */ /* 0x000fc60000000a00 */
[----:B------:R-:W3:Y:S04]  /*11280*/  LDL.LU R2, [R1+0x2c] ;  /* 0x00002c0001027983 */ /* 0x000ee80000300800 */
[----:B0-----:R-:W4:Y:S01]  /*11290*/  LDL.LU R4, [R1+0x8] ;  /* 0x0000080001047983 */ /* 0x001f220000300800 */
[----:B------:R-:W-:Y:S01]  /*112a0*/  UIMAD UR6, UR45, UR8, URZ ;  /* 0x000000082d0672a4 */ /* 0x000fe2000f8e023f */
[----:B------:R-:W-:Y:S01]  /*112b0*/  LOP3.LUT R17, R17, 0xfffffff7, RZ, 0xc0, !PT ;  /* 0xfffffff711117812 */ /* 0x000fe200078ec0ff */
[----:B------:R-:W0:Y:S02]  /*112c0*/  S2R R8, SR_TID.X ;  /* 0x0000000000087919 */ /* 0x000e240000002100 */
[----:B------:R-:W-:Y:S01]  /*112d0*/  UIMAD UR6, UR44, UR9, UR6 ;  /* 0x000000092c0672a4 */ /* 0x000fe2000f8e0206 */
[----:B0-----:R-:W-:-:S05]  /*112e0*/  IMAD.SHL.U32 R10, R8, 0x8, RZ ;  /* 0x00000008080a7824 */ /* 0x001fca00078e00ff */
[----:B------:R-:W-:Y:S02]  /*112f0*/  LOP3.LUT R10, R10, 0x38, RZ, 0xc0, !PT ;  /* 0x000000380a0a7812 */ /* 0x000fe400078ec0ff */
[----:B--2---:R-:W-:Y:S02]  /*11300*/  R2UR UR5, R7 ;  /* 0x00000000070572ca */ /* 0x004fe400000e0000 */
[----:B------:R-:W0:Y:S01]  /*11310*/  LDC R7, c[0x0][0x448] ;  /* 0x00011200ff077b82 */ /* 0x000e220000000800 */
[----:B------:R-:W-:Y:S02]  /*11320*/  R2UR UR4, R6 ;  /* 0x00000000060472ca */ /* 0x000fe400000e0000 */
[----:B---3--:R-:W-:-:S13]  /*11330*/  R2UR UR5, R2 ;  /* 0x00000000020572ca */ /* 0x008fda00000e0000 */
[----:B------:R-:W-:-:S03]  /*11340*/  UIMAD.WIDE.U32 UR4, UR44, UR8, UR4 ;  /* 0x000000082c0472a5 */ /* 0x000fc6000f8e0004 */
[----:B------:R-:W-:Y:S01]  /*11350*/  ULDC.64 UR8, c[0x0][0x3d0] ;  /* 0x0000f40000087ab9 */ /* 0x000fe20000000a00 */
[----:B------:R-:W-:Y:S01]  /*11360*/  UIADD3 UR5, UR5, UR6, URZ ;  /* 0x0000000605057290 */ /* 0x000fe2000fffe03f */
[----:B0-----:R-:W-:-:S13]  /*11370*/  ISETP.NE.AND P0, PT, R7, 0x1, PT ;  /* 0x000000010700780c */ /* 0x001fda0003f05270 */
[----:B------:R-:W4:Y:S08]  /*11380*/  @P0 LDC R2, c[0x0][0x44c] ;  /* 0x00011300ff020b82 */ /* 0x000f300000000800 */
[----:B------:R-:W0:Y:S01]  /*11390*/  @P0 LDC R0, c[0x0][0x450] ;  /* 0x00011400ff000b82 */ /* 0x000e220000000800 */
[----:B----4-:R-:W-:-:S04]  /*113a0*/  @P0 IMAD.HI.U32 R3, R4, R2, RZ ;  /* 0x0000000204030227 */ /* 0x010fc800078e00ff */
[----:B------:R-:W-:Y:S01]  /*113b0*/  IMAD.MOV.U32 R2, RZ, RZ, R4 ;  /* 0x000000ffff027224 */ /* 0x000fe200078e0004 */
[----:B0-----:R-:W-:-:S04]  /*113c0*/  @P0 SHF.R.U32.HI R2, RZ, R0, R3 ;  /* 0x00000000ff020219 */ /* 0x001fc80000011603 */
[--C-:B------:R-:W-:Y:S01]  /*113d0*/  SHF.R.S32.HI R3, RZ, 0x1f, R2.reuse ;  /* 0x0000001fff037819 */ /* 0x100fe20000011402 */
[----:B------:R-:W-:-:S04]  /*113e0*/  IMAD.MOV R0, RZ, RZ, -R2 ;  /* 0x000000ffff007224 */ /* 0x000fc800078e0a02 */
[----:B------:R-:W-:Y:S02]  /*113f0*/  IMAD R0, R7, R0, R4 ;  /* 0x0000000007007224 */ /* 0x000fe400078e0204 */
[----:B------:R-:W-:Y:S02]  /*11400*/  IMAD R5, R3, UR8, RZ ;  /* 0x0000000803057c24 */ /* 0x000fe4000f8e02ff */
[----:B------:R-:W-:Y:S01]  /*11410*/  IMAD.U32 R3, RZ, RZ, UR8 ;  /* 0x00000008ff037e24 */ /* 0x000fe2000f8e00ff */
[----:B------:R-:W-:Y:S01]  /*11420*/  SHF.R.S32.HI R4, RZ, 0x1f, R0 ;  /* 0x0000001fff047819 */ /* 0x000fe20000011400 */
[C---:B------:R-:W-:Y:S02]  /*11430*/  IMAD R5, R2.reuse, UR9, R5 ;  /* 0x0000000902057c24 */ /* 0x040fe4000f8e0205 */
        /* <DEDUP_REMOVED lines=9> */
[----:B------:R-:W-:Y:S02]  /*114d0*/  ULDC UR4, c[0x0][0x3b8] ;  /* 0x0000ee0000047ab9 */ /* 0x000fe40000000800 */
[----:B------:R-:W-:Y:S02]  /*114e0*/  ISETP.GE.AND P3, PT, R10, UR4, PT ;  /* 0x000000040a007c0c */ /* 0x000fe4000bf66270 */
[----:B------:R-:W-:Y:S02]  /*114f0*/  LEA.HI.X R6, R2, UR5, R3, 0x1, P0 ;  /* 0x0000000502067c11 */ /* 0x000fe400080f0c03 */
[----:B------:R-:W-:-:S04]  /*11500*/  LOP3.LUT R2, R10, 0x40, RZ, 0xfc, !PT ;  /* 0x000000400a027812 */ /* 0x000fc800078efcff */
[----:B------:R-:W-:Y:S02]  /*11510*/  ISETP.GE.AND P1, PT, R2, UR4, PT ;  /* 0x0000000402007c0c */ /* 0x000fe4000bf26270 */
[----:B------:R-:W-:Y:S02]  /*11520*/  LOP3.LUT R2, R10, 0x80, RZ, 0xfc, !PT ;  /* 0x000000800a027812 */ /* 0x000fe400078efcff */
[----:B------:R-:W-:Y:S02]  /*11530*/  SEL R4, RZ, 0x2, P1 ;  /* 0x00000002ff047807 */ /* 0x000fe40000800000 */
[----:B------:R-:W-:Y:S02]  /*11540*/  ISETP.GE.AND P2, PT, R2, UR4, PT ;  /* 0x0000000402007c0c */ /* 0x000fe4000bf46270 */
[----:B------:R-:W-:Y:S02]  /*11550*/  SEL R2, RZ, 0x1, P3 ;  /* 0x00000001ff027807 */ /* 0x000fe40001800000 */
[----:B------:R-:W-:-:S03]  /*11560*/  SEL R3, RZ, 0x4, P2 ;  /* 0x00000004ff037807 */ /* 0x000fc60001000000 */
[----:B------:R-:W-:Y:S02]  /*11570*/  @P1 LOP3.LUT R17, R17, 0x8, RZ, 0xfc, !PT ;  /* 0x0000000811111812 */ /* 0x000fe400078efcff */
[----:B------:R-:W-:Y:S02]  /*11580*/  IADD3 R2, R3, R4, R2 ;  /* 0x0000000403027210 */ /* 0x000fe40007ffe002 */
[C---:B------:R-:W-:Y:S02]  /*11590*/  LOP3.LUT R3, R10.reuse, 0xc0, RZ, 0xfc, !PT ;  /* 0x000000c00a037812 */ /* 0x040fe400078efcff */
[----:B------:R-:W-:Y:S02]  /*115a0*/  LOP3.LUT R17, R17, 0xfffffffb, RZ, 0xc0, !PT ;  /* 0xfffffffb11117812 */ /* 0x000fe400078ec0ff */
[----:B------:R-:W-:Y:S02]  /*115b0*/  ISETP.GE.AND P5, PT, R3, UR4, PT ;  /* 0x0000000403007c0c */ /* 0x000fe4000bfa6270 */
[----:B------:R-:W-:-:S02]  /*115c0*/  LOP3.LUT R3, R10, 0x100, RZ, 0xfc, !PT ;  /* 0x000001000a037812 */ /* 0x000fc400078efcff */
[----:B------:R-:W-:Y:S02]  /*115d0*/  SEL R4, RZ, 0x8, P5 ;  /* 0x00000008ff047807 */ /* 0x000fe40002800000 */
[----:B------:R-:W-:Y:S02]  /*115e0*/  ISETP.GE.AND P0, PT, R3, UR4, PT ;  /* 0x0000000403007c0c */ /* 0x000fe4000bf06270 */
[----:B------:R-:W-:Y:S02]  /*115f0*/  LOP3.LUT R17, R17, 0xffffffef, RZ, 0xc0, !PT ;  /* 0xffffffef11117812 */ /* 0x000fe400078ec0ff */
[----:B------:R-:W-:Y:S02]  /*11600*/  SEL R3, RZ, 0x10, P0 ;  /* 0x00000010ff037807 */ /* 0x000fe40000000000 */
[----:B------:R-:W-:Y:S02]  /*11610*/  @P3 LOP3.LUT R17, R17, 0x10, RZ, 0xfc, !PT ;  /* 0x0000001011113812 */ /* 0x000fe400078efcff */
[----:B------:R-:W-:-:S02]  /*11620*/  IADD3 R2, R3, R2, R4 ;  /* 0x0000000203027210 */ /* 0x000fc40007ffe004 */
[C---:B------:R-:W-:Y:S02]  /*11630*/  LOP3.LUT R3, R10.reuse, 0x180, RZ, 0xfc, !PT ;  /* 0x000001800a037812 */ /* 0x040fe400078efcff */
[----:B------:R-:W-:Y:S02]  /*11640*/  @P2 LOP3.LUT R17, R17, 0x4, RZ, 0xfc, !PT ;  /* 0x0000000411112812 */ /* 0x000fe400078efcff */
[----:B------:R-:W-:Y:S02]  /*11650*/  ISETP.GE.AND P1, PT, R3, UR4, PT ;  /* 0x0000000403007c0c */ /* 0x000fe4000bf26270 */
[----:B------:R-:W-:Y:S02]  /*11660*/  LOP3.LUT R3, R10, 0x140, RZ, 0xfc, !PT ;  /* 0x000001400a037812 */ /* 0x000fe400078efcff */
[----:B------:R-:W-:Y:S02]  /*11670*/  SEL R4, RZ, 0x40, P1 ;  /* 0x00000040ff047807 */ /* 0x000fe40000800000 */
[----:B------:R-:W-:-:S04]  /*11680*/  ISETP.GE.AND P1, PT, R3, UR4, PT ;  /* 0x0000000403007c0c */ /* 0x000fc8000bf26270 */
[----:B------:R-:W-:-:S04]  /*11690*/  SEL R3, RZ, 0x20, P1 ;  /* 0x00000020ff037807 */ /* 0x000fc80000800000 */
[----:B------:R-:W-:Y:S02]  /*116a0*/  IADD3 R4, R4, R2, R3 ;  /* 0x0000000204047210 */ /* 0x000fe40007ffe003 */
[----:B------:R-:W-:-:S04]  /*116b0*/  LOP3.LUT R2, R10, 0x1c0, RZ, 0xfc, !PT ;  /* 0x000001c00a027812 */ /* 0x000fc800078efcff */
        /* <DEDUP_REMOVED lines=104> */
.L_x_4380:
        /* <DEDUP_REMOVED lines=38> */
.L_x_4268:
[----:B------:R-:W-:Y:S05]  /*11fa0*/  BSYNC B0 ;  /* 0x0000000000007941 */ /* 0x000fea0003800000 */
.L_x_4267:
        /* <DEDUP_REMOVED lines=9> */
.L_x_4381:
        /* <DEDUP_REMOVED lines=9> */
.L_x_4382:
        /* <DEDUP_REMOVED lines=8> */
.L_x_4274:
[----:B------:R-:W-:Y:S05]  /*12150*/  BSYNC B1 ;  /* 0x0000000000017941 */ /* 0x000fea0003800000 */
.L_x_4273:
        /* <DEDUP_REMOVED lines=11> */
.L_x_4275:
        /* <DEDUP_REMOVED lines=13> */
.L_x_4276:
        /* <DEDUP_REMOVED lines=13> */
.L_x_4277:
        /* <DEDUP_REMOVED lines=13> */
.L_x_4278:
        /* <DEDUP_REMOVED lines=13> */
.L_x_4279:
        /* <DEDUP_REMOVED lines=13> */
.L_x_4280:
        /* <DEDUP_REMOVED lines=13> */
.L_x_4281:
        /* <DEDUP_REMOVED lines=13> */
.L_x_4282:
        /* <DEDUP_REMOVED lines=8> */
.L_x_4271:
[----:B------:R-:W-:Y:S05]  /*12840*/  BSYNC B0 ;  /* 0x0000000000007941 */ /* 0x000fea0003800000 */
.L_x_4270:
        /* <DEDUP_REMOVED lines=30> */
.L_x_4324:
        /* <DEDUP_REMOVED lines=28> */
.L_x_4286:
[----:B------:R-:W1:Y:S01]  /*12bf0*/  S2R R2, SR_TID.X ;  /* 0x0000000000027919 */ /* 0x000e620000002100 */
[----:B------:R-:W-:Y:S01]  /*12c00*/  BSSY B2, `(.L_x_4287) ;  /* 0x0000006000027945 */ /* 0x000fe20003800000 */
[----:B-1----:R-:W-:Y:S02]  /*12c10*/  LOP3.LUT R3, R2, 0x7f, RZ, 0xc0, !PT ;  /* 0x0000007f02037812 */ /* 0x002fe400078ec0ff */
[----:B------:R-:W-:Y:S02]  /*12c20*/  SHF.L.U32 R2, R0, 0x1f, RZ ;  /* 0x0000001f00027819 */ /* 0x000fe400000006ff */
[----:B------:R-:W-:Y:S02]  /*12c30*/  ISETP.NE.AND P2, PT, R3, RZ, PT ;  /* 0x000000ff0300720c */ /* 0x000fe40003f45270 */
[----:B------:R-:W1:Y:S02]  /*12c40*/  SYNCS.PHASECHK.TRANS64.TRYWAIT P0, [UR38+0x38848], R2 ;  /* 0x03884802ff0075a7 */ /* 0x000e640008000166 */
[----:B-1----:R-:W-:Y:S09]  /*12c50*/  @!P0 BRA `(.L_x_4288) ;  /* 0x0000003400f88947 */ /* 0x002ff20003800000 */
.L_x_4383:
[----:B------:R-:W-:Y:S05]  /*12c60*/  BSYNC B2 ;  /* 0x0000000000027941 */ /* 0x000fea0003800000 */
.L_x_4287:
[----:B------:R-:W-:Y:S04]  /*12c70*/  BSSY B2, `(.L_x_4289) ;  /* 0x0000007000027945 */ /* 0x000fe80003800000 */
[----:B------:R-:W-:Y:S05]  /*12c80*/  @P2 BRA `(.L_x_4290) ;  /* 0x0000000000142947 */ /* 0x000fea0003800000 */
[----:B------:R-:W-:Y:S01]  /*12c90*/  ISETP.NE.AND P0, PT, R10, RZ, PT ;  /* 0x000000ff0a00720c */ /* 0x000fe20003f05270 */
[----:B-1----:R-:W-:-:S04]  /*12ca0*/  IMAD.MOV.U32 R3, RZ, RZ, 0x2000 ;  /* 0x00002000ff037424 */ /* 0x002fc800078e00ff */
[----:B------:R3:W-:Y:S08]  /*12cb0*/  SYNCS.ARRIVE.TRANS64 RZ, [UR38+0x38838], R3 ;  /* 0x03883803ffff79a7 */ /* 0x0007f00008000026 */
[----:B---3--:R-:W-:Y:S05]  /*12cc0*/  @!P0 BRA `(.L_x_4290) ;  /* 0x0000000000048947 */ /* 0x008fea0003800000 */
[----:B------:R-:W-:Y:S01]  /*12cd0*/  BPT.TRAP 0x1 ;  /* 0x000000040000795c */ /* 0x000fe20000300000 */
.L_x_4290:
[----:B------:R-:W-:Y:S05]  /*12ce0*/  BSYNC B2 ;  /* 0x0000000000027941 */ /* 0x000fea0003800000 */
.L_x_4289:
        /* <DEDUP_REMOVED lines=11> */
.L_x_4291:
        /* <DEDUP_REMOVED lines=10> */
.L_x_4384:
[----:B------:R-:W-:Y:S05]  /*12e40*/  BSYNC B2 ;  /* 0x0000000000027941 */ /* 0x000fea0003800000 */
.L_x_4292:
        /* <DEDUP_REMOVED lines=9> */
.L_x_4295:
[----:B------:R-:W-:Y:S05]  /*12ee0*/  BSYNC B2 ;  /* 0x0000000000027941 */ /* 0x000fea0003800000 */
.L_x_4294:
        /* <DEDUP_REMOVED lines=9> */
.L_x_4296:
        /* <DEDUP_REMOVED lines=13> */
.L_x_4297:
        /* <DEDUP_REMOVED lines=13> */
.L_x_4298:
        /* <DEDUP_REMOVED lines=13> */
.L_x_4299:
        /* <DEDUP_REMOVED lines=13> */
.L_x_4300:
        /* <DEDUP_REMOVED lines=13> */
.L_x_4301:
        /* <DEDUP_REMOVED lines=13> */
.L_x_4302:
        /* <DEDUP_REMOVED lines=13> */
.L_x_4303:
        /* <DEDUP_REMOVED lines=8> */
.L_x_4285:
[----:B------:R-:W-:Y:S05]  /*135b0*/  BSYNC B1 ;  /* 0x0000000000017941 */ /* 0x000fea0003800000 */
.L_x_4284:
        /* <DEDUP_REMOVED lines=27> */
.L_x_4306:
[----:B------:R-:W1:Y:S01]  /*13770*/  S2R R2, SR_TID.X ;  /* 0x0000000000027919 */ /* 0x000e620000002100 */
[----:B------:R-:W-:Y:S01]  /*13780*/  BSSY B2, `(.L_x_4307) ;  /* 0x0000006000027945 */ /* 0x000fe20003800000 */
[----:B-1----:R-:W-:Y:S02]  /*13790*/  LOP3.LUT R3, R2, 0x7f, RZ, 0xc0, !PT ;  /* 0x0000007f02037812 */ /* 0x002fe400078ec0ff */
[----:B------:R-:W-:Y:S02]  /*137a0*/  SHF.L.U32 R2, R0, 0x1f, RZ ;  /* 0x0000001f00027819 */ /* 0x000fe400000006ff */
[----:B------:R-:W-:Y:S02]  /*137b0*/  ISETP.NE.AND P2, PT, R3, RZ, PT ;  /* 0x000000ff0300720c */ /* 0x000fe40003f45270 */
[----:B------:R-:W1:Y:S02]  /*137c0*/  SYNCS.PHASECHK.TRANS64.TRYWAIT P0, [UR38+0x38840], R2 ;  /* 0x03884002ff0075a7 */ /* 0x000e640008000166 */
[----:B-1----:R-:W-:Y:S09]  /*137d0*/  @!P0 BRA `(.L_x_4308) ;  /* 0x0000002c00488947 */ /* 0x002ff20003800000 */
.L_x_4385:
[----:B------:R-:W-:Y:S05]  /*137e0*/  BSYNC B2 ;  /* 0x0000000000027941 */ /* 0x000fea0003800000 */
.L_x_4307:
[----:B------:R-:W-:Y:S04]  /*137f0*/  BSSY B2, `(.L_x_4309) ;  /* 0x0000007000027945 */ /* 0x000fe80003800000 */
[----:B------:R-:W-:Y:S05]  /*13800*/  @P2 BRA `(.L_x_4310) ;  /* 0x0000000000142947 */ /* 0x000fea0003800000 */
[----:B------:R-:W-:Y:S01]  /*13810*/  ISETP.NE.AND P0, PT, R10, RZ, PT ;  /* 0x000000ff0a00720c */ /* 0x000fe20003f05270 */
[----:B-1----:R-:W-:-:S04]  /*13820*/  IMAD.MOV.U32 R3, RZ, RZ, 0x2000 ;  /* 0x00002000ff037424 */ /* 0x002fc800078e00ff */
[----:B------:R3:W-:Y:S08]  /*13830*/  SYNCS.ARRIVE.TRANS64 RZ, [UR38+0x38830], R3 ;  /* 0x03883003ffff79a7 */ /* 0x0007f00008000026 */
[----:B---3--:R-:W-:Y:S05]  /*13840*/  @!P0 BRA `(.L_x_4310) ;  /* 0x0000000000048947 */ /* 0x008fea0003800000 */
[----:B------:R-:W-:Y:S01]  /*13850*/  BPT.TRAP 0x1 ;  /* 0x000000040000795c */ /* 0x000fe20000300000 */
.L_x_4310:
[----:B------:R-:W-:Y:S05]  /*13860*/  BSYNC B2 ;  /* 0x0000000000027941 */ /* 0x000fea0003800000 */
.L_x_4309:
        /* <DEDUP_REMOVED lines=11> */
.L_x_4311:
        /* <DEDUP_REMOVED lines=11> */
.L_x_4386:
[----:B------:R-:W-:Y:S05]  /*139d0*/  BSYNC B2 ;  /* 0x0000000000027941 */ /* 0x000fea0003800000 */
.L_x_4312:
        /* <DEDUP_REMOVED lines=9> */
.L_x_4315:
[----:B------:R-:W-:Y:S05]  /*13a70*/  BSYNC B2 ;  /* 0x0000000000027941 */ /* 0x000fea0003800000 */
.L_x_4314:
        /* <DEDUP_REMOVED lines=9> */
.L_x_4316:
        /* <DEDUP_REMOVED lines=13> */
.L_x_4317:
        /* <DEDUP_REMOVED lines=13> */
.L_x_4318:
        /* <DEDUP_REMOVED lines=13> */
.L_x_4319:
        /* <DEDUP_REMOVED lines=13> */
.L_x_4320:
        /* <DEDUP_REMOVED lines=13> */
.L_x_4321:
        /* <DEDUP_REMOVED lines=13> */
.L_x_4322:
        /* <DEDUP_REMOVED lines=13> */
.L_x_4323:
        /* <DEDUP_REMOVED lines=8> */
.L_x_4305:
[----:B------:R-:W-:Y:S05]  /*14140*/  BSYNC B1 ;  /* 0x0000000000017941 */ /* 0x000fea0003800000 */
.L_x_4304:
[----:B------:R-:W-:Y:S01]  /*14150*/  VIADD R8, R8, 0xfffffffe ;  /* 0xfffffffe08087836 */ /* 0x000fe20000000000 */
[----:B------:R-:W-:Y:S06]  /*14160*/  @P1 BRA `(.L_x_4324) ;  /* 0xffffffe800301947 */ /* 0x000fec000383ffff */
[----:B------:R-:W-:Y:S05]  /*14170*/  BSYNC B0 ;  /* 0x0000000000007941 */ /* 0x000fea0003800000 */
.L_x_4283:
        /* <DEDUP_REMOVED lines=26> */
.L_x_4327:
[----:B------:R-:W1:Y:S01]  /*14320*/  S2R R2, SR_TID.X ;  /* 0x0000000000027919 */ /* 0x000e620000002100 */
[----:B------:R-:W-:Y:S01]  /*14330*/  BSSY B1, `(.L_x_4328) ;  /* 0x0000006000017945 */ /* 0x000fe20003800000 */
[----:B-1----:R-:W-:Y:S02]  /*14340*/  LOP3.LUT R3, R2, 0x7f, RZ, 0xc0, !PT ;  /* 0x0000007f02037812 */ /* 0x002fe400078ec0ff */
[----:B------:R-:W-:Y:S02]  /*14350*/  SHF.L.U32 R2, R0, 0x1f, RZ ;  /* 0x0000001f00027819 */ /* 0x000fe400000006ff */
[----:B------:R-:W-:Y:S02]  /*14360*/  ISETP.NE.AND P1, PT, R3, RZ, PT ;  /* 0x000000ff0300720c */ /* 0x000fe40003f25270 */
[----:B------:R-:W1:Y:S02]  /*14370*/  SYNCS.PHASECHK.TRANS64.TRYWAIT P0, [UR38+0x38848], R2 ;  /* 0x03884802ff0075a7 */ /* 0x000e640008000166 */
[----:B-1----:R-:W-:Y:S09]  /*14380*/  @!P0 BRA `(.L_x_4329) ;  /* 0x00000020008c8947 */ /* 0x002ff20003800000 */
.L_x_4387:
[----:B------:R-:W-:Y:S05]  /*14390*/  BSYNC B1 ;  /* 0x0000000000017941 */ /* 0x000fea0003800000 */
.L_x_4328:
[----:B------:R-:W-:Y:S04]  /*143a0*/  BSSY B1, `(.L_x_4330) ;  /* 0x0000007000017945 */ /* 0x000fe80003800000 */
[----:B------:R-:W-:Y:S05]  /*143b0*/  @P1 BRA `(.L_x_4331) ;  /* 0x0000000000141947 */ /* 0x000fea0003800000 */
[----:B------:R-:W-:Y:S01]  /*143c0*/  ISETP.NE.AND P0, PT, R10, RZ, PT ;  /* 0x000000ff0a00720c */ /* 0x000fe20003f05270 */
[----:B-1----:R-:W-:-:S04]  /*143d0*/  IMAD.MOV.U32 R3, RZ, RZ, 0x2000 ;  /* 0x00002000ff037424 */ /* 0x002fc800078e00ff */
[----:B------:R3:W-:Y:S08]  /*143e0*/  SYNCS.ARRIVE.TRANS64 RZ, [UR38+0x38838], R3 ;  /* 0x03883803ffff79a7 */ /* 0x0007f00008000026 */
[----:B---3--:R-:W-:Y:S05]  /*143f0*/  @!P0 BRA `(.L_x_4331) ;  /* 0x0000000000048947 */ /* 0x008fea0003800000 */
[----:B------:R-:W-:Y:S01]  /*14400*/  BPT.TRAP 0x1 ;  /* 0x000000040000795c */ /* 0x000fe20000300000 */
.L_x_4331:
[----:B------:R-:W-:Y:S05]  /*14410*/  BSYNC B1 ;  /* 0x0000000000017941 */ /* 0x000fea0003800000 */
.L_x_4330:
        /* <DEDUP_REMOVED lines=11> */
.L_x_4332:
        /* <DEDUP_REMOVED lines=11> */
.L_x_4388:
[----:B------:R-:W-:Y:S05]  /*14580*/  BSYNC B1 ;  /* 0x0000000000017941 */ /* 0x000fea0003800000 */
.L_x_4333:
        /* <DEDUP_REMOVED lines=9> */
.L_x_4336:
[----:B------:R-:W-:Y:S05]  /*14620*/  BSYNC B1 ;  /* 0x0000000000017941 */ /* 0x000fea0003800000 */
.L_x_4335:
        /* <DEDUP_REMOVED lines=9> */
.L_x_4337:
        /* <DEDUP_REMOVED lines=13> */
.L_x_4338:
        /* <DEDUP_REMOVED lines=13> */
.L_x_4339:
        /* <DEDUP_REMOVED lines=13> */
.L_x_4340:
        /* <DEDUP_REMOVED lines=13> */
.L_x_4341:
        /* <DEDUP_REMOVED lines=13> */
.L_x_4342:
        /* <DEDUP_REMOVED lines=13> */
.L_x_4343:
        /* <DEDUP_REMOVED lines=13> */
.L_x_4344:
        /* <DEDUP_REMOVED lines=8> */
.L_x_4326:
[----:B------:R-:W-:Y:S05]  /*14cf0*/  BSYNC B0 ;  /* 0x0000000000007941 */ /* 0x000fea0003800000 */
.L_x_4325:
[----:B------:R-:W-:Y:S01]  /*14d00*/  LOP3.LUT R0, R0, 0x1, RZ, 0x3c, !PT ;  /* 0x0000000100007812 */ /* 0x000fe200078e3cff */
[----:B------:R-:W-:Y:S02]  /*14d10*/  IMAD.MOV.U32 R6, RZ, RZ, RZ ;  /* 0x000000ffff067224 */ /* 0x000fe400078e00ff */
[----:B------:R-:W-:-:S07]  /*14d20*/  IMAD.MOV.U32 R9, RZ, RZ, RZ ;  /* 0x000000ffff097224 */ /* 0x000fce00078e00ff */
.L_x_4252:
[----:B------:R-:W1:Y:S01]  /*14d30*/  S2R R3, SR_CgaCtaId ;  /* 0x0000000000037919 */ /* 0x000e620000008800 */
[----:B------:R-:W-:Y:S02]  /*14d40*/  MOV R2, 0x400 ;  /* 0x0000040000027802 */ /* 0x000fe40000000f00 */
[----:B------:R-:W-:Y:S02]  /*14d50*/  SHF.L.U32 R9, R9, 0x1f, RZ ;  /* 0x0000001f09097819 */ /* 0x000fe400000006ff */
[----:B-1----:R-:W-:-:S04]  /*14d60*/  LEA R2, R3, R2, 0x18 ;  /* 0x0000000203027211 */ /* 0x002fc800078ec0ff */
[----:B------:R-:W1:Y:S02]  /*14d70*/  SYNCS.PHASECHK.TRANS64.TRYWAIT P0, [R2+URZ+0x38820], R9 ;  /* 0x03882009020075a7 */ /* 0x000e64000800017f */
[----:B-1----:R-:W-:Y:S05]  /*14d80*/  @!P0 BRA `(.L_x_4345) ;  /* 0x00000018003c8947 */ /* 0x002fea0003800000 */
.L_x_4389:
[----:B------:R-:W-:-:S03]  /*14d90*/  UMOV UR4, 0xffffffff ;  /* 0xffffffff00047882 */ /* 0x000fc60000000000 */
[----:B------:R-:W-:Y:S05]  /*14da0*/  BRA.DIV UR4, `(.L_x_4346) ;  /* 0x0000001a04487947 */ /* 0x000fea000b800000 */
[----:B------:R-:W3:Y:S02]  /*14db0*/  S2R R3, SR_TID.X ;  /* 0x0000000000037919 */ /* 0x000ee40000002100 */
[----:B---3--:R-:W-:-:S04]  /*14dc0*/  SHF.R.U32.HI R3, RZ, 0x5, R3 ;  /* 0x00000005ff037819 */ /* 0x008fc80000011603 */
[----:B------:R-:W-:-:S05]  /*14dd0*/  LOP3.LUT R3, R3, 0x3, RZ, 0xc0, !PT ;  /* 0x0000000303037812 */ /* 0x000fca00078ec0ff */
[----:B--2---:R2:W3:Y:S02]  /*14de0*/  SHFL.IDX PT, R14, R3, RZ, 0x1f ;  /* 0x00001fff030e7589 */ /* 0x0044e400000e0000 */
.L_x_4392:
[----:B---3--:R-:W-:-:S13]  /*14df0*/  ISETP.NE.AND P0, PT, R14, RZ, PT ;  /* 0x000000ff0e00720c */ /* 0x008fda0003f05270 */
[----:B------:R-:W-:Y:S05]  /*14e00*/  @P0 BRA `(.L_x_4208) ;  /* 0x0000000000900947 */ /* 0x000fea0003800000 */
[----:B------:R-:W-:-:S03]  /*14e10*/  UMOV UR4, 0xffffffff ;  /* 0xffffffff00047882 */ /* 0x000fc60000000000 */
[----:B------:R-:W-:Y:S05]  /*14e20*/  BRA.DIV UR4, `(.L_x_4347) ;  /* 0x0000001a045c7947 */ /* 0x000fea000b800000 */
[----:B------:R-:W-:-:S13]  /*14e30*/  ELECT P6, URZ, PT ;  /* 0x00000000003f782f */ /* 0x000fda00038c0000 */
.L_x_4395:
        /* <DEDUP_REMOVED lines=8> */
.L_x_4348:
        /* <DEDUP_REMOVED lines=12> */
.L_x_4396:
[----:B------:R-:W3:Y:S02]  /*14f80*/  SYNCS.PHASECHK.TRANS64.TRYWAIT P0, [R5+URZ], R0 ;  /* 0x00000000050075a7 */ /* 0x000ee4000800017f */
[----:B---3--:R-:W-:Y:S05]  /*14f90*/  @!P0 BRA `(.L_x_4350) ;  /* 0x0000001800348947 */ /* 0x008fea0003800000 */
.L_x_4397:
[----:B------:R-:W-:Y:S05]  /*14fa0*/  @!P2 BRA `(.L_x_4351) ;  /* 0x000000000004a947 */ /* 0x000fea0003800000 */
[----:B------:R-:W-:Y:S01]  /*14fb0*/  BPT.TRAP 0x1 ;  /* 0x000000040000795c */ /* 0x000fe20000300000 */
.L_x_4351:
[----:B-1----:R-:W-:-:S04]  /*14fc0*/  VIADD R2, R2, 0x38860 ;  /* 0x0003886002027836 */ /* 0x002fc80000000000 */
[----:B---3--:R-:W-:-:S04]  /*14fd0*/  IMAD R5, R6, 0x8, R2 ;  /* 0x0000000806057824 */ /* 0x008fc800078e0202 */
[----:B------:R-:W1:Y:S02]  /*14fe0*/  SYNCS.PHASECHK.TRANS64.TRYWAIT P0, [R5+URZ], R4 ;  /* 0x00000004050075a7 */ /* 0x000e64000800017f */
[----:B-1----:R-:W-:Y:S05]  /*14ff0*/  @!P0 BRA `(.L_x_4352) ;  /* 0x0000001800308947 */ /* 0x002fea0003800000 */
.L_x_4398:
[----:B------:R-:W-:-:S07]  /*15000*/  IMAD R3, R3, 0x8, R2 ;  /* 0x0000000803037824 */ /* 0x000fce00078e0202 */
.L_x_4353:
[----:B---3--:R3:W4:Y:S02]  /*15010*/  SYNCS.PHASECHK.TRANS64.TRYWAIT P0, [R3+URZ], R0 ;  /* 0x00000000030075a7 */ /* 0x008724000800017f */
[----:B----4-:R-:W-:Y:S05]  /*15020*/  @!P0 NANOSLEEP.SYNCS 0x989680 ;  /* 0x009896800000895d */ /* 0x010fea0003900000 */
[----:B------:R-:W4:Y:S02]  /*15030*/  @!P0 SYNCS.PHASECHK.TRANS64 P0, [R3+URZ], R0 ;  /* 0x00000000030085a7 */ /* 0x000f24000800007f */
[----:B----4-:R-:W-:Y:S05]  /*15040*/  @!P0 BRA `(.L_x_4353) ;  /* 0xfffffffc00f08947 */ /* 0x010fea000383ffff */
.L_x_4208:
[----:B------:R-:W-:Y:S05]  /*15050*/  BSYNC B6 ;  /* 0x0000000000067941 */ /* 0x000fea0003800000 */
.L_x_4205:
[----:B------:R-:W-:Y:S05]  /*15060*/  EXIT ;  /* 0x000000000000794d */ /* 0x000fea0003800000 */
.L_x_4216:
[----:B0-----:R0:W1:Y:S02]  /*15070*/  SYNCS.PHASECHK.TRANS64.TRYWAIT P0, [R196+URZ+0x38800], R9 ;  /* 0x03880009c40075a7 */ /* 0x001064000800017f */
[----:B-1----:R-:W-:Y:S05]  /*15080*/  @!P0 NANOSLEEP.SYNCS 0x989680 ;  /* 0x009896800000895d */ /* 0x002fea0003900000 */
[----:B------:R-:W1:Y:S02]  /*15090*/  @!P0 SYNCS.PHASECHK.TRANS64 P0, [R196+URZ+0x38800], R9 ;  /* 0x03880009c40085a7 */ /* 0x000e64000800007f */
[----:B-1----:R-:W-:Y:S05]  /*150a0*/  @!P0 BRA `(.L_x_4216) ;  /* 0xfffffffc00f08947 */ /* 0x002fea000383ffff */
[----:B------:R-:W-:Y:S05]  /*150b0*/  BRA `(.L_x_4354) ;  /* 0xfffffee400787947 */ /* 0x000fea000383ffff */
.L_x_4220:
[----:B--2---:R2:W3:Y:S02]  /*150c0*/  SYNCS.PHASECHK.TRANS64.TRYWAIT P1, [R196+URZ+0x38830], R9 ;  /* 0x03883009c40075a7 */ /* 0x0044e4000802017f */
[----:B---3--:R-:W-:Y:S05]  /*150d0*/  @!P1 NANOSLEEP.SYNCS 0x989680 ;  /* 0x009896800000995d */ /* 0x008fea0003900000 */
[----:B------:R-:W3:Y:S02]  /*150e0*/  @!P1 SYNCS.PHASECHK.TRANS64 P1, [R196+URZ+0x38830], R9 ;  /* 0x03883009c40095a7 */ /* 0x000ee4000802007f */
[----:B---3--:R-:W-:Y:S05]  /*150f0*/  @!P1 BRA `(.L_x_4220) ;  /* 0xfffffffc00f09947 */ /* 0x008fea000383ffff */
[----:B------:R-:W-:Y:S05]  /*15100*/  BRA `(.L_x_4219) ;  /* 0xfffffee400c47947 */ /* 0x000fea000383ffff */
.L_x_4221:
[----:B---3--:R3:W4:Y:S02]  /*15110*/  SYNCS.PHASECHK.TRANS64.TRYWAIT P1, [R196+URZ+0x38810], R9 ;  /* 0x03881009c40075a7 */ /* 0x008724000802017f */
[----:B----4-:R-:W-:Y:S05]  /*15120*/  @!P1 NANOSLEEP.SYNCS 0x989680 ;  /* 0x009896800000995d */ /* 0x010fea0003900000 */
[----:B------:R-:W4:Y:S02]  /*15130*/  @!P1 SYNCS.PHASECHK.TRANS64 P1, [R196+URZ+0x38810], R9 ;  /* 0x03881009c40095a7 */ /* 0x000f24000802007f */
[----:B----4-:R-:W-:Y:S05]  /*15140*/  @!P1 BRA `(.L_x_4221) ;  /* 0xfffffffc00f09947 */ /* 0x010fea000383ffff */
[----:B------:R-:W-:Y:S05]  /*15150*/  BRA `(.L_x_4355) ;  /* 0xfffffee800b47947 */ /* 0x000fea000383ffff */
.L_x_4225:
[----:B------:R0:W0:Y:S02]  /*15160*/  SYNCS.PHASECHK.TRANS64.TRYWAIT P1, [R196+URZ+0x38850], R9 ;  /* 0x03885009c40075a7 */ /* 0x000024000802017f */
[----:B0-----:R-:W-:Y:S05]  /*15170*/  @!P1 NANOSLEEP.SYNCS 0x989680 ;  /* 0x009896800000995d */ /* 0x001fea0003900000 */
[----:B------:R-:W0:Y:S02]  /*15180*/  @!P1 SYNCS.PHASECHK.TRANS64 P1, [R196+URZ+0x38850], R9 ;  /* 0x03885009c40095a7 */ /* 0x000e24000802007f */
[----:B0-----:R-:W-:Y:S05]  /*15190*/  @!P1 BRA `(.L_x_4225) ;  /* 0xfffffffc00f09947 */ /* 0x001fea000383ffff */
[----:B------:R-:W-:Y:S05]  /*151a0*/  BRA `(.L_x_4224) ;  /* 0xfffffee800e07947 */ /* 0x000fea000383ffff */
.L_x_4230:
[----:B-1----:R1:W2:Y:S02]  /*151b0*/  SYNCS.PHASECHK.TRANS64.TRYWAIT P3, [R198+URZ+0x38830], R205 ;  /* 0x038830cdc60075a7 */ /* 0x0022a4000806017f */
[----:B--2---:R-:W-:Y:S05]  /*151c0*/  @!P3 NANOSLEEP.SYNCS 0x989680 ;  /* 0x009896800000b95d */ /* 0x004fea0003900000 */
[----:B------:R-:W2:Y:S02]  /*151d0*/  @!P3 SYNCS.PHASECHK.TRANS64 P3, [R198+URZ+0x38830], R205 ;  /* 0x038830cdc600b5a7 */ /* 0x000ea4000806007f */
[----:B--2---:R-:W-:Y:S05]  /*151e0*/  @!P3 BRA `(.L_x_4230) ;  /* 0xfffffffc00f0b947 */ /* 0x004fea000383ffff */
[----:B------:R-:W-:Y:S05]  /*151f0*/  BRA `(.L_x_4229) ;  /* 0xffffff1400cc7947 */ /* 0x000fea000383ffff */
.L_x_4234:
[----:B---3--:R3:W4:Y:S02]  /*15200*/  SYNCS.PHASECHK.TRANS64.TRYWAIT P3, [R198+URZ+0x38850], R205 ;  /* 0x038850cdc60075a7 */ /* 0x008724000806017f */
[----:B----4-:R-:W-:Y:S05]  /*15210*/  @!P3 NANOSLEEP.SYNCS 0x989680 ;  /* 0x009896800000b95d */ /* 0x010fea0003900000 */
[----:B------:R-:W4:Y:S02]  /*15220*/  @!P3 SYNCS.PHASECHK.TRANS64 P3, [R198+URZ+0x38850], R205 ;  /* 0x038850cdc600b5a7 */ /* 0x000f24000806007f */
[----:B----4-:R-:W-:Y:S05]  /*15230*/  @!P3 BRA `(.L_x_4234) ;  /* 0xfffffffc00f0b947 */ /* 0x010fea000383ffff */
[----:B------:R-:W-:Y:S05]  /*15240*/  BRA `(.L_x_4233) ;  /* 0xffffff1800947947 */ /* 0x000fea000383ffff */
.L_x_4240:
[----:B-1----:R1:W3:Y:S02]  /*15250*/  SYNCS.PHASECHK.TRANS64.TRYWAIT P1, [R186+URZ+0x38830], R185 ;  /* 0x038830b9ba0075a7 */ /* 0x0022e4000802017f */
[----:B---3--:R-:W-:Y:S05]  /*15260*/  @!P1 NANOSLEEP.SYNCS 0x989680 ;  /* 0x009896800000995d */ /* 0x008fea0003900000 */
[----:B------:R-:W3:Y:S02]  /*15270*/  @!P1 SYNCS.PHASECHK.TRANS64 P1, [R186+URZ+0x38830], R185 ;  /* 0x038830b9ba0095a7 */ /* 0x000ee4000802007f */
[----:B---3--:R-:W-:Y:S05]  /*15280*/  @!P1 BRA `(.L_x_4240) ;  /* 0xfffffffc00f09947 */ /* 0x008fea000383ffff */
[----:B------:R-:W-:Y:S05]  /*15290*/  BRA `(.L_x_4239) ;  /* 0xffffff4800387947 */ /* 0x000fea000383ffff */
.L_x_4244:
[----:B---3--:R3:W4:Y:S02]  /*152a0*/  SYNCS.PHASECHK.TRANS64.TRYWAIT P1, [R186+URZ+0x38850], R185 ;  /* 0x038850b9ba0075a7 */ /* 0x008724000802017f */
[----:B----4-:R-:W-:Y:S05]  /*152b0*/  @!P1 NANOSLEEP.SYNCS 0x989680 ;  /* 0x009896800000995d */ /* 0x010fea0003900000 */
[----:B------:R-:W4:Y:S02]  /*152c0*/  @!P1 SYNCS.PHASECHK.TRANS64 P1, [R186+URZ+0x38850], R185 ;  /* 0x038850b9ba0095a7 */ /* 0x000f24000802007f */
[----:B----4-:R-:W-:Y:S05]  /*152d0*/  @!P1 BRA `(.L_x_4244) ;  /* 0xfffffffc00f09947 */ /* 0x010fea000383ffff */
[----:B------:R-:W-:Y:S05]  /*152e0*/  BRA `(.L_x_4243) ;  /* 0xffffff4800c07947 */ /* 0x000fea000383ffff */
.L_x_4257:
[----:B------:R-:W-:Y:S02]  /*152f0*/  IMAD.MOV.U32 R13, RZ, RZ, R6 ;  /* 0x000000ffff0d7224 */ /* 0x000fe400078e0006 */
[----:B------:R-:W-:Y:S02]  /*15300*/  IMAD.MOV.U32 R12, RZ, RZ, RZ ;  /* 0x000000ffff0c7224 */ /* 0x000fe400078e00ff */
[----:B------:R-:W-:Y:S02]  /*15310*/  IMAD.MOV.U32 R11, RZ, RZ, 0x1f ;  /* 0x0000001fff0b7424 */ /* 0x000fe400078e00ff */
[----:B------:R-:W-:-:S07]  /*15320*/  IMAD.MOV.U32 R15, RZ, RZ, -0x1 ;  /* 0xffffffffff0f7424 */ /* 0x000fce00078e00ff */
[----:B------:R-:W-:Y:S05]  /*15330*/  WARPSYNC.COLLECTIVE R15, `(.L_x_4356) ;  /* 0x000000000f087348 */ /* 0x000fea0003c00000 */
[----:B------:R0:W1:Y:S02]  /*15340*/  SHFL.IDX P6, R14, R13, R12, R11 ;  /* 0x0000000c0d0e7389 */ /* 0x00006400000c000b */
[----:B01----:R-:W-:Y:S01]  /*15350*/  ENDCOLLECTIVE ;  /* 0x000000000000791b */ /* 0x003fe20003800000 */
.L_x_4356:
[----:B------:R-:W-:Y:S05]  /*15360*/  BRA `(.L_x_4357) ;  /* 0xffffffb000187947 */ /* 0x000fea000383ffff */
.L_x_4259:
[----:B------:R-:W-:Y:S01]  /*15370*/  BSSY B0, `(.L_x_4358) ;  /* 0x0000006000007945 */ /* 0x000fe20003800000 */
[----:B------:R-:W-:-:S07]  /*15380*/  IMAD.MOV.U32 R15, RZ, RZ, -0x1 ;  /* 0xffffffffff0f7424 */ /* 0x000fce00078e00ff */
[----:B0-----:R-:W-:Y:S05]  /*15390*/  WARPSYNC.COLLECTIVE R15, `(.L_x_4359) ;  /* 0x000000000f0c7348 */ /* 0x001fea0003c00000 */
[----:B------:R-:W-:Y:S02]  /*153a0*/  ELECT P6, UR62, PT ;  /* 0x00000000003e782f */ /* 0x000fe400038c0000 */
[----:B------:R-:W-:Y:S01]  /*153b0*/  MOV R14, UR62 ;  /* 0x0000003e000e7c02 */ /* 0x000fe20008000f00 */
[----:B0-----:R-:W-:Y:S10]  /*153c0*/  ENDCOLLECTIVE ;  /* 0x000000000000791b */ /* 0x001ff40003800000 */
.L_x_4359:
[----:B------:R-:W-:Y:S05]  /*153d0*/  BSYNC B0 ;  /* 0x0000000000007941 */ /* 0x000fea0003800000 */
.L_x_4358:
[----:B------:R-:W-:Y:S05]  /*153e0*/  BRA `(.L_x_4360) ;  /* 0xffffffb0001c7947 */ /* 0x000fea000383ffff */
.L_x_4261:
[----:B0-----:R-:W-:-:S04]  /*153f0*/  IMAD.U32 R3, RZ, RZ, UR38 ;  /* 0x00000026ff037e24 */ /* 0x001fc8000f8e00ff */
[----:B------:R0:W1:Y:S03]  /*15400*/  SYNCS.PHASECHK.TRANS64.TRYWAIT P0, [R3+URZ+0x38840], R0 ;  /* 0x03884000030075a7 */ /* 0x000066000800017f */
[----:B-1----:R-:W-:Y:S05]  /*15410*/  @!P0 NANOSLEEP.SYNCS 0x989680 ;  /* 0x009896800000895d */ /* 0x002fea0003900000 */
[----:B------:R-:W1:Y:S02]  /*15420*/  @!P0 SYNCS.PHASECHK.TRANS64 P0, [R3+URZ+0x38840], R0 ;  /* 0x03884000030085a7 */ /* 0x000e64000800007f */
[----:B-1----:R-:W-:Y:S05]  /*15430*/  @!P0 BRA `(.L_x_4261) ;  /* 0xfffffffc00ec8947 */ /* 0x002fea000383ffff */
[----:B------:R-:W-:Y:S05]  /*15440*/  BRA `(.L_x_4361) ;  /* 0xffffffb000807947 */ /* 0x000fea000383ffff */
.L_x_4264:
[----:B------:R-:W-:Y:S02]  /*15450*/  IMAD.MOV.U32 R13, RZ, RZ, R3 ;  /* 0x000000ffff0d7224 */ /* 0x000fe400078e0003 */
[----:B------:R-:W-:Y:S02]  /*15460*/  IMAD.MOV.U32 R12, RZ, RZ, RZ ;  /* 0x000000ffff0c7224 */ /* 0x000fe400078e00ff */
[----:B------:R-:W-:Y:S02]  /*15470*/  IMAD.MOV.U32 R11, RZ, RZ, 0x181f ;  /* 0x0000181fff0b7424 */ /* 0x000fe400078e00ff */
[----:B------:R-:W-:Y:S02]  /*15480*/  IMAD.MOV.U32 R15, RZ, RZ, -0x1 ;  /* 0xffffffffff0f7424 */ /* 0x000fe400078e00ff */
[----:B------:R-:W-:Y:S02]  /*15490*/  IMAD R6, R8, 0x40, R6 ;  /* 0x0000004008067824 */ /* 0x000fe400078e0206 */
[----:B------:R-:W-:-:S07]  /*154a0*/  IMAD.SHL.U32 R8, R9, 0x8, RZ ;  /* 0x0000000809087824 */ /* 0x000fce00078e00ff */
[----:B------:R-:W-:Y:S05]  /*154b0*/  WARPSYNC.COLLECTIVE R15, `(.L_x_4362) ;  /* 0x000000000f087348 */ /* 0x000fea0003c00000 */
[----:B------:R0:W1:Y:S02]  /*154c0*/  SHFL.IDX P6, R14, R13, R12, R11 ;  /* 0x0000000c0d0e7389 */ /* 0x00006400000c000b */
[----:B01----:R-:W-:Y:S01]  /*154d0*/  ENDCOLLECTIVE ;  /* 0x000000000000791b */ /* 0x003fe20003800000 */
.L_x_4362:
[----:B------:R-:W-:Y:S01]  /*154e0*/  LOP3.LUT R8, R8, 0x38, RZ, 0xc0, !PT ;  /* 0x0000003808087812 */ /* 0x000fe200078ec0ff */
[----:B------:R0:W-:Y:S01]  /*154f0*/  STL [R1+0x4], R6 ;  /* 0x0000040601007387 */ /* 0x0001e20000100800 */
[----:B------:R-:W-:Y:S02]  /*15500*/  IMAD.MOV.U32 R13, RZ, RZ, R0 ;  /* 0x000000ffff0d7224 */ /* 0x000fe400078e0000 */
[----:B------:R-:W-:-:S07]  /*15510*/  IMAD.MOV.U32 R4, RZ, RZ, R14 ;  /* 0x000000ffff047224 */ /* 0x000fce00078e000e */
[----:B0-----:R-:W-:Y:S05]  /*15520*/  WARPSYNC.COLLECTIVE R15, `(.L_x_4363) ;  /* 0x000000000f087348 */ /* 0x001fea0003c00000 */
[----:B------:R1:W2:Y:S02]  /*15530*/  SHFL.IDX P6, R14, R13, R12, R11 ;  /* 0x0000000c0d0e7389 */ /* 0x0002a400000c000b */
[----:B012---:R-:W-:Y:S01]  /*15540*/  ENDCOLLECTIVE ;  /* 0x000000000000791b */ /* 0x007fe20003800000 */
.L_x_4363:
        /* <DEDUP_REMOVED lines=17> */
.L_x_4364:
        /* <DEDUP_REMOVED lines=11> */
.L_x_4365:
        /* <DEDUP_REMOVED lines=15> */
.L_x_4366:
[----:B------:R-:W-:Y:S01]  /*15800*/  @!P1 LEA R6, R10, UR38, 0x1 ;  /* 0x000000260a069c11 */ /* 0x000fe2000f8e08ff */
[----:B------:R-:W-:Y:S02]  /*15810*/  IMAD.MOV.U32 R13, RZ, RZ, R0 ;  /* 0x000000ffff0d7224 */ /* 0x000fe400078e0000 */
[----:B------:R-:W-:-:S07]  /*15820*/  IMAD.MOV.U32 R4, RZ, RZ, R14 ;  /* 0x000000ffff047224 */ /* 0x000fce00078e000e */
[----:B------:R-:W-:Y:S05]  /*15830*/  WARPSYNC.COLLECTIVE R15, `(.L_x_4367) ;  /* 0x000000000f087348 */ /* 0x000fea0003c00000 */
[----:B------:R0:W1:Y:S02]  /*15840*/  SHFL.IDX P6, R14, R13, R12, R11 ;  /* 0x0000000c0d0e7389 */ /* 0x00006400000c000b */
[----:B01----:R-:W-:Y:S01]  /*15850*/  ENDCOLLECTIVE ;  /* 0x000000000000791b */ /* 0x003fe20003800000 */
.L_x_4367:
        /* <DEDUP_REMOVED lines=15> */
.L_x_4368:
[----:B------:R-:W-:Y:S02]  /*15950*/  IMAD.MOV.U32 R13, RZ, RZ, R0 ;  /* 0x000000ffff0d7224 */ /* 0x000fe400078e0000 */
[----:B------:R-:W-:-:S07]  /*15960*/  IMAD.MOV.U32 R3, RZ, RZ, R14 ;  /* 0x000000ffff037224 */ /* 0x000fce00078e000e */
[----:B------:R-:W-:Y:S05]  /*15970*/  WARPSYNC.COLLECTIVE R15, `(.L_x_4369) ;  /* 0x000000000f087348 */ /* 0x000fea0003c00000 */
[----:B------:R0:W1:Y:S02]  /*15980*/  SHFL.IDX P6, R14, R13, R12, R11 ;  /* 0x0000000c0d0e7389 */ /* 0x00006400000c000b */
[----:B01----:R-:W-:Y:S01]  /*15990*/  ENDCOLLECTIVE ;  /* 0x000000000000791b */ /* 0x003fe20003800000 */
.L_x_4369:
[----:B------:R-:W-:Y:S05]  /*159a0*/  BRA `(.L_x_4370) ;  /* 0xffffffb400707947 */ /* 0x000fea000383ffff */
.L_x_4266:
        /* <DEDUP_REMOVED lines=8> */
.L_x_4372:
[----:B------:R-:W-:Y:S05]  /*15a30*/  BSYNC B0 ;  /* 0x0000000000007941 */ /* 0x000fea0003800000 */
.L_x_4371:
        /* <DEDUP_REMOVED lines=17> */
.L_x_4373:
        /* <DEDUP_REMOVED lines=49> */
.L_x_4374:
[----:B------:R-:W-:Y:S02]  /*15e60*/  IMAD.MOV.U32 R13, RZ, RZ, R0 ;  /* 0x000000ffff0d7224 */ /* 0x000fe400078e0000 */
[----:B------:R-:W-:-:S07]  /*15e70*/  IMAD.MOV.U32 R8, RZ, RZ, R14 ;  /* 0x000000ffff087224 */ /* 0x000fce00078e000e */
[----:B------:R-:W-:Y:S05]  /*15e80*/  WARPSYNC.COLLECTIVE R15, `(.L_x_4375) ;  /* 0x000000000f087348 */ /* 0x000fea0003c00000 */
[----:B------:R0:W1:Y:S02]  /*15e90*/  SHFL.IDX P6, R14, R13, R12, R11 ;  /* 0x0000000c0d0e7389 */ /* 0x00006400000c000b */
[----:B01----:R-:W-:Y:S01]  /*15ea0*/  ENDCOLLECTIVE ;  /* 0x000000000000791b */ /* 0x003fe20003800000 */
.L_x_4375:
        /* <DEDUP_REMOVED lines=31> */
.L_x_4376:
[----:B------:R-:W-:Y:S02]  /*160a0*/  IMAD.MOV.U32 R13, RZ, RZ, R0 ;  /* 0x000000ffff0d7224 */ /* 0x000fe400078e0000 */
[----:B------:R-:W-:-:S07]  /*160b0*/  IMAD.MOV.U32 R2, RZ, RZ, R14 ;  /* 0x000000ffff027224 */ /* 0x000fce00078e000e */
[----:B------:R-:W-:Y:S05]  /*160c0*/  WARPSYNC.COLLECTIVE R15, `(.L_x_4377) ;  /* 0x000000000f087348 */ /* 0x000fea0003c00000 */
[----:B------:R0:W1:Y:S02]  /*160d0*/  SHFL.IDX P6, R14, R13, R12, R11 ;  /* 0x0000000c0d0e7389 */ /* 0x00006400000c000b */
[----:B01----:R-:W-:Y:S01]  /*160e0*/  ENDCOLLECTIVE ;  /* 0x000000000000791b */ /* 0x003fe20003800000 */
.L_x_4377:
        /* <DEDUP_REMOVED lines=35> */
.L_x_4378:
[----:B------:R-:W-:Y:S02]  /*16320*/  IMAD.MOV.U32 R13, RZ, RZ, R0 ;  /* 0x000000ffff0d7224 */ /* 0x000fe400078e0000 */
[----:B------:R-:W-:-:S07]  /*16330*/  IMAD.MOV.U32 R6, RZ, RZ, R14 ;  /* 0x000000ffff067224 */ /* 0x000fce00078e000e */
[----:B------:R-:W-:Y:S05]  /*16340*/  WARPSYNC.COLLECTIVE R15, `(.L_x_4379) ;  /* 0x000000000f087348 */ /* 0x000fea0003c00000 */
[----:B------:R0:W1:Y:S02]  /*16350*/  SHFL.IDX P6, R14, R13, R12, R11 ;  /* 0x0000000c0d0e7389 */ /* 0x00006400000c000b */
[----:B01----:R-:W-:Y:S01]  /*16360*/  ENDCOLLECTIVE ;  /* 0x000000000000791b */ /* 0x003fe20003800000 */
.L_x_4379:
[----:B------:R-:W-:Y:S05]  /*16370*/  BRA `(.L_x_4380) ;  /* 0xffffffb800707947 */ /* 0x000fea000383ffff */
.L_x_4269:
[----:B0-----:R-:W-:-:S04]  /*16380*/  IMAD.U32 R3, RZ, RZ, UR38 ;  /* 0x00000026ff037e24 */ /* 0x001fc8000f8e00ff */
[----:B------:R0:W3:Y:S03]  /*16390*/  SYNCS.PHASECHK.TRANS64.TRYWAIT P0, [R3+URZ+0x38820], R2 ;  /* 0x03882002030075a7 */ /* 0x0000e6000800017f */
[----:B---3--:R-:W-:Y:S05]  /*163a0*/  @!P0 NANOSLEEP.SYNCS 0x989680 ;  /* 0x009896800000895d */ /* 0x008fea0003900000 */
[----:B------:R-:W3:Y:S02]  /*163b0*/  @!P0 SYNCS.PHASECHK.TRANS64 P0, [R3+URZ+0x38820], R2 ;  /* 0x03882002030085a7 */ /* 0x000ee4000800007f */
[----:B---3--:R-:W-:Y:S05]  /*163c0*/  @!P0 BRA `(.L_x_4269) ;  /* 0xfffffffc00ec8947 */ /* 0x008fea000383ffff */
[----:B------:R-:W-:Y:S05]  /*163d0*/  BRA `(.L_x_4381) ;  /* 0xffffffbc00187947 */ /* 0x000fea000383ffff */
.L_x_4272:
[----:B0-----:R-:W-:-:S04]  /*163e0*/  IMAD.U32 R3, RZ, RZ, UR38 ;  /* 0x00000026ff037e24 */ /* 0x001fc8000f8e00ff */
[----:B------:R0:W3:Y:S03]  /*163f0*/  SYNCS.PHASECHK.TRANS64.TRYWAIT P0, [R3+URZ+0x38860], R2 ;  /* 0x03886002030075a7 */ /* 0x0000e6000800017f */
[----:B---3--:R-:W-:Y:S05]  /*16400*/  @!P0 NANOSLEEP.SYNCS 0x989680 ;  /* 0x009896800000895d */ /* 0x008fea0003900000 */
[----:B------:R-:W3:Y:S02]  /*16410*/  @!P0 SYNCS.PHASECHK.TRANS64 P0, [R3+URZ+0x38860], R2 ;  /* 0x03886002030085a7 */ /* 0x000ee4000800007f */
[----:B---3--:R-:W-:Y:S05]  /*16420*/  @!P0 BRA `(.L_x_4272) ;  /* 0xfffffffc00ec8947 */ /* 0x008fea000383ffff */
[----:B------:R-:W-:Y:S05]  /*16430*/  BRA `(.L_x_4382) ;  /* 0xffffffbc00247947 */ /* 0x000fea000383ffff */
.L_x_4288:
[----:B-1----:R-:W-:-:S04]  /*16440*/  IMAD.U32 R3, RZ, RZ, UR38 ;  /* 0x00000026ff037e24 */ /* 0x002fc8000f8e00ff */
[----:B------:R1:W3:Y:S03]  /*16450*/  SYNCS.PHASECHK.TRANS64.TRYWAIT P0, [R3+URZ+0x38848], R2 ;  /* 0x03884802030075a7 */ /* 0x0002e6000800017f */
[----:B---3--:R-:W-:Y:S05]  /*16460*/  @!P0 NANOSLEEP.SYNCS 0x989680 ;  /* 0x009896800000895d */ /* 0x008fea0003900000 */
[----:B------:R-:W3:Y:S02]  /*16470*/  @!P0 SYNCS.PHASECHK.TRANS64 P0, [R3+URZ+0x38848], R2 ;  /* 0x03884802030085a7 */ /* 0x000ee4000800007f */
[----:B---3--:R-:W-:Y:S05]  /*16480*/  @!P0 BRA `(.L_x_4288) ;  /* 0xfffffffc00ec8947 */ /* 0x008fea000383ffff */
[----:B------:R-:W-:Y:S05]  /*16490*/  BRA `(.L_x_4383) ;  /* 0xffffffc400f07947 */ /* 0x000fea000383ffff */
.L_x_4293:
[----:B01----:R-:W-:-:S04]  /*164a0*/  IMAD.U32 R3, RZ, RZ, UR38 ;  /* 0x00000026ff037e24 */ /* 0x003fc8000f8e00ff */
[----:B------:R0:W1:Y:S03]  /*164b0*/  SYNCS.PHASECHK.TRANS64.TRYWAIT P0, [R3+URZ+0x38868], R2 ;  /* 0x03886802030075a7 */ /* 0x000066000800017f */
[----:B-1----:R-:W-:Y:S05]  /*164c0*/  @!P0 NANOSLEEP.SYNCS 0x989680 ;  /* 0x009896800000895d */ /* 0x002fea0003900000 */
[----:B------:R-:W1:Y:S02]  /*164d0*/  @!P0 SYNCS.PHASECHK.TRANS64 P0, [R3+URZ+0x38868], R2 ;  /* 0x03886802030085a7 */ /* 0x000e64000800007f */
[----:B-1----:R-:W-:Y:S05]  /*164e0*/  @!P0 BRA `(.L_x_4293) ;  /* 0xfffffffc00ec8947 */ /* 0x002fea000383ffff */
[----:B------:R-:W-:Y:S05]  /*164f0*/  BRA `(.L_x_4384) ;  /* 0xffffffc800507947 */ /* 0x000fea000383ffff */
.L_x_4308:
[----:B-1----:R-:W-:-:S04]  /*16500*/  IMAD.U32 R3, RZ, RZ, UR38 ;  /* 0x00000026ff037e24 */ /* 0x002fc8000f8e00ff */
[----:B------:R1:W3:Y:S03]  /*16510*/  SYNCS.PHASECHK.TRANS64.TRYWAIT P0, [R3+URZ+0x38840], R2 ;  /* 0x03884002030075a7 */ /* 0x0002e6000800017f */
[----:B---3--:R-:W-:Y:S05]  /*16520*/  @!P0 NANOSLEEP.SYNCS 0x989680 ;  /* 0x009896800000895d */ /* 0x008fea0003900000 */
[----:B------:R-:W3:Y:S02]  /*16530*/  @!P0 SYNCS.PHASECHK.TRANS64 P0, [R3+URZ+0x38840], R2 ;  /* 0x03884002030085a7 */ /* 0x000ee4000800007f */
[----:B---3--:R-:W-:Y:S05]  /*16540*/  @!P0 BRA `(.L_x_4308) ;  /* 0xfffffffc00ec8947 */ /* 0x008fea000383ffff */
[----:B------:R-:W-:Y:S05]  /*16550*/  BRA `(.L_x_4385) ;  /* 0xffffffd000a07947 */ /* 0x000fea000383ffff */
.L_x_4313:
[----:B01----:R-:W-:-:S04]  /*16560*/  IMAD.U32 R3, RZ, RZ, UR38 ;  /* 0x00000026ff037e24 */ /* 0x003fc8000f8e00ff */
[----:B------:R0:W1:Y:S03]  /*16570*/  SYNCS.PHASECHK.TRANS64.TRYWAIT P0, [R3+URZ+0x38860], R2 ;  /* 0x03886002030075a7 */ /* 0x000066000800017f */
[----:B-1----:R-:W-:Y:S05]  /*16580*/  @!P0 NANOSLEEP.SYNCS 0x989680 ;  /* 0x009896800000895d */ /* 0x002fea0003900000 */
[----:B------:R-:W1:Y:S02]  /*16590*/  @!P0 SYNCS.PHASECHK.TRANS64 P0, [R3+URZ+0x38860], R2 ;  /* 0x03886002030085a7 */ /* 0x000e64000800007f */
[----:B-1----:R-:W-:Y:S05]  /*165a0*/  @!P0 BRA `(.L_x_4313) ;  /* 0xfffffffc00ec8947 */ /* 0x002fea000383ffff */
[----:B------:R-:W-:Y:S05]  /*165b0*/  BRA `(.L_x_4386) ;  /* 0xffffffd400047947 */ /* 0x000fea000383ffff */
.L_x_4329:
[----:B-1----:R-:W-:-:S04]  /*165c0*/  IMAD.U32 R3, RZ, RZ, UR38 ;  /* 0x00000026ff037e24 */ /* 0x002fc8000f8e00ff */
[----:B------:R1:W3:Y:S03]  /*165d0*/  SYNCS.PHASECHK.TRANS64.TRYWAIT P0, [R3+URZ+0x38848], R2 ;  /* 0x03884802030075a7 */ /* 0x0002e6000800017f */
[----:B---3--:R-:W-:Y:S05]  /*165e0*/  @!P0 NANOSLEEP.SYNCS 0x989680 ;  /* 0x009896800000895d */ /* 0x008fea0003900000 */
[----:B------:R-:W3:Y:S02]  /*165f0*/  @!P0 SYNCS.PHASECHK.TRANS64 P0, [R3+URZ+0x38848], R2 ;  /* 0x03884802030085a7 */ /* 0x000ee4000800007f */
[----:B---3--:R-:W-:Y:S05]  /*16600*/  @!P0 BRA `(.L_x_4329) ;  /* 0xfffffffc00ec8947 */ /* 0x008fea000383ffff */
[----:B------:R-:W-:Y:S05]  /*16610*/  BRA `(.L_x_4387) ;  /* 0xffffffdc005c7947 */ /* 0x000fea000383ffff */
.L_x_4334:
[----:B-1----:R-:W-:-:S04]  /*16620*/  IMAD.U32 R3, RZ, RZ, UR38 ;  /* 0x00000026ff037e24 */ /* 0x002fc8000f8e00ff */
[----:B------:R1:W3:Y:S03]  /*16630*/  SYNCS.PHASECHK.TRANS64.TRYWAIT P0, [R3+URZ+0x38868], R2 ;  /* 0x03886802030075a7 */ /* 0x0002e6000800017f */
[----:B---3--:R-:W-:Y:S05]  /*16640*/  @!P0 NANOSLEEP.SYNCS 0x989680 ;  /* 0x009896800000895d */ /* 0x008fea0003900000 */
[----:B------:R-:W3:Y:S02]  /*16650*/  @!P0 SYNCS.PHASECHK.TRANS64 P0, [R3+URZ+0x38868], R2 ;  /* 0x03886802030085a7 */ /* 0x000ee4000800007f */
[----:B---3--:R-:W-:Y:S05]  /*16660*/  @!P0 BRA `(.L_x_4334) ;  /* 0xfffffffc00ec8947 */ /* 0x008fea000383ffff */
[----:B------:R-:W-:Y:S05]  /*16670*/  BRA `(.L_x_4388) ;  /* 0xffffffdc00c07947 */ /* 0x000fea000383ffff */
.L_x_4345:
[----:B-1----:R1:W3:Y:S02]  /*16680*/  SYNCS.PHASECHK.TRANS64.TRYWAIT P0, [R2+URZ+0x38820], R9 ;  /* 0x03882009020075a7 */ /* 0x0022e4000800017f */
[----:B---3--:R-:W-:Y:S05]  /*16690*/  @!P0 NANOSLEEP.SYNCS 0x989680 ;  /* 0x009896800000895d */ /* 0x008fea0003900000 */
[----:B------:R-:W3:Y:S02]  /*166a0*/  @!P0 SYNCS.PHASECHK.TRANS64 P0, [R2+URZ+0x38820], R9 ;  /* 0x03882009020085a7 */ /* 0x000ee4000800007f */
[----:B---3--:R-:W-:Y:S05]  /*166b0*/  @!P0 BRA `(.L_x_4345) ;  /* 0xfffffffc00f08947 */ /* 0x008fea000383ffff */
[----:B------:R-:W-:Y:S05]  /*166c0*/  BRA `(.L_x_4389) ;  /* 0xffffffe400b07947 */ /* 0x000fea000383ffff */
.L_x_4346:
        /* <DEDUP_REMOVED lines=11> */
.L_x_4391:
[----:B------:R-:W-:Y:S05]  /*16780*/  BSYNC B0 ;  /* 0x0000000000007941 */ /* 0x000fea0003800000 */
.L_x_4390:
[----:B------:R-:W-:Y:S05]  /*16790*/  BRA `(.L_x_4392) ;  /* 0xffffffe400947947 */ /* 0x000fea000383ffff */
.L_x_4347:
[----:B------:R-:W-:Y:S01]  /*167a0*/  BSSY B0, `(.L_x_4393) ;  /* 0x0000006000007945 */ /* 0x000fe20003800000 */
[----:B------:R-:W-:-:S07]  /*167b0*/  IMAD.MOV.U32 R15, RZ, RZ, -0x1 ;  /* 0xffffffffff0f7424 */ /* 0x000fce00078e00ff */
[----:B012---:R-:W-:Y:S05]  /*167c0*/  WARPSYNC.COLLECTIVE R15, `(.L_x_4394) ;  /* 0x000000000f0c7348 */ /* 0x007fea0003c00000 */
[----:B------:R-:W-:Y:S02]  /*167d0*/  ELECT P6, UR62, PT ;  /* 0x00000000003e782f */ /* 0x000fe400038c0000 */
[----:B------:R-:W-:Y:S01]  /*167e0*/  MOV R14, UR62 ;  /* 0x0000003e000e7c02 */ /* 0x000fe20008000f00 */
[----:B012---:R-:W-:Y:S10]  /*167f0*/  ENDCOLLECTIVE ;  /* 0x000000000000791b */ /* 0x007ff40003800000 */
.L_x_4394:
[----:B------:R-:W-:Y:S05]  /*16800*/  BSYNC B0 ;  /* 0x0000000000007941 */ /* 0x000fea0003800000 */
.L_x_4393:
[----:B------:R-:W-:Y:S05]  /*16810*/  BRA `(.L_x_4395) ;  /* 0xffffffe400887947 */ /* 0x000fea000383ffff */
.L_x_4349:
[----:B--2---:R2:W3:Y:S02]  /*16820*/  SYNCS.PHASECHK.TRANS64.TRYWAIT P0, [R7+URZ], R4 ;  /* 0x00000004070075a7 */ /* 0x0044e4000800017f */
[----:B---3--:R-:W-:Y:S05]  /*16830*/  @!P0 NANOSLEEP.SYNCS 0x989680 ;  /* 0x009896800000895d */ /* 0x008fea0003900000 */
[----:B------:R-:W3:Y:S02]  /*16840*/  @!P0 SYNCS.PHASECHK.TRANS64 P0, [R7+URZ], R4 ;  /* 0x00000004070085a7 */ /* 0x000ee4000800007f */
[----:B---3--:R-:W-:Y:S05]  /*16850*/  @!P0 BRA `(.L_x_4349) ;  /* 0xfffffffc00f08947 */ /* 0x008fea000383ffff */
[----:B------:R-:W-:Y:S05]  /*16860*/  BRA `(.L_x_4396) ;  /* 0xffffffe400c47947 */ /* 0x000fea000383ffff */
.L_x_4350:
[----:B---3--:R3:W4:Y:S02]  /*16870*/  SYNCS.PHASECHK.TRANS64.TRYWAIT P0, [R5+URZ], R0 ;  /* 0x00000000050075a7 */ /* 0x008724000800017f */
[----:B----4-:R-:W-:Y:S05]  /*16880*/  @!P0 NANOSLEEP.SYNCS 0x989680 ;  /* 0x009896800000895d */ /* 0x010fea0003900000 */
[----:B------:R-:W4:Y:S02]  /*16890*/  @!P0 SYNCS.PHASECHK.TRANS64 P0, [R5+URZ], R0 ;  /* 0x00000000050085a7 */ /* 0x000f24000800007f */
[----:B----4-:R-:W-:Y:S05]  /*168a0*/  @!P0 BRA `(.L_x_4350) ;  /* 0xfffffffc00f08947 */ /* 0x010fea000383ffff */
[----:B------:R-:W-:Y:S05]  /*168b0*/  BRA `(.L_x_4397) ;  /* 0xffffffe400b87947 */ /* 0x000fea000383ffff */
.L_x_4352:
[----:B-1----:R1:W3:Y:S02]  /*168c0*/  SYNCS.PHASECHK.TRANS64.TRYWAIT P0, [R5+URZ], R4 ;  /* 0x00000004050075a7 */ /* 0x0022e4000800017f */
[----:B---3--:R-:W-:Y:S05]  /*168d0*/  @!P0 NANOSLEEP.SYNCS 0x989680 ;  /* 0x009896800000895d */ /* 0x008fea0003900000 */
[----:B------:R-:W3:Y:S02]  /*168e0*/  @!P0 SYNCS.PHASECHK.TRANS64 P0, [R5+URZ], R4 ;  /* 0x00000004050085a7 */ /* 0x000ee4000800007f */
[----:B---3--:R-:W-:Y:S05]  /*168f0*/  @!P0 BRA `(.L_x_4352) ;  /* 0xfffffffc00f08947 */ /* 0x008fea000383ffff */
[----:B------:R-:W-:Y:S05]  /*16900*/  BRA `(.L_x_4398) ;  /* 0xffffffe400bc7947 */ /* 0x000fea000383ffff */
.L_x_4399:
        /* <DEDUP_REMOVED lines=15> */
.L_x_5879:


//--------------------- .text._ZN7cutlass13device_kernelIN5flash11enable_sm90INS1_16FlashAttnFwdSm90INS1_25CollectiveMainloopFwdSm90ILi2EN4cute5tupleIJNS5_1CILi1EEES8_S8_EEENS6_IJNS7_ILi64EEESA_SA_EEELi512ENS_10bfloat16_tEfNS_4arch4Sm90ELb1ELb0ELb0ELb1ELb0ELb0ELb0ELb0ELb0ELb1ELb1ELb0EEENS1_21CollectiveEpilogueFwdINS6_IJSA_NS7_ILi512EEESA_EEES9_SC_SE_Li256ELb1ELb1ELb1ELb0EEENS1_36VarlenDynamicPersistentTileSchedulerILi64ELi64ELi256ELi128ELb1ELb1ELb1ELb1ELb1ELb1EEEEEEEEEvNT_6ParamsE --------------------------
	.section	.text._ZN7cutlass13device_kernelIN5flash11enable_sm90INS1_16FlashAttnFwdSm90INS1_25CollectiveMainloopFwdSm90ILi2EN4cute5tupleIJNS5_1CILi1EEES8_S8_EEENS6_IJNS7_ILi64EEESA_SA_EEELi512ENS_10bfloat16_tEfNS_4arch4Sm90ELb1ELb0ELb0ELb1ELb0ELb0ELb0ELb0ELb0ELb1ELb1ELb0EEENS1_21CollectiveEpilogueFwdINS6_IJSA_NS7_ILi512EEESA_EEES9_SC_SE_Li256ELb1ELb1ELb1ELb0EEENS1_36VarlenDynamicPersistentTileSchedulerILi64ELi64ELi256ELi128ELb1ELb1ELb1ELb1ELb1ELb1EEEEEEEEEvNT_6ParamsE,"ax",@progbits
	.align	128
.text._ZN7cutlass13device_kernelIN5flash11enable_sm90INS1_16FlashAttnFwdSm90INS1_25CollectiveMainloopFwdSm90ILi2EN4cute5tupleIJNS5_1CILi1EEES8_S8_EEENS6_IJNS7_ILi64EEESA_SA_EEELi512ENS_10bfloat16_tEfNS_4arch4Sm90ELb1ELb0ELb0ELb1ELb0ELb0ELb0ELb0ELb0ELb1ELb1ELb0EEENS1_21CollectiveEpilogueFwdINS6_IJSA_NS7_ILi512EEESA_EEES9_SC_SE_Li256ELb1ELb1ELb1ELb0EEENS1_36VarlenDynamicPersistentTileSchedulerILi64ELi64ELi256ELi128ELb1ELb1ELb1ELb1ELb1ELb1EEEEEEEEEvNT_6ParamsE:
        .type           _ZN7cutlass13device_kernelIN5flash11enable_sm90INS1_16FlashAttnFwdSm90INS1_25CollectiveMainloopFwdSm90ILi2EN4cute5tupleIJNS5_1CILi1EEES8_S8_EEENS6_IJNS7_ILi64EEESA_SA_EEELi512ENS_10bfloat16_tEfNS_4arch4Sm90ELb1ELb0ELb0ELb1ELb0ELb0ELb0ELb0ELb0ELb1ELb1ELb0EEENS1_21CollectiveEpilogueFwdINS6_IJSA_NS7_ILi512EEESA_EEES9_SC_SE_Li256ELb1ELb1ELb1ELb0EEENS1_36VarlenDynamicPersistentTileSchedulerILi64ELi64ELi256ELi128ELb1ELb1ELb1ELb1ELb1ELb1EEEEEEEEEvNT_6ParamsE,@function
        .size           _ZN7cutlass13device_kernelIN5flash11enable_sm90INS1_16FlashAttnFwdSm90INS1_25CollectiveMainloopFwdSm90ILi2EN4cute5tupleIJNS5_1CILi1EEES8_S8_EEENS6_IJNS7_ILi64EEESA_SA_EEELi512ENS_10bfloat16_tEfNS_4arch4Sm90ELb1ELb0ELb0ELb1ELb0ELb0ELb0ELb0ELb0ELb1ELb1ELb0EEENS1_21CollectiveEpilogueFwdINS6_IJSA_NS7_ILi512EEESA_EEES9_SC_SE_Li256ELb1ELb1ELb1ELb0EEENS1_36VarlenDynamicPersistentTileSchedulerILi64ELi64ELi256ELi128ELb1ELb1ELb1ELb1ELb1ELb1EEEEEEEEEvNT_6ParamsE,(.L_x_5880 - _ZN7cutlass13device_kernelIN5flash11enable_sm90INS1_16FlashAttnFwdSm90INS1_25CollectiveMainloopFwdSm90ILi2EN4cute5tupleIJNS5_1CILi1EEES8_S8_EEENS6_IJNS7_ILi64EEESA_SA_EEELi512ENS_10bfloat16_tEfNS_4arch4Sm90ELb1ELb0ELb0ELb1ELb0ELb0ELb0ELb0ELb0ELb1ELb1ELb0EEENS1_21CollectiveEpilogueFwdINS6_IJSA_NS7_ILi512EEESA_EEES9_SC_SE_Li256ELb1ELb1ELb1ELb0EEENS1_36VarlenDynamicPersistentTileSchedulerILi64ELi64ELi256ELi128ELb1ELb1ELb1ELb1ELb1ELb1EEEEEEEEEvNT_6ParamsE)
        .other          _ZN7cutlass13device_kernelIN5flash11enable_sm90INS1_16FlashAttnFwdSm90INS1_25CollectiveMainloopFwdSm90ILi2EN4cute5tupleIJNS5_1CILi1EEES8_S8_EEENS6_IJNS7_ILi64EEESA_SA_EEELi512ENS_10bfloat16_tEfNS_4arch4Sm90ELb1ELb0ELb0ELb1ELb0ELb0ELb0ELb0ELb0ELb1ELb1ELb0EEENS1_21CollectiveEpilogueFwdINS6_IJSA_NS7_ILi512EEESA_EEES9_SC_SE_Li256ELb1ELb1ELb1ELb0EEENS1_36VarlenDynamicPersistentTileSchedulerILi64ELi64ELi256ELi128ELb1ELb1ELb1ELb1ELb1ELb1EEEEEEEEEvNT_6ParamsE,@"STO_CUDA_ENTRY STV_DEFAULT"
_ZN7cutlass13device_kernelIN5flash11enable_sm90INS1_16FlashAttnFwdSm90INS1_25CollectiveMainloopFwdSm90ILi2EN4cute5tupleIJNS5_1CILi1EEES8_S8_EEENS6_IJNS7_ILi64EEESA_SA_EEELi512ENS_10bfloat16_tEfNS_4arch4Sm90ELb1ELb0ELb0ELb1ELb0ELb0ELb0ELb0ELb0ELb1ELb1ELb0EEENS1_21CollectiveEpilogueFwdINS6_IJSA_NS7_ILi512EEESA_EEES9_SC_SE_Li256ELb1ELb1ELb1ELb0EEENS1_36VarlenDynamicPersistentTileSchedulerILi64ELi64ELi256ELi128ELb1ELb1ELb1ELb1ELb1ELb1EEEEEEEEEvNT_6ParamsE:
        /* <DEDUP_REMOVED lines=18> */
.L_x_4401:
[----:B------:R-:W-:Y:S05]  /*0120*/  BSYNC B0 ;  /* 0x0000000000007941 */ /* 0x000fea0003800000 */
.L_x_4400:
        /* <DEDUP_REMOVED lines=37> */
.L_x_4402:
        /* <DEDUP_REMOVED lines=22> */
.L_x_4403:
        /* <DEDUP_REMOVED lines=18> */
.L_x_4404:
        /* <DEDUP_REMOVED lines=22> */
.L_x_4405:
        /* <DEDUP_REMOVED lines=22> */
.L_x_4406:
[----:B------:R-:W-:Y:S01]  /*08c0*/  PLOP3.LUT P0, PT, PT, PT, UP0, 0x80, 0x0 ;  /* 0x000000000000781c */ /* 0x000fe20003f0f008 */
[----:B------:R-:W-:Y:S01]  /*08d0*/  UMOV UR36, 0x1 ;  /* 0x0000000100247882 */ /* 0x000fe20000000000 */
[----:B------:R-:W-:Y:S01]  /*08e0*/  NOP ;  /* 0x0000000000007918 */ /* 0x000fe20000000000 */
[----:B------:R-:W-:Y:S01]  /*08f0*/  USEL UR36, UR36, 0x2, !UP0 ;  /* 0x0000000224247887 */ /* 0x000fe2000c000000 */
[----:B------:R-:W-:Y:S01]  /*0900*/  ULDC.64 UR40, c[0x0][0x208] ;  /* 0x0000820000287ab9 */ /* 0x000fe20000000a00 */
[----:B012-4-:R-:W-:Y:S08]  /*0910*/  BAR.SYNC.DEFER_BLOCKING 0x0 ;  /* 0x0000000000007b1d */ /* 0x017ff00000010000 */
[----:B------:R-:W-:Y:S05]  /*0920*/  @!P0 BRA `(.L_x_4407) ;  /* 0x000000dc00b08947 */ /* 0x000fea0003800000 */
.L_x_4408:
        /* <DEDUP_REMOVED lines=32> */
[----:B------:R-:W-:Y:S02]  /*0b30*/  LOP3.LUT R11, R7, 0xfffffff8, RZ, 0xc0, !PT ;  /* 0xfffffff8070b7812 */ /* 0x000fe400078ec0ff */
[----:B------:R-:W-:Y:S02]  /*0b40*/  LOP3.LUT R13, R3, 0xfffffffc, RZ, 0xc0, !PT ;  /* 0xfffffffc030d7812 */ /* 0x000fe400078ec0ff */
[----:B------:R-:W-:Y:S01]  /*0b50*/  SHF.R.S32.HI R7, RZ, 0x4, R2 ;  /* 0x00000004ff077819 */ /* 0x000fe20000011402 */
[----:B------:R-:W-:Y:S01]  /*0b60*/  IMAD.IADD R10, R6, 0x1, -R11 ;  /* 0x00000001060a7824 */ /* 0x000fe200078e0a0b */
[----:B------:R-:W-:Y:S01]  /*0b70*/  LOP3.LUT R3, R2, 0xfffffff0, RZ, 0xc0, !PT ;  /* 0xfffffff002037812 */ /* 0x000fe200078ec0ff */
[----:B------:R-:W-:Y:S01]  /*0b80*/  IMAD.IADD R13, R6, 0x1, -R13 ;  /* 0x00000001060d7824 */ /* 0x000fe200078e0a0d */
[----:B------:R-:W-:-:S02]  /*0b90*/  SHF.R.S32.HI R5, RZ, 0x5, R4 ;  /* 0x00000005ff057819 */ /* 0x000fc40000011404 */
[----:B------:R-:W-:Y:S02]  /*0ba0*/  SHF.R.S32.HI R8, RZ, 0x1f, R4 ;  /* 0x0000001fff087819 */ /* 0x000fe40000011404 */
[----:B------:R-:W-:Y:S02]  /*0bb0*/  LOP3.LUT R9, R0, 0xffffff80, RZ, 0xc0, !PT ;  /* 0xffffff8000097812 */ /* 0x000fe400078ec0ff */
[----:B------:R-:W-:Y:S01]  /*0bc0*/  LEA.HI R4, R2, R7, RZ, 0x1 ;  /* 0x0000000702047211 */ /* 0x000fe200078f08ff */
[----:B------:R-:W-:Y:S01]  /*0bd0*/  IMAD.IADD R2, R6, 0x1, -R3 ;  /* 0x0000000106027824 */ /* 0x000fe200078e0a03 */
[----:B------:R-:W-:Y:S01]  /*0be0*/  LEA.HI R8, R8, R5, RZ, 0x2 ;  /* 0x0000000508087211 */ /* 0x000fe200078f10ff */
[----:B------:R-:W-:Y:S01]  /*0bf0*/  IMAD.IADD R9, R6, 0x1, -R9 ;  /* 0x0000000106097824 */ /* 0x000fe200078e0a09 */
[----:B------:R-:W-:Y:S02]  /*0c00*/  LOP3.LUT R4, R4, 0x1ffffffe, RZ, 0xc0, !PT ;  /* 0x1ffffffe04047812 */ /* 0x000fe400078ec0ff */
[----:B------:R-:W-:-:S02]  /*0c10*/  SHF.R.S32.HI R3, RZ, 0x1f, R2 ;  /* 0x0000001fff037819 */ /* 0x000fc40000011402 */
[----:B------:R-:W-:Y:S01]  /*0c20*/  SHF.R.S32.HI R227, RZ, 0x7, R0 ;  /* 0x00000007ffe37819 */ /* 0x000fe20000011400 */
[----:B------:R-:W-:Y:S01]  /*0c30*/  IMAD.IADD R4, R7, 0x1, -R4 ;  /* 0x0000000107047824 */ /* 0x000fe200078e0a04 */
[----:B------:R-:W-:Y:S02]  /*0c40*/  LOP3.LUT R8, R8, 0x3ffffc, RZ, 0xc0, !PT ;  /* 0x003ffffc08087812 */ /* 0x000fe400078ec0ff */
[----:B------:R-:W-:Y:S01]  /*0c50*/  SHF.R.S32.HI R6, RZ, 0x1f, R9 ;  /* 0x0000001fff067819 */ /* 0x000fe20000011409 */
[----:B------:R-:W-:Y:S01]  /*0c60*/  IMAD R15, R227, 0x100, R2 ;  /* 0x00000100e30f7824 */ /* 0x000fe200078e0202 */
[----:B------:R-:W-:Y:S01]  /*0c70*/  LEA.HI R11, R13, R13, RZ, 0x1 ;  /* 0x0000000d0d0b7211 */ /* 0x000fe200078f08ff */
[----:B------:R-:W-:Y:S01]  /*0c80*/  IMAD.IADD R8, R5, 0x1, -R8 ;  /* 0x0000000105087824 */ /* 0x000fe200078e0a08 */
[----:B------:R-:W-:Y:S01]  /*0c90*/  LEA.HI R7, R3, R2, RZ, 0x3 ;  /* 0x0000000203077211 */ /* 0x000fe200078f18ff */
[----:B------:R-:W-:Y:S01]  /*0ca0*/  IMAD.SHL.U32 R4, R4, 0x8, RZ ;  /* 0x0000000804047824 */ /* 0x000fe200078e00ff */
[----:B------:R-:W-:Y:S01]  /*0cb0*/  LEA.HI R3, R6, R9, RZ, 0x2 ;  /* 0x0000000906037211 */ /* 0x000fe200078f10ff */
[----:B------:R-:W-:Y:S01]  /*0cc0*/  IMAD R15, R8, 0x10, R15 ;  /* 0x00000010080f7824 */ /* 0x000fe200078e020f */
[----:B------:R-:W-:-:S02]  /*0cd0*/  LOP3.LUT R12, R11, 0x1ffffffe, RZ, 0xc0, !PT ;  /* 0x1ffffffe0b0c7812 */ /* 0x000fc400078ec0ff */
[----:B------:R-:W-:Y:S02]  /*0ce0*/  LOP3.LUT R11, R7, 0xfffffff8, RZ, 0xc0, !PT ;  /* 0xfffffff8070b7812 */ /* 0x000fe400078ec0ff */
[----:B------:R-:W-:Y:S01]  /*0cf0*/  LOP3.LUT R8, R3, 0x7ffffffc, RZ, 0xc0, !PT ;  /* 0x7ffffffc03087812 */ /* 0x000fe200078ec0ff */
[----:B------:R-:W-:Y:S01]  /*0d00*/  IMAD.IADD R13, R13, 0x1, -R12 ;  /* 0x000000010d0d7824 */ /* 0x000fe200078e0a0c */
[----:B------:R-:W-:Y:S01]  /*0d10*/  LEA.HI R6, R6, R9, RZ, 0x5 ;  /* 0x0000000906067211 */ /* 0x000fe200078f28ff */
[----:B------:R-:W-:Y:S01]  /*0d20*/  IMAD.IADD R11, R2, 0x1, -R11 ;  /* 0x00000001020b7824 */ /* 0x000fe200078e0a0b */
[----:B------:R-:W-:Y:S01]  /*0d30*/  LEA.HI R0, R0, R227, RZ, 0x1 ;  /* 0x000000e300007211 */ /* 0x000fe200078f08ff */
[----:B------:R-:W-:Y:S01]  /*0d40*/  IMAD.IADD R185, R9, 0x1, -R8 ;  /* 0x0000000109b97824 */ /* 0x000fe200078e0a08 */
[--C-:B------:R-:W-:Y:S01]  /*0d50*/  SHF.R.S32.HI R2, RZ, 0x2, R3.reuse ;  /* 0x00000002ff027819 */ /* 0x100fe20000011403 */
[----:B------:R-:W-:Y:S01]  /*0d60*/  IMAD.SHL.U32 R8, R11, 0x40, RZ ;  /* 0x000000400b087824 */ /* 0x000fe200078e00ff */
[----:B------:R-:W-:Y:S01]  /*0d70*/  LOP3.LUT R0, R0, 0xfffffe, RZ, 0xc0, !PT ;  /* 0x00fffffe00007812 */ /* 0x000fe200078ec0ff */
[----:B------:R-:W-:Y:S01]  /*0d80*/  IMAD.SHL.U32 R9, R7, 0x40, RZ ;  /* 0x0000004007097824 */ /* 0x000fe200078e00ff */
[----:B------:R-:W-:Y:S01]  /*0d90*/  SHF.R.S32.HI R3, RZ, 0x1f, R3 ;  /* 0x0000001fff037819 */ /* 0x000fe20000011403 */
[----:B------:R-:W-:Y:S01]  /*0da0*/  IMAD.SHL.U32 R185, R185, 0x2, RZ ;  /* 0x00000002b9b97824 */ /* 0x000fe200078e00ff */
[----:B------:R-:W-:Y:S01]  /*0db0*/  LOP3.LUT R7, R8, 0x1c0, RZ, 0xc0, !PT ;  /* 0x000001c008077812 */ /* 0x000fe200078ec0ff */
[----:B------:R-:W-:Y:S01]  /*0dc0*/  IMAD.IADD R0, R227, 0x1, -R0 ;  /* 0x00000001e3007824 */ /* 0x000fe200078e0a00 */
[----:B------:R-:W-:Y:S01]  /*0dd0*/  LOP3.LUT R8, R9, 0x7ffffe00, RZ, 0xc0, !PT ;  /* 0x7ffffe0009087812 */ /* 0x000fe200078ec0ff */
[--C-:B------:R-:W-:Y:S01]  /*0de0*/  IMAD.U32 R9, R15, 0x40, R4.reuse ;  /* 0x000000400f097824 */ /* 0x100fe200078e0004 */
[----:B------:R-:W-:-:S02]  /*0df0*/  LOP3.LUT R4, R7, 0x8, R4, 0xf8, !PT ;  /* 0x0000000807047812 */ /* 0x000fc400078ef804 */
[----:B------:R-:W-:Y:S01]  /*0e00*/  LEA.HI R3, R3, R2, RZ, 0x3 ;  /* 0x0000000203037211 */ /* 0x000fe200078f18ff */
[----:B------:R-:W-:Y:S01]  /*0e10*/  IMAD R8, R5, 0x400, R8 ;  /* 0x0000040005087824 */ /* 0x000fe200078e0208 */
[----:B------:R-:W-:Y:S01]  /*0e20*/  SHF.R.U32.HI R7, RZ, 0x3, R7 ;  /* 0x00000003ff077819 */ /* 0x000fe20000011607 */
[----:B------:R0:W-:Y:S01]  /*0e30*/  STL [R1+0x60], R9 ;  /* 0x0000600901007387 */ /* 0x0001e20000100800 */
[----:B------:R-:W-:Y:S02]  /*0e40*/  LOP3.LUT R3, R3, 0xfffffff8, RZ, 0xc0, !PT ;  /* 0xfffffff803037812 */ /* 0x000fe400078ec0ff */
[----:B------:R-:W-:Y:S02]  /*0e50*/  LOP3.LUT R7, R4, R7, RZ, 0x3c, !PT ;  /* 0x0000000704077212 */ /* 0x000fe400078e3cff */
[----:B------:R-:W-:Y:S01]  /*0e60*/  R2P PR, R11, 0x6 ;  /* 0x000000060b007804 */ /* 0x000fe20000000000 */
[----:B------:R-:W-:Y:S01]  /*0e70*/  IMAD.IADD R3, R2, 0x1, -R3 ;  /* 0x0000000102037824 */ /* 0x000fe200078e0a03 */
[----:B------:R-:W-:Y:S01]  /*0e80*/  SHF.R.S32.HI R6, RZ, 0x5, R6 ;  /* 0x00000005ff067819 */ /* 0x000fe20000011406 */
[----:B------:R-:W-:-:S02]  /*0e90*/  IMAD.IADD R7, R8, 0x1, R7 ;  /* 0x0000000108077824 */ /* 0x000fc400078e0207 */
[----:B0-----:R-:W-:Y:S01]  /*0ea0*/  IMAD.SHL.U32 R9, R0, 0x100, RZ ;  /* 0x0000010000097824 */ /* 0x001fe200078e00ff */
[----:B------:R-:W-:Y:S01]  /*0eb0*/  SEL R23, R23, 0xffffffc0, !P2 ;  /* 0xffffffc017177807 */ /* 0x000fe20005000000 */
[----:B------:R-:W-:Y:S01]  /*0ec0*/  IMAD.SHL.U32 R2, R10, 0x8, RZ ;  /* 0x000000080a027824 */ /* 0x000fe200078e00ff */
[----:B------:R-:W-:Y:S01]  /*0ed0*/  LEA R19, R7, UR46, 0x1 ;  /* 0x0000002e07137c11 */ /* 0x000fe2000f8e08ff */
[----:B------:R-:W-:Y:S01]  /*0ee0*/  IMAD.IADD R17, R185, 0x1, R9 ;  /* 0x00000001b9117824 */ /* 0x000fe200078e0209 */
[----:B------:R0:W-:Y:S01]  /*0ef0*/  STL [R1+0x5c], R9 ;  /* 0x00005c0901007387 */ /* 0x0001e20000100800 */
[----:B------:R-:W-:Y:S02]  /*0f00*/  VIADD R195, R2, 0x40 ;  /* 0x0000004002c37836 */ /* 0x000fe40000000000 */
[C---:B------:R-:W-:Y:S01]  /*0f10*/  VIADD R226, R17.reuse, 0x8 ;  /* 0x0000000811e27836 */ /* 0x040fe20000000000 */
[----:B------:R-:W-:Y:S01]  /*0f20*/  SHF.R.S32.HI R0, RZ, 0x1f, R17 ;  /* 0x0000001fff007819 */ /* 0x000fe20000011411 */
[----:B------:R-:W-:-:S02]  /*0f30*/  VIADD R225, R17, 0x10 ;  /* 0x0000001011e17836 */ /* 0x000fc40000000000 */
[C---:B------:R-:W-:Y:S02]  /*0f40*/  VIADD R224, R17.reuse, 0x18 ;  /* 0x0000001811e07836 */ /* 0x040fe40000000000 */
[C---:B------:R-:W-:Y:S01]  /*0f50*/  VIADD R223, R17.reuse, 0x20 ;  /* 0x0000002011df7836 */ /* 0x040fe20000000000 */
[----:B------:R-:W-:Y:S01]  /*0f60*/  SHF.R.S32.HI R0, RZ, 0x1f, R225 ;  /* 0x0000001fff007819 */ /* 0x000fe200000114e1 */
[C---:B------:R-:W-:Y:S01]  /*0f70*/  VIADD R222, R17.reuse, 0x28 ;  /* 0x0000002811de7836 */ /* 0x040fe20000000000 */
[----:B------:R-:W-:Y:S01]  /*0f80*/  SHF.R.S32.HI R4, RZ, 0x1f, R224 ;  /* 0x0000001fff047819 */ /* 0x000fe200000114e0 */
[C---:B------:R-:W-:Y:S02]  /*0f90*/  VIADD R221, R17.reuse, 0x30 ;  /* 0x0000003011dd7836 */ /* 0x040fe40000000000 */
[C---:B------:R-:W-:Y:S01]  /*0fa0*/  VIADD R220, R17.reuse, 0x38 ;  /* 0x0000003811dc7836 */ /* 0x040fe20000000000 */
[----:B------:R-:W-:Y:S01]  /*0fb0*/  SHF.R.S32.HI R0, RZ, 0x1f, R222 ;  /* 0x0000001fff007819 */ /* 0x000fe200000114de */
[C---:B------:R-:W-:Y:S01]  /*0fc0*/  VIADD R219, R17.reuse, 0x40 ;  /* 0x0000004011db7836 */ /* 0x040fe20000000000 */
        /* <DEDUP_REMOVED lines=57> */
[----:B------:R-:W-:-:S02]  /*1360*/  VIADD R194, R2, 0x80 ;  /* 0x0000008002c27836 */ /* 0x000fc40000000000 */
[C---:B------:R-:W-:Y:S02]  /*1370*/  VIADD R193, R2.reuse, 0xc0 ;  /* 0x000000c002c17836 */ /* 0x040fe40000000000 */
[C---:B------:R-:W-:Y:S02]  /*1380*/  VIADD R192, R2.reuse, 0x100 ;  /* 0x0000010002c07836 */ /* 0x040fe40000000000 */
[C---:B------:R-:W-:Y:S02]  /*1390*/  VIADD R187, R2.reuse, 0x140 ;  /* 0x0000014002bb7836 */ /* 0x040fe40000000000 */
[C---:B------:R-:W-:Y:S02]  /*13a0*/  VIADD R229, R2.reuse, 0x180 ;  /* 0x0000018002e57836 */ /* 0x040fe40000000000 */
[----:B------:R-:W-:Y:S02]  /*13b0*/  VIADD R228, R2, 0x1c0 ;  /* 0x000001c002e47836 */ /* 0x000fe40000000000 */
[----:B------:R-:W-:-:S02]  /*13c0*/  IMAD R186, R13, 0x8, R16 ;  /* 0x000000080dba7824 */ /* 0x000fc400078e0210 */
[----:B0-----:R-:W-:-:S07]  /*13d0*/  IMAD.IADD R23, R23, 0x1, R22 ;  /* 0x0000000117177824 */ /* 0x001fce00078e0216 */
.L_x_4469:
[----:B------:R-:W-:Y:S01]  /*13e0*/  ULDC.64 UR8, c[0x0][0xc88] ;  /* 0x0003220000087ab9 */ /* 0x000fe20000000a00 */
[----:B------:R-:W-:Y:S01]  /*13f0*/  ULDC.64 UR10, c[0x0][0xa18] ;  /* 0x00028600000a7ab9 */ /* 0x000fe20000000a00 */
[----:B------:R-:W-:Y:S02]  /*1400*/  UIMAD.WIDE UR8, UR7, 0x4, UR8 ;  /* 0x00000004070878a5 */ /* 0x000fe4000f8e0208 */
[----:B------:R-:W-:Y:S02]  /*1410*/  UISETP.NE.U32.AND UP1, UPT, UR10, URZ, UPT ;  /* 0x0000003f0a00728c */ /* 0x000fe4000bf25070 */
[----:B------:R-:W-:Y:S02]  /*1420*/  ULOP3.LUT UR4, UR6, 0xff000000, URZ, 0xc0, !UPT ;  /* 0xff00000006047892 */ /* 0x000fe4000f8ec03f */
[----:B0-23--:R-:W-:Y:S01]  /*1430*/  IMAD.U32 R4, RZ, RZ, UR8 ;  /* 0x00000008ff047e24 */ /* 0x00dfe2000f8e00ff */
        /* <DEDUP_REMOVED lines=18> */
[----:B-1----:R-:W-:-:S03]  /*1560*/  IMAD.U32 R6, RZ, RZ, UR10 ;  /* 0x0000000aff067e24 */ /* 0x002fc6000f8e00ff */
[----:B------:R-:W-:Y:S01]  /*1570*/  IMAD.U32 R7, RZ, RZ, UR11 ;  /* 0x0000000bff077e24 */ /* 0x000fe2000f8e00ff */
[----:B------:R-:W2:Y:S01]  /*1580*/  @P0 LDG.E R4, desc[UR40][R4.64] ;  /* 0x0000002804040981 */ /* 0x000ea2000c1e1900 */
[----:B------:R-:W-:Y:S01]  /*1590*/  UISETP.NE.U32.AND UP0, UPT, UR8, URZ, UPT ;  /* 0x0000003f0800728c */ /* 0x000fe2000bf05070 */
[----:B------:R-:W-:Y:S02]  /*15a0*/  ULDC.64 UR10, c[0x0][0xa20] ;  /* 0x00028800000a7ab9 */ /* 0x000fe40000000a00 */
[----:B------:R-:W3:Y:S01]  /*15b0*/  @P2 LDG.E R6, desc[UR40][R6.64] ;  /* 0x0000002806062981 */ /* 0x000ee2000c1e1900 */
[----:B------:R-:W-:Y:S01]  /*15c0*/  UISETP.NE.AND.EX UP0, UPT, UR9, URZ, UPT, UP0 ;  /* 0x0000003f0900728c */ /* 0x000fe2000bf05300 */
[----:B------:R-:W-:Y:S01]  /*15d0*/  ISETP.NE.U32.AND P1, PT, RZ, UR10, PT ;  /* 0x0000000aff007c0c */ /* 0x000fe2000bf25070 */
[----:B------:R-:W-:Y:S02]  /*15e0*/  ULOP3.LUT UR43, UR6, 0xff0000, URZ, 0xc0, !UPT ;  /* 0x00ff0000062b7892 */ /* 0x000fe4000f8ec03f */
[----:B------:R-:W-:Y:S01]  /*15f0*/  USHF.R.U32.HI UR4, URZ, 0x8, UR4 ;  /* 0x000000083f047899 */ /* 0x000fe20008011604 */
[----:B------:R-:W-:Y:S01]  /*1600*/  ISETP.NE.AND.EX P1, PT, RZ, UR11, PT, P1 ;  /* 0x0000000bff007c0c */ /* 0x000fe2000bf25310 */
        /* <DEDUP_REMOVED lines=23> */
.L_x_4409:
[----:B------:R-:W-:Y:S05]  /*1780*/  @!P1 BRA `(.L_x_4410) ;  /* 0x00000000001c9947 */ /* 0x000fea0003800000 */
[----:B------:R-:W-:-:S04]  /*1790*/  ULEA UR4, UP0, UR45, UR10, 0x2 ;  /* 0x0000000a2d047291 */ /* 0x000fc8000f80103f */
[----:B------:R-:W-:Y:S02]  /*17a0*/  ULEA.HI.X UR6, UR45, UR11, UR44, 0x2, UP0 ;  /* 0x0000000b2d067291 */ /* 0x000fe400080f142c */
[----:B------:R-:W-:-:S04]  /*17b0*/  IMAD.U32 R4, RZ, RZ, UR4 ;  /* 0x00000004ff047e24 */ /* 0x000fc8000f8e00ff */
[----:B------:R-:W-:-:S05]  /*17c0*/  IMAD.U32 R5, RZ, RZ, UR6 ;  /* 0x00000006ff057e24 */ /* 0x000fca000f8e00ff */
[----:B------:R-:W2:Y:S02]  /*17d0*/  LDG.E R4, desc[UR40][R4.64] ;  /* 0x0000002804047981 */ /* 0x000ea4000c1e1900 */
[----:B--2---:R-:W-:Y:S01]  /*17e0*/  R2UR UR4, R4 ;  /* 0x00000000040472ca */ /* 0x004fe200000e0000 */
[----:B------:R-:W-:-:S14]  /*17f0*/  BRA `(.L_x_4411) ;  /* 0x0000000000347947 */ /* 0x000fdc0003800000 */
.L_x_4410:
        /* <DEDUP_REMOVED lines=13> */
.L_x_4411:
[----:B------:R-:W-:Y:S02]  /*18d0*/  UISETP.NE.AND UP0, UPT, UR48, 0x1, UPT ;  /* 0x000000013000788c */ /* 0x000fe4000bf05270 */
[----:B------:R-:W-:Y:S02]  /*18e0*/  UIADD3 UR51, -UR51, UR4, URZ ;  /* 0x0000000433337290 */ /* 0x000fe4000fffe13f */
        /* <DEDUP_REMOVED lines=10> */
[----:B------:R-:W-:Y:S02]  /*1990*/  UIADD3 UR51, UR51, 0x40, -UR52 ;  /* 0x0000004033337890 */ /* 0x000fe4000fffe834 */
[----:B------:R-:W-:-:S07]  /*19a0*/  ULOP3.LUT UR20, UR43, 0xff, URZ, 0xc0, !UPT ;  /* 0x000000ff2b147892 */ /* 0x000fce000f8ec03f */
[----:B------:R-:W-:Y:S01]  /*19b0*/  @UP0 ULDC UR4, c[0x0][0x44c] ;  /* 0x0001130000040ab9 */ /* 0x000fe20000000800 */
[----:B------:R-:W-:Y:S01]  /*19c0*/  @UP0 ULDC UR8, c[0x0][0x450] ;  /* 0x0001140000080ab9 */ /* 0x000fe20000000800 */
[----:B------:R-:W-:-:S04]  /*19d0*/  UIMAD.WIDE.U32 UR4, UR6, UR4, URZ ;  /* 0x00000004060472a5 */ /* 0x000fc8000f8e003f */
[----:B------:R-:W-:-:S04]  /*19e0*/  @UP0 USHF.R.U32.HI UR6, URZ, UR8, UR5 ;  /* 0x000000083f060299 */ /* 0x000fc80008011605 */
[----:B------:R-:W-:-:S04]  /*19f0*/  UIADD3 UR6, UR51, UR6, URZ ;  /* 0x0000000633067290 */ /* 0x000fc8000fffe03f */
[----:B------:R-:W-:-:S04]  /*1a00*/  USHF.R.S32.HI UR4, URZ, 0x1f, UR6 ;  /* 0x0000001f3f047899 */ /* 0x000fc80008011406 */
[----:B------:R-:W-:-:S04]  /*1a10*/  ULEA.HI UR4, UR4, UR6, URZ, 0x6 ;  /* 0x0000000604047291 */ /* 0x000fc8000f8f303f */
[----:B------:R-:W-:-:S04]  /*1a20*/  USHF.R.S32.HI UR4, URZ, 0x6, UR4 ;  /* 0x000000063f047899 */ /* 0x000fc80008011404 */
[----:B------:R-:W-:-:S04]  /*1a30*/  UISETP.LT.AND UP0, UPT, UR7, UR4, UPT ;  /* 0x000000040700728c */ /* 0x000fc8000bf01270 */
[----:B------:R-:W-:-:S03]  /*1a40*/  USEL UR9, UR7, UR4, UP0 ;  /* 0x0000000407097287 */ /* 0x000fc60008000000 */
[----:B------:R-:W-:Y:S01]  /*1a50*/  UMOV UR4, URZ ;  /* 0x0000003f00047c82 */ /* 0x000fe20008000000 */
[----:B------:R-:W-:-:S06]  /*1a60*/  UISETP.GE.AND UP0, UPT, UR9, 0x1, UPT ;  /* 0x000000010900788c */ /* 0x000fcc000bf06270 */
[----:B------:R-:W-:-:S13]  /*1a70*/  PLOP3.LUT P0, PT, PT, PT, UP0, 0x80, 0x0 ;  /* 0x000000000000781c */ /* 0x000fda0003f0f008 */
[----:B------:R-:W-:Y:S05]  /*1a80*/  @!P0 BRA `(.L_x_4413) ;  /* 0x0000000000908947 */ /* 0x000fea0003800000 */
[----:B------:R-:W-:Y:S01]  /*1a90*/  USHF.R.U32.HI UR10, URZ, 0x10, UR43 ;  /* 0x000000103f0a7899 */ /* 0x000fe2000801162b */
[----:B------:R-:W-:-:S03]  /*1aa0*/  UMOV UR4, URZ ;  /* 0x0000003f00047c82 */ /* 0x000fc60008000000 */
[----:B------:R-:W-:-:S11]  /*1ab0*/  UISETP.NE.AND UP0, UPT, UR10, URZ, UPT ;  /* 0x0000003f0a00728c */ /* 0x000fd6000bf05270 */
[----:B------:R-:W-:Y:S02]  /*1ac0*/  @!UP0 ULDC UR10, c[0x0][0x9f0] ;  /* 0x00027c00000a8ab9 */ /* 0x000fe40000000800 */
[----:B------:R-:W-:Y:S01]  /*1ad0*/  IMAD.U32 R4, RZ, RZ, UR10 ;  /* 0x0000000aff047e24 */ /* 0x000fe2000f8e00ff */
[----:B------:R-:W-:-:S04]  /*1ae0*/  UIADD3 UR6, UR10, -0x1, UR9 ;  /* 0xffffffff0a067890 */ /* 0x000fc8000fffe009 */
        /* <DEDUP_REMOVED lines=30> */
.L_x_4413:
        /* <DEDUP_REMOVED lines=91> */
.L_x_4415:
[----:B------:R-:W-:Y:S01]  /*2280*/  ULEA UR23, UR37, UR46, 0x3 ;  /* 0x0000002e25177291 */ /* 0x000fe2000f8e183f */
[----:B------:R-:W-:-:S05]  /*2290*/  IMAD.U32 R0, RZ, RZ, UR38 ;  /* 0x00000026ff007e24 */ /* 0x000fca000f8e00ff */
[----:B------:R-:W-:-:S04]  /*22a0*/  SHF.L.U32 R0, R0, 0x1f, RZ ;  /* 0x0000001f00007819 */ /* 0x000fc800000006ff */
[----:B------:R-:W0:Y:S02]  /*22b0*/  SYNCS.PHASECHK.TRANS64.TRYWAIT P1, [UR23+0x28c50], R0 ;  /* 0x028c5000ff0075a7 */ /* 0x000e240008020157 */
[----:B0-----:R-:W-:Y:S05]  /*22c0*/  @!P1 BRA `(.L_x_4416) ;  /* 0x0000014000349947 */ /* 0x001fea0003800000 */
.L_x_4612:
        /* <DEDUP_REMOVED lines=46> */
.L_x_4422:
        /* <DEDUP_REMOVED lines=144> */
.L_x_4418:
[----:B------:R-:W-:Y:S01]  /*2eb0*/  ULEA UR23, UR37, UR46, 0x3 ;  /* 0x0000002e25177291 */ /* 0x000fe2000f8e183f */
[----:B------:R-:W-:-:S05]  /*2ec0*/  IMAD.U32 R0, RZ, RZ, UR38 ;  /* 0x00000026ff007e24 */ /* 0x000fca000f8e00ff */
[----:B------:R-:W-:-:S04]  /*2ed0*/  SHF.L.U32 R0, R0, 0x1f, RZ ;  /* 0x0000001f00007819 */ /* 0x000fc800000006ff */
[----:B------:R0:W1:Y:S01]  /*2ee0*/  SYNCS.PHASECHK.TRANS64.TRYWAIT P1, [UR23+0x28c50], R0 ;  /* 0x028c5000ff0075a7 */ /* 0x0000620008020157 */
[----:B------:R-:W-:Y:S05]  /*2ef0*/  @!P0 BRA `(.L_x_4419) ;  /* 0x0000000000048947 */ /* 0x000fea0003800000 */
[----:B------:R-:W-:Y:S01]  /*2f00*/  BPT.TRAP 0x1 ;  /* 0x000000040000795c */ /* 0x000fe20000300000 */
.L_x_4419:
[----:B-1----:R-:W-:Y:S05]  /*2f10*/  @P1 BRA `(.L_x_4420) ;  /* 0x0000000000081947 */ /* 0x002fea0003800000 */
[----:B------:R-:W1:Y:S02]  /*2f20*/  SYNCS.PHASECHK.TRANS64.TRYWAIT P1, [UR23+0x28c50], R0 ;  /* 0x028c5000ff0075a7 */ /* 0x000e640008020157 */
[----:B-1----:R-:W-:Y:S05]  /*2f30*/  @!P1 BRA `(.L_x_4421) ;  /* 0x0000013400309947 */ /* 0x002fea0003800000 */
.L_x_4420:
        /* <DEDUP_REMOVED lines=30> */
.L_x_4417:
[----:B------:R-:W-:Y:S01]  /*3120*/  BAR.SYNC.DEFER_BLOCKING 0xe, 0x100 ;  /* 0x0384000000007b1d */ /* 0x000fe20000010000 */
[----:B------:R-:W-:Y:S01]  /*3130*/  IMAD.U32 R3, RZ, RZ, UR37 ;  /* 0x00000025ff037e24 */ /* 0x000fe2000f8e00ff */
[----:B------:R-:W-:Y:S01]  /*3140*/  UIADD3 UR37, UR37, 0x1, URZ ;  /* 0x0000000125257890 */ /* 0x000fe2000fffe03f */
[----:B------:R-:W-:Y:S02]  /*3150*/  PLOP3.LUT P0, PT, PT, PT, PT, 0x8, 0x0 ;  /* 0x000000000000781c */ /* 0x000fe40003f0e170 */
[----:B------:R-:W-:Y:S01]  /*3160*/  CS2R R12, SRZ ;  /* 0x00000000000c7805 */ /* 0x000fe2000001ff00 */
        /* <DEDUP_REMOVED lines=138> */
.L_x_4412:
        /* <DEDUP_REMOVED lines=55> */
.L_x_4423:
        /* <DEDUP_REMOVED lines=104> */
.L_x_4424:
        /* <DEDUP_REMOVED lines=12> */
.L_x_4613:
[----:B------:R-:W-:Y:S05]  /*44c0*/  @!P0 BRA `(.L_x_4426) ;  /* 0x0000000000048947 */ /* 0x000fea0003800000 */
[----:B------:R-:W-:Y:S01]  /*44d0*/  BPT.TRAP 0x1 ;  /* 0x000000040000795c */ /* 0x000fe20000300000 */
.L_x_4426:
[----:B------:R-:W-:Y:S02]  /*44e0*/  IMAD.U32 R7, RZ, RZ, UR37 ;  /* 0x00000025ff077e24 */ /* 0x000fe4000f8e00ff */
[----:B------:R-:W-:-:S03]  /*44f0*/  IMAD.U32 R8, RZ, RZ, UR38 ;  /* 0x00000026ff087e24 */ /* 0x000fc6000f8e00ff */
[----:B------:R-:W-:Y:S02]  /*4500*/  LEA R7, R7, UR46, 0x3 ;  /* 0x0000002e07077c11 */ /* 0x000fe4000f8e18ff */
[----:B------:R-:W-:-:S04]  /*4510*/  SHF.L.U32 R8, R8, 0x1f, RZ ;  /* 0x0000001f08087819 */ /* 0x000fc800000006ff */
[----:B------:R1:W2:Y:S01]  /*4520*/  SYNCS.PHASECHK.TRANS64.TRYWAIT P1, [R7+URZ+0x28c30], R8 ;  /* 0x028c3008070075a7 */ /* 0x0002a2000802017f */
[----:B------:R-:W-:Y:S05]  /*4530*/  @!P0 BRA `(.L_x_4427) ;  /* 0x0000000000048947 */ /* 0x000fea0003800000 */
[----:B------:R-:W-:Y:S01]  /*4540*/  BPT.TRAP 0x1 ;  /* 0x000000040000795c */ /* 0x000fe20000300000 */
.L_x_4427:
[----:B--2---:R-:W-:Y:S05]  /*4550*/  @P1 BRA `(.L_x_4428) ;  /* 0x0000000000081947 */ /* 0x004fea0003800000 */
[----:B------:R-:W2:Y:S02]  /*4560*/  SYNCS.PHASECHK.TRANS64.TRYWAIT P1, [R7+URZ+0x28c30], R8 ;  /* 0x028c3008070075a7 */ /* 0x000ea4000802017f */
[----:B--2---:R-:W-:Y:S05]  /*4570*/  @!P1 BRA `(.L_x_4429) ;  /* 0x0000011c00d09947 */ /* 0x004fea0003800000 */
.L_x_4428:
        /* <DEDUP_REMOVED lines=19> */
[----:B------:R-:W-:Y:S01]  /*46b0*/  LOP3.LUT R18, R18, 0xfffff7ff, RZ, 0xc0, !PT ;  /* 0xfffff7ff12127812 */ /* 0x000fe200078ec0ff */
[----:B------:R-:W-:Y:S01]  /*46c0*/  UMOV UR11, 0x40000040 ;  /* 0x40000040000b7882 */ /* 0x000fe20000000000 */
[----:B------:R-:W-:Y:S01]  /*46d0*/  UMOV UR9, 0x40000040 ;  /* 0x4000004000097882 */ /* 0x000fe20000000000 */
[----:B------:R-:W-:-:S02]  /*46e0*/  ULEA UR18, UR37, UR18, 0x9 ;  /* 0x0000001225127291 */ /* 0x000fc4000f8e483f */
[----:B------:R-:W-:Y:S02]  /*46f0*/  ULOP3.LUT UR16, UR4, 0x10000, URZ, 0xfc, !UPT ;  /* 0x0001000004107892 */ /* 0x000fe4000f8efc3f */
[----:B------:R-:W-:Y:S02]  /*4700*/  UIADD3 UR6, UR18, 0x2, URZ ;  /* 0x0000000212067890 */ /* 0x000fe4000fffe03f */
[----:B------:R-:W-:Y:S02]  /*4710*/  UIADD3 UR4, UR16, 0x2, URZ ;  /* 0x0000000210047890 */ /* 0x000fe4000fffe03f */
[----:B------:R-:W-:Y:S02]  /*4720*/  UIADD3 UR10, UR18, 0x4, URZ ;  /* 0x00000004120a7890 */ /* 0x000fe4000fffe03f */
[----:B------:R-:W-:Y:S02]  /*4730*/  UIADD3 UR8, UR16, 0x4, URZ ;  /* 0x0000000410087890 */ /* 0x000fe4000fffe03f */
[----:B------:R-:W-:Y:S01]  /*4740*/  HGMMA.64x64x16.F32.BF16 R24, gdesc[UR16], RZ, !UPT, gsb0 ;  /* 0x00e00000101879f0 */ /* 0x000fe2000c0018ff */
[----:B------:R-:W-:-:S02]  /*4750*/  UIADD3 UR14, UR18, 0x6, URZ ;  /* 0x00000006120e7890 */ /* 0x000fc4000fffe03f */
[----:B------:R-:W-:Y:S01]  /*4760*/  UIADD3 UR12, UR16, 0x6, URZ ;  /* 0x00000006100c7890 */ /* 0x000fe2000fffe03f */
[----:B------:R-:W-:Y:S01]  /*4770*/  UMOV UR15, 0x40000040 ;  /* 0x40000040000f7882 */ /* 0x000fe20000000000 */
[----:B------:R-:W-:Y:S01]  /*4780*/  UMOV UR13, 0x40000040 ;  /* 0x40000040000d7882 */ /* 0x000fe20000000000 */
[----:B------:R-:W-:Y:S02]  /*4790*/  WARPGROUP.DEPBAR.LE gsb0, 0x0 ;  /* 0x00008000000079c5 */ /* 0x000fe40000010000 */
[----:B------:R-:W-:-:S06]  /*47a0*/  WARPGROUP.ARRIVE ;  /* 0x00000000000079c5 */ /* 0x000fcc0000000000 */
[----:B------:R-:W-:Y:S01]  /*47b0*/  HGMMA.64x64x16.F32.BF16 R24, gdesc[UR4], R24, gsb0 ;  /* 0x00e00000041879f0 */ /* 0x000fe20008001818 */
[----:B------:R-:W-:Y:S02]  /*47c0*/  ULDC UR6, c[0x0][0x448] ;  /* 0x0001120000067ab9 */ /* 0x000fe40000000800 */
[----:B------:R-:W-:-:S06]  /*47d0*/  UISETP.NE.AND UP0, UPT, UR6, 0x1, UPT ;  /* 0x000000010600788c */ /* 0x000fcc000bf05270 */
[----:B------:R-:W-:-:S05]  /*47e0*/  PLOP3.LUT P2, PT, PT, PT, UP0, 0x80, 0x0 ;  /* 0x000000000000781c */ /* 0x000fca0003f4f008 */
[----:B------:R-:W-:-:S08]  /*47f0*/  @UP0 ULDC UR6, c[0x0][0x44c] ;  /* 0x0001130000060ab9 */ /* 0x000fd00000000800 */
[----:B------:R-:W-:Y:S01]  /*4800*/  @P2 IMAD.HI.U32 R4, R0, UR6, RZ ;  /* 0x0000000600042c27 */ /* 0x000fe2000f8e00ff */
[----:B------:R-:W-:Y:S01]  /*4810*/  @UP0 ULDC UR6, c[0x0][0x450] ;  /* 0x0001140000060ab9 */ /* 0x000fe20000000800 */
[----:B------:R-:W-:-:S03]  /*4820*/  @P2 LOP3.LUT R18, R18, 0x800, RZ, 0xfc, !PT ;  /* 0x0000080012122812 */ /* 0x000fc600078efcff */
[----:B------:R-:W-:Y:S01]  /*4830*/  @P2 SHF.R.U32.HI R0, RZ, UR6, R4 ;  /* 0x00000006ff002c19 */ /* 0x000fe20008011604 */
[----:B------:R-:W-:Y:S02]  /*4840*/  UMOV UR6, 0xffffffc0 ;  /* 0xffffffc000067882 */ /* 0x000fe40000000000 */
[----:B------:R-:W-:Y:S02]  /*4850*/  UIMAD UR6, UR53, UR6, 0x40 ;  /* 0x00000040350674a4 */ /* 0x000fe4000f8e0206 */
[----:B------:R-:W0:Y:S02]  /*4860*/  SHFL.IDX PT, R6, R0, 0x1, 0x1c1f ;  /* 0x003c1f0000067f89 */ /* 0x000e2400000e0000 */
[----:B------:R-:W-:Y:S02]  /*4870*/  UIADD3 UR7, UR51, 0x1, UR6 ;  /* 0x0000000133077890 */ /* 0x000fe4000fffe006 */
[----:B------:R-:W-:Y:S01]  /*4880*/  IMAD.U32 R4, RZ, RZ, UR6 ;  /* 0x00000006ff047e24 */ /* 0x000fe2000f8e00ff */
[----:B------:R-:W3:Y:S03]  /*4890*/  SHFL.IDX PT, R0, R0, RZ, 0x1c1f ;  /* 0x001c1fff00007589 */ /* 0x000ee600000e0000 */
[----:B------:R-:W-:Y:S01]  /*48a0*/  IMAD.U32 R10, RZ, RZ, UR7 ;  /* 0x00000007ff0a7e24 */ /* 0x000fe2000f8e00ff */
[----:B------:R-:W-:-:S04]  /*48b0*/  IADD3 R4, -R185, UR51, R4 ;  /* 0x00000033b9047c10 */ /* 0x000fc8000fffe104 */
[----:B------:R-:W-:-:S04]  /*48c0*/  IADD3 R5, R10, -UR52, -R185 ;  /* 0x800000340a057c10 */ /* 0x000fc8000fffe8b9 */
[----:B0-----:R-:W-:-:S04]  /*48d0*/  VIADDMNMX R6, R6, R5, R4, PT ;  /* 0x0000000506067246 */ /* 0x001fc80003800104 */
[C---:B------:R-:W-:Y:S02]  /*48e0*/  ISETP.GT.AND P2, PT, R6.reuse, RZ, PT ;  /* 0x000000ff0600720c */ /* 0x040fe40003f44270 */
[C---:B------:R-:W-:Y:S02]  /*48f0*/  ISETP.GT.AND P3, PT, R6.reuse, 0x1, PT ;  /* 0x000000010600780c */ /* 0x040fe40003f64270 */
[----:B------:R-:W-:Y:S02]  /*4900*/  ISETP.GT.AND P4, PT, R6, 0x8, PT ;  /* 0x000000080600780c */ /* 0x000fe40003f84270 */
[----:B---3--:R-:W-:Y:S01]  /*4910*/  VIADDMNMX R4, R0, R5, R4, PT ;  /* 0x0000000500047246 */ /* 0x008fe20003800104 */
        /* <DEDUP_REMOVED lines=51> */
[C---:B------:R-:W-:Y:S02]  /*4c50*/  ISETP.GT.AND P2, PT, R4.reuse, RZ, PT ;  /* 0x000000ff0400720c */ /* 0x040fe40003f44270 */
[----:B------:R-:W-:Y:S02]  /*4c60*/  FMNMX.FTZ R6, R55, R6, !PT ;  /* 0x0000000637067209 */ /* 0x000fe40007810000 */
[----:B------:R-:W-:-:S02]  /*4c70*/  ISETP.GT.AND P3, PT, R4, 0x1, PT ;  /* 0x000000010400780c */ /* 0x000fc40003f64270 */
[----:B------:R-:W-:Y:S01]  /*4c80*/  ISETP.GT.AND P4, PT, R4, 0x8, PT ;  /* 0x000000080400780c */ /* 0x000fe20003f84270 */
[----:B------:R-:W0:Y:S01]  /*4c90*/  SHFL.BFLY PT, R9, R6, 0x2, 0x1f ;  /* 0x0c401f0006097f89 */ /* 0x000e2200000e0000 */
[----:B------:R-:W-:Y:S02]  /*4ca0*/  FSEL R24, R24, -INF , P2 ;  /* 0xff80000018187808 */ /* 0x000fe40001000000 */
        /* <DEDUP_REMOVED lines=16> */
[----:B0-----:R-:W-:Y:S02]  /*4db0*/  FMNMX.FTZ R9, R6, R9, !PT ;  /* 0x0000000906097209 */ /* 0x001fe40007810000 */
[----:B------:R-:W-:Y:S02]  /*4dc0*/  ISETP.GT.AND P3, PT, R4, 0x20, PT ;  /* 0x000000200400780c */ /* 0x000fe40003f64270 */
[----:B------:R-:W-:Y:S01]  /*4dd0*/  FSEL R37, R37, -INF , P2 ;  /* 0xff80000025257808 */ /* 0x000fe20001000000 */
[----:B------:R-:W0:Y:S01]  /*4de0*/  SHFL.BFLY PT, R10, R9, 0x1, 0x1f ;  /* 0x0c201f00090a7f89 */ /* 0x000e2200000e0000 */
        /* <DEDUP_REMOVED lines=24> */
[----:B0-----:R-:W-:Y:S02]  /*4f70*/  FMNMX.FTZ R0, R9, R10, !PT ;  /* 0x0000000a09007209 */ /* 0x001fe40007810000 */
[----:B------:R-:W-:Y:S02]  /*4f80*/  FMNMX.FTZ R4, R53, R4, !PT ;  /* 0x0000000435047209 */ /* 0x000fe40007810000 */
[C---:B------:R-:W-:Y:S01]  /*4f90*/  FSETP.NEU.FTZ.AND P4, PT, R0.reuse, -INF , PT ;  /* 0xff8000000000780b */ /* 0x040fe20003f9d000 */
[----:B------:R-:W-:-:S02]  /*4fa0*/  FMUL.FTZ R9, R0, UR10 ;  /* 0x0000000a00097c20 */ /* 0x000fc40008410000 */
[----:B------:R-:W0:Y:S03]  /*4fb0*/  SHFL.BFLY PT, R5, R4, 0x2, 0x1f ;  /* 0x0c401f0004057f89 */ /* 0x000e2600000e0000 */
[----:B------:R-:W-:-:S05]  /*4fc0*/  FSEL R9, R9, RZ, P4 ;  /* 0x000000ff09097208 */ /* 0x000fca0002000000 */
        /* <DEDUP_REMOVED lines=16> */
[----:B0-----:R-:W-:Y:S01]  /*50d0*/  FMNMX.FTZ R5, R4, R5, !PT ;  /* 0x0000000504057209 */ /* 0x001fe20007810000 */
[--C-:B------:R-:W-:Y:S01]  /*50e0*/  FFMA.FTZ R54, R54, UR10, -R9.reuse ;  /* 0x0000000a36367c23 */ /* 0x100fe20008010809 */
[----:B------:R-:W-:-:S03]  /*50f0*/  FFMA.FTZ R9, R55, UR10, -R9 ;  /* 0x0000000a37097c23 */ /* 0x000fc60008010809 */
[----:B------:R-:W0:Y:S01]  /*5100*/  SHFL.BFLY PT, R6, R5, 0x1, 0x1f ;  /* 0x0c201f0005067f89 */ /* 0x000e2200000e0000 */
[----:B------:R-:W-:Y:S08]  /*5110*/  MUFU.EX2 R30, R30 ;  /* 0x0000001e001e7308 */ /* 0x000ff00000000800 */
[----:B------:R-:W4:Y:S01]  /*5120*/  MUFU.EX2 R31, R31 ;  /* 0x0000001f001f7308 */ /* 0x000f220000000800 */
[----:B---3--:R-:W-:-:S07]  /*5130*/  F2FP.BF16.F32.PACK_AB R153, R27, R26 ;  /* 0x0000001a1b99723e */ /* 0x008fce00000010ff */
[----:B------:R-:W3:Y:S01]  /*5140*/  MUFU.EX2 R34, R34 ;  /* 0x0000002200227308 */ /* 0x000ee20000000800 */
[----:B0-----:R-:W-:-:S07]  /*5150*/  FMNMX.FTZ R6, R5, R6, !PT ;  /* 0x0000000605067209 */ /* 0x001fce0007810000 */
[----:B------:R-:W0:Y:S01]  /*5160*/  MUFU.EX2 R35, R35 ;  /* 0x0000002300237308 */ /* 0x000e220000000800 */
[----:B----4-:R-:W-:Y:S02]  /*5170*/  F2FP.BF16.F32.PACK_AB R155, R31, R30 ;  /* 0x0000001e1f9b723e */ /* 0x010fe400000010ff */
[C---:B------:R-:W-:Y:S01]  /*5180*/  FSETP.NEU.FTZ.AND P2, PT, R6.reuse, -INF , PT ;  /* 0xff8000000600780b */ /* 0x040fe20003f5d000 */
[----:B------:R-:W-:-:S04]  /*5190*/  FMUL.FTZ R4, R6, UR10 ;  /* 0x0000000a06047c20 */ /* 0x000fc80008410000 */
[----:B------:R4:W-:Y:S01]  /*51a0*/  MUFU.EX2 R11, R9 ;  /* 0x00000009000b7308 */ /* 0x0009e20000000800 */
[----:B------:R-:W-:Y:S01]  /*51b0*/  FSEL R5, R4, RZ, P2 ;  /* 0x000000ff04057208 */ /* 0x000fe20001000000 */
[----:B------:R-:W-:-:S04]  /*51c0*/  @!P1 VIADD R4, R7, 0x28c40 ;  /* 0x00028c4007049836 */ /* 0x000fc80000000000 */
[--C-:B------:R-:W-:Y:S01]  /*51d0*/  FFMA.FTZ R24, R24, UR10, -R5.reuse ;  /* 0x0000000a18187c23 */ /* 0x100fe20008010805 */
[--C-:B------:R-:W-:Y:S01]  /*51e0*/  FFMA.FTZ R25, R25, UR10, -R5.reuse ;  /* 0x0000000a19197c23 */ /* 0x100fe20008010805 */
[--C-:B------:R-:W-:Y:S01]  /*51f0*/  FFMA.FTZ R28, R28, UR10, -R5.reuse ;  /* 0x0000000a1c1c7c23 */ /* 0x100fe20008010805 */
[--C-:B------:R-:W-:Y:S01]  /*5200*/  FFMA.FTZ R29, R29, UR10, -R5.reuse ;  /* 0x0000000a1d1d7c23 */ /* 0x100fe20008010805 */
[--C-:B------:R-:W-:Y:S01]  /*5210*/  FFMA.FTZ R32, R32, UR10, -R5.reuse ;  /* 0x0000000a20207c23 */ /* 0x100fe20008010805 */
[----:B------:R-:W-:Y:S01]  /*5220*/  FFMA.FTZ R33, R33, UR10, -R5 ;  /* 0x0000000a21217c23 */ /* 0x000fe20008010805 */
[----:B------:R-:W-:Y:S01]  /*5230*/  MUFU.EX2 R24, R24 ;  /* 0x0000001800187308 */ /* 0x000fe20000000800 */
[----:B----4-:R-:W-:Y:S01]  /*5240*/  FADD.FTZ R9, R26, R27 ;  /* 0x0000001b1a097221 */ /* 0x010fe20000010000 */
[--C-:B------:R-:W-:Y:S01]  /*5250*/  FFMA.FTZ R36, R36, UR10, -R5.reuse ;  /* 0x0000000a24247c23 */ /* 0x100fe20008010805 */
[--C-:B------:R-:W-:Y:S01]  /*5260*/  FFMA.FTZ R37, R37, UR10, -R5.reuse ;  /* 0x0000000a25257c23 */ /* 0x100fe20008010805 */
[----:B------:R-:W-:Y:S01]  /*5270*/  FFMA.FTZ R40, R40, UR10, -R5 ;  /* 0x0000000a28287c23 */ /* 0x000fe20008010805 */
[----:B------:R-:W-:Y:S01]  /*5280*/  FADD.FTZ R10, R30, R9 ;  /* 0x000000091e0a7221 */ /* 0x000fe20000010000 */
[----:B------:R-:W-:Y:S01]  /*5290*/  @!P1 PRMT R4, RZ, 0x654, R4 ;  /* 0x00000654ff049816 */ /* 0x000fe20000000004 */
[--C-:B------:R-:W-:Y:S01]  /*52a0*/  FFMA.FTZ R41, R41, UR10, -R5.reuse ;  /* 0x0000000a29297c23 */ /* 0x100fe20008010805 */
[----:B------:R-:W4:Y:S01]  /*52b0*/  MUFU.EX2 R25, R25 ;  /* 0x0000001900197308 */ /* 0x000f220000000800 */
[----:B------:R-:W-:Y:S01]  /*52c0*/  FADD.FTZ R13, R31, R10 ;  /* 0x0000000a1f0d7221 */ /* 0x000fe20000010000 */
[----:B------:R5:W-:Y:S01]  /*52d0*/  @!P1 SYNCS.ARRIVE.TRANS64.RED.A1T0 RZ, [R4+URZ], RZ ;  /* 0x000000ff04ff99a7 */ /* 0x000be2000810043f */
[--C-:B------:R-:W-:Y:S01]  /*52e0*/  FFMA.FTZ R44, R44, UR10, -R5.reuse ;  /* 0x0000000a2c2c7c23 */ /* 0x100fe20008010805 */
[----:B------:R-:W-:Y:S01]  /*52f0*/  FFMA.FTZ R45, R45, UR10, -R5 ;  /* 0x0000000a2d2d7c23 */ /* 0x000fe20008010805 */
[----:B---3--:R-:W-:Y:S01]  /*5300*/  FADD.FTZ R12, R34, R13 ;  /* 0x0000000d220c7221 */ /* 0x008fe20000010000 */
[--C-:B------:R-:W-:Y:S01]  /*5310*/  FFMA.FTZ R48, R48, UR10, -R5.reuse ;  /* 0x0000000a30307c23 */ /* 0x100fe20008010805 */
[--C-:B------:R-:W-:Y:S01]  /*5320*/  FFMA.FTZ R49, R49, UR10, -R5.reuse ;  /* 0x0000000a31317c23 */ /* 0x100fe20008010805 */
[----:B------:R-:W3:Y:S01]  /*5330*/  MUFU.EX2 R28, R28 ;  /* 0x0000001c001c7308 */ /* 0x000ee20000000800 */
[----:B0-----:R-:W-:Y:S01]  /*5340*/  FADD.FTZ R13, R35, R12 ;  /* 0x0000000c230d7221 */ /* 0x001fe20000010000 */
[--C-:B------:R-:W-:Y:S01]  /*5350*/  FFMA.FTZ R52, R52, UR10, -R5.reuse ;  /* 0x0000000a34347c23 */ /* 0x100fe20008010805 */
[----:B------:R-:W-:Y:S01]  /*5360*/  FFMA.FTZ R5, R53, UR10, -R5 ;  /* 0x0000000a35057c23 */ /* 0x000fe20008010805 */
[----:B------:R-:W-:-:S04]  /*5370*/  F2FP.BF16.F32.PACK_AB R157, R35, R34 ;  /* 0x00000022239d723e */ /* 0x000fc800000010ff */
[----:B------:R-:W0:Y:S01]  /*5380*/  MUFU.EX2 R29, R29 ;  /* 0x0000001d001d7308 */ /* 0x000e220000000800 */
[----:B----4-:R-:W-:Y:S01]  /*5390*/  FADD.FTZ R9, R24, R25 ;  /* 0x0000001918097221 */ /* 0x010fe20000010000 */
[----:B------:R-:W-:-:S06]  /*53a0*/  F2FP.BF16.F32.PACK_AB R152, R25, R24 ;  /* 0x000000181998723e */ /* 0x000fcc00000010ff */
[----:B------:R-:W5:Y:S01]  /*53b0*/  MUFU.EX2 R32, R32 ;  /* 0x0000002000207308 */ /* 0x000f620000000800 */
[----:B---3--:R-:W-:-:S07]  /*53c0*/  FADD.FTZ R10, R28, R9 ;  /* 0x000000091c0a7221 */ /* 0x008fce0000010000 */
[----:B------:R-:W3:Y:S01]  /*53d0*/  MUFU.EX2 R38, R38 ;  /* 0x0000002600267308 */ /* 0x000ee20000000800 */
[C---:B0-----:R-:W-:Y:S01]  /*53e0*/  FADD.FTZ R9, R29.reuse, R10 ;  /* 0x0000000a1d097221 */ /* 0x041fe20000010000 */
[----:B------:R-:W-:Y:S01]  /*53f0*/  F2FP.BF16.F32.PACK_AB R154, R29, R28 ;  /* 0x0000001c1d9a723e */ /* 0x000fe200000010ff */
[----:B------:R-:W-:Y:S06]  /*5400*/  BAR.SYNC.DEFER_BLOCKING 0xf, 0x100 ;  /* 0x03c4000000007b1d */ /* 0x000fec0000010000 */
[----:B------:R-:W0:Y:S01]  /*5410*/  MUFU.EX2 R33, R33 ;  /* 0x0000002100217308 */ /* 0x000e220000000800 */
[----:B-----5:R-:W-:-:S07]  /*5420*/  FADD.FTZ R4, R32, R9 ;  /* 0x0000000920047221 */ /* 0x020fce0000010000 */
[----:B------:R-:W4:Y:S01]  /*5430*/  MUFU.EX2 R39, R39 ;  /* 0x0000002700277308 */ /* 0x000f220000000800 */
[----:B---3--:R-:W-:-:S07]  /*5440*/  FADD.FTZ R10, R38, R13 ;  /* 0x0000000d260a7221 */ /* 0x008fce0000010000 */
[----:B------:R-:W3:Y:S01]  /*5450*/  MUFU.EX2 R36, R36 ;  /* 0x0000002400247308 */ /* 0x000ee20000000800 */
[C---:B0-----:R-:W-:Y:S01]  /*5460*/  FADD.FTZ R9, R33.reuse, R4 ;  /* 0x0000000421097221 */ /* 0x041fe20000010000 */
[----:B------:R-:W-:Y:S01]  /*5470*/  F2FP.BF16.F32.PACK_AB R156, R33, R32 ;  /* 0x00000020219c723e */ /* 0x000fe200000010ff */
[----:B------:R0:W-:Y:S05]  /*5480*/  STSM.16.M88.4 [R19+0x26800], R152 ;  /* 0x0268009813007844 */ /* 0x0001ea0000000200 */
[----:B------:R-:W5:Y:S01]  /*5490*/  MUFU.EX2 R42, R42 ;  /* 0x0000002a002a7308 */ /* 0x000f620000000800 */
[C---:B----4-:R-:W-:Y:S01]  /*54a0*/  FADD.FTZ R13, R39.reuse, R10 ;  /* 0x0000000a270d7221 */ /* 0x050fe20000010000 */
[----:B------:R-:W-:-:S06]  /*54b0*/  F2FP.BF16.F32.PACK_AB R159, R39, R38 ;  /* 0x00000026279f723e */ /* 0x000fcc00000010ff */
[----:B------:R-:W4:Y:S01]  /*54c0*/  MUFU.EX2 R37, R37 ;  /* 0x0000002500257308 */ /* 0x000f220000000800 */
[----:B---3--:R-:W-:-:S07]  /*54d0*/  FADD.FTZ R4, R36, R9 ;  /* 0x0000000924047221 */ /* 0x008fce0000010000 */
[----:B------:R-:W3:Y:S01]  /*54e0*/  MUFU.EX2 R40, R40 ;  /* 0x0000002800287308 */ /* 0x000ee20000000800 */
[----:B-----5:R-:W-:-:S07]  /*54f0*/  FADD.FTZ R10, R42, R13 ;  /* 0x0000000d2a0a7221 */ /* 0x020fce0000010000 */
        /* <DEDUP_REMOVED lines=8> */
[----:B------:R-:W-:-:S06]  /*5580*/  F2FP.BF16.F32.PACK_AB R161, R43, R42 ;  /* 0x0000002a2ba1723e */ /* 0x000fcc00000010ff */
[----:B------:R-:W5:Y:S01]  /*5590*/  MUFU.EX2 R44, R44 ;  /* 0x0000002c002c7308 */ /* 0x000f620000000800 */
[C---:B----4-:R-:W-:Y:S01]  /*55a0*/  FADD.FTZ R13, R41.reuse, R4 ;  /* 0x00000004290d7221 */ /* 0x050fe20000010000 */
[----:B------:R-:W-:-:S06]  /*55b0*/  F2FP.BF16.F32.PACK_AB R160, R41, R40 ;  /* 0x0000002829a0723e */ /* 0x000fcc00000010ff */
[----:B------:R-:W4:Y:S01]  /*55c0*/  MUFU.EX2 R47, R47 ;  /* 0x0000002f002f7308 */ /* 0x000f220000000800 */
[----:B---3--:R-:W-:-:S07]  /*55d0*/  FADD.FTZ R10, R46, R15 ;  /* 0x0000000f2e0a7221 */ /* 0x008fce0000010000 */
[----:B------:R-:W3:Y:S01]  /*55e0*/  MUFU.EX2 R45, R45 ;  /* 0x0000002d002d7308 */ /* 0x000ee20000000800 */
[----:B-----5:R-:W-:-:S07]  /*55f0*/  FADD.FTZ R4, R44, R13 ;  /* 0x0000000d2c047221 */ /* 0x020fce0000010000 */
[----:B------:R-:W-:Y:S01]  /*5600*/  MUFU.EX2 R50, R50 ;  /* 0x0000003200327308 */ /* 0x000fe20000000800 */
[C---:B----4-:R-:W-:Y:S01]  /*5610*/  F2FP.BF16.F32.PACK_AB R163, R47.reuse, R46 ;  /* 0x0000002e2fa3723e */ /* 0x050fe200000010ff */
[----:B------:R-:W-:-:S06]  /*5620*/  FADD.FTZ R47, R47, R10 ;  /* 0x0000000a2f2f7221 */ /* 0x000fcc0000010000 */
        /* <DEDUP_REMOVED lines=10> */
[----:B------:R-:W5:Y:S01]  /*56d0*/  MUFU.EX2 R52, R52 ;  /* 0x0000003400347308 */ /* 0x000f620000000800 */
[----:B---3--:R-:W-:Y:S01]  /*56e0*/  F2FP.BF16.F32.PACK_AB R164, R49, R48 ;  /* 0x0000003031a4723e */ /* 0x008fe200000010ff */
[----:B------:R-:W-:-:S04]  /*56f0*/  FADD.FTZ R48, R48, R45 ;  /* 0x0000002d30307221 */ /* 0x000fc80000010000 */
[----:B------:R-:W-:Y:S02]  /*5700*/  FADD.FTZ R49, R49, R48 ;  /* 0x0000003031317221 */ /* 0x000fe40000010000 */
[----:B------:R3:W1:Y:S01]  /*5710*/  MUFU.EX2 R9, R5 ;  /* 0x0000000500097308 */ /* 0x0006620000000800 */
[----:B----4-:R-:W-:Y:S01]  /*5720*/  F2FP.BF16.F32.PACK_AB R167, R11, R54 ;  /* 0x000000360ba7723e */ /* 0x010fe200000010ff */
[----:B------:R-:W-:Y:S01]  /*5730*/  FADD.FTZ R54, R54, R51 ;  /* 0x0000003336367221 */ /* 0x000fe20000010000 */
[----:B-----5:R-:W-:-:S03]  /*5740*/  FADD.FTZ R4, R52, R49 ;  /* 0x0000003134047221 */ /* 0x020fc60000010000 */
[----:B---3--:R-:W-:Y:S01]  /*5750*/  FADD.FTZ R5, R11, R54 ;  /* 0x000000360b057221 */ /* 0x008fe20000010000 */
[C---:B-1----:R-:W-:Y:S01]  /*5760*/  F2FP.BF16.F32.PACK_AB R166, R9.reuse, R52 ;  /* 0x0000003409a6723e */ /* 0x042fe200000010ff */
[----:B------:R-:W-:-:S04]  /*5770*/  FADD.FTZ R4, R9, R4 ;  /* 0x0000000409047221 */ /* 0x000fc80000010000 */
[----:B------:R0:W-:Y:S01]  /*5780*/  STSM.16.M88.4 [R23], R164 ;  /* 0x000000a417007844 */ /* 0x0001e20000000200 */
[----:B------:R-:W-:Y:S05]  /*5790*/  @!P0 BRA `(.L_x_4430) ;  /* 0x0000000000048947 */ /* 0x000fea0003800000 */
[----:B------:R-:W-:Y:S01]  /*57a0*/  BPT.TRAP 0x1 ;  /* 0x000000040000795c */ /* 0x000fe20000300000 */
.L_x_4430:
[----:B------:R1:W3:Y:S01]  /*57b0*/  SYNCS.PHASECHK.TRANS64.TRYWAIT P2, [R7+URZ+0x28c50], R8 ;  /* 0x028c5008070075a7 */ /* 0x0002e2000804017f */
[----:B------:R-:W-:Y:S05]  /*57c0*/  @!P0 BRA `(.L_x_4431) ;  /* 0x0000000000048947 */ /* 0x000fea0003800000 */
[----:B------:R-:W-:Y:S01]  /*57d0*/  BPT.TRAP 0x1 ;  /* 0x000000040000795c */ /* 0x000fe20000300000 */
.L_x_4431:
[----:B---3--:R-:W-:Y:S05]  /*57e0*/  @P2 BRA `(.L_x_4432) ;  /* 0x0000000000082947 */ /* 0x008fea0003800000 */
[----:B------:R-:W3:Y:S02]  /*57f0*/  SYNCS.PHASECHK.TRANS64.TRYWAIT P2, [R7+URZ+0x28c50], R8 ;  /* 0x028c5008070075a7 */ /* 0x000ee4000804017f */
[----:B---3--:R-:W-:Y:S05]  /*5800*/  @!P2 BRA `(.L_x_4433) ;  /* 0x0000010c0040a947 */ /* 0x008fea0003800000 */
.L_x_4432:
[----:B------:R-:W-:Y:S01]  /*5810*/  ULEA UR11, UR37, UR50, 0xc ;  /* 0x00000032250b7291 */ /* 0x000fe2000f8e603f */
[----:B------:R-:W-:Y:S01]  /*5820*/  WARPGROUP.ARRIVE ;  /* 0x00000000000079c5 */ /* 0x000fe20000000000 */
[----:B------:R-:W-:Y:S01]  /*5830*/  UMOV UR7, 0x40000040 ;  /* 0x4000004000077882 */ /* 0x000fe20000000000 */
[----:B------:R-:W-:Y:S01]  /*5840*/  @UP0 ULDC UR14, c[0x0][0x450] ;  /* 0x00011400000e0ab9 */ /* 0x000fe20000000800 */
[----:B------:R-:W-:Y:S01]  /*5850*/  UIADD3 UR21, UR53, -0x2, URZ ;  /* 0xfffffffe35157890 */ /* 0x000fe2000fffe03f */
[----:B-123--:R-:W-:Y:S02]  /*5860*/  @!P1 VIADD R7, R7, 0x28c60 ;  /* 0x00028c6007079836 */ /* 0x00efe40000000000 */
[----:B------:R-:W-:Y:S02]  /*5870*/  UMOV UR6, UR11 ;  /* 0x0000000b00067c82 */ /* 0x000fe40008000000 */
[----:B------:R-:W-:Y:S01]  /*5880*/  HGMMA.64x256x16.F32.BF16 R24, R152, gdesc[UR4].tnspB, RZ, !UPT, gsb0 ;  /* 0x43e0000498187df0 */ /* 0x000fe2000c0018ff */
        /* <DEDUP_REMOVED lines=24> */
[----:B------:R-:W-:-:S04]  /*5a10*/  USHF.R.S32.HI UR7, URZ, 0x1f, UR6 ;  /* 0x0000001f3f077899 */ /* 0x000fc80008011406 */
[----:B------:R-:W-:-:S04]  /*5a20*/  ULEA.HI UR7, UR7, UR6, URZ, 0x6 ;  /* 0x0000000607077291 */ /* 0x000fc8000f8f303f */
[----:B------:R-:W-:-:S04]  /*5a30*/  USHF.R.S32.HI UR7, URZ, 0x6, UR7 ;  /* 0x000000063f077899 */ /* 0x000fc80008011407 */
[----:B------:R-:W-:-:S04]  /*5a40*/  UISETP.LT.AND UP1, UPT, UR49, UR7, UPT ;  /* 0x000000073100728c */ /* 0x000fc8000bf21270 */
[----:B------:R-:W-:-:S04]  /*5a50*/  USEL UR20, UR49, UR7, !UP1 ;  /* 0x0000000731147287 */ /* 0x000fc8000c800000 */
        /* <DEDUP_REMOVED lines=17> */
.L_x_4443:
[----:B------:R-:W-:-:S04]  /*5b70*/  UIADD3 UR37, UR23, 0x1, URZ ;  /* 0x0000000117257890 */ /* 0x000fc8000fffe03f */
[----:B------:R-:W-:-:S04]  /*5b80*/  UISETP.NE.AND UP1, UPT, UR37, 0x2, UPT ;  /* 0x000000022500788c */ /* 0x000fc8000bf25270 */
[----:B------:R-:W-:Y:S02]  /*5b90*/  USEL UR6, URZ, 0x1, UP1 ;  /* 0x000000013f067887 */ /* 0x000fe40008800000 */
[----:B------:R-:W-:Y:S02]  /*5ba0*/  USEL UR37, UR37, URZ, UP1 ;  /* 0x0000003f25257287 */ /* 0x000fe40008800000 */
[----:B------:R-:W-:Y:S01]  /*5bb0*/  ULOP3.LUT UR38, UR38, UR6, URZ, 0x3c, !UPT ;  /* 0x0000000626267292 */ /* 0x000fe2000f8e3c3f */
[----:B0-23--:R-:W-:Y:S11]  /*5bc0*/  @!P0 BRA `(.L_x_4435) ;  /* 0x0000000000048947 */ /* 0x00dff60003800000 */
[----:B------:R-:W-:Y:S01]  /*5bd0*/  BPT.TRAP 0x1 ;  /* 0x000000040000795c */ /* 0x000fe20000300000 */
.L_x_4435:
[----:B------:R-:W-:Y:S01]  /*5be0*/  ULEA UR24, UR37, UR46, 0x3 ;  /* 0x0000002e25187291 */ /* 0x000fe2000f8e183f */
[----:B-1----:R-:W-:-:S05]  /*5bf0*/  IMAD.U32 R7, RZ, RZ, UR38 ;  /* 0x00000026ff077e24 */ /* 0x002fca000f8e00ff */
[----:B------:R-:W-:-:S04]  /*5c00*/  SHF.L.U32 R7, R7, 0x1f, RZ ;  /* 0x0000001f07077819 */ /* 0x000fc800000006ff */
[----:B------:R1:W2:Y:S01]  /*5c10*/  SYNCS.PHASECHK.TRANS64.TRYWAIT P2, [UR24+0x28c30], R7 ;  /* 0x028c3007ff0075a7 */ /* 0x0002a20008040158 */
[----:B------:R-:W-:Y:S05]  /*5c20*/  @!P0 BRA `(.L_x_4436) ;  /* 0x0000000000048947 */ /* 0x000fea0003800000 */
[----:B------:R-:W-:Y:S01]  /*5c30*/  BPT.TRAP 0x1 ;  /* 0x000000040000795c */ /* 0x000fe20000300000 */
.L_x_4436:
[----:B------:R-:W-:Y:S01]  /*5c40*/  VIADD R10, R186, UR39 ;  /* 0x00000027ba0a7c36 */ /* 0x000fe20008000000 */
[----:B--2---:R-:W-:Y:S06]  /*5c50*/  @P2 BRA `(.L_x_4437) ;  /* 0x0000000000082947 */ /* 0x004fec0003800000 */
[----:B------:R-:W2:Y:S02]  /*5c60*/  SYNCS.PHASECHK.TRANS64.TRYWAIT P2, [UR24+0x28c30], R7 ;  /* 0x028c3007ff0075a7 */ /* 0x000ea40008040158 */
[----:B--2---:R-:W-:Y:S05]  /*5c70*/  @!P2 BRA `(.L_x_4438) ;  /* 0x000001080038a947 */ /* 0x004fea0003800000 */
.L_x_4437:
[----:B------:R-:W-:Y:S01]  /*5c80*/  R2UR UR18, R3 ;  /* 0x00000000031272ca */ /* 0x000fe200000e0000 */
[----:B0-----:R-:W-:Y:S01]  /*5c90*/  WARPGROUP.ARRIVE ;  /* 0x00000000000079c5 */ /* 0x001fe20000000000 */
[----:B------:R-:W-:Y:S01]  /*5ca0*/  UMOV UR19, 0x40000040 ;  /* 0x4000004000137882 */ /* 0x000fe20000000000 */
[----:B------:R-:W-:Y:S01]  /*5cb0*/  PLOP3.LUT P2, PT, PT, PT, UP0, 0x80, 0x0 ;  /* 0x000000000000781c */ /* 0x000fe20003f4f008 */
[----:B------:R-:W-:Y:S01]  /*5cc0*/  @UP0 ULDC UR6, c[0x0][0x44c] ;  /* 0x0001130000060ab9 */ /* 0x000fe20000000800 */
[----:B------:R-:W-:Y:S01]  /*5cd0*/  UMOV UR7, 0x40000040 ;  /* 0x4000004000077882 */ /* 0x000fe20000000000 */
[----:B------:R-:W-:Y:S01]  /*5ce0*/  UMOV UR11, 0x40000040 ;  /* 0x40000040000b7882 */ /* 0x000fe20000000000 */
[----:B------:R-:W-:Y:S01]  /*5cf0*/  UMOV UR15, 0x40000040 ;  /* 0x40000040000f7882 */ /* 0x000fe20000000000 */
[----:B------:R-:W-:Y:S01]  /*5d00*/  LOP3.LUT R18, R18, 0xffffdfff, RZ, 0xc0, !PT ;  /* 0xffffdfff12127812 */ /* 0x000fe200078ec0ff */
[----:B------:R-:W-:-:S03]  /*5d10*/  IMAD.U32 R12, RZ, RZ, UR23 ;  /* 0x00000017ff0c7e24 */ /* 0x000fc6000f8e00ff */
[----:B------:R-:W-:Y:S01]  /*5d20*/  @P1 LOP3.LUT R18, R18, 0x2000, RZ, 0xfc, !PT ;  /* 0x0000200012121812 */ /* 0x000fe200078efcff */
[----:B------:R-:W-:-:S03]  /*5d30*/  ULEA UR18, UR37, UR18, 0x9 ;  /* 0x0000001225127291 */ /* 0x000fc6000f8e483f */
[----:B--2---:R-:W-:Y:S01]  /*5d40*/  @P2 IMAD.HI.U32 R0, R10, UR6, RZ ;  /* 0x000000060a002c27 */ /* 0x004fe2000f8e00ff */
[----:B------:R-:W-:Y:S01]  /*5d50*/  @UP0 ULDC UR6, c[0x0][0x450] ;  /* 0x0001140000060ab9 */ /* 0x000fe20000000800 */
[----:B------:R-:W-:Y:S01]  /*5d60*/  UIADD3 UR10, UR18, 0x4, URZ ;  /* 0x00000004120a7890 */ /* 0x000fe2000fffe03f */
[----:B------:R-:W-:Y:S01]  /*5d70*/  LOP3.LUT R18, R18, 0xffffefff, RZ, 0xc0, !PT ;  /* 0xffffefff12127812 */ /* 0x000fe200078ec0ff */
[----:B------:R-:W-:Y:S01]  /*5d80*/  UIADD3 UR14, UR18, 0x6, URZ ;  /* 0x00000006120e7890 */ /* 0x000fe2000fffe03f */
[----:B------:R-:W-:Y:S01]  /*5d90*/  @P2 SHF.R.U32.HI R10, RZ, UR6, R0 ;  /* 0x00000006ff0a2c19 */ /* 0x000fe20008011600 */
[----:B------:R-:W-:Y:S01]  /*5da0*/  HGMMA.64x64x16.F32.BF16 R152, gdesc[UR16], RZ, !UPT, gsb0 ;  /* 0x00e00000109879f0 */ /* 0x000fe2000c0018ff */
[----:B------:R-:W-:Y:S01]  /*5db0*/  UMOV UR6, 0xffffffc0 ;  /* 0xffffffc000067882 */ /* 0x000fe20000000000 */
[----:B------:R-:W-:Y:S01]  /*5dc0*/  IMAD.U32 R0, RZ, RZ, UR51 ;  /* 0x00000033ff007e24 */ /* 0x000fe2000f8e00ff */
[----:B------:R-:W-:Y:S01]  /*5dd0*/  UIMAD UR6, UR21, UR6, 0x1 ;  /* 0x00000001150674a4 */ /* 0x000fe2000f8e0206 */
[----:B------:R-:W0:Y:S01]  /*5de0*/  SHFL.IDX PT, R11, R10, RZ, 0x1c1f ;  /* 0x001c1fff0a0b7589 */ /* 0x000e2200000e0000 */
[----:B------:R-:W-:-:S03]  /*5df0*/  @P0 LOP3.LUT R18, R18, 0x1000, RZ, 0xfc, !PT ;  /* 0x0000100012120812 */ /* 0x000fc600078efcff */
[----:B------:R-:W2:Y:S01]  /*5e00*/  SHFL.IDX PT, R13, R10, 0x1, 0x1c1f ;  /* 0x003c1f000a0d7f89 */ /* 0x000ea200000e0000 */
[----:B------:R-:W-:Y:S01]  /*5e10*/  IADD3 R0, R0, UR6, -R185 ;  /* 0x0000000600007c10 */ /* 0x000fe2000fffe8b9 */
[----:B------:R-:W-:Y:S01]  /*5e20*/  UIADD3 UR6, UR18, 0x2, URZ ;  /* 0x0000000212067890 */ /* 0x000fe2000fffe03f */
[----:B------:R-:W-:-:S03]  /*5e30*/  LOP3.LUT R18, R18, 0xffff7fff, RZ, 0xc0, !PT ;  /* 0xffff7fff12127812 */ /* 0x000fc600078ec0ff */
[----:B------:R-:W-:-:S04]  /*5e40*/  VIADD R0, R0, -UR52 ;  /* 0x8000003400007c36 */ /* 0x000fc80008000000 */
[C---:B0-----:R-:W-:Y:S02]  /*5e50*/  IMAD.IADD R6, R0.reuse, 0x1, R11 ;  /* 0x0000000100067824 */ /* 0x041fe400078e020b */
[----:B--2---:R-:W-:-:S03]  /*5e60*/  IMAD.IADD R0, R0, 0x1, R13 ;  /* 0x0000000100007824 */ /* 0x004fc600078e020d */
[C---:B------:R-:W-:Y:S02]  /*5e70*/  ISETP.GT.AND P2, PT, R6.reuse, 0x21, PT ;  /* 0x000000210600780c */ /* 0x040fe40003f44270 */
[C---:B------:R-:W-:Y:S02]  /*5e80*/  ISETP.GT.AND P3, PT, R6.reuse, 0x28, PT ;  /* 0x000000280600780c */ /* 0x040fe40003f64270 */
[C---:B------:R-:W-:Y:S02]  /*5e90*/  ISETP.GT.AND P4, PT, R6.reuse, 0x29, PT ;  /* 0x000000290600780c */ /* 0x040fe40003f84270 */
[C---:B------:R-:W-:Y:S02]  /*5ea0*/  ISETP.GT.AND P5, PT, R6.reuse, 0x30, PT ;  /* 0x000000300600780c */ /* 0x040fe40003fa4270 */
[C---:B------:R-:W-:Y:S02]  /*5eb0*/  ISETP.GT.AND P6, PT, R6.reuse, 0x31, PT ;  /* 0x000000310600780c */ /* 0x040fe40003fc4270 */
[----:B------:R-:W-:-:S02]  /*5ec0*/  ISETP.GT.AND P1, PT, R6, 0x38, PT ;  /* 0x000000380600780c */ /* 0x000fc40003f24270 */
[----:B------:R-:W-:Y:S02]  /*5ed0*/  ISETP.GT.AND P0, PT, R6, 0x39, PT ;  /* 0x000000390600780c */ /* 0x000fe40003f04270 */
[----:B------:R-:W-:Y:S02]  /*5ee0*/  @P2 LOP3.LUT R18, R18, 0x8000, RZ, 0xfc, !PT ;  /* 0x0000800012122812 */ /* 0x000fe400078efcff */
[----:B------:R-:W-:Y:S02]  /*5ef0*/  ISETP.GT.AND P2, PT, R6, RZ, PT ;  /* 0x000000ff0600720c */ /* 0x000fe40003f44270 */
[----:B------:R-:W-:-:S04]  /*5f00*/  LOP3.LUT R18, R18, 0xfffeffff, RZ, 0xc0, !PT ;  /* 0xfffeffff12127812 */ /* 0x000fc800078ec0ff */
[----:B------:R-:W-:Y:S02]  /*5f10*/  @P3 LOP3.LUT R18, R18, 0x10000, RZ, 0xfc, !PT ;  /* 0x0001000012123812 */ /* 0x000fe400078efcff */
[----:B------:R-:W-:Y:S02]  /*5f20*/  ISETP.GT.AND P3, PT, R6, 0x9, PT ;  /* 0x000000090600780c */ /* 0x000fe40003f64270 */
[----:B------:R-:W-:-:S04]  /*5f30*/  LOP3.LUT R18, R18, 0xfffdffff, RZ, 0xc0, !PT ;  /* 0xfffdffff12127812 */ /* 0x000fc800078ec0ff */
[----:B------:R-:W-:Y:S02]  /*5f40*/  @P4 LOP3.LUT R18, R18, 0x20000, RZ, 0xfc, !PT ;  /* 0x0002000012124812 */ /* 0x000fe400078efcff */
[----:B------:R-:W-:Y:S02]  /*5f50*/  ISETP.GT.AND P4, PT, R6, 0x8, PT ;  /* 0x000000080600780c */ /* 0x000fe40003f84270 */
[----:B------:R-:W-:-:S04]  /*5f60*/  LOP3.LUT R18, R18, 0xfffbffff, RZ, 0xc0, !PT ;  /* 0xfffbffff12127812 */ /* 0x000fc800078ec0ff */
[----:B------:R-:W-:Y:S02]  /*5f70*/  @P5 LOP3.LUT R18, R18, 0x40000, RZ, 0xfc, !PT ;  /* 0x0004000012125812 */ /* 0x000fe400078efcff */
[----:B------:R-:W-:Y:S01]  /*5f80*/  ISETP.GT.AND P5, PT, R6, 0x1, PT ;  /* 0x000000010600780c */ /* 0x000fe20003fa4270 */
        /* <DEDUP_REMOVED lines=11> */
[----:B------:R-:W-:Y:S02]  /*6040*/  FSEL R152, R152, -INF , P2 ;  /* 0xff80000098987808 */ /* 0x000fe40001000000 */
[----:B------:R-:W-:Y:S02]  /*6050*/  ISETP.GT.AND P2, PT, R6, 0x10, PT ;  /* 0x000000100600780c */ /* 0x000fe40003f44270 */
[----:B------:R-:W-:Y:S02]  /*6060*/  FSEL R153, R153, -INF , P5 ;  /* 0xff80000099997808 */ /* 0x000fe40002800000 */
[----:B------:R-:W-:-:S02]  /*6070*/  FSEL R156, R156, -INF , P4 ;  /* 0xff8000009c9c7808 */ /* 0x000fc40002000000 */
[----:B------:R-:W-:Y:S02]  /*6080*/  FSEL R157, R157, -INF , P3 ;  /* 0xff8000009d9d7808 */ /* 0x000fe40001800000 */
[----:B------:R-:W-:Y:S02]  /*6090*/  FSEL R160, R160, -INF , P2 ;  /* 0xff800000a0a07808 */ /* 0x000fe40001000000 */
[C---:B------:R-:W-:Y:S02]  /*60a0*/  ISETP.GT.AND P5, PT, R6.reuse, 0x11, PT ;  /* 0x000000110600780c */ /* 0x040fe40003fa4270 */
[C---:B------:R-:W-:Y:S02]  /*60b0*/  ISETP.GT.AND P4, PT, R6.reuse, 0x18, PT ;  /* 0x000000180600780c */ /* 0x040fe40003f84270 */
[C---:B------:R-:W-:Y:S02]  /*60c0*/  ISETP.GT.AND P3, PT, R6.reuse, 0x19, PT ;  /* 0x000000190600780c */ /* 0x040fe40003f64270 */
[----:B------:R-:W-:-:S02]  /*60d0*/  ISETP.GT.AND P2, PT, R6, 0x20, PT ;  /* 0x000000200600780c */ /* 0x000fc40003f44270 */
[----:B------:R-:W-:Y:S02]  /*60e0*/  FMNMX.FTZ R6, R152, R9, !PT ;  /* 0x0000000998067209 */ /* 0x000fe40007810000 */
[----:B------:R-:W-:Y:S02]  /*60f0*/  FSEL R161, R161, -INF , P5 ;  /* 0xff800000a1a17808 */ /* 0x000fe40002800000 */
[----:B------:R-:W-:Y:S02]  /*6100*/  FMNMX.FTZ R6, R153, R6, !PT ;  /* 0x0000000699067209 */ /* 0x000fe40007810000 */
[----:B------:R-:W-:Y:S02]  /*6110*/  FSEL R164, R164, -INF , P4 ;  /* 0xff800000a4a47808 */ /* 0x000fe40002000000 */
[----:B------:R-:W-:Y:S02]  /*6120*/  FMNMX.FTZ R6, R156, R6, !PT ;  /* 0x000000069c067209 */ /* 0x000fe40007810000 */
[----:B------:R-:W-:-:S02]  /*6130*/  FSEL R165, R165, -INF , P3 ;  /* 0xff800000a5a57808 */ /* 0x000fc40001800000 */
[----:B------:R-:W-:Y:S02]  /*6140*/  FMNMX.FTZ R6, R157, R6, !PT ;  /* 0x000000069d067209 */ /* 0x000fe40007810000 */
[----:B------:R-:W-:Y:S02]  /*6150*/  FSEL R168, R168, -INF , P2 ;  /* 0xff800000a8a87808 */ /* 0x000fe40001000000 */
[----:B------:R-:W-:Y:S02]  /*6160*/  FMNMX.FTZ R6, R160, R6, !PT ;  /* 0x00000006a0067209 */ /* 0x000fe40007810000 */
[C---:B------:R-:W-:Y:S02]  /*6170*/  LOP3.LUT P2, RZ, R18.reuse, 0x8000, RZ, 0xc0, !PT ;  /* 0x0000800012ff7812 */ /* 0x040fe4000784c0ff */
[----:B------:R-:W-:Y:S02]  /*6180*/  FMNMX.FTZ R6, R161, R6, !PT ;  /* 0x00000006a1067209 */ /* 0x000fe40007810000 */
[----:B------:R-:W-:-:S02]  /*6190*/  LOP3.LUT P3, RZ, R18, 0x10000, RZ, 0xc0, !PT ;  /* 0x0001000012ff7812 */ /* 0x000fc4000786c0ff */
[----:B------:R-:W-:Y:S02]  /*61a0*/  FMNMX.FTZ R6, R164, R6, !PT ;  /* 0x00000006a4067209 */ /* 0x000fe40007810000 */
[----:B------:R-:W-:Y:S02]  /*61b0*/  FSEL R169, R169, -INF , P2 ;  /* 0xff800000a9a97808 */ /* 0x000fe40001000000 */
[----:B------:R-:W-:Y:S02]  /*61c0*/  FMNMX.FTZ R6, R165, R6, !PT ;  /* 0x00000006a5067209 */ /* 0x000fe40007810000 */
[----:B------:R-:W-:Y:S02]  /*61d0*/  LOP3.LUT P4, RZ, R18, 0x20000, RZ, 0xc0, !PT ;  /* 0x0002000012ff7812 */ /* 0x000fe4000788c0ff */
[----:B------:R-:W-:Y:S02]  /*61e0*/  FMNMX.FTZ R6, R168, R6, !PT ;  /* 0x00000006a8067209 */ /* 0x000fe40007810000 */
[----:B------:R-:W-:-:S02]  /*61f0*/  FSEL R172, R172, -INF , P3 ;  /* 0xff800000acac7808 */ /* 0x000fc40001800000 */
[----:B------:R-:W-:Y:S02]  /*6200*/  FMNMX.FTZ R6, R169, R6, !PT ;  /* 0x00000006a9067209 */ /* 0x000fe40007810000 */
[----:B------:R-:W-:Y:S02]  /*6210*/  LOP3.LUT P5, RZ, R18, 0x40000, RZ, 0xc0, !PT ;  /* 0x0004000012ff7812 */ /* 0x000fe400078ac0ff */
[----:B------:R-:W-:Y:S02]  /*6220*/  FSEL R173, R173, -INF , P4 ;  /* 0xff800000adad7808 */ /* 0x000fe40002000000 */
[----:B------:R-:W-:Y:S02]  /*6230*/  FMNMX.FTZ R6, R172, R6, !PT ;  /* 0x00000006ac067209 */ /* 0x000fe40007810000 */
[----:B------:R-:W-:Y:S02]  /*6240*/  FSEL R176, R176, -INF , P5 ;  /* 0xff800000b0b07808 */ /* 0x000fe40002800000 */
[----:B------:R-:W-:-:S02]  /*6250*/  FMNMX.FTZ R6, R173, R6, !PT ;  /* 0x00000006ad067209 */ /* 0x000fc40007810000 */
[----:B------:R-:W-:Y:S02]  /*6260*/  FSEL R177, R177, -INF , P6 ;  /* 0xff800000b1b17808 */ /* 0x000fe40003000000 */
[----:B------:R-:W-:Y:S02]  /*6270*/  FMNMX.FTZ R6, R176, R6, !PT ;  /* 0x00000006b0067209 */ /* 0x000fe40007810000 */
[----:B------:R-:W-:Y:S02]  /*6280*/  FSEL R180, R180, -INF , P1 ;  /* 0xff800000b4b47808 */ /* 0x000fe40000800000 */
[----:B------:R-:W-:Y:S02]  /*6290*/  FMNMX.FTZ R6, R177, R6, !PT ;  /* 0x00000006b1067209 */ /* 0x000fe40007810000 */
[----:B------:R-:W-:Y:S02]  /*62a0*/  FSEL R181, R181, -INF , P0 ;  /* 0xff800000b5b57808 */ /* 0x000fe40000000000 */
[----:B------:R-:W-:-:S02]  /*62b0*/  FMNMX.FTZ R6, R180, R6, !PT ;  /* 0x00000006b4067209 */ /* 0x000fc40007810000 */
[C---:B------:R-:W-:Y:S02]  /*62c0*/  ISETP.GT.AND P1, PT, R0.reuse, 0x21, PT ;  /* 0x000000210000780c */ /* 0x040fe40003f24270 */
[----:B------:R-:W-:Y:S02]  /*62d0*/  FMNMX.FTZ R6, R181, R6, !PT ;  /* 0x00000006b5067209 */ /* 0x000fe40007810000 */
[----:B------:R-:W-:Y:S02]  /*62e0*/  ISETP.GT.AND P6, PT, R0, 0x1, PT ;  /* 0x000000010000780c */ /* 0x000fe40003fc4270 */
[----:B------:R-:W-:Y:S01]  /*62f0*/  LOP3.LUT R18, R18, 0xffffbfff, RZ, 0xc0, !PT ;  /* 0xffffbfff12127812 */ /* 0x000fe200078ec0ff */
[----:B------:R-:W0:Y:S01]  /*6300*/  SHFL.BFLY PT, R10, R6, 0x2, 0x1f ;  /* 0x0c401f00060a7f89 */ /* 0x000e2200000e0000 */
[----:B------:R-:W-:Y:S02]  /*6310*/  FSEL R155, R155, -INF , P6 ;  /* 0xff8000009b9b7808 */ /* 0x000fe40003000000 */
[----:B------:R-:W-:-:S02]  /*6320*/  ISETP.GT.AND P4, PT, R0, RZ, PT ;  /* 0x000000ff0000720c */ /* 0x000fc40003f84270 */
[----:B------:R-:W-:Y:S02]  /*6330*/  ISETP.GT.AND P3, PT, R0, 0x8, PT ;  /* 0x000000080000780c */ /* 0x000fe40003f64270 */
[----:B------:R-:W-:Y:S02]  /*6340*/  @P1 LOP3.LUT R18, R18, 0x4000, RZ, 0xfc, !PT ;  /* 0x0000400012121812 */ /* 0x000fe400078efcff */
[C---:B------:R-:W-:Y:S02]  /*6350*/  ISETP.GT.AND P1, PT, R0.reuse, 0x20, PT ;  /* 0x000000200000780c */ /* 0x040fe40003f24270 */
[----:B------:R-:W-:Y:S02]  /*6360*/  ISETP.GT.AND P2, PT, R0, 0x9, PT ;  /* 0x000000090000780c */ /* 0x000fe40003f44270 */
[----:B------:R-:W-:Y:S02]  /*6370*/  FSEL R170, R170, -INF , P1 ;  /* 0xff800000aaaa7808 */ /* 0x000fe40000800000 */
[----:B------:R-:W-:-:S02]  /*6380*/  LOP3.LUT P1, RZ, R18, 0x4000, RZ, 0xc0, !PT ;  /* 0x0000400012ff7812 */ /* 0x000fc4000782c0ff */
[----:B------:R-:W-:Y:S02]  /*6390*/  FSEL R154, R154, -INF , P4 ;  /* 0xff8000009a9a7808 */ /* 0x000fe40002000000 */
[----:B------:R-:W-:Y:S02]  /*63a0*/  FSEL R171, R171, -INF , P1 ;  /* 0xff800000abab7808 */ /* 0x000fe40000800000 */
[----:B------:R-:W-:Y:S02]  /*63b0*/  LOP3.LUT P1, RZ, R18, 0x2000, RZ, 0xc0, !PT ;  /* 0x0000200012ff7812 */ /* 0x000fe4000782c0ff */
[----:B------:R-:W-:Y:S02]  /*63c0*/  FSEL R158, R158, -INF , P3 ;  /* 0xff8000009e9e7808 */ /* 0x000fe40001800000 */
[----:B0-----:R-:W-:Y:S02]  /*63d0*/  FMNMX.FTZ R6, R6, R10, !PT ;  /* 0x0000000a06067209 */ /* 0x001fe40007810000 */
[----:B------:R-:W-:-:S02]  /*63e0*/  FSEL R159, R159, -INF , P2 ;  /* 0xff8000009f9f7808 */ /* 0x000fc40001000000 */
[C---:B------:R-:W-:Y:S01]  /*63f0*/  ISETP.GT.AND P5, PT, R0.reuse, 0x10, PT ;  /* 0x000000100000780c */ /* 0x040fe20003fa4270 */
[----:B------:R-:W0:Y:S01]  /*6400*/  SHFL.BFLY PT, R10, R6, 0x1, 0x1f ;  /* 0x0c201f00060a7f89 */ /* 0x000e2200000e0000 */
[C---:B------:R-:W-:Y:S02]  /*6410*/  ISETP.GT.AND P4, PT, R0.reuse, 0x11, PT ;  /* 0x000000110000780c */ /* 0x040fe40003f84270 */
[C---:B------:R-:W-:Y:S02]  /*6420*/  ISETP.GT.AND P3, PT, R0.reuse, 0x18, PT ;  /* 0x000000180000780c */ /* 0x040fe40003f64270 */
        /* <DEDUP_REMOVED lines=9> */
[----:B------:R-:W-:Y:S02]  /*64c0*/  ISETP.GT.AND P5, PT, R0, 0x39, PT ;  /* 0x000000390000780c */ /* 0x000fe40003fa4270 */
[----:B0-----:R-:W-:Y:S02]  /*64d0*/  FMNMX.FTZ R6, R6, R10, !PT ;  /* 0x0000000a06067209 */ /* 0x001fe40007810000 */
[----:B------:R-:W-:Y:S02]  /*64e0*/  FSEL R174, R174, -INF , P0 ;  /* 0xff800000aeae7808 */ /* 0x000fe40000000000 */
[----:B------:R-:W-:Y:S02]  /*64f0*/  FSETP.NEU.FTZ.AND P6, PT, R6, -INF , PT ;  /* 0xff8000000600780b */ /* 0x000fe40003fdd000 */
[----:B------:R-:W-:Y:S02]  /*6500*/  FSEL R178, R178, -INF , P2 ;  /* 0xff800000b2b27808 */ /* 0x000fe40001000000 */
[----:B------:R-:W-:-:S02]  /*6510*/  FSEL R10, R6, RZ, P6 ;  /* 0x000000ff060a7208 */ /* 0x000fc40003000000 */
[----:B------:R-:W-:Y:S02]  /*6520*/  FSEL R179, R179, -INF , P3 ;  /* 0xff800000b3b37808 */ /* 0x000fe40001800000 */
[----:B------:R-:W-:Y:S01]  /*6530*/  FSEL R182, R182, -INF , P4 ;  /* 0xff800000b6b67808 */ /* 0x000fe20002000000 */
[----:B------:R-:W-:Y:S01]  /*6540*/  FADD.FTZ R10, -R10, R9 ;  /* 0x000000090a0a7221 */ /* 0x000fe20000010100 */
[----:B------:R-:W-:Y:S01]  /*6550*/  FMUL.FTZ R9, R6, UR10 ;  /* 0x0000000a06097c20 */ /* 0x000fe20008410000 */
[----:B------:R-:W-:Y:S02]  /*6560*/  FSEL R183, R183, -INF , P5 ;  /* 0xff800000b7b77808 */ /* 0x000fe40002800000 */
[----:B------:R-:W-:Y:S02]  /*6570*/  ISETP.NE.AND P2, PT, R17, RZ, PT ;  /* 0x000000ff1100720c */ /* 0x000fe40003f45270 */
[----:B------:R-:W-:Y:S02]  /*6580*/  FSEL R9, R9, RZ, P6 ;  /* 0x000000ff09097208 */ /* 0x000fe40003000000 */
[----:B------:R-:W-:-:S02]  /*6590*/  ISETP.GT.AND P6, PT, R0, 0x29, PT ;  /* 0x000000290000780c */ /* 0x000fc40003fc4270 */
[----:B------:R-:W-:Y:S01]  /*65a0*/  LOP3.LUT P0, RZ, R18, 0x1000, RZ, 0xc0, !PT ;  /* 0x0000100012ff7812 */ /* 0x000fe2000780c0ff */
        /* <DEDUP_REMOVED lines=16> */
[----:B------:R-:W-:Y:S01]  /*66b0*/  FMUL.FTZ R9, R10, UR10 ;  /* 0x0000000a0a097c20 */ /* 0x000fe20008410000 */
[----:B------:R-:W-:Y:S01]  /*66c0*/  IMAD.U32 R10, RZ, RZ, UR24 ;  /* 0x00000018ff0a7e24 */ /* 0x000fe2000f8e00ff */
[----:B------:R-:W-:Y:S01]  /*66d0*/  FSEL R175, R175, -INF , P6 ;  /* 0xff800000afaf7808 */ /* 0x000fe20003000000 */
[----:B------:R-:W-:Y:S01]  /*66e0*/  @!P2 IMAD R12, R12, 0x40, R16 ;  /* 0x000000400c0ca824 */ /* 0x000fe200078e0210 */
[----:B------:R-:W-:Y:S01]  /*66f0*/  MUFU.EX2 R152, R152 ;  /* 0x0000009800987308 */ /* 0x000fe20000000800 */
[----:B------:R-:W-:-:S03]  /*6700*/  @!P1 VIADD R0, R10, 0x28c40 ;  /* 0x00028c400a009836 */ /* 0x000fc60000000000 */
[----:B------:R-:W-:Y:S02]  /*6710*/  @!P2 LEA R12, R12, UR46, 0x2 ;  /* 0x0000002e0c0cac11 */ /* 0x000fe4000f8e10ff */
[----:B------:R-:W-:Y:S02]  /*6720*/  @!P1 PRMT R0, RZ, 0x654, R0 ;  /* 0x00000654ff009816 */ /* 0x000fe40000000000 */
[----:B------:R-:W0:Y:S02]  /*6730*/  MUFU.EX2 R9, R9 ;  /* 0x0000000900097308 */ /* 0x000e240000000800 */
[----:B------:R2:W-:Y:S06]  /*6740*/  @!P1 SYNCS.ARRIVE.TRANS64.RED.A1T0 RZ, [R0+URZ], RZ ;  /* 0x000000ff00ff99a7 */ /* 0x0005ec000810043f */
[----:B------:R-:W3:Y:S01]  /*6750*/  MUFU.EX2 R153, R153 ;  /* 0x0000009900997308 */ /* 0x000ee20000000800 */
[----:B--2---:R-:W-:-:S04]  /*6760*/  FMNMX.FTZ R0, R154, R8, !PT ;  /* 0x000000089a007209 */ /* 0x004fc80007810000 */
[----:B------:R-:W-:-:S03]  /*6770*/  FMNMX.FTZ R0, R155, R0, !PT ;  /* 0x000000009b007209 */ /* 0x000fc60007810000 */
[----:B------:R-:W2:Y:S01]  /*6780*/  MUFU.EX2 R156, R156 ;  /* 0x0000009c009c7308 */ /* 0x000ea20000000800 */
[----:B0-----:R-:W-:Y:S01]  /*6790*/  @!P2 STS [R12+0x28800], R9 ;  /* 0x028800090c00a388 */ /* 0x001fe20000000800 */
[----:B------:R-:W-:Y:S01]  /*67a0*/  FMNMX.FTZ R0, R158, R0, !PT ;  /* 0x000000009e007209 */ /* 0x000fe20007810000 */
[----:B------:R-:W-:Y:S01]  /*67b0*/  FFMA.FTZ R4, R9, R4, R152 ;  /* 0x0000000409047223 */ /* 0x000fe20000010098 */
[-C--:B------:R-:W-:Y:S01]  /*67c0*/  FMUL.FTZ R24, R24, R9.reuse ;  /* 0x0000000918187220 */ /* 0x080fe20000410000 */
[-C--:B------:R-:W-:Y:S01]  /*67d0*/  FMUL.FTZ R25, R25, R9.reuse ;  /* 0x0000000919197220 */ /* 0x080fe20000410000 */
[----:B------:R-:W-:Y:S01]  /*67e0*/  FMNMX.FTZ R0, R159, R0, !PT ;  /* 0x000000009f007209 */ /* 0x000fe20007810000 */
[-C--:B------:R-:W-:Y:S01]  /*67f0*/  FMUL.FTZ R28, R28, R9.reuse ;  /* 0x000000091c1c7220 */ /* 0x080fe20000410000 */
[----:B------:R-:W0:Y:S01]  /*6800*/  MUFU.EX2 R157, R157 ;  /* 0x0000009d009d7308 */ /* 0x000e220000000800 */
[----:B---3--:R-:W-:Y:S01]  /*6810*/  FADD.FTZ R4, R153, R4 ;  /* 0x0000000499047221 */ /* 0x008fe20000010000 */
[----:B------:R-:W-:Y:S01]  /*6820*/  FMNMX.FTZ R0, R162, R0, !PT ;  /* 0x00000000a2007209 */ /* 0x000fe20007810000 */
[-C--:B------:R-:W-:Y:S01]  /*6830*/  FMUL.FTZ R29, R29, R9.reuse ;  /* 0x000000091d1d7220 */ /* 0x080fe20000410000 */
[----:B------:R-:W-:Y:S01]  /*6840*/  F2FP.BF16.F32.PACK_AB R152, R153, R152 ;  /* 0x000000989998723e */ /* 0x000fe200000010ff */
[-C--:B------:R-:W-:Y:S01]  /*6850*/  FMUL.FTZ R32, R32, R9.reuse ;  /* 0x0000000920207220 */ /* 0x080fe20000410000 */
[----:B------:R-:W-:Y:S01]  /*6860*/  FMNMX.FTZ R0, R163, R0, !PT ;  /* 0x00000000a3007209 */ /* 0x000fe20007810000 */
[-C--:B------:R-:W-:Y:S01]  /*6870*/  FMUL.FTZ R33, R33, R9.reuse ;  /* 0x0000000921217220 */ /* 0x080fe20000410000 */
[----:B------:R-:W-:Y:S01]  /*6880*/  MUFU.EX2 R161, R161 ;  /* 0x000000a100a17308 */ /* 0x000fe20000000800 */
[----:B--2---:R-:W-:Y:S01]  /*6890*/  FADD.FTZ R4, R156, R4 ;  /* 0x000000049c047221 */ /* 0x004fe20000010000 */
[----:B------:R-:W-:Y:S01]  /*68a0*/  FMNMX.FTZ R0, R166, R0, !PT ;  /* 0x00000000a6007209 */ /* 0x000fe20007810000 */
[-C--:B------:R-:W-:Y:S01]  /*68b0*/  FMUL.FTZ R36, R36, R9.reuse ;  /* 0x0000000924247220 */ /* 0x080fe20000410000 */
[-C--:B------:R-:W-:Y:S01]  /*68c0*/  FMUL.FTZ R37, R37, R9.reuse ;  /* 0x0000000925257220 */ /* 0x080fe20000410000 */
[-C--:B------:R-:W-:Y:S01]  /*68d0*/  FMUL.FTZ R40, R40, R9.reuse ;  /* 0x0000000928287220 */ /* 0x080fe20000410000 */
[----:B------:R-:W-:Y:S01]  /*68e0*/  FMNMX.FTZ R0, R167, R0, !PT ;  /* 0x00000000a7007209 */ /* 0x000fe20007810000 */
[-C--:B------:R-:W-:Y:S01]  /*68f0*/  FMUL.FTZ R41, R41, R9.reuse ;  /* 0x0000000929297220 */ /* 0x080fe20000410000 */
[----:B------:R-:W-:Y:S01]  /*6900*/  MUFU.EX2 R164, R164 ;  /* 0x000000a400a47308 */ /* 0x000fe20000000800 */
[----:B0-----:R-:W-:Y:S01]  /*6910*/  FADD.FTZ R4, R157, R4 ;  /* 0x000000049d047221 */ /* 0x001fe20000010000 */
[----:B------:R-:W-:Y:S01]  /*6920*/  FMNMX.FTZ R0, R170, R0, !PT ;  /* 0x00000000aa007209 */ /* 0x000fe20007810000 */
[-C--:B------:R-:W-:Y:S01]  /*6930*/  FMUL.FTZ R44, R44, R9.reuse ;  /* 0x000000092c2c7220 */ /* 0x080fe20000410000 */
[-C--:B------:R-:W-:Y:S01]  /*6940*/  FMUL.FTZ R45, R45, R9.reuse ;  /* 0x000000092d2d7220 */ /* 0x080fe20000410000 */
[-C--:B------:R-:W-:Y:S01]  /*6950*/  FMUL.FTZ R48, R48, R9.reuse ;  /* 0x0000000930307220 */ /* 0x080fe20000410000 */
[----:B------:R-:W-:Y:S01]  /*6960*/  FMNMX.FTZ R0, R171, R0, !PT ;  /* 0x00000000ab007209 */ /* 0x000fe20007810000 */
[-C--:B------:R-:W-:Y:S01]  /*6970*/  FMUL.FTZ R49, R49, R9.reuse ;  /* 0x0000000931317220 */ /* 0x080fe20000410000 */
[----:B------:R-:W-:Y:S01]  /*6980*/  MUFU.EX2 R165, R165 ;  /* 0x000000a500a57308 */ /* 0x000fe20000000800 */
[-C--:B------:R-:W-:Y:S01]  /*6990*/  FMUL.FTZ R52, R52, R9.reuse ;  /* 0x0000000934347220 */ /* 0x080fe20000410000 */
        /* <DEDUP_REMOVED lines=24> */
[-C--:B------:R-:W-:Y:S01]  /*6b20*/  FMUL.FTZ R84, R84, R9.reuse ;  /* 0x0000000954547220 */ /* 0x080fe20000410000 */
[----:B------:R-:W0:Y:S01]  /*6b30*/  SHFL.BFLY PT, R11, R0, 0x2, 0x1f ;  /* 0x0c401f00000b7f89 */ /* 0x000e2200000e0000 */
        /* <DEDUP_REMOVED lines=38> */
[----:B0-----:R-:W-:-:S04]  /*6da0*/  FMNMX.FTZ R0, R0, R11, !PT ;  /* 0x0000000b00007209 */ /* 0x001fc80007810000 */
[----:B------:R-:W-:-:S04]  /*6db0*/  FSETP.NEU.FTZ.AND P3, PT, R0, -INF , PT ;  /* 0xff8000000000780b */ /* 0x000fc80003f7d000 */
[----:B------:R-:W-:-:S05]  /*6dc0*/  FSEL R11, R0, RZ, P3 ;  /* 0x000000ff000b7208 */ /* 0x000fca0001800000 */
[----:B------:R-:W-:Y:S02]  /*6dd0*/  FADD.FTZ R8, -R11, R8 ;  /* 0x000000080b087221 */ /* 0x000fe40000010100 */
[----:B------:R-:W0:Y:S02]  /*6de0*/  MUFU.EX2 R11, R160 ;  /* 0x000000a0000b7308 */ /* 0x000e240000000800 */
[----:B------:R-:W-:-:S06]  /*6df0*/  FMUL.FTZ R8, R8, UR10 ;  /* 0x0000000a08087c20 */ /* 0x000fcc0008410000 */
[----:B------:R-:W2:Y:S08]  /*6e00*/  MUFU.EX2 R8, R8 ;  /* 0x0000000800087308 */ /* 0x000eb00000000800 */
[----:B------:R-:W3:Y:S01]  /*6e10*/  MUFU.EX2 R160, R168 ;  /* 0x000000a800a07308 */ /* 0x000ee20000000800 */
[----:B0-----:R-:W-:-:S04]  /*6e20*/  FADD.FTZ R4, R11, R4 ;  /* 0x000000040b047221 */ /* 0x001fc80000010000 */
[----:B------:R-:W-:Y:S01]  /*6e30*/  FADD.FTZ R4, R161, R4 ;  /* 0x00000004a1047221 */ /* 0x000fe20000010000 */
[----:B--2---:R0:W-:Y:S03]  /*6e40*/  @!P2 STS [R12+0x28820], R8 ;  /* 0x028820080c00a388 */ /* 0x0041e60000000800 */
[----:B------:R-:W-:Y:S01]  /*6e50*/  FADD.FTZ R4, R164, R4 ;  /* 0x00000004a4047221 */ /* 0x000fe20000010000 */
[-C--:B------:R-:W-:Y:S01]  /*6e60*/  FMUL.FTZ R26, R26, R8.reuse ;  /* 0x000000081a1a7220 */ /* 0x080fe20000410000 */
[-C--:B------:R-:W-:Y:S01]  /*6e70*/  FMUL.FTZ R27, R27, R8.reuse ;  /* 0x000000081b1b7220 */ /* 0x080fe20000410000 */
[-C--:B------:R-:W-:Y:S01]  /*6e80*/  FMUL.FTZ R30, R30, R8.reuse ;  /* 0x000000081e1e7220 */ /* 0x080fe20000410000 */
[----:B------:R-:W-:Y:S01]  /*6e90*/  FADD.FTZ R4, R165, R4 ;  /* 0x00000004a5047221 */ /* 0x000fe20000010000 */
[-C--:B------:R-:W-:Y:S01]  /*6ea0*/  FMUL.FTZ R31, R31, R8.reuse ;  /* 0x000000081f1f7220 */ /* 0x080fe20000410000 */
[-C--:B------:R-:W-:Y:S01]  /*6eb0*/  FMUL.FTZ R34, R34, R8.reuse ;  /* 0x0000000822227220 */ /* 0x080fe20000410000 */
[----:B------:R-:W-:Y:S01]  /*6ec0*/  FMUL.FTZ R35, R35, R8 ;  /* 0x0000000823237220 */ /* 0x000fe20000410000 */
[----:B---3--:R-:W-:Y:S01]  /*6ed0*/  FADD.FTZ R4, R160, R4 ;  /* 0x00000004a0047221 */ /* 0x008fe20000010000 */
[----:B0-----:R-:W-:Y:S01]  /*6ee0*/  FMUL.FTZ R12, R0, UR10 ;  /* 0x0000000a000c7c20 */ /* 0x001fe20008410000 */
[C---:B------:R-:W-:Y:S01]  /*6ef0*/  F2FP.BF16.F32.PACK_AB R160, R169.reuse, R160 ;  /* 0x000000a0a9a0723e */ /* 0x040fe200000010ff */
[-C--:B------:R-:W-:Y:S01]  /*6f00*/  FMUL.FTZ R38, R38, R8.reuse ;  /* 0x0000000826267220 */ /* 0x080fe20000410000 */
[----:B------:R-:W-:Y:S01]  /*6f10*/  FADD.FTZ R4, R169, R4 ;  /* 0x00000004a9047221 */ /* 0x000fe20000010000 */
[-C--:B------:R-:W-:Y:S01]  /*6f20*/  FMUL.FTZ R39, R39, R8.reuse ;  /* 0x0000000827277220 */ /* 0x080fe20000410000 */
[----:B------:R-:W-:Y:S01]  /*6f30*/  FSEL R12, R12, RZ, P3 ;  /* 0x000000ff0c0c7208 */ /* 0x000fe20001800000 */
[-C--:B------:R-:W-:Y:S01]  /*6f40*/  FMUL.FTZ R42, R42, R8.reuse ;  /* 0x000000082a2a7220 */ /* 0x080fe20000410000 */
[-C--:B------:R-:W-:Y:S01]  /*6f50*/  FMUL.FTZ R43, R43, R8.reuse ;  /* 0x000000082b2b7220 */ /* 0x080fe20000410000 */
[-C--:B------:R-:W-:Y:S01]  /*6f60*/  FMUL.FTZ R46, R46, R8.reuse ;  /* 0x000000082e2e7220 */ /* 0x080fe20000410000 */
[----:B------:R-:W-:Y:S01]  /*6f70*/  FMUL.FTZ R47, R47, R8 ;  /* 0x000000082f2f7220 */ /* 0x000fe20000410000 */
[--C-:B------:R-:W-:Y:S01]  /*6f80*/  FFMA.FTZ R154, R154, UR10, -R12.reuse ;  /* 0x0000000a9a9a7c23 */ /* 0x100fe2000801080c */
[--C-:B------:R-:W-:Y:S01]  /*6f90*/  FFMA.FTZ R155, R155, UR10, -R12.reuse ;  /* 0x0000000a9b9b7c23 */ /* 0x100fe2000801080c */
[--C-:B------:R-:W-:Y:S01]  /*6fa0*/  FFMA.FTZ R158, R158, UR10, -R12.reuse ;  /* 0x0000000a9e9e7c23 */ /* 0x100fe2000801080c */
[--C-:B------:R-:W-:Y:S01]  /*6fb0*/  FFMA.FTZ R159, R159, UR10, -R12.reuse ;  /* 0x0000000a9f9f7c23 */ /* 0x100fe2000801080c */
        /* <DEDUP_REMOVED lines=10> */
[--C-:B------:R-:W-:Y:S01]  /*7060*/  FFMA.FTZ R178, R178, UR10, -R12.reuse ;  /* 0x0000000ab2b27c23 */ /* 0x100fe2000801080c */
[--C-:B------:R-:W-:Y:S01]  /*7070*/  FFMA.FTZ R179, R179, UR10, -R12.reuse ;  /* 0x0000000ab3b37c23 */ /* 0x100fe2000801080c */
[--C-:B------:R-:W-:Y:S01]  /*7080*/  FFMA.FTZ R182, R182, UR10, -R12.reuse ;  /* 0x0000000ab6b67c23 */ /* 0x100fe2000801080c */
[----:B------:R-:W-:Y:S01]  /*7090*/  FFMA.FTZ R12, R183, UR10, -R12 ;  /* 0x0000000ab70c7c23 */ /* 0x000fe2000801080c */
[----:B0-----:R-:W-:Y:S01]  /*70a0*/  F2FP.BF16.F32.PACK_AB R154, R157, R156 ;  /* 0x0000009c9d9a723e */ /* 0x001fe200000010ff */
[-C--:B------:R-:W-:Y:S01]  /*70b0*/  FMUL.FTZ R50, R50, R8.reuse ;  /* 0x0000000832327220 */ /* 0x080fe20000410000 */
[----:B------:R-:W-:Y:S01]  /*70c0*/  MUFU.EX2 R14, R159 ;  /* 0x0000009f000e7308 */ /* 0x000fe20000000800 */
[----:B--2---:R-:W-:Y:S01]  /*70d0*/  FFMA.FTZ R5, R8, R5, R153 ;  /* 0x0000000508057223 */ /* 0x004fe20000010099 */
[----:B------:R-:W-:Y:S01]  /*70e0*/  F2FP.BF16.F32.PACK_AB R156, R161, R11 ;  /* 0x0000000ba19c723e */ /* 0x000fe200000010ff */
[-C--:B------:R-:W-:Y:S01]  /*70f0*/  FMUL.FTZ R51, R51, R8.reuse ;  /* 0x0000000833337220 */ /* 0x080fe20000410000 */
[-C--:B------:R-:W-:Y:S01]  /*7100*/  FMUL.FTZ R54, R54, R8.reuse ;  /* 0x0000000836367220 */ /* 0x080fe20000410000 */
[-C--:B------:R-:W-:Y:S01]  /*7110*/  FMUL.FTZ R55, R55, R8.reuse ;  /* 0x0000000837377220 */ /* 0x080fe20000410000 */
[-C--:B------:R-:W-:Y:S01]  /*7120*/  FMUL.FTZ R58, R58, R8.reuse ;  /* 0x000000083a3a7220 */ /* 0x080fe20000410000 */
[-C--:B------:R-:W-:Y:S01]  /*7130*/  FMUL.FTZ R59, R59, R8.reuse ;  /* 0x000000083b3b7220 */ /* 0x080fe20000410000 */
[----:B------:R-:W-:Y:S01]  /*7140*/  MUFU.EX2 R13, R13 ;  /* 0x0000000d000d7308 */ /* 0x000fe20000000800 */
[C---:B---3--:R-:W-:Y:S01]  /*7150*/  FADD.FTZ R5, R155.reuse, R5 ;  /* 0x000000059b057221 */ /* 0x048fe20000010000 */
[----:B------:R-:W-:Y:S01]  /*7160*/  F2FP.BF16.F32.PACK_AB R153, R155, R153 ;  /* 0x000000999b99723e */ /* 0x000fe200000010ff */
[-C--:B------:R-:W-:Y:S01]  /*7170*/  FMUL.FTZ R62, R62, R8.reuse ;  /* 0x000000083e3e7220 */ /* 0x080fe20000410000 */
[-C--:B------:R-:W-:Y:S01]  /*7180*/  FMUL.FTZ R63, R63, R8.reuse ;  /* 0x000000083f3f7220 */ /* 0x080fe20000410000 */
[-C--:B------:R-:W-:Y:S01]  /*7190*/  FMUL.FTZ R66, R66, R8.reuse ;  /* 0x0000000842427220 */ /* 0x080fe20000410000 */
[-C--:B------:R-:W-:Y:S01]  /*71a0*/  FMUL.FTZ R67, R67, R8.reuse ;  /* 0x0000000843437220 */ /* 0x080fe20000410000 */
[-C--:B------:R-:W-:Y:S01]  /*71b0*/  FMUL.FTZ R70, R70, R8.reuse ;  /* 0x0000000846467220 */ /* 0x080fe20000410000 */
[----:B------:R0:W2:Y:S01]  /*71c0*/  MUFU.EX2 R155, R158 ;  /* 0x0000009e009b7308 */ /* 0x0000a20000000800 */
[-C--:B------:R-:W-:Y:S01]  /*71d0*/  FMUL.FTZ R71, R71, R8.reuse ;  /* 0x0000000847477220 */ /* 0x080fe20000410000 */
[-C--:B------:R-:W-:Y:S01]  /*71e0*/  FMUL.FTZ R74, R74, R8.reuse ;  /* 0x000000084a4a7220 */ /* 0x080fe20000410000 */
[-C--:B------:R-:W-:Y:S01]  /*71f0*/  FMUL.FTZ R75, R75, R8.reuse ;  /* 0x000000084b4b7220 */ /* 0x080fe20000410000 */
[-C--:B------:R-:W-:Y:S01]  /*7200*/  FMUL.FTZ R78, R78, R8.reuse ;  /* 0x000000084e4e7220 */ /* 0x080fe20000410000 */
[-C--:B------:R-:W-:Y:S01]  /*7210*/  FMUL.FTZ R79, R79, R8.reuse ;  /* 0x000000084f4f7220 */ /* 0x080fe20000410000 */
        /* <DEDUP_REMOVED lines=10> */
[----:B------:R0:W4:Y:S01]  /*72c0*/  MUFU.EX2 R159, R166 ;  /* 0x000000a6009f7308 */ /* 0x0001220000000800 */
[----:B--2---:R-:W-:Y:S01]  /*72d0*/  FADD.FTZ R5, R155, R5 ;  /* 0x000000059b057221 */ /* 0x004fe20000010000 */
[C---:B------:R-:W-:Y:S01]  /*72e0*/  F2FP.BF16.F32.PACK_AB R155, R14.reuse, R155 ;  /* 0x0000009b0e9b723e */ /* 0x040fe200000010ff */
[----:B------:R-:W-:Y:S01]  /*72f0*/  BAR.SYNC.DEFER_BLOCKING 0xf, 0x100 ;  /* 0x03c4000000007b1d */ /* 0x000fe20000010000 */
[-C--:B------:R-:W-:Y:S01]  /*7300*/  FMUL.FTZ R95, R95, R8.reuse ;  /* 0x000000085f5f7220 */ /* 0x080fe20000410000 */
[----:B------:R-:W-:Y:S01]  /*7310*/  FADD.FTZ R5, R14, R5 ;  /* 0x000000050e057221 */ /* 0x000fe20000010000 */
[-C--:B------:R-:W-:Y:S01]  /*7320*/  FMUL.FTZ R98, R98, R8.reuse ;  /* 0x0000000862627220 */ /* 0x080fe20000410000 */
[-C--:B------:R-:W-:Y:S01]  /*7330*/  FMUL.FTZ R99, R99, R8.reuse ;  /* 0x0000000863637220 */ /* 0x080fe20000410000 */
[-C--:B------:R-:W-:Y:S01]  /*7340*/  FMUL.FTZ R102, R102, R8.reuse ;  /* 0x0000000866667220 */ /* 0x080fe20000410000 */
[----:B------:R-:W2:Y:S01]  /*7350*/  MUFU.EX2 R167, R167 ;  /* 0x000000a700a77308 */ /* 0x000ea20000000800 */
[----:B------:R-:W-:Y:S01]  /*7360*/  FADD.FTZ R5, R13, R5 ;  /* 0x000000050d057221 */ /* 0x000fe20000010000 */
[----:B---3--:R-:W-:Y:S01]  /*7370*/  F2FP.BF16.F32.PACK_AB R157, R15, R13 ;  /* 0x0000000d0f9d723e */ /* 0x008fe200000010ff */
[----:B------:R-:W-:Y:S01]  /*7380*/  FMUL.FTZ R103, R103, R8 ;  /* 0x0000000867677220 */ /* 0x000fe20000410000 */
[----:B0-----:R-:W-:Y:S01]  /*7390*/  F2FP.BF16.F32.PACK_AB R166, R181, R180 ;  /* 0x000000b4b5a6723e */ /* 0x001fe200000010ff */
[----:B------:R-:W-:Y:S01]  /*73a0*/  FADD.FTZ R5, R15, R5 ;  /* 0x000000050f057221 */ /* 0x000fe20000010000 */
[-C--:B------:R-:W-:Y:S01]  /*73b0*/  FMUL.FTZ R106, R106, R8.reuse ;  /* 0x000000086a6a7220 */ /* 0x080fe20000410000 */
[-C--:B------:R-:W-:Y:S01]  /*73c0*/  FMUL.FTZ R107, R107, R8.reuse ;  /* 0x000000086b6b7220 */ /* 0x080fe20000410000 */
[----:B------:R-:W0:Y:S01]  /*73d0*/  MUFU.EX2 R170, R170 ;  /* 0x000000aa00aa7308 */ /* 0x000e220000000800 */
        /* <DEDUP_REMOVED lines=8> */
[C---:B--2---:R-:W-:Y:S01]  /*7460*/  FADD.FTZ R5, R167.reuse, R5 ;  /* 0x00000005a7057221 */ /* 0x044fe20000010000 */
[----:B------:R-:W-:Y:S01]  /*7470*/  F2FP.BF16.F32.PACK_AB R159, R167, R159 ;  /* 0x0000009fa79f723e */ /* 0x000fe200000010ff */
[----:B------:R2:W-:Y:S01]  /*7480*/  STSM.16.M88.4 [R19+0x26800], R152 ;  /* 0x0268009813007844 */ /* 0x0005e20000000200 */
[-C--:B------:R-:W-:Y:S01]  /*7490*/  FMUL.FTZ R122, R122, R8.reuse ;  /* 0x000000087a7a7220 */ /* 0x080fe20000410000 */
[-C--:B------:R-:W-:Y:S01]  /*74a0*/  FMUL.FTZ R123, R123, R8.reuse ;  /* 0x000000087b7b7220 */ /* 0x080fe20000410000 */
[-C--:B------:R-:W-:Y:S01]  /*74b0*/  FMUL.FTZ R126, R126, R8.reuse ;  /* 0x000000087e7e7220 */ /* 0x080fe20000410000 */
[----:B------:R2:W-:Y:S01]  /*74c0*/  STSM.16.M88.4 [R22], R156 ;  /* 0x0000009c16007844 */ /* 0x0005e20000000200 */
[----:B------:R-:W4:Y:S01]  /*74d0*/  MUFU.EX2 R163, R174 ;  /* 0x000000ae00a37308 */ /* 0x000f220000000800 */
        /* <DEDUP_REMOVED lines=18> */
[----:B------:R-:W-:-:S05]  /*7600*/  FMUL.FTZ R151, R151, R8 ;  /* 0x0000000897977220 */ /* 0x000fca0000410000 */
[----:B------:R-:W4:Y:S01]  /*7610*/  MUFU.EX2 R178, R178 ;  /* 0x000000b200b27308 */ /* 0x000f220000000800 */
[C---:B0-----:R-:W-:Y:S01]  /*7620*/  FADD.FTZ R5, R175.reuse, R5 ;  /* 0x00000005af057221 */ /* 0x041fe20000010000 */
[----:B------:R-:W-:-:S06]  /*7630*/  F2FP.BF16.F32.PACK_AB R163, R175, R163 ;  /* 0x000000a3afa3723e */ /* 0x000fcc00000010ff */
[----:B------:R-:W0:Y:S01]  /*7640*/  MUFU.EX2 R165, R179 ;  /* 0x000000b300a57308 */ /* 0x000e220000000800 */
[----:B---3--:R-:W-:Y:S01]  /*7650*/  FADD.FTZ R4, R162, R4 ;  /* 0x00000004a2047221 */ /* 0x008fe20000010000 */
[----:B------:R-:W-:-:S03]  /*7660*/  F2FP.BF16.F32.PACK_AB R162, R173, R162 ;  /* 0x000000a2ada2723e */ /* 0x000fc600000010ff */
[----:B------:R-:W-:Y:S02]  /*7670*/  FADD.FTZ R4, R173, R4 ;  /* 0x00000004ad047221 */ /* 0x000fe40000010000 */
[----:B------:R2:W-:Y:S01]  /*7680*/  STSM.16.M88.4 [R184], R160 ;  /* 0x000000a0b8007844 */ /* 0x0005e20000000200 */
[----:B------:R-:W3:Y:S01]  /*7690*/  MUFU.EX2 R167, R182 ;  /* 0x000000b600a77308 */ /* 0x000ee20000000800 */
[----:B----4-:R-:W-:Y:S01]  /*76a0*/  FADD.FTZ R5, R178, R5 ;  /* 0x00000005b2057221 */ /* 0x010fe20000010000 */
[----:B------:R-:W-:-:S04]  /*76b0*/  FADD.FTZ R4, R176, R4 ;  /* 0x00000004b0047221 */ /* 0x000fc80000010000 */
[----:B------:R-:W-:Y:S02]  /*76c0*/  FADD.FTZ R4, R177, R4 ;  /* 0x00000004b1047221 */ /* 0x000fe40000010000 */
[----:B------:R-:W4:Y:S01]  /*76d0*/  MUFU.EX2 R12, R12 ;  /* 0x0000000c000c7308 */ /* 0x000f220000000800 */
[C---:B0-----:R-:W-:Y:S01]  /*76e0*/  FADD.FTZ R5, R165.reuse, R5 ;  /* 0x00000005a5057221 */ /* 0x041fe20000010000 */
[----:B------:R-:W-:Y:S01]  /*76f0*/  F2FP.BF16.F32.PACK_AB R165, R165, R178 ;  /* 0x000000b2a5a5723e */ /* 0x000fe200000010ff */
[----:B------:R-:W-:-:S04]  /*7700*/  FADD.FTZ R4, R180, R4 ;  /* 0x00000004b4047221 */ /* 0x000fc80000010000 */
[----:B------:R-:W-:Y:S01]  /*7710*/  FADD.FTZ R4, R181, R4 ;  /* 0x00000004b5047221 */ /* 0x000fe20000010000 */
[----:B---3--:R-:W-:Y:S01]  /*7720*/  FADD.FTZ R5, R167, R5 ;  /* 0x00000005a7057221 */ /* 0x008fe20000010000 */
[----:B----4-:R-:W-:-:S03]  /*7730*/  F2FP.BF16.F32.PACK_AB R167, R12, R167 ;  /* 0x000000a70ca7723e */ /* 0x010fc600000010ff */
[----:B------:R-:W-:Y:S02]  /*7740*/  FADD.FTZ R5, R12, R5 ;  /* 0x000000050c057221 */ /* 0x000fe40000010000 */
[----:B------:R2:W-:Y:S01]  /*7750*/  STSM.16.M88.4 [R23], R164 ;  /* 0x000000a417007844 */ /* 0x0005e20000000200 */
[----:B------:R-:W-:Y:S05]  /*7760*/  @!P0 BRA `(.L_x_4439) ;  /* 0x0000000000048947 */ /* 0x000fea0003800000 */
[----:B------:R-:W-:Y:S01]  /*7770*/  BPT.TRAP 0x1 ;  /* 0x000000040000795c */ /* 0x000fe20000300000 */
.L_x_4439:
[----:B------:R0:W3:Y:S01]  /*7780*/  SYNCS.PHASECHK.TRANS64.TRYWAIT P2, [UR24+0x28c50], R7 ;  /* 0x028c5007ff0075a7 */ /* 0x0000e20008040158 */
[----:B------:R-:W-:Y:S05]  /*7790*/  @!P0 BRA `(.L_x_4440) ;  /* 0x0000000000048947 */ /* 0x000fea0003800000 */
[----:B------:R-:W-:Y:S01]  /*77a0*/  BPT.TRAP 0x1 ;  /* 0x000000040000795c */ /* 0x000fe20000300000 */
.L_x_4440:
[----:B---3--:R-:W-:Y:S05]  /*77b0*/  @P2 BRA `(.L_x_4441) ;  /* 0x0000000000082947 */ /* 0x008fea0003800000 */
[----:B------:R-:W3:Y:S02]  /*77c0*/  SYNCS.PHASECHK.TRANS64.TRYWAIT P2, [UR24+0x28c50], R7 ;  /* 0x028c5007ff0075a7 */ /* 0x000ee40008040158 */
[----:B---3--:R-:W-:Y:S05]  /*77d0*/  @!P2 BRA `(.L_x_4442) ;  /* 0x000000ec0078a947 */ /* 0x008fea0003800000 */
.L_x_4441:
        /* <DEDUP_REMOVED lines=42> */
.L_x_4434:
[----:B------:R-:W-:-:S06]  /*7a80*/  UISETP.GE.AND UP0, UPT, UR21, UR49, UPT ;  /* 0x000000311500728c */ /* 0x000fcc000bf06270 */
[----:B------:R-:W-:-:S13]  /*7a90*/  PLOP3.LUT P2, PT, PT, PT, UP0, 0x80, 0x0 ;  /* 0x000000000000781c */ /* 0x000fda0003f4f008 */
[----:B------:R-:W-:Y:S05]  /*7aa0*/  @!P2 BRA `(.L_x_4444) ;  /* 0x00000018002ca947 */ /* 0x000fea0003800000 */
[----:B------:R-:W-:Y:S01]  /*7ab0*/  IMAD.MOV.U32 R8, RZ, RZ, R0 ;  /* 0x000000ffff087224 */ /* 0x000fe200078e0000 */
[----:B------:R-:W-:Y:S01]  /*7ac0*/  UMOV UR22, UR37 ;  /* 0x0000002500167c82 */ /* 0x000fe20008000000 */
[----:B------:R-:W-:Y:S01]  /*7ad0*/  IMAD.MOV.U32 R9, RZ, RZ, R6 ;  /* 0x000000ffff097224 */ /* 0x000fe200078e0006 */
[----:B------:R-:W-:-:S06]  /*7ae0*/  ULDC UR20, c[0x0][0x988] ;  /* 0x0002620000147ab9 */ /* 0x000fcc0000000800 */
.L_x_4453:
[----:B------:R-:W-:-:S04]  /*7af0*/  UIADD3 UR37, UR22, 0x1, URZ ;  /* 0x0000000116257890 */ /* 0x000fc8000fffe03f */
[----:B------:R-:W-:-:S04]  /*7b00*/  UISETP.NE.AND UP0, UPT, UR37, 0x2, UPT ;  /* 0x000000022500788c */ /* 0x000fc8000bf05270 */
[----:B------:R-:W-:Y:S02]  /*7b10*/  USEL UR6, URZ, 0x1, UP0 ;  /* 0x000000013f067887 */ /* 0x000fe40008000000 */
[----:B------:R-:W-:Y:S02]  /*7b20*/  USEL UR37, UR37, URZ, UP0 ;  /* 0x0000003f25257287 */ /* 0x000fe40008000000 */
[----:B------:R-:W-:Y:S01]  /*7b30*/  ULOP3.LUT UR38, UR38, UR6, URZ, 0x3c, !UPT ;  /* 0x0000000626267292 */ /* 0x000fe2000f8e3c3f */
[----:B----4-:R-:W-:Y:S11]  /*7b40*/  @!P0 BRA `(.L_x_4445) ;  /* 0x0000000000048947 */ /* 0x010ff60003800000 */
[----:B------:R-:W-:Y:S01]  /*7b50*/  BPT.TRAP 0x1 ;  /* 0x000000040000795c */ /* 0x000fe20000300000 */
.L_x_4445:
[----:B------:R-:W-:Y:S01]  /*7b60*/  ULEA UR23, UR37, UR46, 0x3 ;  /* 0x0000002e25177291 */ /* 0x000fe2000f8e183f */
[----:B01----:R-:W-:-:S05]  /*7b70*/  IMAD.U32 R7, RZ, RZ, UR38 ;  /* 0x00000026ff077e24 */ /* 0x003fca000f8e00ff */
[----:B------:R-:W-:-:S04]  /*7b80*/  SHF.L.U32 R7, R7, 0x1f, RZ ;  /* 0x0000001f07077819 */ /* 0x000fc800000006ff */
[----:B------:R0:W1:Y:S01]  /*7b90*/  SYNCS.PHASECHK.TRANS64.TRYWAIT P2, [UR23+0x28c30], R7 ;  /* 0x028c3007ff0075a7 */ /* 0x0000620008040157 */
[----:B------:R-:W-:Y:S05]  /*7ba0*/  @!P0 BRA `(.L_x_4446) ;  /* 0x0000000000048947 */ /* 0x000fea0003800000 */
[----:B------:R-:W-:Y:S01]  /*7bb0*/  BPT.TRAP 0x1 ;  /* 0x000000040000795c */ /* 0x000fe20000300000 */
.L_x_4446:
[----:B-1----:R-:W-:Y:S05]  /*7bc0*/  @P2 BRA `(.L_x_4447) ;  /* 0x0000000000082947 */ /* 0x002fea0003800000 */
[----:B------:R-:W1:Y:S02]  /*7bd0*/  SYNCS.PHASECHK.TRANS64.TRYWAIT P2, [UR23+0x28c30], R7 ;  /* 0x028c3007ff0075a7 */ /* 0x000e640008040157 */
[----:B-1----:R-:W-:Y:S05]  /*7be0*/  @!P2 BRA `(.L_x_4448) ;  /* 0x000000e80088a947 */ /* 0x002fea0003800000 */
.L_x_4447:
[----:B------:R-:W-:Y:S01]  /*7bf0*/  R2UR UR18, R3 ;  /* 0x00000000031272ca */ /* 0x000fe200000e0000 */
[----:B--2---:R-:W-:Y:S01]  /*7c00*/  WARPGROUP.ARRIVE ;  /* 0x00000000000079c5 */ /* 0x004fe20000000000 */
        /* <DEDUP_REMOVED lines=37> */
[----:B------:R-:W1:Y:S02]  /*7e60*/  SHFL.BFLY PT, R6, R0, 0x2, 0x1f ;  /* 0x0c401f0000067f89 */ /* 0x000e6400000e0000 */
[----:B-1----:R-:W-:-:S05]  /*7e70*/  FMNMX.FTZ R6, R0, R6, !PT ;  /* 0x0000000600067209 */ /* 0x002fca0007810000 */
[----:B------:R-:W1:Y:S02]  /*7e80*/  SHFL.BFLY PT, R0, R6, 0x1, 0x1f ;  /* 0x0c201f0006007f89 */ /* 0x000e6400000e0000 */
[----:B-1----:R-:W-:-:S05]  /*7e90*/  FMNMX.FTZ R6, R6, R0, !PT ;  /* 0x0000000006067209 */ /* 0x002fca0007810000 */
        /* <DEDUP_REMOVED lines=16> */
[----:B------:R-:W1:Y:S01]  /*7fa0*/  MUFU.EX2 R9, R9 ;  /* 0x0000000900097308 */ /* 0x000e620000000800 */
[--C-:B------:R-:W-:Y:S01]  /*7fb0*/  FFMA.FTZ R176, R176, UR10, -R0.reuse ;  /* 0x0000000ab0b07c23 */ /* 0x100fe20008010800 */
[--C-:B------:R-:W-:Y:S01]  /*7fc0*/  FFMA.FTZ R177, R177, UR10, -R0.reuse ;  /* 0x0000000ab1b17c23 */ /* 0x100fe20008010800 */
[--C-:B------:R-:W-:Y:S01]  /*7fd0*/  FFMA.FTZ R180, R180, UR10, -R0.reuse ;  /* 0x0000000ab4b47c23 */ /* 0x100fe20008010800 */
[----:B------:R-:W-:-:S04]  /*7fe0*/  FFMA.FTZ R181, R181, UR10, -R0 ;  /* 0x0000000ab5b57c23 */ /* 0x000fc80008010800 */
[----:B------:R-:W2:Y:S08]  /*7ff0*/  MUFU.EX2 R153, R153 ;  /* 0x0000009900997308 */ /* 0x000eb00000000800 */
[----:B------:R-:W4:Y:S01]  /*8000*/  MUFU.EX2 R156, R156 ;  /* 0x0000009c009c7308 */ /* 0x000f220000000800 */
        /* <DEDUP_REMOVED lines=41> */
[----:B------:R-:W-:Y:S01]  /*82a0*/  FMNMX.FTZ R0, R154, R8, !PT ;  /* 0x000000089a007209 */ /* 0x000fe20007810000 */
[-C--:B------:R-:W-:Y:S01]  /*82b0*/  FMUL.FTZ R80, R80, R9.reuse ;  /* 0x0000000950507220 */ /* 0x080fe20000410000 */
[----:B------:R-:W-:Y:S01]  /*82c0*/  F2FP.BF16.F32.PACK_AB R152, R161, R152 ;  /* 0x00000098a198723e */ /* 0x000fe200000010ff */
[-C--:B------:R-:W-:Y:S01]  /*82d0*/  FMUL.FTZ R81, R81, R9.reuse ;  /* 0x0000000951517220 */ /* 0x080fe20000410000 */
[----:B------:R-:W-:Y:S01]  /*82e0*/  FMNMX.FTZ R0, R155, R0, !PT ;  /* 0x000000009b007209 */ /* 0x000fe20007810000 */
[-C--:B------:R-:W-:Y:S01]  /*82f0*/  FMUL.FTZ R84, R84, R9.reuse ;  /* 0x0000000954547220 */ /* 0x080fe20000410000 */
[----:B------:R-:W4:Y:S01]  /*8300*/  MUFU.EX2 R156, R168 ;  /* 0x000000a8009c7308 */ /* 0x000f220000000800 */
[----:B-1----:R-:W-:Y:S01]  /*8310*/  FADD.FTZ R4, R164, R4 ;  /* 0x00000004a4047221 */ /* 0x002fe20000010000 */
[----:B------:R-:W-:Y:S01]  /*8320*/  FMNMX.FTZ R0, R158, R0, !PT ;  /* 0x000000009e007209 */ /* 0x000fe20007810000 */
[-C--:B------:R-:W-:Y:S01]  /*8330*/  FMUL.FTZ R85, R85, R9.reuse ;  /* 0x0000000955557220 */ /* 0x080fe20000410000 */
[-C--:B------:R-:W-:Y:S01]  /*8340*/  FMUL.FTZ R88, R88, R9.reuse ;  /* 0x0000000958587220 */ /* 0x080fe20000410000 */
[-C--:B------:R-:W-:Y:S01]  /*8350*/  FMUL.FTZ R89, R89, R9.reuse ;  /* 0x0000000959597220 */ /* 0x080fe20000410000 */
[----:B------:R-:W-:Y:S01]  /*8360*/  FMNMX.FTZ R0, R159, R0, !PT ;  /* 0x000000009f007209 */ /* 0x000fe20007810000 */
[-C--:B------:R-:W-:Y:S01]  /*8370*/  FMUL.FTZ R92, R92, R9.reuse ;  /* 0x000000095c5c7220 */ /* 0x080fe20000410000 */
[----:B------:R-:W1:Y:S01]  /*8380*/  MUFU.EX2 R169, R169 ;  /* 0x000000a900a97308 */ /* 0x000e620000000800 */
        /* <DEDUP_REMOVED lines=48> */
[C---:B--2---:R-:W-:Y:S01]  /*8690*/  FADD.FTZ R4, R177.reuse, R4 ;  /* 0x00000004b1047221 */ /* 0x044fe20000010000 */
[----:B------:R-:W-:Y:S01]  /*86a0*/  F2FP.BF16.F32.PACK_AB R160, R177, R160 ;  /* 0x000000a0b1a0723e */ /* 0x000fe200000010ff */
[----:B---3--:R-:W2:Y:S01]  /*86b0*/  SHFL.BFLY PT, R10, R0, 0x2, 0x1f ;  /* 0x0c401f00000a7f89 */ /* 0x008ea200000e0000 */
[-C--:B------:R-:W-:Y:S01]  /*86c0*/  FMUL.FTZ R140, R140, R9.reuse ;  /* 0x000000098c8c7220 */ /* 0x080fe20000410000 */
[-C--:B------:R-:W-:Y:S01]  /*86d0*/  FMUL.FTZ R141, R141, R9.reuse ;  /* 0x000000098d8d7220 */ /* 0x080fe20000410000 */
[-C--:B------:R-:W-:Y:S01]  /*86e0*/  FMUL.FTZ R144, R144, R9.reuse ;  /* 0x0000000990907220 */ /* 0x080fe20000410000 */
[-C--:B------:R-:W-:Y:S01]  /*86f0*/  FMUL.FTZ R145, R145, R9.reuse ;  /* 0x0000000991917220 */ /* 0x080fe20000410000 */
[-C--:B------:R-:W-:Y:S01]  /*8700*/  FMUL.FTZ R148, R148, R9.reuse ;  /* 0x0000000994947220 */ /* 0x080fe20000410000 */
[----:B----4-:R-:W-:Y:S01]  /*8710*/  FADD.FTZ R4, R180, R4 ;  /* 0x00000004b4047221 */ /* 0x010fe20000010000 */
[----:B------:R-:W-:-:S03]  /*8720*/  FMUL.FTZ R149, R149, R9 ;  /* 0x0000000995957220 */ /* 0x000fc60000410000 */
[----:B-1----:R-:W-:Y:S01]  /*8730*/  FADD.FTZ R4, R181, R4 ;  /* 0x00000004b5047221 */ /* 0x002fe20000010000 */
[----:B--2---:R-:W-:-:S05]  /*8740*/  FMNMX.FTZ R0, R0, R10, !PT ;  /* 0x0000000a00007209 */ /* 0x004fca0007810000 */
[----:B------:R-:W1:Y:S02]  /*8750*/  SHFL.BFLY PT, R10, R0, 0x1, 0x1f ;  /* 0x0c201f00000a7f89 */ /* 0x000e6400000e0000 */
[----:B-1----:R-:W-:-:S05]  /*8760*/  FMNMX.FTZ R0, R0, R10, !PT ;  /* 0x0000000a00007209 */ /* 0x002fca0007810000 */
        /* <DEDUP_REMOVED lines=22> */
[----:B-1----:R-:W-:Y:S01]  /*88d0*/  F2FP.BF16.F32.PACK_AB R154, R165, R164 ;  /* 0x000000a4a59a723e */ /* 0x002fe200000010ff */
[----:B------:R-:W1:Y:S02]  /*88e0*/  MUFU.EX2 R155, R155 ;  /* 0x0000009b009b7308 */ /* 0x000e640000000800 */
        /* <DEDUP_REMOVED lines=31> */
[----:B-1----:R-:W-:Y:S01]  /*8ae0*/  F2FP.BF16.F32.PACK_AB R162, R181, R180 ;  /* 0x000000b4b5a2723e */ /* 0x002fe200000010ff */
[----:B------:R4:W-:Y:S01]  /*8af0*/  @!P2 STS [R11+0x28820], R8 ;  /* 0x028820080b00a388 */ /* 0x0009e20000000800 */
[-C--:B------:R-:W-:Y:S01]  /*8b00*/  FMUL.FTZ R51, R51, R8.reuse ;  /* 0x0000000833337220 */ /* 0x080fe20000410000 */
[----:B------:R-:W1:Y:S01]  /*8b10*/  MUFU.EX2 R166, R166 ;  /* 0x000000a600a67308 */ /* 0x000e620000000800 */
        /* <DEDUP_REMOVED lines=77> */
[----:B------:R-:W-:Y:S01]  /*8ff0*/  FMUL.FTZ R151, R151, R8 ;  /* 0x0000000897977220 */ /* 0x000fe20000410000 */
[----:B---3--:R-:W-:-:S04]  /*9000*/  FADD.FTZ R5, R182, R5 ;  /* 0x00000005b6057221 */ /* 0x008fc80000010000 */
[C---:B-1----:R-:W-:Y:S01]  /*9010*/  FADD.FTZ R5, R163.reuse, R5 ;  /* 0x00000005a3057221 */ /* 0x042fe20000010000 */
[----:B------:R-:W-:-:S05]  /*9020*/  F2FP.BF16.F32.PACK_AB R163, R163, R182 ;  /* 0x000000b6a3a3723e */ /* 0x000fca00000010ff */
[----:B------:R4:W-:Y:S01]  /*9030*/  STSM.16.M88.4 [R23], R160 ;  /* 0x000000a017007844 */ /* 0x0009e20000000200 */
[----:B------:R-:W-:Y:S05]  /*9040*/  @!P0 BRA `(.L_x_4449) ;  /* 0x0000000000048947 */ /* 0x000fea0003800000 */
[----:B------:R-:W-:Y:S01]  /*9050*/  BPT.TRAP 0x1 ;  /* 0x000000040000795c */ /* 0x000fe20000300000 */
.L_x_4449:
[----:B------:R1:W2:Y:S01]  /*9060*/  SYNCS.PHASECHK.TRANS64.TRYWAIT P2, [UR23+0x28c50], R7 ;  /* 0x028c5007ff0075a7 */ /* 0x0002a20008040157 */
[----:B------:R-:W-:Y:S05]  /*9070*/  @!P0 BRA `(.L_x_4450) ;  /* 0x0000000000048947 */ /* 0x000fea0003800000 */
[----:B------:R-:W-:Y:S01]  /*9080*/  BPT.TRAP 0x1 ;  /* 0x000000040000795c */ /* 0x000fe20000300000 */
.L_x_4450:
[----:B--2---:R-:W-:Y:S05]  /*9090*/  @P2 BRA `(.L_x_4451) ;  /* 0x0000000000082947 */ /* 0x004fea0003800000 */
[----:B------:R-:W2:Y:S02]  /*90a0*/  SYNCS.PHASECHK.TRANS64.TRYWAIT P2, [UR23+0x28c50], R7 ;  /* 0x028c5007ff0075a7 */ /* 0x000ea40008040157 */
[----:B--2---:R-:W-:Y:S05]  /*90b0*/  @!P2 BRA `(.L_x_4452) ;  /* 0x000000d4006ca947 */ /* 0x004fea0003800000 */
.L_x_4451:
[----:B------:R-:W-:Y:S01]  /*90c0*/  ULEA UR11, UR37, UR50, 0xc ;  /* 0x00000032250b7291 */ /* 0x000fe2000f8e603f */
[----:B------:R-:W-:Y:S01]  /*90d0*/  WARPGROUP.ARRIVE ;  /* 0x00000000000079c5 */ /* 0x000fe20000000000 */
[----:B------:R-:W-:Y:S01]  /*90e0*/  UMOV UR7, 0x40000040 ;  /* 0x4000004000077882 */ /* 0x000fe20000000000 */
[----:B------:R-:W-:Y:S01]  /*90f0*/  UISETP.GT.AND UP0, UPT, UR21, UR49, UPT ;  /* 0x000000311500728c */ /* 0x000fe2000bf04270 */
[----:B--2---:R-:W-:Y:S01]  /*9100*/  @!P1 VIADD R10, R10, 0x28c60 ;  /* 0x00028c600a0a9836 */ /* 0x004fe20000000000 */
[----:B------:R-:W-:Y:S01]  /*9110*/  UIADD3 UR21, UR21, -0x1, URZ ;  /* 0xffffffff15157890 */ /* 0x000fe2000fffe03f */
[----:B----4-:R-:W-:Y:S01]  /*9120*/  IMAD.MOV.U32 R8, RZ, RZ, R0 ;  /* 0x000000ffff087224 */ /* 0x010fe200078e0000 */
        /* <DEDUP_REMOVED lines=35> */
.L_x_4444:
[----:B------:R-:W5:Y:S01]  /*9360*/  SHFL.BFLY PT, R3, R4, 0x2, 0x1f ;  /* 0x0c401f0004037f89 */ /* 0x000f6200000e0000 */
[----:B------:R-:W-:Y:S08]  /*9370*/  BAR.ARV 0x8, 0x100 ;  /* 0x0204000000007b1d */ /* 0x000ff00000002000 */
[----:B------:R-:W-:Y:S01]  /*9380*/  BAR.SYNC.DEFER_BLOCKING 0xf, 0x100 ;  /* 0x03c4000000007b1d */ /* 0x000fe20000010000 */
[----:B------:R-:W-:Y:S01]  /*9390*/  ISETP.NE.AND P2, PT, R17, RZ, PT ;  /* 0x000000ff1100720c */ /* 0x000fe20003f45270 */
[----:B------:R-:W-:Y:S01]  /*93a0*/  IMAD.MOV.U32 R13, RZ, RZ, -0x800000 ;  /* 0xff800000ff0d7424 */ /* 0x000fe200078e00ff */
[----:B------:R-:W-:Y:S01]  /*93b0*/  UIADD3 UR47, UR47, 0x1, URZ ;  /* 0x000000012f2f7890 */ /* 0x000fe2000fffe03f */
[----:B------:R-:W-:-:S02]  /*93c0*/  IMAD.MOV.U32 R12, RZ, RZ, -0x800000 ;  /* 0xff800000ff0c7424 */ /* 0x000fc400078e00ff */
[----:B---34-:R-:W3:Y:S01]  /*93d0*/  SHFL.BFLY PT, R10, R5, 0x2, 0x1f ;  /* 0x0c401f00050a7f89 */ /* 0x018ee200000e0000 */
[----:B-----5:R-:W-:Y:S01]  /*93e0*/  FADD.FTZ R3, R3, R4 ;  /* 0x0000000403037221 */ /* 0x020fe20000010000 */
[----:B------:R-:W-:-:S04]  /*93f0*/  IMAD.MOV.U32 R4, RZ, RZ, RZ ;  /* 0x000000ffff047224 */ /* 0x000fc800078e00ff */
[----:B------:R-:W4:Y:S01]  /*9400*/  SHFL.BFLY PT, R8, R3, 0x1, 0x1f ;  /* 0x0c201f0003087f89 */ /* 0x000f2200000e0000 */
[----:B---3--:R-:W-:Y:S01]  /*9410*/  FADD.FTZ R10, R10, R5 ;  /* 0x000000050a0a7221 */ /* 0x008fe20000010000 */
[----:B------:R-:W-:-:S04]  /*9420*/  IMAD.U32 R5, RZ, RZ, UR10 ;  /* 0x0000000aff057e24 */ /* 0x000fc8000f8e00ff */
[----:B01----:R-:W0:Y:S01]  /*9430*/  SHFL.BFLY PT, R7, R10, 0x1, 0x1f ;  /* 0x0c201f000a077f89 */ /* 0x003e2200000e0000 */
[----:B----4-:R-:W-:Y:S01]  /*9440*/  FADD.FTZ R9, R3, R8 ;  /* 0x0000000803097221 */ /* 0x010fe20000010000 */
[----:B------:R-:W-:-:S04]  /*9450*/  IMAD.MOV.U32 R3, RZ, RZ, RZ ;  /* 0x000000ffff037224 */ /* 0x000fc800078e00ff */
[----:B------:R-:W-:-:S13]  /*9460*/  FSETP.NE.FTZ.AND P0, PT, R9, RZ, PT ;  /* 0x000000ff0900720b */ /* 0x000fda0003f15000 */
[----:B------:R-:W1:Y:S01]  /*9470*/  @P0 MUFU.LG2 R8, R9 ;  /* 0x0000000900080308 */ /* 0x000e620000000c00 */
[----:B------:R-:W-:Y:S01]  /*9480*/  @P0 FMUL.FTZ R5, R5, 0.69314718246459960938 ;  /* 0x3f31721805050820 */ /* 0x000fe20000410000 */
[----:B0-----:R-:W-:-:S05]  /*9490*/  FADD.FTZ R7, R10, R7 ;  /* 0x000000070a077221 */ /* 0x001fca0000010000 */
[----:B------:R-:W-:Y:S01]  /*94a0*/  FSETP.NE.FTZ.AND P1, PT, R7, RZ, PT ;  /* 0x000000ff0700720b */ /* 0x000fe20003f35000 */
[----:B------:R-:W0:Y:S01]  /*94b0*/  @P0 MUFU.RCP R4, R9 ;  /* 0x0000000900040308 */ /* 0x000e220000001000 */
[----:B-1----:R-:W-:-:S11]  /*94c0*/  @P0 FMUL.FTZ R8, R8, 0.69314718246459960938 ;  /* 0x3f31721808080820 */ /* 0x002fd60000410000 */
[----:B------:R-:W1:Y:S01]  /*94d0*/  @P1 MUFU.RCP R3, R7 ;  /* 0x0000000700031308 */ /* 0x000e620000001000 */
[----:B------:R-:W-:Y:S01]  /*94e0*/  @P0 FFMA.FTZ R13, R5, R6, R8 ;  /* 0x00000006050d0223 */ /* 0x000fe20000010008 */
[----:B------:R-:W-:Y:S01]  /*94f0*/  IMAD.U32 R5, RZ, RZ, UR37 ;  /* 0x00000025ff057e24 */ /* 0x000fe2000f8e00ff */
[----:B------:R-:W-:Y:S01]  /*9500*/  UIADD3 UR37, UR37, 0x1, URZ ;  /* 0x0000000125257890 */ /* 0x000fe2000fffe03f */
[----:B------:R-:W-:Y:S01]  /*9510*/  PLOP3.LUT P0, PT, PT, PT, PT, 0x8, 0x0 ;  /* 0x000000000000781c */ /* 0x000fe20003f0e170 */
[-C--:B0-----:R-:W-:Y:S01]  /*9520*/  FMUL.FTZ R24, R24, R4.reuse ;  /* 0x0000000418187220 */ /* 0x081fe20000410000 */
[----:B------:R-:W-:Y:S02]  /*9530*/  @!P2 IMAD R5, R5, 0x40, R16 ;  /* 0x000000400505a824 */ /* 0x000fe400078e0210 */
[-C--:B------:R-:W-:Y:S01]  /*9540*/  FMUL.FTZ R25, R25, R4.reuse ;  /* 0x0000000419197220 */ /* 0x080fe20000410000 */
[-C--:B------:R-:W-:Y:S01]  /*9550*/  FMUL.FTZ R28, R28, R4.reuse ;  /* 0x000000041c1c7220 */ /* 0x080fe20000410000 */
[-C--:B------:R-:W-:Y:S01]  /*9560*/  FMUL.FTZ R29, R29, R4.reuse ;  /* 0x000000041d1d7220 */ /* 0x080fe20000410000 */
[-C--:B------:R-:W-:Y:S01]  /*9570*/  FMUL.FTZ R32, R32, R4.reuse ;  /* 0x0000000420207220 */ /* 0x080fe20000410000 */
[----:B------:R-:W-:Y:S01]  /*9580*/  @!P2 LEA R6, R5, UR46, 0x2 ;  /* 0x0000002e0506ac11 */ /* 0x000fe2000f8e10ff */
[-C--:B------:R-:W-:Y:S01]  /*9590*/  FMUL.FTZ R33, R33, R4.reuse ;  /* 0x0000000421217220 */ /* 0x080fe20000410000 */
[----:B------:R-:W0:Y:S01]  /*95a0*/  @P1 MUFU.LG2 R5, R7 ;  /* 0x0000000700051308 */ /* 0x000e220000000c00 */
        /* <DEDUP_REMOVED lines=60> */
[----:B---3--:R-:W-:Y:S01]  /*9970*/  IMAD.U32 R4, RZ, RZ, UR10 ;  /* 0x0000000aff047e24 */ /* 0x008fe2000f8e00ff */
[----:B------:R-:W-:Y:S01]  /*9980*/  UISETP.NE.AND UP0, UPT, UR37, 0x2, UPT ;  /* 0x000000022500788c */ /* 0x000fe2000bf05270 */
[----:B0-----:R-:W-:Y:S01]  /*9990*/  @P1 FMUL.FTZ R5, R5, 0.69314718246459960938 ;  /* 0x3f31721805051820 */ /* 0x001fe20000410000 */
[-C--:B------:R-:W-:Y:S01]  /*99a0*/  FMUL.FTZ R26, R26, R3.reuse ;  /* 0x000000031a1a7220 */ /* 0x080fe20000410000 */
[----:B------:R-:W-:Y:S01]  /*99b0*/  @P1 FMUL.FTZ R4, R4, 0.69314718246459960938 ;  /* 0x3f31721804041820 */ /* 0x000fe20000410000 */
[----:B------:R-:W-:Y:S01]  /*99c0*/  USEL UR4, URZ, 0x1, UP0 ;  /* 0x000000013f047887 */ /* 0x000fe20008000000 */
        /* <DEDUP_REMOVED lines=66> */
[----:B-1----:R-:W-:Y:S11]  /*9df0*/  BAR.ARV 0xe, 0x100 ;  /* 0x0384000000007b1d */ /* 0x002ff60000002000 */
.L_x_4414:
        /* <DEDUP_REMOVED lines=12> */
[----:B------:R-:W3:Y:S01]  /*9ec0*/  LDL R0, [R1+0x60] ;  /* 0x0000600001007983 */ /* 0x000ee20000100800 */
        /* <DEDUP_REMOVED lines=20> */
[----:B------:R-:W-:-:S04]  /*a010*/  UIADD3 UR4, UP0, UR4, UR12, URZ ;  /* 0x0000000c04047290 */ /* 0x000fc8000ff1e03f */
[----:B------:R-:W-:Y:S01]  /*a020*/  UIADD3.X UR8, UR8, UR13, URZ, UP0, !UPT ;  /* 0x0000000d08087290 */ /* 0x000fe200087fe43f */
[----:B---3--:R-:W-:-:S03]  /*a030*/  IMAD.WIDE R20, R0, 0x2, R14 ;  /* 0x0000000200147825 */ /* 0x008fc600078e020e */
        /* <DEDUP_REMOVED lines=172> */
[----:B0-----:R-:W-:Y:S02]  /*ab00*/  IMAD.U32 R4, RZ, RZ, UR10 ;  /* 0x0000000aff047e24 */ /* 0x001fe4000f8e00ff */
[----:B------:R-:W-:Y:S01]  /*ab10*/  IMAD.U32 R5, RZ, RZ, UR11 ;  /* 0x0000000bff057e24 */ /* 0x000fe2000f8e00ff */
[----:B------:R-:W-:Y:S06]  /*ab20*/  BAR.SYNC.DEFER_BLOCKING 0x1, 0x100 ;  /* 0x0044000000007b1d */ /* 0x000fec0000010000 */
[----:B------:R0:W3:Y:S02]  /*ab30*/  @P1 LDG.E R3, desc[UR40][R4.64] ;  /* 0x0000002804031981 */ /* 0x0000e4000c1e1900 */
[----:B0-----:R-:W-:Y:S01]  /*ab40*/  IMAD.U32 R4, RZ, RZ, UR4 ;  /* 0x00000004ff047e24 */ /* 0x001fe2000f8e00ff */
[----:B------:R-:W-:Y:S01]  /*ab50*/  UISETP.NE.AND UP0, UPT, UR9, URZ, UPT ;  /* 0x0000003f0900728c */ /* 0x000fe2000bf05270 */
[----:B------:R-:W-:Y:S01]  /*ab60*/  IMAD.U32 R5, RZ, RZ, UR8 ;  /* 0x00000008ff057e24 */ /* 0x000fe2000f8e00ff */
[----:B------:R-:W-:-:S04]  /*ab70*/  ULDC UR4, c[0x0][0xad4] ;  /* 0x0002b50000047ab9 */ /* 0x000fc80000000800 */
[----:B------:R0:W5:Y:S01]  /*ab80*/  @P0 LDG.E R0, desc[UR40][R4.64] ;  /* 0x0000002804000981 */ /* 0x000162000c1e1900 */
[----:B------:R-:W-:Y:S01]  /*ab90*/  ULDC UR8, c[0x0][0xa88] ;  /* 0x0002a20000087ab9 */ /* 0x000fe20000000800 */
[----:B------:R-:W-:Y:S02]  /*aba0*/  ULOP3.LUT UR43, UR43, 0xff, URZ, 0xc0, !UPT ;  /* 0x000000ff2b2b7892 */ /* 0x000fe4000f8ec03f */
[----:B------:R-:W-:Y:S01]  /*abb0*/  USEL UR10, UR9, UR4, UP0 ;  /* 0x00000004090a7287 */ /* 0x000fe20008000000 */
[----:B---3--:R-:W-:Y:S01]  /*abc0*/  @P1 R2UR UR8, R3 ;  /* 0x00000000030812ca */ /* 0x008fe200000e0000 */
[----:B0-----:R-:W-:-:S14]  /*abd0*/  @P1 BRA `(.L_x_4456) ;  /* 0x0000000000181947 */ /* 0x001fdc0003800000 */
[----:B------:R-:W-:Y:S05]  /*abe0*/  @!P0 BRA `(.L_x_4456) ;  /* 0x0000000000148947 */ /* 0x000fea0003800000 */
[----:B------:R-:W3:Y:S04]  /*abf0*/  LDG.E R6, desc[UR40][R4.64] ;  /* 0x0000002804067981 */ /* 0x000ee8000c1e1900 */
[----:B------:R-:W4:Y:S01]  /*ac00*/  LDG.E R3, desc[UR40][R4.64+0x4] ;  /* 0x0000042804037981 */ /* 0x000f22000c1e1900 */
[----:B---3--:R-:W-:Y:S02]  /*ac10*/  R2UR UR4, R6 ;  /* 0x00000000060472ca */ /* 0x008fe400000e0000 */
[----:B----4-:R-:W-:-:S13]  /*ac20*/  R2UR UR8, R3 ;  /* 0x00000000030872ca */ /* 0x010fda00000e0000 */
[----:B------:R-:W-:-:S12]  /*ac30*/  UIADD3 UR8, -UR4, UR8, URZ ;  /* 0x0000000804087290 */ /* 0x000fd8000fffe13f */
.L_x_4456:
        /* <DEDUP_REMOVED lines=11> */
[----:B------:R-:W3:Y:S01]  /*acf0*/  LDL R10, [R1+0x5c] ;  /* 0x00005c00010a7983 */ /* 0x000ee20000100800 */
[----:B------:R-:W0:Y:S01]  /*ad00*/  LDC R0, c[0x0][0xbe8] ;  /* 0x0002fa00ff007b82 */ /* 0x000e220000000800 */
[----:B------:R-:W-:Y:S01]  /*ad10*/  UISETP.GT.AND UP1, UPT, UR10, 0x1, UPT ;  /* 0x000000010a00788c */ /* 0x000fe2000bf24270 */
[----:B------:R-:W-:Y:S01]  /*ad20*/  VIADD R9, R186, UR39 ;  /* 0x00000027ba097c36 */ /* 0x000fe20008000000 */
[----:B------:R-:W-:Y:S01]  /*ad30*/  UMOV UR18, 0x9b8 ;  /* 0x000009b800127882 */ /* 0x000fe20000000000 */
[----:B------:R-:W-:Y:S02]  /*ad40*/  UISETP.NE.U32.AND UP0, UPT, UR12, URZ, UPT ;  /* 0x0000003f0c00728c */ /* 0x000fe4000bf05070 */
[----:B------:R-:W-:Y:S01]  /*ad50*/  USEL UR18, UR18, 0x978, UP1 ;  /* 0x0000097812127887 */ /* 0x000fe20008800000 */
[----:B------:R-:W-:Y:S01]  /*ad60*/  IMAD.MOV.U32 R3, RZ, RZ, R9 ;  /* 0x000000ffff037224 */ /* 0x000fe200078e0009 */
[----:B------:R-:W-:Y:S02]  /*ad70*/  UISETP.NE.AND.EX UP0, UPT, UR13, URZ, UPT, UP0 ;  /* 0x0000003f0d00728c */ /* 0x000fe4000bf05300 */
[----:B------:R-:W-:-:S02]  /*ad80*/  USEL UR16, UR43, URZ, UP1 ;  /* 0x0000003f2b107287 */ /* 0x000fc40008800000 */
[----:B------:R-:W-:Y:S02]  /*ad90*/  USEL UR45, UR45, URZ, !UP0 ;  /* 0x0000003f2d2d7287 */ /* 0x000fe4000c000000 */
[----:B------:R-:W-:-:S04]  /*ada0*/  USEL UR44, UR44, URZ, !UP0 ;  /* 0x0000003f2c2c7287 */ /* 0x000fc8000c000000 */
[----:B------:R-:W-:Y:S01]  /*adb0*/  ULDC.64 UR14, c[0x0][UR18+0x228] ;  /* 0x00008a00120e7abb */ /* 0x000fe20008000a00 */
[----:B------:R-:W-:Y:S01]  /*adc0*/  ULDC.64 UR12, c[0x0][UR18+0x220] ;  /* 0x00008800120c7abb */ /* 0x000fe20008000a00 */
[----:B------:R-:W-:Y:S02]  /*add0*/  UIMAD.WIDE.U32 UR20, UR14, UR16, URZ ;  /* 0x000000100e1472a5 */ /* 0x000fe4000f8e003f */
[----:B------:R-:W-:Y:S01]  /*ade0*/  UIMAD UR19, UR15, UR16, URZ ;  /* 0x000000100f1372a4 */ /* 0x000fe2000f8e023f */
[----:B0-----:R-:W-:Y:S01]  /*adf0*/  ISETP.NE.AND P0, PT, R0, 0x1, PT ;  /* 0x000000010000780c */ /* 0x001fe20003f05270 */
[----:B------:R-:W-:Y:S01]  /*ae00*/  UIMAD.WIDE.U32 UR14, UR12, UR45, URZ ;  /* 0x0000002d0c0e72a5 */ /* 0x000fe2000f8e003f */
[----:B------:R-:W-:Y:S01]  /*ae10*/  ULDC.64 UR10, c[0x0][UR18+0x218] ;  /* 0x00008600120a7abb */ /* 0x000fe20008000a00 */
[----:B------:R-:W-:Y:S02]  /*ae20*/  UIMAD UR45, UR13, UR45, URZ ;  /* 0x0000002d0d2d72a4 */ /* 0x000fe4000f8e023f */
[----:B------:R-:W-:-:S02]  /*ae30*/  UIMAD.WIDE.U32 UR16, UR10, UR42, URZ ;  /* 0x0000002a0a1072a5 */ /* 0x000fc4000f8e003f */
[----:B------:R-:W-:Y:S02]  /*ae40*/  UIMAD UR10, UR11, UR42, URZ ;  /* 0x0000002a0b0a72a4 */ /* 0x000fe4000f8e023f */
[----:B------:R-:W-:Y:S02]  /*ae50*/  UIMAD UR44, UR12, UR44, UR45 ;  /* 0x0000002c0c2c72a4 */ /* 0x000fe4000f8e022d */
[----:B------:R-:W-:Y:S02]  /*ae60*/  UIADD3 UR19, UR21, UR19, URZ ;  /* 0x0000001315137290 */ /* 0x000fe4000fffe03f */
[----:B------:R-:W0:Y:S01]  /*ae70*/  @P0 LDC R4, c[0x0][0xbec] ;  /* 0x0002fb00ff040b82 */ /* 0x000e220000000800 */
[----:B------:R-:W-:Y:S02]  /*ae80*/  UIADD3 UR11, UR17, UR10, URZ ;  /* 0x0000000a110b7290 */ /* 0x000fe4000fffe03f */
[----:B------:R-:W-:Y:S02]  /*ae90*/  UIADD3 UR16, UP0, UP2, UR14, UR16, UR4 ;  /* 0x000000100e107290 */ /* 0x000fe4000fa1e004 */
[----:B------:R-:W-:Y:S01]  /*aea0*/  UIADD3 UR10, UR15, UR44, URZ ;  /* 0x0000002c0f0a7290 */ /* 0x000fe2000fffe03f */
[----:B------:R-:W-:-:S02]  /*aeb0*/  IMAD.U32 R6, RZ, RZ, UR19 ;  /* 0x00000013ff067e24 */ /* 0x000fc4000f8e00ff */
[----:B------:R-:W1:Y:S01]  /*aec0*/  @P0 LDC R5, c[0x0][0xbf0] ;  /* 0x0002fc00ff050b82 */ /* 0x000e620000000800 */
[----:B------:R-:W-:Y:S01]  /*aed0*/  UIADD3.X UR10, UR10, UR11, UR22, UP0, UP2 ;  /* 0x0000000b0a0a7290 */ /* 0x000fe200087e4416 */
[----:B0-----:R-:W-:-:S05]  /*aee0*/  @P0 IMAD.HI.U32 R4, R9, R4, RZ ;  /* 0x0000000409040227 */ /* 0x001fca00078e00ff */
[----:B-1----:R-:W-:Y:S01]  /*aef0*/  @P0 SHF.R.U32.HI R3, RZ, R5, R4 ;  /* 0x00000005ff030219 */ /* 0x002fe20000011604 */
[----:B------:R-:W-:-:S04]  /*af00*/  IMAD.U32 R4, RZ, RZ, UR20 ;  /* 0x00000014ff047e24 */ /* 0x000fc8000f8e00ff */
[--C-:B------:R-:W-:Y:S01]  /*af10*/  IMAD.MOV R7, RZ, RZ, -R3.reuse ;  /* 0x000000ffff077224 */ /* 0x100fe200078e0a03 */
[----:B------:R-:W-:Y:S02]  /*af20*/  IADD3 R4, P0, P2, R3, UR16, R4 ;  /* 0x0000001003047c10 */ /* 0x000fe4000fa1e004 */
[----:B------:R-:W-:Y:S01]  /*af30*/  SHF.R.S32.HI R3, RZ, 0x1f, R3 ;  /* 0x0000001fff037819 */ /* 0x000fe20000011403 */
[C---:B------:R-:W-:Y:S02]  /*af40*/  IMAD R7, R0.reuse, R7, R9 ;  /* 0x0000000700077224 */ /* 0x040fe400078e0209 */
[----:B------:R-:W-:Y:S01]  /*af50*/  IMAD R9, R0, UR8, RZ ;  /* 0x0000000800097c24 */ /* 0x000fe2000f8e02ff */
[----:B------:R-:W-:Y:S01]  /*af60*/  IADD3.X R5, R3, UR10, R6, P0, P2 ;  /* 0x0000000a03057c10 */ /* 0x000fe200087e4406 */
[----:B------:R-:W-:Y:S01]  /*af70*/  ULDC.64 UR10, c[0x0][UR18+0x210] ;  /* 0x00008400120a7abb */ /* 0x000fe20008000a00 */
[----:B------:R-:W-:Y:S01]  /*af80*/  SHF.R.S32.HI R3, RZ, 0x1f, R7 ;  /* 0x0000001fff037819 */ /* 0x000fe20000011407 */
[----:B------:R-:W-:-:S02]  /*af90*/  IMAD R6, R7, UR11, RZ ;  /* 0x0000000b07067c24 */ /* 0x000fc4000f8e02ff */
[----:B------:R-:W-:-:S04]  /*afa0*/  IMAD.WIDE.U32 R4, R7, UR10, R4 ;  /* 0x0000000a07047c25 */ /* 0x000fc8000f8e0004 */
[----:B------:R-:W-:Y:S01]  /*afb0*/  IMAD R3, R3, UR10, R6 ;  /* 0x0000000a03037c24 */ /* 0x000fe2000f8e0206 */
[----:B------:R-:W-:Y:S01]  /*afc0*/  ULDC.64 UR10, c[0x0][0xba8] ;  /* 0x0002ea00000a7ab9 */ /* 0x000fe20000000a00 */
[----:B------:R-:W-:Y:S01]  /*afd0*/  @!UP1 ULDC UR10, c[0x0][0xb50] ;  /* 0x0002d400000a9ab9 */ /* 0x000fe20000000800 */
[----:B------:R-:W-:Y:S01]  /*afe0*/  @!UP1 ULDC UR11, c[0x0][0xb54] ;  /* 0x0002d500000b9ab9 */ /* 0x000fe20000000800 */
[----:B------:R-:W-:Y:S01]  /*aff0*/  IMAD.IADD R3, R5, 0x1, R3 ;  /* 0x0000000105037824 */ /* 0x000fe200078e0203 */
[----:B------:R-:W-:Y:S01]  /*b000*/  LEA R8, P0, R4, UR10, 0x2 ;  /* 0x0000000a04087c11 */ /* 0x000fe2000f8010ff */
[----:B------:R-:W-:-:S03]  /*b010*/  VIADD R0, R16, UR39 ;  /* 0x0000002710007c36 */ /* 0x000fc60008000000 */
[----:B------:R-:W-:Y:S01]  /*b020*/  LEA.HI.X R3, R4, UR11, R3, 0x2, P0 ;  /* 0x0000000b04037c11 */ /* 0x000fe200080f1403 */
[----:B------:R-:W-:Y:S04]  /*b030*/  SHFL.IDX PT, R6, R8, 0x1, 0x1c1f ;  /* 0x003c1f0008067f89 */ /* 0x000fe800000e0000 */
[----:B------:R-:W-:Y:S04]  /*b040*/  SHFL.IDX PT, R5, R3, RZ, 0x1c1f ;  /* 0x001c1fff03057589 */ /* 0x000fe800000e0000 */
[----:B------:R-:W-:Y:S01]  /*b050*/  SHFL.IDX PT, R7, R3, 0x1, 0x1c1f ;  /* 0x003c1f0003077f89 */ /* 0x000fe200000e0000 */
[----:B---3--:R-:W-:-:S05]  /*b060*/  IMAD.MOV R4, RZ, RZ, -R10 ;  /* 0x000000ffff047224 */ /* 0x008fca00078e0a0a */
[----:B------:R-:W-:Y:S02]  /*b070*/  ISETP.NE.AND P0, PT, R185, R4, PT ;  /* 0x00000004b900720c */ /* 0x000fe40003f05270 */
[----:B------:R-:W0:Y:S02]  /*b080*/  SHFL.IDX PT, R4, R8, RZ, 0x1c1f ;  /* 0x001c1fff08047589 */ /* 0x000e2400000e0000 */
[C---:B------:R-:W-:Y:S01]  /*b090*/  ISETP.GE.OR P2, PT, R0.reuse, R9, P0 ;  /* 0x000000090000720c */ /* 0x040fe20000746670 */
[----:B------:R-:W-:-:S05]  /*b0a0*/  VIADD R0, R0, 0x8 ;  /* 0x0000000800007836 */ /* 0x000fca0000000000 */
[----:B------:R-:W-:-:S07]  /*b0b0*/  ISETP.GE.OR P0, PT, R0, R9, P0 ;  /* 0x000000090000720c */ /* 0x000fce0000706670 */
[----:B0-----:R0:W-:Y:S06]  /*b0c0*/  @!P2 ST.E desc[UR40][R4.64], R13 ;  /* 0x0000000d0400a985 */ /* 0x0011ec000c101928 */
[----:B------:R0:W-:Y:S02]  /*b0d0*/  @!P0 ST.E desc[UR40][R6.64], R12 ;  /* 0x0000000c06008985 */ /* 0x0001e4000c101928 */
.L_x_4457:
[----:B------:R-:W-:Y:S05]  /*b0e0*/  @P1 BRA `(.L_x_4458) ;  /* 0x00000010004c1947 */ /* 0x000fea0003800000 */
[----:B------:R-:W1:Y:S01]  /*b0f0*/  S2R R0, SR_TID.X ;  /* 0x0000000000007919 */ /* 0x000e620000002100 */
[----:B------:R-:W3:Y:S01]  /*b100*/  LDC R82, c[0x0][0xbe8] ;  /* 0x0002fa00ff527b82 */ /* 0x000ee20000000800 */
        /* <DEDUP_REMOVED lines=11> */
[----:B------:R-:W-:Y:S02]  /*b1c0*/  LOP3.LUT R32, R33, 0x380, RZ, 0xc0, !PT ;  /* 0x0000038021207812 */ /* 0x000fe400078ec0ff */
[----:B------:R-:W-:Y:S02]  /*b1d0*/  IADD3 R37, P1, R14, 0x6000, RZ ;  /* 0x000060000e257810 */ /* 0x000fe40007f3e0ff */
[----:B------:R-:W-:-:S02]  /*b1e0*/  SHF.R.U64 R40, R40, 0x3, RZ ;  /* 0x0000000328287819 */ /* 0x000fc400000012ff */
[----:B------:R-:W-:Y:S02]  /*b1f0*/  SHF.R.U64 R32, R32, 0x3, RZ ;  /* 0x0000000320207819 */ /* 0x000fe400000012ff */
[----:B------:R-:W-:Y:S02]  /*b200*/  LOP3.LUT R36, R37, 0x380, RZ, 0xc0, !PT ;  /* 0x0000038025247812 */ /* 0x000fe400078ec0ff */
[----:B------:R-:W-:Y:S01]  /*b210*/  LOP3.LUT R40, R40, R41, RZ, 0x3c, !PT ;  /* 0x0000002928287212 */ /* 0x000fe200078e3cff */
[--C-:B------:R-:W-:Y:S01]  /*b220*/  IMAD.X R41, RZ, RZ, R15.reuse, P2 ;  /* 0x000000ffff297224 */ /* 0x100fe200010e060f */
[----:B------:R-:W-:Y:S01]  /*b230*/  LOP3.LUT R32, R32, R33, RZ, 0x3c, !PT ;  /* 0x0000002120207212 */ /* 0x000fe200078e3cff */
[--C-:B------:R-:W-:Y:S01]  /*b240*/  IMAD.X R33, RZ, RZ, R15.reuse, P0 ;  /* 0x000000ffff217224 */ /* 0x100fe200000e060f */
[----:B------:R-:W-:Y:S02]  /*b250*/  IADD3 R69, P2, R14, 0xe000, RZ ;  /* 0x0000e0000e457810 */ /* 0x000fe40007f5e0ff */
[----:B------:R-:W-:Y:S01]  /*b260*/  SHF.R.U64 R36, R36, 0x3, RZ ;  /* 0x0000000324247819 */ /* 0x000fe200000012ff */
[----:B------:R-:W-:Y:S01]  /*b270*/  UIMAD UR12, UR22, UR14, URZ ;  /* 0x0000000e160c72a4 */ /* 0x000fe2000f8e023f */
[----:B------:R-:W-:Y:S01]  /*b280*/  IADD3 R61, P0, R14, 0xc000, RZ ;  /* 0x0000c0000e3d7810 */ /* 0x000fe20007f1e0ff */
[----:B------:R-:W-:Y:S01]  /*b290*/  UIMAD.WIDE.U32 UR10, UR4, UR14, URZ ;  /* 0x0000000e040a72a5 */ /* 0x000fe2000f8e003f */
[----:B------:R-:W-:Y:S01]  /*b2a0*/  LOP3.LUT R68, R69, 0x380, RZ, 0xc0, !PT ;  /* 0x0000038045447812 */ /* 0x000fe200078ec0ff */
[----:B------:R-:W5:Y:S01]  /*b2b0*/  LD.E.128 R32, desc[UR40][R32.64] ;  /* 0x0000002820207980 */ /* 0x000f62000c101d00 */
[----:B------:R-:W-:Y:S01]  /*b2c0*/  LOP3.LUT R36, R36, R37, RZ, 0x3c, !PT ;  /* 0x0000002524247212 */ /* 0x000fe200078e3cff */
[----:B------:R-:W-:Y:S01]  /*b2d0*/  IMAD.X R37, RZ, RZ, R15, P1 ;  /* 0x000000ffff257224 */ /* 0x000fe200008e060f */
[----:B------:R-:W-:Y:S01]  /*b2e0*/  LOP3.LUT R60, R61, 0x380, RZ, 0xc0, !PT ;  /* 0x000003803d3c7812 */ /* 0x000fe200078ec0ff */
[----:B------:R-:W5:Y:S01]  /*b2f0*/  LD.E.128 R40, desc[UR40][R40.64] ;  /* 0x0000002828287980 */ /* 0x000f62000c101d00 */
[----:B------:R-:W-:-:S02]  /*b300*/  IADD3 R65, P1, R14, 0xd000, RZ ;  /* 0x0000d0000e417810 */ /* 0x000fc40007f3e0ff */
[----:B------:R-:W-:Y:S02]  /*b310*/  SHF.R.U64 R68, R68, 0x3, RZ ;  /* 0x0000000344447819 */ /* 0x000fe400000012ff */
[----:B------:R-:W-:Y:S02]  /*b320*/  IADD3 R9, P3, R14, 0x1000, RZ ;  /* 0x000010000e097810 */ /* 0x000fe40007f7e0ff */
[----:B------:R-:W-:Y:S02]  /*b330*/  LOP3.LUT R81, R20, 0xfffffff8, RZ, 0xc0, !PT ;  /* 0xfffffff814517812 */ /* 0x000fe400078ec0ff */
[C---:B------:R-:W-:Y:S02]  /*b340*/  IADD3 R13, P4, R14.reuse, 0x2000, RZ ;  /* 0x000020000e0d7810 */ /* 0x040fe40007f9e0ff */
[C---:B------:R-:W-:Y:S02]  /*b350*/  IADD3 R25, P5, R14.reuse, 0x3000, RZ ;  /* 0x000030000e197810 */ /* 0x040fe40007fbe0ff */
[----:B------:R-:W-:Y:S01]  /*b360*/  IADD3 R29, P6, R14, 0x4000, RZ ;  /* 0x000040000e1d7810 */ /* 0x000fe20007fde0ff */
[----:B------:R-:W-:Y:S01]  /*b370*/  UIMAD UR12, UR4, UR15, UR12 ;  /* 0x0000000f040c72a4 */ /* 0x000fe2000f8e020c */
[----:B------:R-:W-:Y:S01]  /*b380*/  SHF.R.U64 R60, R60, 0x3, RZ ;  /* 0x000000033c3c7819 */ /* 0x000fe200000012ff */
[----:B------:R-:W5:Y:S01]  /*b390*/  LD.E.128 R36, desc[UR40][R36.64] ;  /* 0x0000002824247980 */ /* 0x000f62000c101d00 */
[----:B------:R-:W-:-:S02]  /*b3a0*/  LOP3.LUT R64, R65, 0x380, RZ, 0xc0, !PT ;  /* 0x0000038041407812 */ /* 0x000fc400078ec0ff */
[----:B------:R-:W-:Y:S01]  /*b3b0*/  LOP3.LUT R68, R68, R69, RZ, 0x3c, !PT ;  /* 0x0000004544447212 */ /* 0x000fe200078e3cff */
[--C-:B------:R-:W-:Y:S01]  /*b3c0*/  IMAD.X R69, RZ, RZ, R15.reuse, P2 ;  /* 0x000000ffff457224 */ /* 0x100fe200010e060f */
[----:B------:R-:W-:Y:S01]  /*b3d0*/  LOP3.LUT R60, R60, R61, RZ, 0x3c, !PT ;  /* 0x0000003d3c3c7212 */ /* 0x000fe200078e3cff */
[----:B------:R-:W-:Y:S01]  /*b3e0*/  IMAD.X R61, RZ, RZ, R15, P0 ;  /* 0x000000ffff3d7224 */ /* 0x000fe200000e060f */
[----:B---3--:R-:W-:Y:S02]  /*b3f0*/  ISETP.NE.AND P2, PT, R82, 0x1, PT ;  /* 0x000000015200780c */ /* 0x008fe40003f45270 */
[----:B------:R-:W-:Y:S02]  /*b400*/  SHF.R.U64 R64, R64, 0x3, RZ ;  /* 0x0000000340407819 */ /* 0x000fe400000012ff */
[----:B------:R-:W-:Y:S01]  /*b410*/  LOP3.LUT R8, R9, 0x380, RZ, 0xc0, !PT ;  /* 0x0000038009087812 */ /* 0x000fe200078ec0ff */
[----:B------:R-:W-:Y:S01]  /*b420*/  IMAD.IADD R20, R0, 0x1, -R81 ;  /* 0x0000000100147824 */ /* 0x000fe200078e0a51 */
[----:B------:R-:W-:-:S02]  /*b430*/  ISETP.GE.AND P0, PT, R195, UR16, PT ;  /* 0x00000010c3007c0c */ /* 0x000fc4000bf06270 */
[----:B------:R-:W-:Y:S02]  /*b440*/  LOP3.LUT R12, R13, 0x380, RZ, 0xc0, !PT ;  /* 0x000003800d0c7812 */ /* 0x000fe400078ec0ff */
[----:B------:R-:W-:Y:S02]  /*b450*/  LOP3.LUT R24, R25, 0x380, RZ, 0xc0, !PT ;  /* 0x0000038019187812 */ /* 0x000fe400078ec0ff */
[----:B------:R-:W-:Y:S01]  /*b460*/  LOP3.LUT R28, R29, 0x380, RZ, 0xc0, !PT ;  /* 0x000003801d1c7812 */ /* 0x000fe200078ec0ff */
[----:B------:R-:W0:Y:S01]  /*b470*/  @P2 LDC R77, c[0x0][0xbec] ;  /* 0x0002fb00ff4d2b82 */ /* 0x000e220000000800 */
[----:B------:R-:W-:Y:S01]  /*b480*/  LOP3.LUT R64, R64, R65, RZ, 0x3c, !PT ;  /* 0x0000004140407212 */ /* 0x000fe200078e3cff */
[----:B------:R-:W-:Y:S01]  /*b490*/  IMAD.X R65, RZ, RZ, R15, P1 ;  /* 0x000000ffff417224 */ /* 0x000fe200008e060f */
[----:B------:R-:W-:Y:S01]  /*b4a0*/  SEL R76, RZ, 0xffffffff, P0 ;  /* 0xffffffffff4c7807 */ /* 0x000fe20000000000 */
[----:B------:R-:W-:Y:S01]  /*b4b0*/  UIADD3 UR11, UR11, UR12, URZ ;  /* 0x0000000c0b0b7290 */ /* 0x000fe2000fffe03f */
[----:B------:R-:W-:Y:S01]  /*b4c0*/  ISETP.GE.AND P1, PT, R2, UR16, PT ;  /* 0x0000001002007c0c */ /* 0x000fe2000bf26270 */
[----:B------:R-:W-:Y:S01]  /*b4d0*/  USHF.R.S32.HI UR4, URZ, 0x1f, UR9 ;  /* 0x0000001f3f047899 */ /* 0x000fe20008011409 */
[----:B------:R-:W-:Y:S01]  /*b4e0*/  SHF.R.U64 R8, R8, 0x3, RZ ;  /* 0x0000000308087819 */ /* 0x000fe200000012ff */
[----:B------:R-:W-:Y:S01]  /*b4f0*/  IMAD.SHL.U32 R76, R76, 0x2, RZ ;  /* 0x000000024c4c7824 */ /* 0x000fe200078e00ff */
[----:B------:R-:W-:Y:S01]  /*b500*/  SEL R21, RZ, 0x1, P1 ;  /* 0x00000001ff157807 */ /* 0x000fe20000800000 */
[----:B------:R-:W1:Y:S01]  /*b510*/  @P2 LDC R79, c[0x0][0xbf0] ;  /* 0x0002fc00ff4f2b82 */ /* 0x000e620000000800 */
[----:B------:R-:W-:Y:S01]  /*b520*/  ISETP.GE.AND P1, PT, R194, UR16, PT ;  /* 0x00000010c2007c0c */ /* 0x000fe2000bf26270 */
[----:B------:R-:W-:Y:S01]  /*b530*/  ULDC.64 UR12, c[0x0][0xae8] ;  /* 0x0002ba00000c7ab9 */ /* 0x000fe20000000a00 */
[----:B------:R-:W-:Y:S01]  /*b540*/  LOP3.LUT R21, R76, 0x2, R21, 0xe2, !PT ;  /* 0x000000024c157812 */ /* 0x000fe200078ee215 */
[----:B------:R-:W5:Y:S01]  /*b550*/  LD.E.128 R60, desc[UR40][R60.64] ;  /* 0x000000283c3c7980 */ /* 0x000f62000c101d00 */
[----:B------:R-:W-:-:S02]  /*b560*/  SEL R76, RZ, 0xffffffff, P1 ;  /* 0xffffffffff4c7807 */ /* 0x000fc40000800000 */
[----:B------:R-:W-:Y:S01]  /*b570*/  ISETP.GE.AND P0, PT, R193, UR16, PT ;  /* 0x00000010c1007c0c */ /* 0x000fe2000bf06270 */
[----:B------:R-:W5:Y:S01]  /*b580*/  LD.E.128 R64, desc[UR40][R64.64] ;  /* 0x0000002840407980 */ /* 0x000f62000c101d00 */
[----:B------:R-:W-:Y:S01]  /*b590*/  LOP3.LUT R8, R8, R9, RZ, 0x3c, !PT ;  /* 0x0000000908087212 */ /* 0x000fe200078e3cff */
[----:B------:R-:W-:Y:S01]  /*b5a0*/  IMAD.X R9, RZ, RZ, R15, P3 ;  /* 0x000000ffff097224 */ /* 0x000fe200018e060f */
[----:B------:R-:W-:Y:S01]  /*b5b0*/  IADD3 R45, P3, R14, 0x8000, RZ ;  /* 0x000080000e2d7810 */ /* 0x000fe20007f7e0ff */
[----:B------:R-:W-:Y:S01]  /*b5c0*/  IMAD.SHL.U32 R76, R76, 0x4, RZ ;  /* 0x000000044c4c7824 */ /* 0x000fe200078e00ff */
[----:B------:R-:W-:Y:S01]  /*b5d0*/  SEL R0, RZ, 0xffffffff, P0 ;  /* 0xffffffffff007807 */ /* 0x000fe20000000000 */
[----:B------:R-:W5:Y:S01]  /*b5e0*/  LD.E.128 R68, desc[UR40][R68.64] ;  /* 0x0000002844447980 */ /* 0x000f62000c101d00 */
[----:B------:R-:W-:Y:S02]  /*b5f0*/  LOP3.LUT R44, R45, 0x380, RZ, 0xc0, !PT ;  /* 0x000003802d2c7812 */ /* 0x000fe400078ec0ff */
[----:B------:R-:W-:Y:S01]  /*b600*/  LOP3.LUT R21, R76, 0x4, R21, 0xe2, !PT ;  /* 0x000000044c157812 */ /* 0x000fe200078ee215 */
[----:B------:R-:W-:Y:S01]  /*b610*/  IMAD.SHL.U32 R76, R0, 0x8, RZ ;  /* 0x00000008004c7824 */ /* 0x000fe200078e00ff */
[----:B------:R-:W-:Y:S01]  /*b620*/  SHF.R.U64 R12, R12, 0x3, RZ ;  /* 0x000000030c0c7819 */ /* 0x000fe200000012ff */
[----:B------:R-:W-:Y:S01]  /*b630*/  IMAD R0, R20, 0x20, R3 ;  /* 0x0000002014007824 */ /* 0x000fe200078e0203 */
[----:B------:R-:W-:-:S02]  /*b640*/  SHF.R.U64 R24, R24, 0x3, RZ ;  /* 0x0000000318187819 */ /* 0x000fc400000012ff */
[----:B------:R-:W-:Y:S01]  /*b650*/  SHF.R.U64 R28, R28, 0x3, RZ ;  /* 0x000000031c1c7819 */ /* 0x000fe200000012ff */
[----:B------:R-:W-:Y:S01]  /*b660*/  UIMAD.WIDE.U32 UR10, UR42, UR12, UR10 ;  /* 0x0000000c2a0a72a5 */ /* 0x000fe2000f8e000a */
[----:B------:R-:W-:Y:S01]  /*b670*/  SHF.R.U64 R44, R44, 0x3, RZ ;  /* 0x000000032c2c7819 */ /* 0x000fe200000012ff */
[----:B------:R-:W-:Y:S01]  /*b680*/  VIADD R80, R0, UR39 ;  /* 0x0000002700507c36 */ /* 0x000fe20008000000 */
        /* <DEDUP_REMOVED lines=9> */
[----:B------:R-:W-:Y:S01]  /*b720*/  UIMAD UR11, UR42, UR13, UR11 ;  /* 0x0000000d2a0b72a4 */ /* 0x000fe2000f8e020b */
[C---:B------:R-:W-:Y:S01]  /*b730*/  IADD3 R53, P5, R14.reuse, 0xa000, RZ ;  /* 0x0000a0000e357810 */ /* 0x040fe20007fbe0ff */
[----:B------:R-:W5:Y:S01]  /*b740*/  LD.E.128 R8, desc[UR40][R8.64] ;  /* 0x0000002808087980 */ /* 0x000f62000c101d00 */
[----:B------:R-:W-:Y:S01]  /*b750*/  IADD3 R57, P6, R14, 0xb000, RZ ;  /* 0x0000b0000e397810 */ /* 0x000fe20007fde0ff */
[----:B------:R-:W-:Y:S01]  /*b760*/  ULDC.64 UR12, c[0x0][0xaf0] ;  /* 0x0002bc00000c7ab9 */ /* 0x000fe20000000a00 */
[----:B------:R-:W-:Y:S01]  /*b770*/  ISETP.GE.AND P0, PT, R192, UR16, PT ;  /* 0x00000010c0007c0c */ /* 0x000fe2000bf06270 */
[----:B0-----:R-:W-:Y:S01]  /*b780*/  @P2 IMAD.HI.U32 R0, R80, R77, RZ ;  /* 0x0000004d50002227 */ /* 0x001fe200078e00ff */
[----:B------:R-:W-:Y:S01]  /*b790*/  IADD3 R7, P3, R14, 0xf000, RZ ;  /* 0x0000f0000e077810 */ /* 0x000fe20007f7e0ff */
[----:B------:R-:W-:Y:S01]  /*b7a0*/  UIMAD UR4, UR4, UR12, URZ ;  /* 0x0000000c040472a4 */ /* 0x000fe2000f8e023f */
[----:B------:R-:W-:Y:S01]  /*b7b0*/  LOP3.LUT R48, R49, 0x380, RZ, 0xc0, !PT ;  /* 0x0000038031307812 */ /* 0x000fe200078ec0ff */
[----:B------:R-:W5:Y:S01]  /*b7c0*/  LD.E.128 R24, desc[UR40][R24.64] ;  /* 0x0000002818187980 */ /* 0x000f62000c101d00 */
[----:B------:R-:W-:-:S02]  /*b7d0*/  LOP3.LUT R52, R53, 0x380, RZ, 0xc0, !PT ;  /* 0x0000038035347812 */ /* 0x000fc400078ec0ff */
[----:B------:R-:W-:Y:S01]  /*b7e0*/  LOP3.LUT R56, R57, 0x380, RZ, 0xc0, !PT ;  /* 0x0000038039387812 */ /* 0x000fe200078ec0ff */
[----:B------:R-:W5:Y:S01]  /*b7f0*/  LD.E.128 R28, desc[UR40][R28.64] ;  /* 0x000000281c1c7980 */ /* 0x000f62000c101d00 */
[----:B------:R-:W-:Y:S02]  /*b800*/  LOP3.LUT R5, R14, 0x380, RZ, 0xc0, !PT ;  /* 0x000003800e057812 */ /* 0x000fe400078ec0ff */
[----:B------:R-:W-:Y:S01]  /*b810*/  SEL R20, RZ, 0xffffffff, P0 ;  /* 0xffffffffff147807 */ /* 0x000fe20000000000 */
[----:B------:R-:W-:Y:S01]  /*b820*/  IMAD.MOV.U32 R77, RZ, RZ, R80 ;  /* 0x000000ffff4d7224 */ /* 0x000fe200078e0050 */
[----:B------:R-:W-:Y:S01]  /*b830*/  LOP3.LUT R6, R7, 0x380, RZ, 0xc0, !PT ;  /* 0x0000038007067812 */ /* 0x000fe200078ec0ff */
[----:B------:R-:W-:Y:S01]  /*b840*/  UIMAD UR4, UR9, UR13, UR4 ;  /* 0x0000000d090472a4 */ /* 0x000fe2000f8e0204 */
[----:B-1----:R-:W-:Y:S01]  /*b850*/  @P2 SHF.R.U32.HI R77, RZ, R79, R0 ;  /* 0x0000004fff4d2219 */ /* 0x002fe20000011600 */
[----:B------:R-:W-:Y:S01]  /*b860*/  UIMAD.WIDE.U32 UR10, UR9, UR12, UR10 ;  /* 0x0000000c090a72a5 */ /* 0x000fe2000f8e000a */
[----:B------:R-:W-:Y:S01]  /*b870*/  SHF.R.U64 R48, R48, 0x3, RZ ;  /* 0x0000000330307819 */ /* 0x000fe200000012ff */
[----:B------:R-:W-:Y:S01]  /*b880*/  IMAD.SHL.U32 R20, R20, 0x10, RZ ;  /* 0x0000001014147824 */ /* 0x000fe200078e00ff */
[----:B------:R-:W-:Y:S01]  /*b890*/  SHF.R.U64 R52, R52, 0x3, RZ ;  /* 0x0000000334347819 */ /* 0x000fe200000012ff */
[----:B------:R-:W-:Y:S01]  /*b8a0*/  IMAD.X R73, RZ, RZ, R15, P3 ;  /* 0x000000ffff497224 */ /* 0x000fe200018e060f */
[----:B------:R-:W-:Y:S01]  /*b8b0*/  SHF.R.U64 R56, R56, 0x3, RZ ;  /* 0x0000000338387819 */ /* 0x000fe200000012ff */
[----:B------:R-:W5:Y:S01]  /*b8c0*/  LD.E.128 R44, desc[UR40][R44.64] ;  /* 0x000000282c2c7980 */ /* 0x000f62000c101d00 */
[----:B------:R-:W-:-:S02]  /*b8d0*/  SHF.R.U64 R5, R5, 0x3, RZ ;  /* 0x0000000305057819 */ /* 0x000fc400000012ff */
[----:B------:R-:W-:Y:S02]  /*b8e0*/  SHF.R.U64 R6, R6, 0x3, RZ ;  /* 0x0000000306067819 */ /* 0x000fe400000012ff */
[----:B------:R-:W-:Y:S01]  /*b8f0*/  LOP3.LUT R21, R76, 0x8, R21, 0xe2, !PT ;  /* 0x000000084c157812 */ /* 0x000fe200078ee215 */
[----:B------:R-:W-:Y:S01]  /*b900*/  UIADD3 UR4, UR11, UR4, URZ ;  /* 0x000000040b047290 */ /* 0x000fe2000fffe03f */
[----:B------:R-:W-:Y:S01]  /*b910*/  ISETP.GE.AND P0, PT, R187, UR16, PT ;  /* 0x00000010bb007c0c */ /* 0x000fe2000bf06270 */
        /* <DEDUP_REMOVED lines=9> */
[----:B------:R-:W-:-:S02]  /*b9b0*/  LOP3.LUT R72, R6, R7, RZ, 0x3c, !PT ;  /* 0x0000000706487212 */ /* 0x000fc400078e3cff */
[----:B------:R-:W-:Y:S02]  /*b9c0*/  SHF.R.S32.HI R78, RZ, 0x1f, R77 ;  /* 0x0000001fff4e7819 */ /* 0x000fe4000001144d */
[----:B------:R-:W-:Y:S01]  /*b9d0*/  LOP3.LUT R76, R20, 0x10, R21, 0xe2, !PT ;  /* 0x00000010144c7812 */ /* 0x000fe200078ee215 */
[----:B------:R-:W-:Y:S01]  /*b9e0*/  IMAD.U32 R20, RZ, RZ, UR10 ;  /* 0x0000000aff147e24 */ /* 0x000fe2000f8e00ff */
[----:B------:R-:W-:Y:S01]  /*b9f0*/  SEL R0, RZ, 0xffffffff, P0 ;  /* 0xffffffffff007807 */ /* 0x000fe20000000000 */
[----:B------:R-:W-:Y:S01]  /*ba00*/  IMAD.U32 R21, RZ, RZ, UR11 ;  /* 0x0000000bff157e24 */ /* 0x000fe2000f8e00ff */
[----:B------:R-:W-:Y:S01]  /*ba10*/  ULDC.64 UR10, c[0x0][0xae0] ;  /* 0x0002b800000a7ab9 */ /* 0x000fe20000000a00 */
[----:B------:R-:W-:Y:S01]  /*ba20*/  IMAD R79, R82, R79, R80 ;  /* 0x0000004f524f7224 */ /* 0x000fe200078e0250 */
[----:B------:R-:W5:Y:S01]  /*ba30*/  LD.E.128 R4, desc[UR40][R4.64] ;  /* 0x0000002804047980 */ /* 0x000f62000c101d00 */
[----:B------:R-:W-:Y:S02]  /*ba40*/  IMAD.U32 R21, RZ, RZ, UR4 ;  /* 0x00000004ff157e24 */ /* 0x000fe4000f8e00ff */
[----:B------:R-:W-:Y:S01]  /*ba50*/  IMAD R78, R78, UR10, RZ ;  /* 0x0000000a4e4e7c24 */ /* 0x000fe2000f8e02ff */
[----:B------:R-:W5:Y:S01]  /*ba60*/  LD.E.128 R12, desc[UR40][R12.64] ;  /* 0x000000280c0c7980 */ /* 0x000f62000c101d00 */
[----:B------:R-:W-:Y:S01]  /*ba70*/  IMAD.SHL.U32 R83, R0, 0x20, RZ ;  /* 0x0000002000537824 */ /* 0x000fe200078e00ff */
[----:B------:R-:W-:-:S02]  /*ba80*/  ISETP.GE.AND P0, PT, R229, UR16, PT ;  /* 0x00000010e5007c0c */ /* 0x000fc4000bf06270 */
[----:B------:R-:W5:Y:S01]  /*ba90*/  LD.E.128 R48, desc[UR40][R48.64] ;  /* 0x0000002830307980 */ /* 0x000f62000c101d00 */
[----:B------:R-:W-:-:S03]  /*baa0*/  SHF.R.S32.HI R0, RZ, 0x1f, R79 ;  /* 0x0000001fff007819 */ /* 0x000fc6000001144f */
[----:B------:R-:W5:Y:S01]  /*bab0*/  LD.E.128 R52, desc[UR40][R52.64] ;  /* 0x0000002834347980 */ /* 0x000f62000c101d00 */
[----:B------:R-:W-:-:S03]  /*bac0*/  IMAD.WIDE.U32 R20, R77, UR10, R20 ;  /* 0x0000000a4d147c25 */ /* 0x000fc6000f8e0014 */
[----:B------:R-:W5:Y:S01]  /*bad0*/  LD.E.128 R56, desc[UR40][R56.64] ;  /* 0x0000002838387980 */ /* 0x000f62000c101d00 */
[----:B------:R-:W-:Y:S01]  /*bae0*/  IMAD R81, R77, UR11, R78 ;  /* 0x0000000b4d517c24 */ /* 0x000fe2000f8e024e */
[----:B------:R-:W-:Y:S02]  /*baf0*/  ULDC.64 UR10, c[0x0][0xad8] ;  /* 0x0002b600000a7ab9 */ /* 0x000fe40000000a00 */
        /* <DEDUP_REMOVED lines=8> */
[----:B------:R-:W-:Y:S01]  /*bb80*/  IMAD.IADD R21, R21, 0x1, R81 ;  /* 0x0000000115157824 */ /* 0x000fe200078e0251 */
[----:B------:R-:W-:Y:S01]  /*bb90*/  SEL R77, RZ, 0x40, P0 ;  /* 0x00000040ff4d7807 */ /* 0x000fe20000000000 */
[----:B------:R-:W-:Y:S01]  /*bba0*/  IMAD R78, R0, UR10, RZ ;  /* 0x0000000a004e7c24 */ /* 0x000fe2000f8e02ff */
[----:B------:R-:W-:Y:S01]  /*bbb0*/  ISETP.GE.AND P0, PT, R228, UR16, PT ;  /* 0x00000010e4007c0c */ /* 0x000fe2000bf06270 */
[----:B------:R-:W-:-:S02]  /*bbc0*/  IMAD R83, R82, UR8, RZ ;  /* 0x0000000852537c24 */ /* 0x000fc4000f8e02ff */
[----:B------:R-:W-:Y:S01]  /*bbd0*/  VIADD R82, R3, UR39 ;  /* 0x0000002703527c36 */ /* 0x000fe20008000000 */
        /* <DEDUP_REMOVED lines=14> */
[----:B------:R0:W3:Y:S01]  /*bcc0*/  SHFL.IDX PT, R21, R81, RZ, 0x181f ;  /* 0x00181fff51157589 */ /* 0x0000e200000e0000 */
[----:B------:R-:W-:Y:S02]  /*bcd0*/  LOP3.LUT R3, R0, R3, RZ, 0xfc, !PT ;  /* 0x0000000300037212 */ /* 0x000fe400078efcff */
[----:B--2---:R-:W-:Y:S01]  /*bce0*/  SHF.R.S32.HI R152, RZ, 0x1f, R195 ;  /* 0x0000001fff987819 */ /* 0x004fe200000114c3 */
        /* <DEDUP_REMOVED lines=9> */
[----:B---3--:R-:W-:-:S03]  /*bd80*/  @!P0 IMAD.WIDE R78, R2, 0x2, R20 ;  /* 0x00000002024e8825 */ /* 0x008fc600078e0214 */
[----:B------:R-:W-:Y:S02]  /*bd90*/  @!P1 LEA.HI.X R77, R195, R21, R152, 0x1, P2 ;  /* 0x00000015c34d9211 */ /* 0x000fe400010f0c98 */
[----:B------:R-:W-:Y:S01]  /*bda0*/  ISETP.GE.AND P2, PT, R192, UR16, PT ;  /* 0x00000010c0007c0c */ /* 0x000fe2000bf46270 */
[----:B-----5:R1:W-:Y:S01]  /*bdb0*/  @!P0 ST.E.128 desc[UR40][R78.64], R4 ;  /* 0x000000044e008985 */ /* 0x0203e2000c101d28 */
[----:B------:R-:W-:-:S03]  /*bdc0*/  LOP3.LUT P0, RZ, R0, 0x40, RZ, 0xc0, !PT ;  /* 0x0000004000ff7812 */ /* 0x000fc6000780c0ff */
[----:B------:R2:W-:Y:S01]  /*bdd0*/  @!P1 ST.E.128 desc[UR40][R76.64], R12 ;  /* 0x0000000c4c009985 */ /* 0x0005e2000c101d28 */
[----:B------:R-:W-:Y:S02]  /*bde0*/  ISETP.GE.AND P1, PT, R187, UR16, PT ;  /* 0x00000010bb007c0c */ /* 0x000fe4000bf26270 */
[----:B-1----:R-:W-:Y:S02]  /*bdf0*/  SHF.R.S32.HI R4, RZ, 0x1f, R187 ;  /* 0x0000001fff047819 */ /* 0x002fe400000114bb */
[----:B------:R-:W-:Y:S02]  /*be00*/  SHF.R.S32.HI R5, RZ, 0x1f, R229 ;  /* 0x0000001fff057819 */ /* 0x000fe400000114e5 */
[CC--:B--2---:R-:W-:Y:S02]  /*be10*/  @!P4 LEA R76, P5, R194.reuse, R20.reuse, 0x1 ;  /* 0x00000014c24cc211 */ /* 0x0c4fe400078a08ff */
[----:B------:R-:W-:Y:S02]  /*be20*/  @!P3 LEA R14, P6, R193, R20, 0x1 ;  /* 0x00000014c10eb211 */ /* 0x000fe400078c08ff */
[----:B------:R-:W-:-:S02]  /*be30*/  @!P4 LEA.HI.X R77, R194, R21, R85, 0x1, P5 ;  /* 0x00000015c24dc211 */ /* 0x000fc400028f0c55 */
[CC--:B------:R-:W-:Y:S02]  /*be40*/  @!P2 LEA R12, P5, R192.reuse, R20.reuse, 0x1 ;  /* 0x00000014c00ca211 */ /* 0x0c0fe400078a08ff */
[-C--:B------:R-:W-:Y:S01]  /*be50*/  @!P3 LEA.HI.X R15, R193, R21.reuse, R84, 0x1, P6 ;  /* 0x00000015c10fb211 */ /* 0x080fe200030f0c54 */
[----:B------:R2:W-:Y:S01]  /*be60*/  @!P4 ST.E.128 desc[UR40][R76.64], R28 ;  /* 0x0000001c4c00c985 */ /* 0x0005e2000c101d28 */
[----:B------:R-:W-:Y:S02]  /*be70*/  LOP3.LUT P6, RZ, R3, 0x80, RZ, 0xc0, !PT ;  /* 0x0000008003ff7812 */ /* 0x000fe400078cc0ff */
[-C--:B------:R-:W-:Y:S01]  /*be80*/  @!P2 LEA.HI.X R13, R192, R21.reuse, R87, 0x1, P5 ;  /* 0x00000015c00da211 */ /* 0x080fe200028f0c57 */
[----:B------:R2:W-:Y:S01]  /*be90*/  @!P3 ST.E.128 desc[UR40][R14.64], R36 ;  /* 0x000000240e00b985 */ /* 0x0005e2000c101d28 */
[C---:B------:R-:W-:Y:S02]  /*bea0*/  @!P1 LEA R6, P5, R187.reuse, R20, 0x1 ;  /* 0x00000014bb069211 */ /* 0x040fe400078a08ff */
[----:B------:R-:W-:Y:S01]  /*beb0*/  SHF.R.S32.HI R79, RZ, 0x1f, R228 ;  /* 0x0000001fff4f7819 */ /* 0x000fe200000114e4 */
[----:B------:R2:W-:Y:S01]  /*bec0*/  @!P2 ST.E.128 desc[UR40][R12.64], R44 ;  /* 0x0000002c0c00a985 */ /* 0x0005e2000c101d28 */
[----:B------:R-:W-:-:S02]  /*bed0*/  @!P1 LEA.HI.X R7, R187, R21, R4, 0x1, P5 ;  /* 0x00000015bb079211 */ /* 0x000fc400028f0c04 */
[----:B------:R-:W-:-:S03]  /*bee0*/  @P0 LEA R4, P5, R229, R20, 0x1 ;  /* 0x00000014e5040211 */ /* 0x000fc600078a08ff */
[----:B------:R2:W-:Y:S01]  /*bef0*/  @!P1 ST.E.128 desc[UR40][R6.64], R52 ;  /* 0x0000003406009985 */ /* 0x0005e2000c101d28 */
[----:B------:R-:W-:Y:S02]  /*bf00*/  @P0 LEA.HI.X R5, R229, R21, R5, 0x1, P5 ;  /* 0x00000015e5050211 */ /* 0x000fe400028f0c05 */
[----:B------:R-:W-:-:S03]  /*bf10*/  @P6 LEA R20, P5, R228, R20, 0x1 ;  /* 0x00000014e4146211 */ /* 0x000fc600078a08ff */
[----:B------:R2:W-:Y:S01]  /*bf20*/  @P0 ST.E.128 desc[UR40][R4.64], R60 ;  /* 0x0000003c04000985 */ /* 0x0005e2000c101d28 */
[----:B------:R-:W-:-:S05]  /*bf30*/  @P6 LEA.HI.X R21, R228, R21, R79, 0x1, P5 ;  /* 0x00000015e4156211 */ /* 0x000fca00028f0c4f */
[----:B------:R2:W-:Y:S04]  /*bf40*/  @P6 ST.E.128 desc[UR40][R20.64], R68 ;  /* 0x0000004414006985 */ /* 0x0005e8000c101d28 */
.L_x_4460:
[----:B------:R-:W-:Y:S05]  /*bf50*/  BSYNC B1 ;  /* 0x0000000000017941 */ /* 0x000fea0003800000 */
.L_x_4459:
[----:B--2--5:R-:W-:Y:S01]  /*bf60*/  VIADD R6, R82, 0x20 ;  /* 0x0000002052067836 */ /* 0x024fe20000000000 */
[----:B------:R2:W4:Y:S04]  /*bf70*/  SHFL.IDX PT, R5, R81, 0x1, 0x181f ;  /* 0x00381f0051057f89 */ /* 0x00052800000e0000 */
[----:B------:R-:W-:Y:S01]  /*bf80*/  ISETP.GE.AND P0, PT, R6, R83, PT ;  /* 0x000000530600720c */ /* 0x000fe20003f06270 */
[----:B------:R2:W0:-:S12]  /*bf90*/  SHFL.IDX PT, R4, R80, 0x1, 0x181f ;  /* 0x00381f0050047f89 */ /* 0x00041800000e0000 */
[----:B--2---:R-:W-:Y:S05]  /*bfa0*/  @P0 BRA `(.L_x_4461) ;  /* 0x0000002400f80947 */ /* 0x004fea0003800000 */
[----:B------:R-:W-:Y:S02]  /*bfb0*/  ISETP.GE.AND P0, PT, R195, UR16, PT ;  /* 0x00000010c3007c0c */ /* 0x000fe4000bf06270 */
[----:B------:R-:W-:Y:S02]  /*bfc0*/  ISETP.GE.AND P5, PT, R2, UR16, PT ;  /* 0x0000001002007c0c */ /* 0x000fe4000bfa6270 */
[----:B------:R-:W-:Y:S02]  /*bfd0*/  ISETP.GE.AND P2, PT, R194, UR16, PT ;  /* 0x00000010c2007c0c */ /* 0x000fe4000bf46270 */
[----:B------:R-:W-:Y:S02]  /*bfe0*/  ISETP.GE.AND P1, PT, R193, UR16, PT ;  /* 0x00000010c1007c0c */ /* 0x000fe4000bf26270 */
[----:B------:R-:W-:Y:S02]  /*bff0*/  ISETP.GE.AND P3, PT, R192, UR16, PT ;  /* 0x00000010c0007c0c */ /* 0x000fe4000bf66270 */
[----:B------:R-:W-:-:S02]  /*c000*/  SHF.R.S32.HI R15, RZ, 0x1f, R194 ;  /* 0x0000001fff0f7819 */ /* 0x000fc400000114c2 */
[----:B------:R-:W-:Y:S02]  /*c010*/  SHF.R.S32.HI R29, RZ, 0x1f, R192 ;  /* 0x0000001fff1d7819 */ /* 0x000fe400000114c0 */
[C---:B0-----:R-:W-:Y:S01]  /*c020*/  @!P0 LEA R12, P4, R195.reuse, R4, 0x1 ;  /* 0x00000004c30c8211 */ /* 0x041fe200078808ff */
        /* <DEDUP_REMOVED lines=15> */
[-C--:B---3--:R-:W-:Y:S02]  /*c120*/  @!P1 LEA.HI.X R21, R193, R5.reuse, R0, 0x1, P6 ;  /* 0x00000005c1159211 */ /* 0x088fe400030f0c00 */
        /* <DEDUP_REMOVED lines=15> */
.L_x_4458:
        /* <DEDUP_REMOVED lines=10> */
[----:B--2---:R-:W-:Y:S01]  /*c2c0*/  SHF.R.S32.HI R152, RZ, 0x1f, R205 ;  /* 0x0000001fff987819 */ /* 0x004fe200000114cd */
        /* <DEDUP_REMOVED lines=60> */
[C---:B------:R-:W-:Y:S02]  /*c690*/  LEA R3, P1, R4.reuse, UR10, 0x2 ;  /* 0x0000000a04037c11 */ /* 0x040fe4000f8210ff */
[----:B------:R-:W-:Y:S02]  /*c6a0*/  SHF.R.S32.HI R13, RZ, 0x1f, R224 ;  /* 0x0000001fff0d7819 */ /* 0x000fe400000114e0 */
[----:B------:R-:W-:Y:S01]  /*c6b0*/  LEA.HI.X R10, R4, UR11, R5, 0x2, P1 ;  /* 0x0000000b040a7c11 */ /* 0x000fe200088f1405 */
[----:B------:R0:W1:Y:S01]  /*c6c0*/  SHFL.IDX PT, R11, R3, RZ, 0x1c1f ;  /* 0x001c1fff030b7589 */ /* 0x00006200000e0000 */
[----:B------:R-:W-:Y:S02]  /*c6d0*/  SHF.R.S32.HI R171, RZ, 0x1f, R225 ;  /* 0x0000001fffab7819 */ /* 0x000fe400000114e1 */
[----:B------:R-:W-:Y:S01]  /*c6e0*/  SHF.R.S32.HI R172, RZ, 0x1f, R226 ;  /* 0x0000001fffac7819 */ /* 0x000fe200000114e2 */
[----:B------:R0:W2:Y:S01]  /*c6f0*/  SHFL.IDX PT, R12, R10, RZ, 0x1c1f ;  /* 0x001c1fff0a0c7589 */ /* 0x0000a200000e0000 */
[----:B------:R-:W-:Y:S01]  /*c700*/  SHF.R.S32.HI R173, RZ, 0x1f, R17 ;  /* 0x0000001fffad7819 */ /* 0x000fe20000011411 */
[----:B------:R-:W-:Y:S06]  /*c710*/  @P0 BRA `(.L_x_4463) ;  /* 0x0000000800040947 */ /* 0x000fec0003800000 */
[----:B------:R-:W-:Y:S02]  /*c720*/  ULDC UR4, c[0x0][0xac8] ;  /* 0x0002b20000047ab9 */ /* 0x000fe40000000800 */
[----:B------:R-:W-:Y:S02]  /*c730*/  ISETP.GE.AND P3, PT, R17, UR4, PT ;  /* 0x0000000411007c0c */ /* 0x000fe4000bf66270 */
[----:B------:R-:W-:Y:S02]  /*c740*/  ISETP.GE.AND P4, PT, R226, UR4, PT ;  /* 0x00000004e2007c0c */ /* 0x000fe4000bf86270 */
[----:B------:R-:W-:Y:S02]  /*c750*/  ISETP.GE.AND P2, PT, R225, UR4, PT ;  /* 0x00000004e1007c0c */ /* 0x000fe4000bf46270 */
[----:B------:R-:W-:-:S07]  /*c760*/  ISETP.GE.AND P1, PT, R224, UR4, PT ;  /* 0x00000004e0007c0c */ /* 0x000fce000bf26270 */
[CC--:B-1----:R-:W-:Y:S02]  /*c770*/  @!P3 LEA R4, P0, R17.reuse, R11.reuse, 0x2 ;  /* 0x0000000b1104b211 */ /* 0x0c2fe400078010ff */
[C---:B------:R-:W-:Y:S02]  /*c780*/  @!P4 LEA R6, P5, R226.reuse, R11, 0x2 ;  /* 0x0000000be206c211 */ /* 0x040fe400078a10ff */
        /* <DEDUP_REMOVED lines=122> */
.L_x_4463:
[----:B------:R-:W-:Y:S05]  /*cf30*/  BSYNC B1 ;  /* 0x0000000000017941 */ /* 0x000fea0003800000 */
.L_x_4462:
[----:B------:R-:W-:Y:S01]  /*cf40*/  VIADD R0, R0, 0x8 ;  /* 0x0000000800007836 */ /* 0x000fe20000000000 */
[----:B------:R4:W1:Y:S04]  /*cf50*/  SHFL.IDX PT, R20, R10, 0x1, 0x1c1f ;  /* 0x003c1f000a147f89 */ /* 0x00086800000e0000 */
[----:B------:R-:W-:Y:S01]  /*cf60*/  ISETP.GE.AND P0, PT, R0, UR8, PT ;  /* 0x0000000800007c0c */ /* 0x000fe2000bf06270 */
[----:B0-----:R-:W0:-:S12]  /*cf70*/  SHFL.IDX PT, R3, R3, 0x1, 0x1c1f ;  /* 0x003c1f0003037f89 */ /* 0x001e1800000e0000 */
[----:B----4-:R-:W-:Y:S05]  /*cf80*/  @P0 BRA `(.L_x_4461) ;  /* 0x0000001800000947 */ /* 0x010fea0003800000 */
[----:B------:R-:W-:Y:S02]  /*cf90*/  ULDC UR4, c[0x0][0xac8] ;  /* 0x0002b20000047ab9 */ /* 0x000fe40000000800 */
[----:B------:R-:W-:Y:S02]  /*cfa0*/  ISETP.GE.AND P4, PT, R17, UR4, PT ;  /* 0x0000000411007c0c */ /* 0x000fe4000bf86270 */
[----:B------:R-:W-:Y:S02]  /*cfb0*/  ISETP.GE.AND P2, PT, R226, UR4, PT ;  /* 0x00000004e2007c0c */ /* 0x000fe4000bf46270 */
[----:B------:R-:W-:Y:S02]  /*cfc0*/  ISETP.GE.AND P1, PT, R225, UR4, PT ;  /* 0x00000004e1007c0c */ /* 0x000fe4000bf26270 */
[----:B------:R-:W-:-:S07]  /*cfd0*/  ISETP.GE.AND P0, PT, R224, UR4, PT ;  /* 0x00000004e0007c0c */ /* 0x000fce000bf06270 */
[CC--:B0-----:R-:W-:Y:S02]  /*cfe0*/  @!P4 LEA R10, P3, R17.reuse, R3.reuse, 0x2 ;  /* 0x00000003110ac211 */ /* 0x0c1fe400078610ff */
[-C--:B---3--:R-:W-:Y:S02]  /*cff0*/  @!P2 LEA R4, P6, R226, R3.reuse, 0x2 ;  /* 0x00000003e204a211 */ /* 0x088fe400078c10ff */
[----:B-1----:R-:W-:Y:S02]  /*d000*/  @!P4 LEA.HI.X R11, R17, R20, R173, 0x2, P3 ;  /* 0x00000014110bc211 */ /* 0x002fe400018f14ad */
[----:B------:R-:W-:Y:S02]  /*d010*/  ISETP.GE.AND P3, PT, R223, UR4, PT ;  /* 0x00000004df007c0c */ /* 0x000fe4000bf66270 */
[----:B------:R-:W-:Y:S01]  /*d020*/  @!P1 LEA R6, P5, R225, R3, 0x2 ;  /* 0x00000003e1069211 */ /* 0x000fe200078a10ff */
[----:B------:R0:W-:Y:S01]  /*d030*/  @!P4 ST.E.64 desc[UR40][R10.64], R26 ;  /* 0x0000001a0a00c985 */ /* 0x0001e2000c101b28 */
[----:B------:R-:W-:-:S02]  /*d040*/  ISETP.GE.AND P4, PT, R222, UR4, PT ;  /* 0x00000004de007c0c */ /* 0x000fc4000bf86270 */
[-C--:B------:R-:W-:Y:S02]  /*d050*/  @!P2 LEA.HI.X R5, R226, R20.reuse, R172, 0x2, P6 ;  /* 0x00000014e205a211 */ /* 0x080fe400030f14ac */
[CC--:B------:R-:W-:Y:S02]  /*d060*/  @!P0 LEA R8, P6, R224.reuse, R3.reuse, 0x2 ;  /* 0x00000003e0088211 */ /* 0x0c0fe400078c10ff */
        /* <DEDUP_REMOVED lines=14> */
[-C--:B------:R-:W-:Y:S01]  /*d150*/  @!P5 LEA R14, P6, R221, R3.reuse, 0x2 ;  /* 0x00000003dd0ed211 */ /* 0x080fe200078c10ff */
[----:B------:R4:W-:Y:S01]  /*d160*/  @!P4 ST.E.64 desc[UR40][R12.64], R46 ;  /* 0x0000002e0c00c985 */ /* 0x0009e2000c101b28 */
[----:B------:R-:W-:Y:S02]  /*d170*/  ISETP.GE.AND P3, PT, R217, UR4, PT ;  /* 0x00000004d9007c0c */ /* 0x000fe4000bf66270 */
[----:B------:R-:W-:Y:S02]  /*d180*/  @!P5 LEA.HI.X R15, R221, R20, R168, 0x2, P6 ;  /* 0x00000014dd0fd211 */ /* 0x000fe400030f14a8 */
[-C--:B-1----:R-:W-:Y:S02]  /*d190*/  @!P0 LEA R4, P6, R220, R3.reuse, 0x2 ;  /* 0x00000003dc048211 */ /* 0x082fe400078c10ff */
[----:B------:R-:W-:Y:S01]  /*d1a0*/  ISETP.GE.AND P4, PT, R216, UR4, PT ;  /* 0x00000004d8007c0c */ /* 0x000fe2000bf86270 */
[----:B------:R1:W-:Y:S01]  /*d1b0*/  @!P5 ST.E.64 desc[UR40][R14.64], R50 ;  /* 0x000000320e00d985 */ /* 0x0003e2000c101b28 */
[----:B---3--:R-:W-:-:S02]  /*d1c0*/  @!P1 LEA R6, P5, R219, R3, 0x2 ;  /* 0x00000003db069211 */ /* 0x008fc400078a10ff */
[-C--:B------:R-:W-:Y:S02]  /*d1d0*/  @!P0 LEA.HI.X R5, R220, R20.reuse, R167, 0x2, P6 ;  /* 0x00000014dc058211 */ /* 0x080fe400030f14a7 */
        /* <DEDUP_REMOVED lines=9> */
[CC--:B----4-:R-:W-:Y:S02]  /*d270*/  @!P4 LEA R12, P2, R216.reuse, R3.reuse, 0x2 ;  /* 0x00000003d80cc211 */ /* 0x0d0fe400078410ff */
[----:B------:R-:W-:Y:S02]  /*d280*/  ISETP.GE.AND P1, PT, R213, UR4, PT ;  /* 0x00000004d5007c0c */ /* 0x000fe4000bf26270 */
[-C--:B------:R-:W-:Y:S02]  /*d290*/  @!P3 LEA.HI.X R11, R217, R20.reuse, R164, 0x2, P6 ;  /* 0x00000014d90bb211 */ /* 0x080fe400030f14a4 */
[----:B------:R-:W-:Y:S02]  /*d2a0*/  @!P4 LEA.HI.X R13, R216, R20, R163, 0x2, P2 ;  /* 0x00000014d80dc211 */ /* 0x000fe400010f14a3 */
[----:B------:R-:W-:Y:S01]  /*d2b0*/  ISETP.GE.AND P2, PT, R212, UR4, PT ;  /* 0x00000004d4007c0c */ /* 0x000fe2000bf46270 */
[----:B------:R-:W-:Y:S01]  /*d2c0*/  @!P3 ST.E.64 desc[UR40][R10.64], R66 ;  /* 0x000000420a00b985 */ /* 0x000fe2000c101b28 */
[----:B-1----:R-:W-:-:S03]  /*d2d0*/  @!P5 LEA R14, P6, R215, R3, 0x2 ;  /* 0x00000003d70ed211 */ /* 0x002fc600078c10ff */
[----:B------:R1:W-:Y:S01]  /*d2e0*/  @!P4 ST.E.64 desc[UR40][R12.64], R70 ;  /* 0x000000460c00c985 */ /* 0x0003e2000c101b28 */
[-C--:B------:R-:W-:Y:S02]  /*d2f0*/  @!P5 LEA.HI.X R15, R215, R20.reuse, R162, 0x2, P6 ;  /* 0x00000014d70fd211 */ /* 0x080fe400030f14a2 */
[CC--:B0-----:R-:W-:Y:S02]  /*d300*/  @!P0 LEA R4, P4, R214.reuse, R3.reuse, 0x2 ;  /* 0x00000003d6048211 */ /* 0x0c1fe400078810ff */
[-C--:B---3--:R-:W-:Y:S01]  /*d310*/  @!P1 LEA R6, P3, R213, R3.reuse, 0x2 ;  /* 0x00000003d5069211 */ /* 0x088fe200078610ff */
        /* <DEDUP_REMOVED lines=14> */
[CC--:B------:R-:W-:Y:S02]  /*d400*/  @!P5 LEA R10, P6, R211.reuse, R3.reuse, 0x2 ;  /* 0x00000003d30ad211 */ /* 0x0c0fe400078c10ff */
[-C--:B------:R-:W-:Y:S02]  /*d410*/  @!P4 LEA.HI.X R13, R210, R20.reuse, R157, 0x2, P0 ;  /* 0x00000014d20dc211 */ /* 0x080fe400000f149d */
[----:B------:R-:W-:Y:S02]  /*d420*/  @!P5 LEA.HI.X R11, R211, R20, R158, 0x2, P6 ;  /* 0x00000014d30bd211 */ /* 0x000fe400030f149e */
[----:B------:R-:W-:Y:S02]  /*d430*/  ISETP.GE.AND P0, PT, R206, UR4, PT ;  /* 0x00000004ce007c0c */ /* 0x000fe4000bf06270 */
[----:B0-----:R-:W-:Y:S01]  /*d440*/  @!P3 LEA R14, P6, R209, R3, 0x2 ;  /* 0x00000003d10eb211 */ /* 0x001fe200078c10ff */
[----:B------:R0:W-:Y:S01]  /*d450*/  @!P5 ST.E.64 desc[UR40][R10.64], R90 ;  /* 0x0000005a0a00d985 */ /* 0x0001e2000c101b28 */
[----:B------:R-:W-:-:S02]  /*d460*/  ISETP.GE.AND P5, PT, R205, UR4, PT ;  /* 0x00000004cd007c0c */ /* 0x000fc4000bfa6270 */
[-C--:B------:R-:W-:Y:S01]  /*d470*/  @!P3 LEA.HI.X R15, R209, R20.reuse, R156, 0x2, P6 ;  /* 0x00000014d10fb211 */ /* 0x080fe200030f149c */
[----:B------:R4:W-:Y:S01]  /*d480*/  @!P4 ST.E.64 desc[UR40][R12.64], R94 ;  /* 0x0000005e0c00c985 */ /* 0x0009e2000c101b28 */
[-C--:B---3--:R-:W-:Y:S02]  /*d490*/  @!P2 LEA R4, P6, R208, R3.reuse, 0x2 ;  /* 0x00000003d004a211 */ /* 0x088fe400078c10ff */
[----:B------:R-:W-:Y:S01]  /*d4a0*/  ISETP.GE.AND P4, PT, R204, UR4, PT ;  /* 0x00000004cc007c0c */ /* 0x000fe2000bf86270 */
[----:B------:R3:W-:Y:S01]  /*d4b0*/  @!P3 ST.E.64 desc[UR40][R14.64], R98 ;  /* 0x000000620e00b985 */ /* 0x0007e2000c101b28 */
[-C--:B--2---:R-:W-:Y:S02]  /*d4c0*/  @!P1 LEA R6, P3, R207, R3.reuse, 0x2 ;  /* 0x00000003cf069211 */ /* 0x084fe400078610ff */
        /* <DEDUP_REMOVED lines=11> */
[-C--:B------:R-:W-:Y:S02]  /*d580*/  @!P5 LEA.HI.X R11, R205, R20.reuse, R152, 0x2, P1 ;  /* 0x00000014cd0bd211 */ /* 0x080fe400008f1498 */
        /* <DEDUP_REMOVED lines=8> */
[CC--:B-1----:R-:W-:Y:S01]  /*d610*/  @!P0 LEA R4, P5, R202.reuse, R3.reuse, 0x2 ;  /* 0x00000003ca048211 */ /* 0x0c2fe200078a10ff */
[----:B------:R1:W-:Y:S01]  /*d620*/  @!P3 ST.E.64 desc[UR40][R14.64], R122 ;  /* 0x0000007a0e00b985 */ /* 0x0003e2000c101b28 */
[----:B------:R-:W-:Y:S02]  /*d630*/  ISETP.GE.AND P3, PT, R199, UR4, PT ;  /* 0x00000004c7007c0c */ /* 0x000fe4000bf66270 */
[----:B------:R-:W-:Y:S02]  /*d640*/  @!P0 LEA.HI.X R5, R202, R20, R236, 0x2, P5 ;  /* 0x00000014ca058211 */ /* 0x000fe400028f14ec */
[----:B------:R-:W-:Y:S02]  /*d650*/  ISETP.GE.AND P5, PT, R197, UR4, PT ;  /* 0x00000004c5007c0c */ /* 0x000fe4000bfa6270 */
[-C--:B--2---:R-:W-:Y:S01]  /*d660*/  @!P1 LEA R6, P6, R201, R3.reuse, 0x2 ;  /* 0x00000003c9069211 */ /* 0x084fe200078c10ff */
[----:B------:R2:W-:Y:S02]  /*d670*/  @!P0 ST.E.64 desc[UR40][R4.64], R126 ;  /* 0x0000007e04008985 */ /* 0x0005e4000c101b28 */
[----:B0-----:R-:W-:-:S02]  /*d680*/  @!P4 LEA R8, P0, R200, R3, 0x2 ;  /* 0x00000003c808c211 */ /* 0x001fc400078010ff */
[-C--:B------:R-:W-:Y:S02]  /*d690*/  @!P1 LEA.HI.X R7, R201, R20.reuse, R235, 0x2, P6 ;  /* 0x00000014c9079211 */ /* 0x080fe400030f14eb */
[-C--:B---3--:R-:W-:Y:S02]  /*d6a0*/  @!P3 LEA R10, P6, R199, R3.reuse, 0x2 ;  /* 0x00000003c70ab211 */ /* 0x088fe400078c10ff */
[-C--:B------:R-:W-:Y:S01]  /*d6b0*/  @!P4 LEA.HI.X R9, R200, R20.reuse, R234, 0x2, P0 ;  /* 0x00000014c809c211 */ /* 0x080fe200000f14ea */
        /* <DEDUP_REMOVED lines=16> */
.L_x_4455:
        /* <DEDUP_REMOVED lines=10> */
[----:B------:R-:W3:Y:S01]  /*d860*/  @P1 LDG.E R8, desc[UR40][R4.64] ;  /* 0x0000002804081981 */ /* 0x000ee2000c1e1900 */
        /* <DEDUP_REMOVED lines=13> */
[----:B---3--:R-:W-:Y:S01]  /*d940*/  @P1 R2UR UR4, R8 ;  /* 0x00000000080412ca */ /* 0x008fe200000e0000 */
[----:B-1----:R-:W-:-:S05]  /*d950*/  VIADD R8, R3, 0xffffff80 ;  /* 0xffffff8003087836 */ /* 0x002fca0000000000 */
[----:B------:R-:W-:-:S07]  /*d960*/  ISETP.GT.AND P0, PT, R8, 0x3f, PT ;  /* 0x0000003f0800780c */ /* 0x000fce0003f04270 */
[----:B------:R-:W-:Y:S01]  /*d970*/  USHF.R.S32.HI UR22, URZ, 0x1f, UR4 ;  /* 0x0000001f3f167899 */ /* 0x000fe20008011404 */
[----:B0-----:R-:W-:Y:S11]  /*d980*/  @P2 BRA `(.L_x_4464) ;  /* 0x0000000000102947 */ /* 0x001ff60003800000 */
[----:B------:R-:W-:Y:S05]  /*d990*/  @!P1 BRA `(.L_x_4464) ;  /* 0x00000000000c9947 */ /* 0x000fea0003800000 */
[----:B------:R-:W3:Y:S04]  /*d9a0*/  LDG.E R3, desc[UR40][R4.64] ;  /* 0x0000002804037981 */ /* 0x000ee8000c1e1900 */
[----:B-----5:R-:W3:Y:S02]  /*d9b0*/  LDG.E R0, desc[UR40][R4.64+0x4] ;  /* 0x0000042804007981 */ /* 0x020ee4000c1e1900 */
[----:B---3--:R-:W-:-:S07]  /*d9c0*/  IMAD.IADD R0, R0, 0x1, -R3 ;  /* 0x0000000100007824 */ /* 0x008fce00078e0a03 */
.L_x_4464:
[----:B------:R-:W-:Y:S01]  /*d9d0*/  USEL UR45, UR45, URZ, !UP0 ;  /* 0x0000003f2d2d7287 */ /* 0x000fe2000c000000 */
[----:B------:R-:W-:Y:S01]  /*d9e0*/  BSSY B1, `(.L_x_4465) ;  /* 0x0000039000017945 */ /* 0x000fe20003800000 */
[----:B------:R-:W-:-:S03]  /*d9f0*/  USEL UR44, UR44, URZ, !UP0 ;  /* 0x0000003f2c2c7287 */ /* 0x000fc6000c000000 */
[----:B------:R-:W-:Y:S09]  /*da00*/  @P0 BRA `(.L_x_4466) ;  /* 0x0000000000d80947 */ /* 0x000ff20003800000 */
[----:B------:R-:W0:Y:S01]  /*da10*/  S2R R6, SR_TID.X ;  /* 0x0000000000067919 */ /* 0x000e220000002100 */
[----:B------:R-:W1:Y:S01]  /*da20*/  LDC R9, c[0x0][0xbe8] ;  /* 0x0002fa00ff097b82 */ /* 0x000e620000000800 */
[----:B------:R-:W-:Y:S02]  /*da30*/  IMAD.U32 R5, RZ, RZ, UR39 ;  /* 0x00000027ff057e24 */ /* 0x000fe4000f8e00ff */
[----:B-1---5:R-:W-:-:S03]  /*da40*/  IMAD R3, R0, R9, RZ ;  /* 0x0000000900037224 */ /* 0x022fc600078e02ff */
[----:B0-----:R-:W-:-:S04]  /*da50*/  IADD3 R6, R5, -0x80, R6 ;  /* 0xffffff8005067810 */ /* 0x001fc80007ffe006 */
        /* <DEDUP_REMOVED lines=17> */
[----:B------:R-:W-:Y:S02]  /*db70*/  UIMAD UR8, UR17, UR8, URZ ;  /* 0x00000008110872a4 */ /* 0x000fe4000f8e023f */
[----:B------:R-:W-:Y:S02]  /*db80*/  UIMAD.WIDE.U32 UR12, UR14, UR45, URZ ;  /* 0x0000002d0e0c72a5 */ /* 0x000fe4000f8e003f */
[----:B------:R-:W-:Y:S02]  /*db90*/  UIMAD UR15, UR14, UR44, UR15 ;  /* 0x0000002c0e0f72a4 */ /* 0x000fe4000f8e020f */
[----:B------:R-:W-:Y:S01]  /*dba0*/  UIADD3 UR19, UR11, UR19, URZ ;  /* 0x000000130b137290 */ /* 0x000fe2000fffe03f */
[----:B0-----:R-:W-:Y:S01]  /*dbb0*/  @P0 IMAD.HI.U32 R4, R6, R3, RZ ;  /* 0x0000000306040227 */ /* 0x001fe200078e00ff */
[----:B------:R-:W-:-:S02]  /*dbc0*/  UIADD3 UR11, UR21, UR8, URZ ;  /* 0x00000008150b7290 */ /* 0x000fc4000fffe03f */
[----:B------:R-:W-:Y:S01]  /*dbd0*/  UIADD3 UR10, UP1, UP2, UR12, UR10, UR4 ;  /* 0x0000000a0c0a7290 */ /* 0x000fe2000fa3e004 */
        /* <DEDUP_REMOVED lines=10> */
[----:B------:R-:W-:Y:S01]  /*dc80*/  ULDC.64 UR10, c[0x0][UR18+0x210] ;  /* 0x00008400120a7abb */ /* 0x000fe20008000a00 */
[----:B------:R-:W-:Y:S01]  /*dc90*/  ULDC.64 UR12, c[0x0][0xba8] ;  /* 0x0002ea00000c7ab9 */ /* 0x000fe20000000a00 */
[----:B------:R-:W-:Y:S01]  /*dca0*/  IMAD R7, R9, R7, R6 ;  /* 0x0000000709077224 */ /* 0x000fe200078e0206 */
[----:B------:R-:W-:Y:S01]  /*dcb0*/  IADD3.X R5, R5, UR8, R10, P0, P1 ;  /* 0x0000000805057c10 */ /* 0x000fe200087e240a */
[----:B------:R-:W-:Y:S01]  /*dcc0*/  @!UP0 ULDC UR12, c[0x0][0xb50] ;  /* 0x0002d400000c8ab9 */ /* 0x000fe20000000800 */
[----:B------:R-:W-:Y:S01]  /*dcd0*/  @!UP0 ULDC UR13, c[0x0][0xb54] ;  /* 0x0002d500000d8ab9 */ /* 0x000fe20000000800 */
[C---:B------:R-:W-:Y:S01]  /*dce0*/  IMAD R6, R7.reuse, UR11, RZ ;  /* 0x0000000b07067c24 */ /* 0x040fe2000f8e02ff */
[----:B------:R-:W-:Y:S01]  /*dcf0*/  SHF.R.S32.HI R3, RZ, 0x1f, R7 ;  /* 0x0000001fff037819 */ /* 0x000fe20000011407 */
[----:B------:R-:W-:-:S04]  /*dd00*/  IMAD.WIDE.U32 R4, R7, UR10, R4 ;  /* 0x0000000a07047c25 */ /* 0x000fc8000f8e0004 */
[----:B------:R-:W-:Y:S01]  /*dd10*/  IMAD R3, R3, UR10, R6 ;  /* 0x0000000a03037c24 */ /* 0x000fe2000f8e0206 */
[----:B------:R-:W-:-:S03]  /*dd20*/  LEA R6, P0, R4, UR12, 0x2 ;  /* 0x0000000c04067c11 */ /* 0x000fc6000f8010ff */
[----:B------:R-:W-:-:S05]  /*dd30*/  IMAD.IADD R3, R5, 0x1, R3 ;  /* 0x0000000105037824 */ /* 0x000fca00078e0203 */
[----:B------:R-:W-:Y:S01]  /*dd40*/  LEA.HI.X R7, R4, UR13, R3, 0x2, P0 ;  /* 0x0000000d04077c11 */ /* 0x000fe200080f1403 */
[----:B------:R-:W-:-:S05]  /*dd50*/  IMAD.MOV.U32 R3, RZ, RZ, -0x800000 ;  /* 0xff800000ff037424 */ /* 0x000fca00078e00ff */
[----:B------:R0:W-:Y:S02]  /*dd60*/  STG.E desc[UR40][R6.64], R3 ;  /* 0x0000000306007986 */ /* 0x0001e4000c101928 */
.L_x_4466:
[----:B------:R-:W-:Y:S05]  /*dd70*/  BSYNC B1 ;  /* 0x0000000000017941 */ /* 0x000fea0003800000 */
.L_x_4465:
        /* <DEDUP_REMOVED lines=19> */
[----:B------:R-:W-:Y:S01]  /*deb0*/  ISETP.GE.AND P1, PT, R194, UR12, PT ;  /* 0x0000000cc2007c0c */ /* 0x000fe2000bf26270 */
[----:B------:R-:W-:Y:S01]  /*dec0*/  UIMAD.WIDE.U32 UR8, UR42, UR10, UR8 ;  /* 0x0000000a2a0872a5 */ /* 0x000fe2000f8e0008 */
[----:B------:R-:W-:Y:S01]  /*ded0*/  IMAD R3, R9, 0x20, R26 ;  /* 0x0000002009037824 */ /* 0x000fe200078e021a */
[----:B------:R-:W-:Y:S01]  /*dee0*/  SEL R4, RZ, 0xffffffff, P2 ;  /* 0xffffffffff047807 */ /* 0x000fe20001000000 */
[----:B------:R-:W-:Y:S01]  /*def0*/  VIADD R26, R26, UR39 ;  /* 0x000000271a1a7c36 */ /* 0x000fe20008000000 */
[----:B------:R-:W-:Y:S01]  /*df00*/  ISETP.GE.AND P3, PT, R2, UR12, PT ;  /* 0x0000000c02007c0c */ /* 0x000fe2000bf66270 */
[----:B------:R-:W-:Y:S01]  /*df10*/  VIADD R8, R3, UR39 ;  /* 0x0000002703087c36 */ /* 0x000fe20008000000 */
[----:B------:R-:W-:Y:S01]  /*df20*/  UIMAD UR9, UR42, UR11, UR9 ;  /* 0x0000000b2a0972a4 */ /* 0x000fe2000f8e0209 */
[----:B-1----:R-:W-:Y:S01]  /*df30*/  ISETP.NE.AND P0, PT, R11, 0x1, PT ;  /* 0x000000010b00780c */ /* 0x002fe20003f05270 */
[----:B------:R-:W-:Y:S01]  /*df40*/  IMAD.SHL.U32 R13, R4, 0x2, RZ ;  /* 0x00000002040d7824 */ /* 0x000fe200078e00ff */
[----:B------:R-:W-:Y:S01]  /*df50*/  SEL R9, RZ, 0xffffffff, P1 ;  /* 0xffffffffff097807 */ /* 0x000fe20000800000 */
[----:B------:R-:W-:Y:S01]  /*df60*/  ULDC.64 UR10, c[0x0][0xaf0] ;  /* 0x0002bc00000a7ab9 */ /* 0x000fe20000000a00 */
[----:B------:R-:W-:Y:S01]  /*df70*/  SEL R6, RZ, 0x1, P3 ;  /* 0x00000001ff067807 */ /* 0x000fe20001800000 */
[----:B------:R-:W-:Y:S01]  /*df80*/  UIMAD UR44, UR44, UR10, URZ ;  /* 0x0000000a2c2c72a4 */ /* 0x000fe2000f8e023f */
[----:B------:R-:W-:Y:S01]  /*df90*/  IMAD.MOV.U32 R3, RZ, RZ, R8 ;  /* 0x000000ffff037224 */ /* 0x000fe200078e0008 */
[----:B------:R-:W-:Y:S01]  /*dfa0*/  UIMAD.WIDE.U32 UR8, UR45, UR10, UR8 ;  /* 0x0000000a2d0872a5 */ /* 0x000fe2000f8e0008 */
[----:B------:R-:W-:Y:S01]  /*dfb0*/  IMAD.SHL.U32 R9, R9, 0x4, RZ ;  /* 0x0000000409097824 */ /* 0x000fe200078e00ff */
[----:B------:R-:W-:Y:S01]  /*dfc0*/  LOP3.LUT R6, R13, 0x2, R6, 0xe2, !PT ;  /* 0x000000020d067812 */ /* 0x000fe200078ee206 */
[----:B------:R-:W-:Y:S01]  /*dfd0*/  UIMAD UR4, UR45, UR11, UR44 ;  /* 0x0000000b2d0472a4 */ /* 0x000fe2000f8e022c */
[----:B-----5:R-:W-:Y:S01]  /*dfe0*/  IMAD R25, R0, R11, RZ ;  /* 0x0000000b00197224 */ /* 0x020fe200078e02ff */
[----:B------:R-:W-:Y:S01]  /*dff0*/  ISETP.GE.AND P1, PT, R228, UR12, PT ;  /* 0x0000000ce4007c0c */ /* 0x000fe2000bf26270 */
[----:B------:R-:W0:Y:S01]  /*e000*/  @P0 LDC R5, c[0x0][0xbec] ;  /* 0x0002fb00ff050b82 */ /* 0x000e220000000800 */
[----:B------:R-:W-:Y:S01]  /*e010*/  LOP3.LUT R10, R9, 0x4, R6, 0xe2, !PT ;  /* 0x00000004090a7812 */ /* 0x000fe200078ee206 */
[----:B------:R-:W-:Y:S01]  /*e020*/  UIADD3 UR4, UR9, UR4, URZ ;  /* 0x0000000409047290 */ /* 0x000fe2000fffe03f */
[----:B------:R-:W-:-:S02]  /*e030*/  SEL R0, RZ, 0x80, P1 ;  /* 0x00000080ff007807 */ /* 0x000fc40000800000 */
[----:B------:R-:W-:Y:S02]  /*e040*/  SHF.R.S32.HI R29, RZ, 0x1f, R194 ;  /* 0x0000001fff1d7819 */ /* 0x000fe400000114c2 */
[----:B------:R-:W-:Y:S01]  /*e050*/  SHF.R.S32.HI R28, RZ, 0x1f, R187 ;  /* 0x0000001fff1c7819 */ /* 0x000fe200000114bb */
[----:B------:R-:W1:Y:S01]  /*e060*/  @P0 LDC R7, c[0x0][0xbf0] ;  /* 0x0002fc00ff070b82 */ /* 0x000e620000000800 */
[----:B------:R-:W-:Y:S02]  /*e070*/  SHF.R.S32.HI R31, RZ, 0x1f, R228 ;  /* 0x0000001fff1f7819 */ /* 0x000fe400000114e4 */
[----:B------:R-:W-:Y:S02]  /*e080*/  SHF.R.S32.HI R30, RZ, 0x1f, R193 ;  /* 0x0000001fff1e7819 */ /* 0x000fe400000114c1 */
        /* <DEDUP_REMOVED lines=15> */
[----:B------:R-:W-:Y:S02]  /*e180*/  IMAD R7, R11, R7, R8 ;  /* 0x000000070b077224 */ /* 0x000fe400078e0208 */
[----:B------:R-:W-:Y:S02]  /*e190*/  IMAD.SHL.U32 R13, R9, 0x8, RZ ;  /* 0x00000008090d7824 */ /* 0x000fe400078e00ff */
[----:B------:R-:W-:Y:S01]  /*e1a0*/  IMAD R9, R3, UR9, R6 ;  /* 0x0000000903097c24 */ /* 0x000fe2000f8e0206 */
[----:B------:R-:W-:Y:S01]  /*e1b0*/  SEL R6, RZ, 0xffffffff, P0 ;  /* 0xffffffffff067807 */ /* 0x000fe20000000000 */
[----:B------:R-:W-:Y:S01]  /*e1c0*/  ULDC.64 UR8, c[0x0][0xad8] ;  /* 0x0002b60000087ab9 */ /* 0x000fe20000000a00 */
[----:B------:R-:W-:Y:S01]  /*e1d0*/  SHF.R.S32.HI R3, RZ, 0x1f, R7 ;  /* 0x0000001fff037819 */ /* 0x000fe20000011407 */
[----:B------:R-:W-:Y:S01]  /*e1e0*/  IMAD.IADD R5, R5, 0x1, R9 ;  /* 0x0000000105057824 */ /* 0x000fe200078e0209 */
[----:B------:R-:W-:Y:S01]  /*e1f0*/  LOP3.LUT R10, R13, 0x8, R10, 0xe2, !PT ;  /* 0x000000080d0a7812 */ /* 0x000fe200078ee20a */
[----:B------:R-:W-:Y:S01]  /*e200*/  IMAD.SHL.U32 R13, R6, 0x10, RZ ;  /* 0x00000010060d7824 */ /* 0x000fe200078e00ff */
[----:B------:R-:W-:Y:S01]  /*e210*/  ISETP.GE.AND P0, PT, R187, UR12, PT ;  /* 0x0000000cbb007c0c */ /* 0x000fe2000bf06270 */
[----:B------:R-:W-:-:S02]  /*e220*/  IMAD R6, R3, UR8, RZ ;  /* 0x0000000803067c24 */ /* 0x000fc4000f8e02ff */
[----:B------:R-:W-:Y:S01]  /*e230*/  IMAD.WIDE.U32 R4, R7, UR8, R4 ;  /* 0x0000000807047c25 */ /* 0x000fe2000f8e0004 */
[----:B------:R-:W-:Y:S02]  /*e240*/  SEL R8, RZ, 0xffffffff, P0 ;  /* 0xffffffffff087807 */ /* 0x000fe40000000000 */
[----:B------:R-:W-:Y:S01]  /*e250*/  ISETP.GE.AND P0, PT, R229, UR12, PT ;  /* 0x0000000ce5007c0c */ /* 0x000fe2000bf06270 */
[----:B------:R-:W-:Y:S01]  /*e260*/  IMAD R3, R7, UR9, R6 ;  /* 0x0000000907037c24 */ /* 0x000fe2000f8e0206 */
[----:B------:R-:W-:Y:S01]  /*e270*/  ULDC.64 UR8, c[0x0][0xa80] ;  /* 0x0002a00000087ab9 */ /* 0x000fe20000000a00 */
[----:B------:R-:W-:Y:S01]  /*e280*/  IMAD.SHL.U32 R9, R8, 0x20, RZ ;  /* 0x0000002008097824 */ /* 0x000fe200078e00ff */
[----:B------:R-:W-:Y:S01]  /*e290*/  SEL R7, RZ, 0x40, P0 ;  /* 0x00000040ff077807 */ /* 0x000fe20000000000 */
[----:B------:R-:W-:Y:S01]  /*e2a0*/  IMAD.IADD R3, R5, 0x1, R3 ;  /* 0x0000000105037824 */ /* 0x000fe200078e0203 */
[----:B------:R-:W-:Y:S02]  /*e2b0*/  LEA R20, P0, R4, UR8, 0x1 ;  /* 0x0000000804147c11 */ /* 0x000fe4000f8008ff */
[----:B------:R-:W-:-:S02]  /*e2c0*/  LOP3.LUT R10, R13, 0x10, R10, 0xe2, !PT ;  /* 0x000000100d0a7812 */ /* 0x000fc400078ee20a */
[----:B------:R-:W-:Y:S01]  /*e2d0*/  LEA.HI.X R3, R4, UR9, R3, 0x1, P0 ;  /* 0x0000000904037c11 */ /* 0x000fe200080f0c03 */
[----:B------:R0:W1:Y:S01]  /*e2e0*/  SHFL.IDX PT, R6, R20, RZ, 0x181f ;  /* 0x00181fff14067589 */ /* 0x00006200000e0000 */
[----:B------:R-:W-:Y:S02]  /*e2f0*/  ISETP.GE.AND P0, PT, R26, R25, PT ;  /* 0x000000191a00720c */ /* 0x000fe40003f06270 */
[----:B------:R-:W-:-:S04]  /*e300*/  LOP3.LUT R10, R9, 0x20, R10, 0xe2, !PT ;  /* 0x00000020090a7812 */ /* 0x000fc800078ee20a */
[----:B------:R-:W-:Y:S02]  /*e310*/  LOP3.LUT R21, R10, R7, RZ, 0xfc, !PT ;  /* 0x000000070a157212 */ /* 0x000fe400078efcff */
[----:B------:R0:W3:Y:S02]  /*e320*/  SHFL.IDX PT, R7, R3, RZ, 0x181f ;  /* 0x00181fff03077589 */ /* 0x0000e400000e0000 */
[----:B------:R-:W-:-:S03]  /*e330*/  LOP3.LUT R24, R21, R0, RZ, 0xfc, !PT ;  /* 0x0000000015187212 */ /* 0x000fc600078efcff */
[----:B------:R-:W-:Y:S05]  /*e340*/  @P0 BRA `(.L_x_4468) ;  /* 0x00000000007c0947 */ /* 0x000fea0003800000 */
[----:B------:R-:W-:Y:S02]  /*e350*/  ISETP.GE.AND P2, PT, R195, UR12, PT ;  /* 0x0000000cc3007c0c */ /* 0x000fe4000bf46270 */
[----:B------:R-:W-:Y:S02]  /*e360*/  ISETP.GE.AND P1, PT, R2, UR12, PT ;  /* 0x0000000c02007c0c */ /* 0x000fe4000bf26270 */
[----:B------:R-:W-:Y:S02]  /*e370*/  ISETP.GE.AND P5, PT, R194, UR12, PT ;  /* 0x0000000cc2007c0c */ /* 0x000fe4000bfa6270 */
[----:B------:R-:W-:-:S07]  /*e380*/  ISETP.GE.AND P3, PT, R193, UR12, PT ;  /* 0x0000000cc1007c0c */ /* 0x000fce000bf66270 */
[CC--:B-1----:R-:W-:Y:S02]  /*e390*/  @!P2 LEA R8, P0, R195.reuse, R6.reuse, 0x1 ;  /* 0x00000006c308a211 */ /* 0x0c2fe400078008ff */
[----:B---3--:R-:W-:Y:S02]  /*e3a0*/  @!P1 IMAD.WIDE R4, R2, 0x2, R6 ;  /* 0x0000000202049825 */ /* 0x008fe400078e0206 */
        /* <DEDUP_REMOVED lines=12> */
[----:B-1----:R-:W-:-:S02]  /*e470*/  @!P1 LEA R8, P6, R187, R6, 0x1 ;  /* 0x00000006bb089211 */ /* 0x002fc400078c08ff */
        /* <DEDUP_REMOVED lines=12> */
.L_x_4468:
[----:B------:R-:W-:Y:S05]  /*e540*/  BSYNC B1 ;  /* 0x0000000000017941 */ /* 0x000fea0003800000 */
.L_x_4467:
[----:B------:R-:W-:Y:S01]  /*e550*/  VIADD R0, R26, 0x20 ;  /* 0x000000201a007836 */ /* 0x000fe20000000000 */
[----:B---34-:R3:W4:Y:S04]  /*e560*/  SHFL.IDX PT, R7, R3, 0x1, 0x181f ;  /* 0x00381f0003077f89 */ /* 0x01872800000e0000 */
[----:B------:R-:W-:Y:S01]  /*e570*/  ISETP.GE.AND P0, PT, R0, R25, PT ;  /* 0x000000190000720c */ /* 0x000fe20003f06270 */
[----:B-1----:R3:W1:-:S12]  /*e580*/  SHFL.IDX PT, R6, R20, 0x1, 0x181f ;  /* 0x00381f0014067f89 */ /* 0x00265800000e0000 */
[----:B---3--:R-:W-:Y:S05]  /*e590*/  @P0 BRA `(.L_x_4461) ;  /* 0x00000000007c0947 */ /* 0x008fea0003800000 */
[----:B------:R-:W-:Y:S02]  /*e5a0*/  ISETP.GE.AND P1, PT, R2, UR12, PT ;  /* 0x0000000c02007c0c */ /* 0x000fe4000bf26270 */
[----:B------:R-:W-:Y:S02]  /*e5b0*/  ISETP.GE.AND P5, PT, R195, UR12, PT ;  /* 0x0000000cc3007c0c */ /* 0x000fe4000bfa6270 */
[----:B------:R-:W-:Y:S02]  /*e5c0*/  ISETP.GE.AND P4, PT, R194, UR12, PT ;  /* 0x0000000cc2007c0c */ /* 0x000fe4000bf86270 */
[----:B------:R-:W-:Y:S02]  /*e5d0*/  ISETP.GE.AND P3, PT, R193, UR12, PT ;  /* 0x0000000cc1007c0c */ /* 0x000fe4000bf66270 */
[----:B------:R-:W-:-:S05]  /*e5e0*/  ISETP.GE.AND P2, PT, R192, UR12, PT ;  /* 0x0000000cc0007c0c */ /* 0x000fca000bf46270 */
[----:B-1--4-:R-:W-:Y:S02]  /*e5f0*/  @!P1 IMAD.WIDE R4, R2, 0x2, R6 ;  /* 0x0000000202049825 */ /* 0x012fe400078e0206 */
        /* <DEDUP_REMOVED lines=15> */
[----:B-1----:R-:W-:-:S03]  /*e6f0*/  @!P1 LEA R4, P6, R187, R6, 0x1 ;  /* 0x00000006bb049211 */ /* 0x002fc600078c08ff */
        /* <DEDUP_REMOVED lines=9> */
.L_x_4461:
[----:B------:R-:W-:Y:S05]  /*e790*/  BSYNC B0 ;  /* 0x0000000000007941 */ /* 0x000fea0003800000 */
.L_x_4454:
[----:B------:R-:W-:Y:S02]  /*e7a0*/  ULDC UR4, c[0x0][0xc3c] ;  /* 0x00030f0000047ab9 */ /* 0x000fe40000000800 */
[----:B------:R-:W-:-:S06]  /*e7b0*/  UISETP.GE.AND UP0, UPT, UR7, UR4, UPT ;  /* 0x000000040700728c */ /* 0x000fcc000bf06270 */
[----:B------:R-:W-:-:S13]  /*e7c0*/  PLOP3.LUT P0, PT, PT, PT, UP0, 0x80, 0x0 ;  /* 0x000000000000781c */ /* 0x000fda0003f0f008 */
[----:B------:R-:W-:Y:S05]  /*e7d0*/  @!P0 BRA `(.L_x_4469) ;  /* 0xffffff2c00008947 */ /* 0x000fea000383ffff */
[----:B------:R-:W-:Y:S05]  /*e7e0*/  EXIT ;  /* 0x000000000000794d */ /* 0x000fea0003800000 */
.L_x_4407:
        /* <DEDUP_REMOVED lines=18> */
.L_x_4470:
        /* <DEDUP_REMOVED lines=43> */
.L_x_4474:
        /* <DEDUP_REMOVED lines=39> */
.L_x_4472:
        /* <DEDUP_REMOVED lines=12> */
.L_x_4475:
        /* <DEDUP_REMOVED lines=63> */
.L_x_4476:
        /* <DEDUP_REMOVED lines=61> */
.L_x_4477:
[----:B01----:R-:W-:-:S05]  /*f6b0*/  LOP3.LUT R3, RZ, R2, RZ, 0x33, !PT ;  /* 0x00000002ff037212 */ /* 0x003fca00078e33ff */
[----:B------:R-:W-:-:S05]  /*f6c0*/  IMAD.IADD R2, R4, 0x1, R3 ;  /* 0x0000000104027824 */ /* 0x000fca00078e0203 */
[----:B------:R1:W-:Y:S01]  /*f6d0*/  STL [R1+0x4], R2 ;  /* 0x0000040201007387 */ /* 0x0003e20000100800 */
[----:B------:R-:W-:Y:S05]  /*f6e0*/  BRA `(.L_x_4478) ;  /* 0x0000000000107947 */ /* 0x000fea0003800000 */
.L_x_4473:
[----:B------:R-:W-:Y:S01]  /*f6f0*/  IMAD.U32 R2, RZ, RZ, UR6 ;  /* 0x00000006ff027e24 */ /* 0x000fe2000f8e00ff */
[----:B------:R0:W-:Y:S04]  /*f700*/  STL [R1+0x4], RZ ;  /* 0x000004ff01007387 */ /* 0x0001e80000100800 */
[----:B------:R0:W-:Y:S04]  /*f710*/  STL [R1+0x8], RZ ;  /* 0x000008ff01007387 */ /* 0x0001e80000100800 */
[----:B------:R0:W-:Y:S02]  /*f720*/  STL [R1], R2 ;  /* 0x0000000201007387 */ /* 0x0001e40000100800 */
.L_x_4478:
        /* <DEDUP_REMOVED lines=10> */
.L_x_4471:
        /* <DEDUP_REMOVED lines=30> */
.L_x_4599:
[----:B0-2---:R-:W2:Y:S01]  /*f9b0*/  LDL R0, [R1+0xc] ;  /* 0x00000c0001007983 */ /* 0x005ea20000100800 */
[----:B---3--:R-:W2:Y:S01]  /*f9c0*/  LDC.64 R2, c[0x0][0xc88] ;  /* 0x00032200ff027b82 */ /* 0x008ea20000000a00 */
[----:B------:R-:W-:Y:S05]  /*f9d0*/  YIELD ;  /* 0x0000000000007946 */ /* 0x000fea0003800000 */
[----:B------:R-:W-:Y:S01]  /*f9e0*/  ULDC.64 UR4, c[0x0][0xa28] ;  /* 0x00028a0000047ab9 */ /* 0x000fe20000000a00 */
[----:B-1----:R-:W-:Y:S01]  /*f9f0*/  IMAD.MOV.U32 R6, RZ, RZ, RZ ;  /* 0x000000ffff067224 */ /* 0x002fe200078e00ff */
[----:B------:R-:W-:Y:S01]  /*fa00*/  ISETP.NE.U32.AND P0, PT, RZ, UR4, PT ;  /* 0x00000004ff007c0c */ /* 0x000fe2000bf05070 */
[----:B------:R-:W-:Y:S01]  /*fa10*/  ULDC.64 UR8, c[0x0][0xa18] ;  /* 0x0002860000087ab9 */ /* 0x000fe20000000a00 */
[----:B------:R-:W-:Y:S01]  /*fa20*/  ULDC.64 UR6, c[0x0][0xa08] ;  /* 0x0002820000067ab9 */ /* 0x000fe20000000a00 */
[----:B--2---:R-:W-:-:S05]  /*fa30*/  IMAD.WIDE R2, R0, 0x4, R2 ;  /* 0x0000000400027825 */ /* 0x004fca00078e0202 */
[----:B------:R-:W2:Y:S01]  /*fa40*/  LDG.E R11, desc[UR40][R2.64] ;  /* 0x00000028020b7981 */ /* 0x000ea2000c1e1900 */
        /* <DEDUP_REMOVED lines=46> */
.L_x_4480:
[----:B------:R-:W2:Y:S01]  /*fd30*/  LDL.LU R7, [R1+0x8] ;  /* 0x0000080001077983 */ /* 0x000ea20000300800 */
[----:B------:R-:W-:Y:S02]  /*fd40*/  ULDC.64 UR4, c[0x0][0xa20] ;  /* 0x0002880000047ab9 */ /* 0x000fe40000000a00 */
[----:B------:R-:W-:-:S04]  /*fd50*/  ISETP.NE.U32.AND P1, PT, RZ, UR4, PT ;  /* 0x00000004ff007c0c */ /* 0x000fc8000bf25070 */
[----:B------:R-:W-:Y:S02]  /*fd60*/  ISETP.NE.AND.EX P1, PT, RZ, UR5, PT, P1 ;  /* 0x00000005ff007c0c */ /* 0x000fe4000bf25310 */
[C---:B--2---:R-:W-:Y:S02]  /*fd70*/  LOP3.LUT R2, R7.reuse, 0xff000000, RZ, 0xc0, !PT ;  /* 0xff00000007027812 */ /* 0x044fe400078ec0ff */
        /* <DEDUP_REMOVED lines=10> */
[----:B--2---:R-:W-:-:S05]  /*fe20*/  IADD3.X R7, R10, UR5, RZ, P0, !PT ;  /* 0x000000050a077c10 */ /* 0x004fca00087fe4ff */
[----:B------:R2:W5:Y:S01]  /*fe30*/  LDG.E R6, desc[UR40][R6.64] ;  /* 0x0000002806067981 */ /* 0x000562000c1e1900 */
[----:B------:R-:W-:Y:S05]  /*fe40*/  BRA `(.L_x_4482) ;  /* 0x0000000000107947 */ /* 0x000fea0003800000 */
.L_x_4481:
[----:B------:R-:W-:Y:S05]  /*fe50*/  @!P0 BRA `(.L_x_4482) ;  /* 0x00000000000c8947 */ /* 0x000fea0003800000 */
[----:B------:R-:W3:Y:S04]  /*fe60*/  LDG.E R6, desc[UR40][R4.64] ;  /* 0x0000002804067981 */ /* 0x000ee8000c1e1900 */
[----:B------:R-:W3:Y:S02]  /*fe70*/  LDG.E R4, desc[UR40][R4.64+0x4] ;  /* 0x0000042804047981 */ /* 0x000ee4000c1e1900 */
[----:B---3--:R-:W-:-:S07]  /*fe80*/  IMAD.IADD R6, R4, 0x1, -R6 ;  /* 0x0000000104067824 */ /* 0x008fce00078e0a06 */
.L_x_4482:
[----:B------:R-:W3:Y:S01]  /*fe90*/  LDL R5, [R1+0x4] ;  /* 0x0000040001057983 */ /* 0x000ee20000100800 */
[----:B-----5:R-:W-:Y:S01]  /*fea0*/  IMAD.IADD R6, R6, 0x1, -R0 ;  /* 0x0000000106067824 */ /* 0x020fe200078e0a00 */
[----:B------:R-:W-:Y:S01]  /*feb0*/  BSSY B0, `(.L_x_4483) ;  /* 0x000003a000007945 */ /* 0x000fe20003800000 */
[----:B------:R-:W4:Y:S02]  /*fec0*/  LDC R0, c[0x0][0x448] ;  /* 0x00011200ff007b82 */ /* 0x000f240000000800 */
[----:B----4-:R-:W-:-:S13]  /*fed0*/  ISETP.NE.AND P0, PT, R0, 0x1, PT ;  /* 0x000000010000780c */ /* 0x010fda0003f05270 */
[----:B--2---:R-:W2:Y:S08]  /*fee0*/  @P0 LDC R3, c[0x0][0x44c] ;  /* 0x00011300ff030b82 */ /* 0x004eb00000000800 */
[----:B------:R-:W4:Y:S01]  /*fef0*/  @P0 LDC R4, c[0x0][0x450] ;  /* 0x00011400ff040b82 */ /* 0x000f220000000800 */
[----:B---3--:R-:W-:Y:S02]  /*ff00*/  IMAD.SHL.U32 R0, R5, 0x40, RZ ;  /* 0x0000004005007824 */ /* 0x008fe400078e00ff */
[----:B------:R-:W-:-:S02]  /*ff10*/  IMAD.MOV.U32 R5, RZ, RZ, RZ ;  /* 0x000000ffff057224 */ /* 0x000fc400078e00ff */
[----:B------:R-:W-:Y:S02]  /*ff20*/  VIADD R0, R0, 0x3f ;  /* 0x0000003f00007836 */ /* 0x000fe40000000000 */
[----:B------:R-:W-:Y:S02]  /*ff30*/  IMAD.MOV.U32 R10, RZ, RZ, R5 ;  /* 0x000000ffff0a7224 */ /* 0x000fe400078e0005 */
[----:B--2---:R-:W-:-:S05]  /*ff40*/  @P0 IMAD.HI.U32 R3, R0, R3, RZ ;  /* 0x0000000300030227 */ /* 0x004fca00078e00ff */
[----:B----4-:R-:W-:Y:S01]  /*ff50*/  @P0 SHF.R.U32.HI R0, RZ, R4, R3 ;  /* 0x00000004ff000219 */ /* 0x010fe20000011603 */
[C---:B------:R-:W-:Y:S01]  /*ff60*/  VIADD R4, R6.reuse, 0x3f ;  /* 0x0000003f06047836 */ /* 0x040fe20000000000 */
[----:B------:R-:W-:Y:S02]  /*ff70*/  IADD3 R3, R6, 0x40, -R9 ;  /* 0x0000004006037810 */ /* 0x000fe40007ffe809 */
[----:B01----:R-:W-:-:S03]  /*ff80*/  LOP3.LUT R9, R2, 0xff, RZ, 0xc0, !PT ;  /* 0x000000ff02097812 */ /* 0x003fc600078ec0ff */
[----:B------:R-:W-:Y:S01]  /*ff90*/  IMAD.IADD R0, R3, 0x1, R0 ;  /* 0x0000000103007824 */ /* 0x000fe200078e0200 */
[----:B------:R-:W-:-:S04]  /*ffa0*/  SHF.R.S32.HI R3, RZ, 0x1f, R4 ;  /* 0x0000001fff037819 */ /* 0x000fc80000011404 */
[----:B------:R-:W-:Y:S02]  /*ffb0*/  LEA.HI R4, R3, R4, RZ, 0x6 ;  /* 0x0000000403047211 */ /* 0x000fe400078f30ff */
[----:B------:R-:W-:Y:S02]  /*ffc0*/  SHF.R.S32.HI R3, RZ, 0x1f, R0 ;  /* 0x0000001fff037819 */ /* 0x000fe40000011400 */
[----:B------:R-:W-:Y:S02]  /*ffd0*/  SHF.R.S32.HI R4, RZ, 0x6, R4 ;  /* 0x00000006ff047819 */ /* 0x000fe40000011404 */
[----:B------:R-:W-:Y:S02]  /*ffe0*/  LEA.HI R3, R3, R0, RZ, 0x6 ;  /* 0x0000000003037211 */ /* 0x000fe400078f30ff */
[----:B------:R-:W-:Y:S02]  /*fff0*/  SHF.R.U32.HI R0, RZ, 0x10, R2 ;  /* 0x00000010ff007819 */ /* 0x000fe40000011602 */
[----:B------:R-:W-:-:S02]  /*10000*/  SHF.R.S32.HI R3, RZ, 0x6, R3 ;  /* 0x00000006ff037819 */ /* 0x000fc40000011403 */
[----:B------:R-:W-:Y:S02]  /*10010*/  ISETP.NE.AND P0, PT, R0, RZ, PT ;  /* 0x000000ff0000720c */ /* 0x000fe40003f05270 */
[----:B------:R-:W-:-:S04]  /*10020*/  VIMNMX R8, R4, R3, PT ;  /* 0x0000000304087248 */ /* 0x000fc80003fe0100 */
[----:B------:R-:W-:Y:S01]  /*10030*/  ISETP.GE.AND P1, PT, R8, 0x1, PT ;  /* 0x000000010800780c */ /* 0x000fe20003f26270 */
[----:B------:R0:W-:Y:S04]  /*10040*/  STL [R1+0x2c], R8 ;  /* 0x00002c0801007387 */ /* 0x0001e80000100800 */
[----:B------:R0:W-:Y:S02]  /*10050*/  STL [R1+0x38], R5 ;  /* 0x0000380501007387 */ /* 0x0001e40000100800 */
[----:B------:R-:W1:Y:S02]  /*10060*/  @!P0 LDC R0, c[0x0][0x9f0] ;  /* 0x00027c00ff008b82 */ /* 0x000e640000000800 */
[----:B------:R0:W-:Y:S04]  /*10070*/  STL [R1+0x54], R9 ;  /* 0x0000540901007387 */ /* 0x0001e80000100800 */
[----:B------:R-:W-:Y:S05]  /*10080*/  @!P1 BRA `(.L_x_4484) ;  /* 0x0000000000709947 */ /* 0x000fea0003800000 */
[----:B-1----:R-:W-:-:S04]  /*10090*/  IABS R4, R0 ;  /* 0x0000000000047213 */ /* 0x002fc80000000000 */
[----:B------:R-:W1:Y:S08]  /*100a0*/  I2F.RP R2, R4 ;  /* 0x0000000400027306 */ /* 0x000e700000209400 */
[----:B-1----:R-:W1:Y:S02]  /*100b0*/  MUFU.RCP R2, R2 ;  /* 0x0000000200027308 */ /* 0x002e640000001000 */
[----:B-1----:R-:W-:-:S06]  /*100c0*/  VIADD R2, R2, 0xffffffe ;  /* 0x0ffffffe02027836 */ /* 0x002fcc0000000000 */
[----:B------:R-:W1:Y:S02]  /*100d0*/  F2I.FTZ.U32.TRUNC.NTZ R3, R2 ;  /* 0x0000000200037305 */ /* 0x000e64000021f000 */
[----:B-1----:R-:W-:-:S04]  /*100e0*/  IMAD.MOV R2, RZ, RZ, -R3 ;  /* 0x000000ffff027224 */ /* 0x002fc800078e0a03 */
[----:B0-----:R-:W-:Y:S02]  /*100f0*/  IMAD R5, R2, R4, RZ ;  /* 0x0000000402057224 */ /* 0x001fe400078e02ff */
[----:B------:R-:W-:-:S04]  /*10100*/  IMAD.MOV.U32 R2, RZ, RZ, RZ ;  /* 0x000000ffff027224 */ /* 0x000fc800078e00ff */
[----:B------:R-:W-:Y:S01]  /*10110*/  IMAD.HI.U32 R7, R3, R5, R2 ;  /* 0x0000000503077227 */ /* 0x000fe200078e0002 */
        /* <DEDUP_REMOVED lines=19> */
.L_x_4484:
[----:B------:R-:W-:Y:S05]  /*10250*/  BSYNC B0 ;  /* 0x0000000000007941 */ /* 0x000fea0003800000 */
.L_x_4483:
[----:B-1----:R-:W-:Y:S01]  /*10260*/  IMAD.MOV.U32 R0, RZ, RZ, R10 ;  /* 0x000000ffff007224 */ /* 0x002fe200078e000a */
[----:B------:R-:W-:Y:S03]  /*10270*/  BSSY B7, `(.L_x_4485) ;  /* 0x00004b7000077945 */ /* 0x000fe60003800000 */
[----:B------:R-:W-:-:S05]  /*10280*/  IMAD R2, R9, R0, RZ ;  /* 0x0000000009027224 */ /* 0x000fca00078e02ff */
[----:B------:R-:W-:Y:S01]  /*10290*/  VIADDMNMX R0, R2, R0, R8, PT ;  /* 0x0000000002007246 */ /* 0x000fe20003800108 */
[----:B------:R1:W-:Y:S03]  /*102a0*/  STL [R1+0x20], R2 ;  /* 0x0000200201007387 */ /* 0x0003e60000100800 */
[----:B------:R-:W-:Y:S01]  /*102b0*/  ISETP.GT.AND P0, PT, R0, R2, PT ;  /* 0x000000020000720c */ /* 0x000fe20003f04270 */
[----:B------:R1:W-:-:S12]  /*102c0*/  STL [R1+0x30], R0 ;  /* 0x0000300001007387 */ /* 0x0003d80000100800 */
[----:B------:R-:W-:Y:S05]  /*102d0*/  @P0 BRA `(.L_x_4486) ;  /* 0x0000000000480947 */ /* 0x000fea0003800000 */
[----:B-1----:R-:W1:Y:S02]  /*102e0*/  S2R R0, SR_TID.X ;  /* 0x0000000000007919 */ /* 0x002e640000002100 */
[----:B-1----:R-:W-:-:S04]  /*102f0*/  LOP3.LUT R0, R0, 0x7f, RZ, 0xc0, !PT ;  /* 0x0000007f00007812 */ /* 0x002fc800078ec0ff */
[----:B------:R-:W-:-:S13]  /*10300*/  ISETP.NE.AND P0, PT, R0, RZ, PT ;  /* 0x000000ff0000720c */ /* 0x000fda0003f05270 */
[----:B------:R-:W-:Y:S05]  /*10310*/  @P0 BRA `(.L_x_4487) ;  /* 0x0000004800b00947 */ /* 0x000fea0003800000 */
[----:B0-----:R-:W0:Y:S01]  /*10320*/  S2R R5, SR_LANEID ;  /* 0x0000000000057919 */ /* 0x001e220000000000 */
[----:B------:R-:W-:Y:S01]  /*10330*/  VOTEU.ANY UR4, UPT, PT ;  /* 0x0000000000047886 */ /* 0x000fe200038e0100 */
[----:B------:R-:W1:Y:S01]  /*10340*/  LDC.64 R2, c[0x0][0xc60] ;  /* 0x00031800ff027b82 */ /* 0x000e620000000a00 */
[----:B------:R-:W0:Y:S02]  /*10350*/  FLO.U32 R0, UR4 ;  /* 0x0000000400007d00 */ /* 0x000e2400080e0000 */
[----:B0-----:R-:W-:-:S06]  /*10360*/  ISETP.EQ.U32.AND P0, PT, R0, R5, PT ;  /* 0x000000050000720c */ /* 0x001fcc0003f02070 */
[----:B------:R-:W1:Y:S07]  /*10370*/  POPC R5, UR4 ;  /* 0x0000000400057d09 */ /* 0x000e6e0008000000 */
[----:B-1----:R-:W3:Y:S01]  /*10380*/  @P0 ATOMG.E.ADD.STRONG.GPU PT, R3, desc[UR40][R2.64], R5 ;  /* 0x00000005020309a8 */ /* 0x002ee200081ee1e8 */
[----:B------:R-:W0:Y:S02]  /*10390*/  S2R R4, SR_LTMASK ;  /* 0x0000000000047919 */ /* 0x000e240000003900 */
[----:B0-----:R-:W-:-:S04]  /*103a0*/  LOP3.LUT R4, R4, UR4, RZ, 0xc0, !PT ;  /* 0x0000000404047c12 */ /* 0x001fc8000f8ec0ff */
[----:B------:R-:W0:Y:S01]  /*103b0*/  POPC R7, R4 ;  /* 0x0000000400077309 */ /* 0x000e220000000000 */
[----:B---3--:R-:W0:Y:S02]  /*103c0*/  SHFL.IDX PT, R0, R3, R0, 0x1f ;  /* 0x00001f0003007589 */ /* 0x008e2400000e0000 */
[----:B0-----:R-:W-:-:S05]  /*103d0*/  IADD3 R0, R0, UR37, R7 ;  /* 0x0000002500007c10 */ /* 0x001fca000fffe007 */
[----:B------:R1:W-:Y:S01]  /*103e0*/  STL [R1], R0 ;  /* 0x0000000001007387 */ /* 0x0003e20000100800 */
[----:B------:R-:W-:Y:S05]  /*103f0*/  BRA `(.L_x_4487) ;  /* 0x0000004800787947 */ /* 0x000fea0003800000 */
.L_x_4486:
[----:B-1----:R-:W-:Y:S01]  /*10400*/  VIADD R0, R19, 0x22400 ;  /* 0x0002240013007836 */ /* 0x002fe20000000000 */
        /* <DEDUP_REMOVED lines=19> */
.L_x_4489:
[----:B------:R-:W-:Y:S05]  /*10540*/  BSYNC B6 ;  /* 0x0000000000067941 */ /* 0x000fea0003800000 */
.L_x_4488:
        /* <DEDUP_REMOVED lines=9> */
[----:B------:R-:W-:Y:S02]  /*105e0*/  IMAD.U32 R4, RZ, RZ, UR6 ;  /* 0x00000006ff047e24 */ /* 0x000fe4000f8e00ff */
[----:B0-----:R-:W-:Y:S02]  /*105f0*/  IMAD.U32 R5, RZ, RZ, UR7 ;  /* 0x00000007ff057e24 */ /* 0x001fe4000f8e00ff */
[----:B------:R-:W-:Y:S02]  /*10600*/  IMAD.U32 R6, RZ, RZ, UR8 ;  /* 0x00000008ff067e24 */ /* 0x000fe4000f8e00ff */
[----:B------:R-:W-:-:S02]  /*10610*/  IMAD.U32 R7, RZ, RZ, UR9 ;  /* 0x00000009ff077e24 */ /* 0x000fc4000f8e00ff */
[----:B--2---:R-:W-:Y:S02]  /*10620*/  IMAD.U32 R10, RZ, RZ, UR4 ;  /* 0x00000004ff0a7e24 */ /* 0x004fe4000f8e00ff */
[----:B------:R-:W-:Y:S02]  /*10630*/  IMAD.U32 R11, RZ, RZ, UR5 ;  /* 0x00000005ff0b7e24 */ /* 0x000fe4000f8e00ff */
[----:B------:R-:W-:Y:S02]  /*10640*/  IMAD.MOV.U32 R8, RZ, RZ, 0x70 ;  /* 0x00000070ff087424 */ /* 0x000fe400078e00ff */
[----:B------:R-:W-:Y:S02]  /*10650*/  IMAD.MOV.U32 R12, RZ, RZ, 0x1 ;  /* 0x00000001ff0c7424 */ /* 0x000fe400078e00ff */
[----:B-1----:R-:W-:-:S07]  /*10660*/  IMAD.MOV.U32 R13, RZ, RZ, RZ ;  /* 0x000000ffff0d7224 */ /* 0x002fce00078e00ff */
[----:B------:R-:W-:-:S07]  /*10670*/  LEPC R20, `(.L_x_4492) ;  /* 0x000000001014794e */ /* 0x000fce0000000000 */
[----:B---3--:R-:W-:Y:S05]  /*10680*/  CALL.ABS.NOINC R2 ;  /* 0x0000000002007343 */ /* 0x008fea0003c00000 */
.L_x_4492:
        /* <DEDUP_REMOVED lines=16> */
.L_x_4491:
[----:B------:R-:W-:Y:S05]  /*10790*/  BSYNC B6 ;  /* 0x0000000000067941 */ /* 0x000fea0003800000 */
.L_x_4490:
[----:B------:R-:W3:Y:S01]  /*107a0*/  LDL.LU R4, [R1+0x18] ;  /* 0x0000180001047983 */ /* 0x000ee20000300800 */
[----:B------:R-:W-:-:S03]  /*107b0*/  ULDC.64 UR4, c[0x0][0x9f8] ;  /* 0x00027e0000047ab9 */ /* 0x000fc60000000a00 */
[----:B------:R-:W4:Y:S01]  /*107c0*/  LDL R7, [R1+0x8] ;  /* 0x0000080001077983 */ /* 0x000f220000100800 */
[----:B------:R-:W-:-:S03]  /*107d0*/  ISETP.NE.U32.AND P0, PT, RZ, UR4, PT ;  /* 0x00000004ff007c0c */ /* 0x000fc6000bf05070 */
[----:B------:R-:W5:Y:S01]  /*107e0*/  LDL R0, [R1+0x30] ;  /* 0x0000300001007983 */ /* 0x000f620000100800 */
[----:B------:R-:W-:-:S13]  /*107f0*/  ISETP.NE.AND.EX P0, PT, RZ, UR5, PT, P0 ;  /* 0x00000005ff007c0c */ /* 0x000fda000bf05300 */
[----:B------:R-:W-:-:S04]  /*10800*/  @P0 IADD3 R2, P1, R16, UR4, RZ ;  /* 0x0000000410020c10 */ /* 0x000fc8000ff3e0ff */
[----:B---3--:R-:W-:Y:S01]  /*10810*/  @P0 IADD3.X R3, R4, UR5, RZ, P1, !PT ;  /* 0x0000000504030c10 */ /* 0x008fe20008ffe4ff */
[----:B------:R-:W-:-:S04]  /*10820*/  ULDC.64 UR4, c[0x0][0xa08] ;  /* 0x0002820000047ab9 */ /* 0x000fc80000000a00 */
[----:B----4-:R1:W0:Y:S02]  /*10830*/  @P0 LDG.E R7, desc[UR40][R2.64] ;  /* 0x0000002802070981 */ /* 0x010224000c1e1900 */
[----:B-1----:R-:W1:Y:S01]  /*10840*/  LDC.64 R2, c[0x0][0x418] ;  /* 0x00010600ff027b82 */ /* 0x002e620000000a00 */
[----:B-----5:R-:W-:Y:S01]  /*10850*/  VIADD R0, R0, 0xffffffff ;  /* 0xffffffff00007836 */ /* 0x020fe20000000000 */
[----:B0-----:R-:W-:Y:S01]  /*10860*/  SHF.R.S32.HI R8, RZ, 0x1f, R7 ;  /* 0x0000001fff087819 */ /* 0x001fe20000011407 */
[----:B------:R0:W-:Y:S04]  /*10870*/  @P0 STL [R1+0x8], R7 ;  /* 0x0000080701000387 */ /* 0x0001e80000100800 */
[----:B------:R0:W-:Y:S01]  /*10880*/  STL [R1+0x18], R8 ;  /* 0x0000180801007387 */ /* 0x0001e20000100800 */
[----:B-1----:R-:W-:Y:S01]  /*10890*/  LOP3.LUT P0, RZ, R2, UR4, RZ, 0xfc, !PT ;  /* 0x0000000402ff7c12 */ /* 0x002fe2000f80fcff */
[----:B------:R-:W-:-:S03]  /*108a0*/  UMOV UR4, 0xffffffff ;  /* 0xffffffff00047882 */ /* 0x000fc60000000000 */
[----:B------:R-:W-:-:S04]  /*108b0*/  LOP3.LUT P0, RZ, R3, UR5, RZ, 0xfc, P0 ;  /* 0x0000000503ff7c12 */ /* 0x000fc8000800fcff */
[----:B------:R-:W-:Y:S01]  /*108c0*/  SEL R16, R7, RZ, !P0 ;  /* 0x000000ff07107207 */ /* 0x000fe20004000000 */
[----:B0-----:R-:W-:Y:S08]  /*108d0*/  BRA.DIV UR4, `(.L_x_4493) ;  /* 0x0000005e04787947 */ /* 0x001ff0000b800000 */
[----:B------:R-:W0:Y:S02]  /*108e0*/  S2R R4, SR_TID.X ;  /* 0x0000000000047919 */ /* 0x000e240000002100 */
[----:B0-----:R-:W-:-:S04]  /*108f0*/  SHF.R.U32.HI R4, RZ, 0x5, R4 ;  /* 0x00000005ff047819 */ /* 0x001fc80000011604 */
[----:B------:R-:W-:-:S05]  /*10900*/  LOP3.LUT R4, R4, 0x3, RZ, 0xc0, !PT ;  /* 0x0000000304047812 */ /* 0x000fca00078ec0ff */
[----:B------:R0:W1:Y:S02]  /*10910*/  SHFL.IDX PT, R14, R4, RZ, 0x1f ;  /* 0x00001fff040e7589 */ /* 0x00006400000e0000 */
.L_x_4616:
[----:B------:R3:W-:Y:S01]  /*10920*/  STL [R1+0x28], R0 ;  /* 0x0000280001007387 */ /* 0x0007e20000100800 */
[----:B-1----:R-:W-:Y:S02]  /*10930*/  ISETP.NE.AND P0, PT, R14, RZ, PT ;  /* 0x000000ff0e00720c */ /* 0x002fe40003f05270 */
[----:B------:R-:W-:Y:S02]  /*10940*/  PLOP3.LUT P1, PT, PT, PT, PT, 0x8, 0x0 ;  /* 0x000000000000781c */ /* 0x000fe40003f2e170 */
[----:B------:R-:W-:-:S11]  /*10950*/  LOP3.LUT R18, R18, 0xfffffffe, RZ, 0xc0, !PT ;  /* 0xfffffffe12127812 */ /* 0x000fd600078ec0ff */
[----:B------:R-:W-:Y:S01]  /*10960*/  @P1 LOP3.LUT R18, R18, 0x1, RZ, 0xfc, !PT ;  /* 0x0000000112121812 */ /* 0x000fe200078efcff */
[----:B---3--:R-:W-:Y:S06]  /*10970*/  @P0 BRA `(.L_x_4494) ;  /* 0x00000004000c0947 */ /* 0x008fec0003800000 */
[----:B------:R-:W-:-:S03]  /*10980*/  UMOV UR4, 0xffffffff ;  /* 0xffffffff00047882 */ /* 0x000fc60000000000 */
[----:B------:R-:W-:Y:S05]  /*10990*/  BRA.DIV UR4, `(.L_x_4495) ;  /* 0x0000005e047c7947 */ /* 0x000fea000b800000 */
[----:B------:R-:W-:-:S13]  /*109a0*/  ELECT P6, URZ, PT ;  /* 0x00000000003f782f */ /* 0x000fda00038c0000 */
.L_x_4619:
[----:B------:R-:W-:Y:S05]  /*109b0*/  @!P6 BRA `(.L_x_4494) ;  /* 0x0000000000fce947 */ /* 0x000fea0003800000 */
[----:B------:R-:W-:-:S04]  /*109c0*/  ISETP.NE.U32.AND P0, PT, R2, RZ, PT ;  /* 0x000000ff0200720c */ /* 0x000fc80003f05070 */
[----:B------:R-:W-:-:S13]  /*109d0*/  ISETP.NE.AND.EX P0, PT, R3, RZ, PT, P0 ;  /* 0x000000ff0300720c */ /* 0x000fda0003f05300 */
[----:B------:R-:W-:Y:S05]  /*109e0*/  @!P0 BRA `(.L_x_4496) ;  /* 0x0000000000508947 */ /* 0x000fea0003800000 */
[----:B------:R-:W1:Y:S01]  /*109f0*/  LDC R6, c[0x0][0x43c] ;  /* 0x00010f00ff067b82 */ /* 0x000e620000000800 */
[----:B------:R-:W-:Y:S01]  /*10a00*/  IMAD.MOV.U32 R9, RZ, RZ, R0 ;  /* 0x000000ffff097224 */ /* 0x000fe200078e0000 */
[----:B------:R-:W-:-:S03]  /*10a10*/  ULDC.64 UR4, c[0x0][0x428] ;  /* 0x00010a0000047ab9 */ /* 0x000fc60000000a00 */
[----:B------:R-:W-:Y:S01]  /*10a20*/  IMAD.MOV.U32 R0, RZ, RZ, R9 ;  /* 0x000000ffff007224 */ /* 0x000fe200078e0009 */
[----:B-1----:R-:W-:-:S13]  /*10a30*/  ISETP.NE.AND P0, PT, R6, 0x1, PT ;  /* 0x000000010600780c */ /* 0x002fda0003f05270 */
[----:B0-----:R-:W0:Y:S02]  /*10a40*/  @P0 LDC.64 R4, c[0x0][0x440] ;  /* 0x00011000ff040b82 */ /* 0x001e240000000a00 */
        /* <DEDUP_REMOVED lines=14> */
.L_x_4496:
[----:B------:R-:W3:Y:S04]  /*10b30*/  LDL R0, [R1+0x10] ;  /* 0x0000100001007983 */ /* 0x000ee80000100800 */
[----:B-1----:R-:W4:Y:S01]  /*10b40*/  LDL R2, [R1+0x14] ;  /* 0x0000140001027983 */ /* 0x002f220000100800 */
[----:B---3--:R-:W-:Y:S01]  /*10b50*/  IMAD R0, R0, 0x8, R19 ;  /* 0x0000000800007824 */ /* 0x008fe200078e0213 */
[----:B----4-:R-:W-:-:S04]  /*10b60*/  SHF.L.U32 R2, R2, 0x1f, RZ ;  /* 0x0000001f02027819 */ /* 0x010fc800000006ff */
[----:B------:R-:W1:Y:S02]  /*10b70*/  SYNCS.PHASECHK.TRANS64.TRYWAIT P0, [R0+URZ+0x28c40], R2 ;  /* 0x028c4002000075a7 */ /* 0x000e64000800017f */
[----:B-1----:R-:W-:Y:S05]  /*10b80*/  @!P0 BRA `(.L_x_4497) ;  /* 0x0000005c00208947 */ /* 0x002fea0003800000 */
.L_x_4620:
        /* <DEDUP_REMOVED lines=11> */
.L_x_4498:
[----:B------:R-:W3:Y:S04]  /*10c40*/  LDL R3, [R1+0x10] ;  /* 0x0000100001037983 */ /* 0x000ee80000100800 */
[----:B0-----:R-:W4:Y:S04]  /*10c50*/  LDL R4, [R1+0x28] ;  /* 0x0000280001047983 */ /* 0x001f280000100800 */
[----:B-1----:R-:W2:Y:S01]  /*10c60*/  LDL R2, [R1+0x1c] ;  /* 0x00001c0001027983 */ /* 0x002ea20000100800 */
        /* <DEDUP_REMOVED lines=11> */
[----:B---3--:R-:W-:Y:S01]  /*10d20*/  IMAD R0, R3, 0x2000, R19 ;  /* 0x0000200003007824 */ /* 0x008fe200078e0213 */
[----:B----4-:R-:W-:-:S04]  /*10d30*/  R2UR UR11, R4 ;  /* 0x00000000040b72ca */ /* 0x010fc800000e0000 */
[----:B------:R-:W-:Y:S02]  /*10d40*/  R2UR UR8, R0 ;  /* 0x00000000000872ca */ /* 0x000fe400000e0000 */
[----:B--2---:R-:W-:-:S11]  /*10d50*/  R2UR UR4, R2 ;  /* 0x00000000020472ca */ /* 0x004fd600000e0000 */
[----:B------:R-:W-:Y:S02]  /*10d60*/  UIADD3 UR8, UR8, 0x22400, URZ ;  /* 0x0002240008087890 */ /* 0x000fe4000fffe03f */
[----:B------:R-:W-:-:S03]  /*10d70*/  ULEA UR11, UR11, UR4, 0x6 ;  /* 0x000000040b0b7291 */ /* 0x000fc6000f8e303f */
[----:B------:R-:W-:-:S06]  /*10d80*/  UMOV UR4, 0x0 ;  /* 0x0000000000047882 */ /* 0x000fcc0000000000 */
[----:B------:R1:W-:Y:S02]  /*10d90*/  UTMALDG.4D [UR8], [UR6], desc[UR4] ;  /* 0x00000408060075b4 */ /* 0x0003e40008019000 */
[----:B-1----:R-:W-:Y:S01]  /*10da0*/  NOP ;  /* 0x0000000000007918 */ /* 0x002fe20000000000 */
.L_x_4494:
[----:B------:R-:W3:Y:S04]  /*10db0*/  LDL.LU R3, [R1+0x34] ;  /* 0x0000340001037983 */ /* 0x000ee80000300800 */
[----:B------:R-:W4:Y:S04]  /*10dc0*/  LDL.LU R5, [R1+0x24] ;  /* 0x0000240001057983 */ /* 0x000f280000300800 */
[----:B0-----:R-:W5:Y:S01]  /*10dd0*/  LDL.LU R4, [R1+0x40] ;  /* 0x0000400001047983 */ /* 0x001f620000300800 */
        /* <DEDUP_REMOVED lines=9> */
[----:B---3--:R-:W-:Y:S02]  /*10e70*/  SHF.R.S32.HI R0, RZ, 0x1f, R3 ;  /* 0x0000001fff007819 */ /* 0x008fe40000011403 */
[----:B----4-:R-:W-:-:S03]  /*10e80*/  SEL R5, R5, RZ, !P0 ;  /* 0x000000ff05057207 */ /* 0x010fc60004000000 */
[----:B------:R-:W-:Y:S01]  /*10e90*/  IMAD R0, R0, UR4, RZ ;  /* 0x0000000400007c24 */ /* 0x000fe2000f8e02ff */
[----:B-----5:R-:W-:-:S03]  /*10ea0*/  SEL R4, R4, RZ, !P0 ;  /* 0x000000ff04047207 */ /* 0x020fc60004000000 */
        /* <DEDUP_REMOVED lines=23> */
[----:B0-----:R-:W-:Y:S05]  /*11020*/  CALL.ABS.NOINC R2 ;  /* 0x0000000002007343 */ /* 0x001fea0003c00000 */
.L_x_4500:
[----:B------:R-:W-:Y:S05]  /*11030*/  BSYNC B6 ;  /* 0x0000000000067941 */ /* 0x000fea0003800000 */
.L_x_4499:
[----:B0-----:R-:W3:Y:S01]  /*11040*/  LDL.LU R0, [R1+0x40] ;  /* 0x0000400001007983 */ /* 0x001ee20000300800 */
[----:B------:R-:W-:Y:S01]  /*11050*/  ULDC.64 UR4, c[0x0][0x2d8] ;  /* 0x0000b60000047ab9 */ /* 0x000fe20000000a00 */
[----:B------:R-:W0:Y:S01]  /*11060*/  LDC R7, c[0x0][0x448] ;  /* 0x00011200ff077b82 */ /* 0x000e220000000800 */
[----:B------:R-:W-:Y:S01]  /*11070*/  ULDC UR6, c[0x0][0x2b8] ;  /* 0x0000ae0000067ab9 */ /* 0x000fe20000000800 */
[----:B------:R-:W4:Y:S04]  /*11080*/  LDL.LU R4, [R1+0x34] ;  /* 0x0000340001047983 */ /* 0x000f280000300800 */
[----:B------:R-:W4:Y:S04]  /*11090*/  LDL.LU.64 R2, [R1+0x48] ;  /* 0x0000480001027983 */ /* 0x000f280000300a00 */
[----:B------:R-:W3:Y:S04]  /*110a0*/  LDL.LU R5, [R1+0x24] ;  /* 0x0000240001057983 */ /* 0x000ee80000300800 */
[----:B--2---:R-:W2:Y:S04]  /*110b0*/  LDL R10, [R1+0x4] ;  /* 0x00000400010a7983 */ /* 0x004ea80000100800 */
[----:B------:R1:W5:Y:S01]  /*110c0*/  LDL R8, [R1+0x58] ;  /* 0x0000580001087983 */ /* 0x0003620000100800 */
[----:B0-----:R-:W-:-:S13]  /*110d0*/  ISETP.NE.AND P0, PT, R7, 0x1, PT ;  /* 0x000000010700780c */ /* 0x001fda0003f05270 */
[----:B------:R-:W0:Y:S01]  /*110e0*/  @P0 LDC R6, c[0x0][0x450] ;  /* 0x00011400ff060b82 */ /* 0x000e220000000800 */
[----:B------:R-:W1:Y:S02]  /*110f0*/  S2R R9, SR_TID.X ;  /* 0x0000000000097919 */ /* 0x000e640000002100 */
[----:B-1----:R-:W-:-:S05]  /*11100*/  IMAD.SHL.U32 R9, R9, 0x8, RZ ;  /* 0x0000000809097824 */ /* 0x002fca00078e00ff */
[----:B------:R-:W-:Y:S01]  /*11110*/  LOP3.LUT R9, R9, 0x38, RZ, 0xc0, !PT ;  /* 0x0000003809097812 */ /* 0x000fe200078ec0ff */
[----:B----4-:R-:W-:Y:S02]  /*11120*/  IMAD.MOV.U32 R3, RZ, RZ, R4 ;  /* 0x000000ffff037224 */ /* 0x010fe400078e0004 */
[----:B------:R-:W1:Y:S01]  /*11130*/  S2R R4, SR_TID.X ;  /* 0x0000000000047919 */ /* 0x000e620000002100 */
[----:B------:R-:W-:-:S04]  /*11140*/  IMAD.WIDE.U32 R2, R17, UR4, R2 ;  /* 0x0000000411027c25 */ /* 0x000fc8000f8e0002 */
[----:B------:R-:W-:Y:S01]  /*11150*/  IMAD R3, R17, UR5, R3 ;  /* 0x0000000511037c24 */ /* 0x000fe2000f8e0203 */
[----:B------:R-:W-:Y:S02]  /*11160*/  ULDC.64 UR4, c[0x0][0x2e0] ;  /* 0x0000b80000047ab9 */ /* 0x000fe40000000a00 */
[----:B---3--:R-:W-:Y:S02]  /*11170*/  IMAD R0, R0, UR4, RZ ;  /* 0x0000000400007c24 */ /* 0x008fe4000f8e02ff */
[----:B------:R-:W-:-:S04]  /*11180*/  IMAD.WIDE.U32 R2, R5, UR4, R2 ;  /* 0x0000000405027c25 */ /* 0x000fc8000f8e0002 */
        /* <DEDUP_REMOVED lines=9> */
[----:B--2---:R-:W-:-:S04]  /*11220*/  IMAD R4, R10, 0x40, R4 ;  /* 0x000000400a047824 */ /* 0x004fc800078e0204 */
        /* <DEDUP_REMOVED lines=27> */
[C---:B------:R-:W-:Y:S02]  /*113e0*/  VIADD R5, R3.reuse, 0x10 ;  /* 0x0000001003057836 */ /* 0x040fe40000000000 */
        /* <DEDUP_REMOVED lines=26> */
[----:B------:R-:W-:Y:S01]  /*11590*/  @!P1 IMAD.MOV.U32 R6, RZ, RZ, R5 ;  /* 0x000000ffff069224 */ /* 0x000fe200078e0005 */
[----:B------:R-:W0:Y:S04]  /*115a0*/  SHFL.IDX PT, R0, R0, 0x3, 0x181f ;  /* 0x00781f0000007f89 */ /* 0x000e2800000e0000 */
[----:B------:R1:W-:Y:S04]  /*115b0*/  @!P1 LDGSTS.E.BYPASS.LTC128B.128 [R8+0x21400], desc[UR40][R6.64], !P0 ;  /* 0x2140000006089fae */ /* 0x0003e8000c101d68 */
[----:B------:R-:W2:Y:S02]  /*115c0*/  SHFL.IDX PT, R4, R4, 0x3, 0x181f ;  /* 0x00781f0004047f89 */ /* 0x000ea400000e0000 */
.L_x_4629:
[----:B------:R-:W-:-:S05]  /*115d0*/  VIADD R3, R3, 0x30 ;  /* 0x0000003003037836 */ /* 0x000fca0000000000 */
[----:B------:R-:W-:-:S13]  /*115e0*/  ISETP.GE.AND P1, PT, R3, R2, PT ;  /* 0x000000020300720c */ /* 0x000fda0003f26270 */
[----:B--2---:R-:W-:-:S05]  /*115f0*/  @!P1 LEA R2, P2, R9, R4, 0x1 ;  /* 0x0000000409029211 */ /* 0x004fca00078408ff */
[----:B0-----:R-:W-:-:S05]  /*11600*/  @!P1 IMAD.X R3, RZ, RZ, R0, P2 ;  /* 0x000000ffff039224 */ /* 0x001fca00010e0600 */
[----:B------:R-:W-:Y:S01]  /*11610*/  @!PT LDS RZ, [RZ] ;  /* 0x00000000fffff984 */ /* 0x000fe20000000800 */
[----:B------:R-:W-:Y:S01]  /*11620*/  @!PT LDS RZ, [RZ] ;  /* 0x00000000fffff984 */ /* 0x000fe20000000800 */
[----:B------:R-:W-:Y:S01]  /*11630*/  @!PT LDS RZ, [RZ] ;  /* 0x00000000fffff984 */ /* 0x000fe20000000800 */
[----:B------:R0:W-:Y:S01]  /*11640*/  @!P1 LDGSTS.E.BYPASS.LTC128B.128 [R8+0x21c00], desc[UR40][R2.64], !P0 ;  /* 0x21c0000002089fae */ /* 0x0001e2000c101d68 */
[----:B------:R-:W-:Y:S01]  /*11650*/  PLOP3.LUT P0, PT, PT, PT, PT, 0x80, 0x0 ;  /* 0x000000000000781c */ /* 0x000fe20003f0f070 */
[----:B------:R-:W-:-:S12]  /*11660*/  NOP ;  /* 0x0000000000007918 */ /* 0x000fd80000000000 */
.L_x_4502:
        /* <DEDUP_REMOVED lines=18> */
.L_x_4630:
[----:B------:R-:W-:Y:S05]  /*11790*/  BSYNC B0 ;  /* 0x0000000000007941 */ /* 0x000fea0003800000 */
.L_x_4503:
[----:B------:R-:W-:Y:S01]  /*117a0*/  LOP3.LUT P0, RZ, R18, 0x1, RZ, 0xc0, !PT ;  /* 0x0000000112ff7812 */ /* 0x000fe2000780c0ff */
[----:B------:R-:W-:-:S12]  /*117b0*/  BSSY B0, `(.L_x_4505) ;  /* 0x0000097000007945 */ /* 0x000fd80003800000 */
[----:B------:R-:W-:Y:S05]  /*117c0*/  @!P0 BRA `(.L_x_4506) ;  /* 0x0000000800548947 */ /* 0x000fea0003800000 */
[----:B------:R-:W0:Y:S04]  /*117d0*/  LDL R4, [R1+0x10] ;  /* 0x0000100001047983 */ /* 0x000e280000100800 */
[----:B------:R-:W2:Y:S01]  /*117e0*/  LDL R2, [R1+0x14] ;  /* 0x0000140001027983 */ /* 0x000ea20000100800 */
[----:B------:R-:W-:Y:S01]  /*117f0*/  BSSY B1, `(.L_x_4507) ;  /* 0x0000008000017945 */ /* 0x000fe20003800000 */
[----:B------:R-:W3:Y:S02]  /*11800*/  S2R R3, SR_TID.X ;  /* 0x0000000000037919 */ /* 0x000ee40000002100 */
[----:B---3--:R-:W-:-:S04]  /*11810*/  LOP3.LUT R3, R3, 0x7f, RZ, 0xc0, !PT ;  /* 0x0000007f03037812 */ /* 0x008fc800078ec0ff */
[----:B------:R-:W-:Y:S01]  /*11820*/  ISETP.NE.AND P1, PT, R3, RZ, PT ;  /* 0x000000ff0300720c */ /* 0x000fe20003f25270 */
[----:B0-----:R-:W-:Y:S01]  /*11830*/  IMAD R0, R4, 0x8, R19 ;  /* 0x0000000804007824 */ /* 0x001fe200078e0213 */
[----:B--2---:R-:W-:-:S04]  /*11840*/  SHF.L.U32 R2, R2, 0x1f, RZ ;  /* 0x0000001f02027819 */ /* 0x004fc800000006ff */
[----:B------:R-:W0:Y:S02]  /*11850*/  SYNCS.PHASECHK.TRANS64.TRYWAIT P0, [R0+URZ+0x28c60], R2 ;  /* 0x028c6002000075a7 */ /* 0x000e24000800017f */
[----:B0-----:R-:W-:Y:S05]  /*11860*/  @!P0 BRA `(.L_x_4508) ;  /* 0x00000054005c8947 */ /* 0x001fea0003800000 */
.L_x_4631:
[----:B------:R-:W-:Y:S05]  /*11870*/  BSYNC B1 ;  /* 0x0000000000017941 */ /* 0x000fea0003800000 */
.L_x_4507:
        /* <DEDUP_REMOVED lines=9> */
.L_x_4510:
[----:B------:R-:W-:Y:S05]  /*11910*/  BSYNC B1 ;  /* 0x0000000000017941 */ /* 0x000fea0003800000 */
.L_x_4509:
        /* <DEDUP_REMOVED lines=13> */
.L_x_4511:
        /* <DEDUP_REMOVED lines=15> */
.L_x_4512:
        /* <DEDUP_REMOVED lines=15> */
.L_x_4513:
        /* <DEDUP_REMOVED lines=15> */
.L_x_4514:
        /* <DEDUP_REMOVED lines=15> */
.L_x_4515:
        /* <DEDUP_REMOVED lines=15> */
.L_x_4516:
        /* <DEDUP_REMOVED lines=15> */
.L_x_4517:
        /* <DEDUP_REMOVED lines=15> */
.L_x_4518:
        /* <DEDUP_REMOVED lines=10> */
.L_x_4506:
[----:B------:R-:W-:Y:S05]  /*12120*/  BSYNC B0 ;  /* 0x0000000000007941 */ /* 0x000fea0003800000 */
.L_x_4505:
[----:B------:R-:W0:Y:S04]  /*12130*/  LDL R4, [R1+0x30] ;  /* 0x0000300001047983 */ /* 0x000e280000100800 */
[----:B------:R-:W2:Y:S01]  /*12140*/  LDL R5, [R1+0x20] ;  /* 0x0000200001057983 */ /* 0x000ea20000100800 */
[----:B------:R-:W-:Y:S01]  /*12150*/  BSSY B0, `(.L_x_4519) ;  /* 0x00002ac000007945 */ /* 0x000fe20003800000 */
[----:B0-----:R-:W-:-:S05]  /*12160*/  VIADD R0, R4, 0xfffffffe ;  /* 0xfffffffe04007836 */ /* 0x001fca0000000000 */
[----:B--2---:R-:W-:-:S13]  /*12170*/  ISETP.GE.AND P0, PT, R0, R5, PT ;  /* 0x000000050000720c */ /* 0x004fda0003f06270 */
[----:B------:R-:W-:Y:S05]  /*12180*/  @!P0 BRA `(.L_x_4520) ;  /* 0x0000002800a08947 */ /* 0x000fea0003800000 */
[----:B-1----:R-:W2:Y:S04]  /*12190*/  LDL.LU R7, [R1+0x54] ;  /* 0x0000540001077983 */ /* 0x002ea80000300800 */
        /* <DEDUP_REMOVED lines=48> */
.L_x_4525:
        /* <DEDUP_REMOVED lines=8> */
.L_x_4632:
[----:B------:R-:W-:Y:S05]  /*12520*/  BSYNC B3 ;  /* 0x0000000000037941 */ /* 0x000fea0003800000 */
.L_x_4526:
        /* <DEDUP_REMOVED lines=9> */
.L_x_4529:
[----:B------:R-:W-:Y:S05]  /*125c0*/  BSYNC B3 ;  /* 0x0000000000037941 */ /* 0x000fea0003800000 */
.L_x_4528:
        /* <DEDUP_REMOVED lines=13> */
.L_x_4530:
        /* <DEDUP_REMOVED lines=13> */
.L_x_4633:
[----:B------:R-:W-:Y:S05]  /*12770*/  BSYNC B3 ;  /* 0x0000000000037941 */ /* 0x000fea0003800000 */
.L_x_4531:
        /* <DEDUP_REMOVED lines=11> */
.L_x_4534:
[----:B------:R-:W-:Y:S05]  /*12830*/  BSYNC B3 ;  /* 0x0000000000037941 */ /* 0x000fea0003800000 */
.L_x_4533:
        /* <DEDUP_REMOVED lines=10> */
.L_x_4535:
        /* <DEDUP_REMOVED lines=15> */
.L_x_4536:
        /* <DEDUP_REMOVED lines=15> */
.L_x_4537:
        /* <DEDUP_REMOVED lines=15> */
.L_x_4538:
        /* <DEDUP_REMOVED lines=15> */
.L_x_4539:
        /* <DEDUP_REMOVED lines=15> */
.L_x_4540:
        /* <DEDUP_REMOVED lines=15> */
.L_x_4541:
        /* <DEDUP_REMOVED lines=15> */
.L_x_4542:
        /* <DEDUP_REMOVED lines=10> */
.L_x_4524:
[----:B------:R-:W-:Y:S05]  /*13010*/  BSYNC B1 ;  /* 0x0000000000017941 */ /* 0x000fea0003800000 */
.L_x_4523:
[----:B------:R-:W2:Y:S02]  /*13020*/  LDL.LU R6, [R1+0x30] ;  /* 0x0000300001067983 */ /* 0x000ea40000300800 */
[----:B--2---:R-:W-:-:S07]  /*13030*/  VIADD R0, R6, 0xfffffffd ;  /* 0xfffffffd06007836 */ /* 0x004fce0000000000 */
.L_x_4522:
[----:B------:R-:W-:Y:S05]  /*13040*/  BSYNC B2 ;  /* 0x0000000000027941 */ /* 0x000fea0003800000 */
.L_x_4521:
[----:B------:R-:W-:Y:S01]  /*13050*/  VIADD R5, R5, 0xfffffffe ;  /* 0xfffffffe05057836 */ /* 0x000fe20000000000 */
[----:B------:R-:W-:-:S04]  /*13060*/  LOP3.LUT R4, RZ, R4, RZ, 0x33, !PT ;  /* 0x00000004ff047212 */ /* 0x000fc800078e33ff */
[----:B------:R-:W-:-:S13]  /*13070*/  ISETP.NE.AND P0, PT, R5, R4, PT ;  /* 0x000000040500720c */ /* 0x000fda0003f05270 */
[----:B------:R-:W-:Y:S05]  /*13080*/  @!P0 BRA `(.L_x_4520) ;  /* 0x0000001800e08947 */ /* 0x000fea0003800000 */
.L_x_4583:
        /* <DEDUP_REMOVED lines=35> */
.L_x_4545:
        /* <DEDUP_REMOVED lines=8> */
.L_x_4634:
[----:B------:R-:W-:Y:S05]  /*13340*/  BSYNC B2 ;  /* 0x0000000000027941 */ /* 0x000fea0003800000 */
.L_x_4546:
        /* <DEDUP_REMOVED lines=9> */
.L_x_4549:
[----:B------:R-:W-:Y:S05]  /*133e0*/  BSYNC B2 ;  /* 0x0000000000027941 */ /* 0x000fea0003800000 */
.L_x_4548:
        /* <DEDUP_REMOVED lines=12> */
.L_x_4550:
        /* <DEDUP_REMOVED lines=13> */
.L_x_4635:
[----:B------:R-:W-:Y:S05]  /*13580*/  BSYNC B2 ;  /* 0x0000000000027941 */ /* 0x000fea0003800000 */
.L_x_4551:
        /* <DEDUP_REMOVED lines=11> */
.L_x_4554:
[----:B------:R-:W-:Y:S05]  /*13640*/  BSYNC B2 ;  /* 0x0000000000027941 */ /* 0x000fea0003800000 */
.L_x_4553:
        /* <DEDUP_REMOVED lines=9> */
.L_x_4555:
        /* <DEDUP_REMOVED lines=15> */
.L_x_4556:
        /* <DEDUP_REMOVED lines=15> */
.L_x_4557:
        /* <DEDUP_REMOVED lines=15> */
.L_x_4558:
        /* <DEDUP_REMOVED lines=15> */
.L_x_4559:
        /* <DEDUP_REMOVED lines=15> */
.L_x_4560:
        /* <DEDUP_REMOVED lines=15> */
.L_x_4561:
        /* <DEDUP_REMOVED lines=15> */
.L_x_4562:
        /* <DEDUP_REMOVED lines=10> */
.L_x_4544:
[----:B------:R-:W-:Y:S05]  /*13e10*/  BSYNC B1 ;  /* 0x0000000000017941 */ /* 0x000fea0003800000 */
.L_x_4543:
        /* <DEDUP_REMOVED lines=35> */
.L_x_4565:
        /* <DEDUP_REMOVED lines=8> */
.L_x_4636:
[----:B------:R-:W-:Y:S05]  /*140d0*/  BSYNC B2 ;  /* 0x0000000000027941 */ /* 0x000fea0003800000 */
.L_x_4566:
        /* <DEDUP_REMOVED lines=9> */
.L_x_4569:
[----:B------:R-:W-:Y:S05]  /*14170*/  BSYNC B2 ;  /* 0x0000000000027941 */ /* 0x000fea0003800000 */
.L_x_4568:
        /* <DEDUP_REMOVED lines=13> */
.L_x_4570:
        /* <DEDUP_REMOVED lines=13> */
.L_x_4637:
[----:B------:R-:W-:Y:S05]  /*14320*/  BSYNC B2 ;  /* 0x0000000000027941 */ /* 0x000fea0003800000 */
.L_x_4571:
        /* <DEDUP_REMOVED lines=11> */
.L_x_4574:
[----:B------:R-:W-:Y:S05]  /*143e0*/  BSYNC B2 ;  /* 0x0000000000027941 */ /* 0x000fea0003800000 */
.L_x_4573:
        /* <DEDUP_REMOVED lines=10> */
.L_x_4575:
        /* <DEDUP_REMOVED lines=15> */
.L_x_4576:
        /* <DEDUP_REMOVED lines=15> */
.L_x_4577:
        /* <DEDUP_REMOVED lines=15> */
.L_x_4578:
        /* <DEDUP_REMOVED lines=15> */
.L_x_4579:
        /* <DEDUP_REMOVED lines=15> */
.L_x_4580:
        /* <DEDUP_REMOVED lines=15> */
.L_x_4581:
        /* <DEDUP_REMOVED lines=15> */
.L_x_4582:
        /* <DEDUP_REMOVED lines=10> */
.L_x_4564:
[----:B------:R-:W-:Y:S05]  /*14bc0*/  BSYNC B1 ;  /* 0x0000000000017941 */ /* 0x000fea0003800000 */
.L_x_4563:
[----:B------:R-:W2:Y:S01]  /*14bd0*/  LDL R2, [R1+0x20] ;  /* 0x0000200001027983 */ /* 0x000ea20000100800 */
[----:B------:R-:W-:Y:S01]  /*14be0*/  VIADD R0, R0, 0xfffffffe ;  /* 0xfffffffe00007836 */ /* 0x000fe20000000000 */
[----:B--2---:R-:W-:-:S13]  /*14bf0*/  ISETP.GT.AND P0, PT, R6, R2, PT ;  /* 0x000000020600720c */ /* 0x004fda0003f04270 */
[----:B------:R-:W-:Y:S05]  /*14c00*/  @P0 BRA `(.L_x_4583) ;  /* 0xffffffe400200947 */ /* 0x000fea000383ffff */
.L_x_4520:
[----:B------:R-:W-:Y:S05]  /*14c10*/  BSYNC B0 ;  /* 0x0000000000007941 */ /* 0x000fea0003800000 */
.L_x_4519:
[----:B------:R-:W2:Y:S04]  /*14c20*/  LDL.LU R4, [R1+0x10] ;  /* 0x0000100001047983 */ /* 0x000ea80000300800 */
[----:B------:R-:W3:Y:S01]  /*14c30*/  LDL.LU R3, [R1+0x14] ;  /* 0x0000140001037983 */ /* 0x000ee20000300800 */
[----:B------:R-:W4:Y:S01]  /*14c40*/  S2R R2, SR_TID.X ;  /* 0x0000000000027919 */ /* 0x000f220000002100 */
[----:B------:R-:W-:Y:S01]  /*14c50*/  BSSY B0, `(.L_x_4584) ;  /* 0x0000016000007945 */ /* 0x000fe20003800000 */
[----:B----4-:R-:W-:-:S04]  /*14c60*/  LOP3.LUT R2, R2, 0x7f, RZ, 0xc0, !PT ;  /* 0x0000007f02027812 */ /* 0x010fc800078ec0ff */
[----:B------:R-:W-:Y:S01]  /*14c70*/  ISETP.NE.AND P1, PT, R2, RZ, PT ;  /* 0x000000ff0200720c */ /* 0x000fe20003f25270 */
[----:B--2---:R-:W-:-:S05]  /*14c80*/  VIADD R0, R4, 0x1 ;  /* 0x0000000104007836 */ /* 0x004fca0000000000 */
[----:B------:R-:W-:-:S04]  /*14c90*/  ISETP.NE.AND P0, PT, R0, 0x2, PT ;  /* 0x000000020000780c */ /* 0x000fc80003f05270 */
[----:B------:R-:W-:-:S04]  /*14ca0*/  SEL R2, RZ, 0x1, P0 ;  /* 0x00000001ff027807 */ /* 0x000fc80000000000 */
[----:B---3--:R-:W-:-:S05]  /*14cb0*/  LOP3.LUT R3, R3, R2, RZ, 0x3c, !PT ;  /* 0x0000000203037212 */ /* 0x008fca00078e3cff */
[----:B------:R2:W-:Y:S01]  /*14cc0*/  STL [R1+0x14], R3 ;  /* 0x0000140301007387 */ /* 0x0005e20000100800 */
[----:B------:R-:W-:Y:S05]  /*14cd0*/  @P1 BRA `(.L_x_4585) ;  /* 0x0000000000341947 */ /* 0x000fea0003800000 */
[----:B------:R-:W3:Y:S01]  /*14ce0*/  S2R R5, SR_LANEID ;  /* 0x0000000000057919 */ /* 0x000ee20000000000 */
[----:B------:R-:W-:Y:S01]  /*14cf0*/  VOTEU.ANY UR4, UPT, PT ;  /* 0x0000000000047886 */ /* 0x000fe200038e0100 */
[----:B--2---:R-:W2:Y:S01]  /*14d00*/  LDC.64 R2, c[0x0][0xc60] ;  /* 0x00031800ff027b82 */ /* 0x004ea20000000a00 */
[----:B------:R-:W3:Y:S02]  /*14d10*/  FLO.U32 R4, UR4 ;  /* 0x0000000400047d00 */ /* 0x000ee400080e0000 */
[----:B---3--:R-:W-:-:S06]  /*14d20*/  ISETP.EQ.U32.AND P1, PT, R4, R5, PT ;  /* 0x000000050400720c */ /* 0x008fcc0003f22070 */
[----:B------:R-:W2:Y:S07]  /*14d30*/  POPC R5, UR4 ;  /* 0x0000000400057d09 */ /* 0x000eae0008000000 */
[----:B--2---:R-:W2:Y:S01]  /*14d40*/  @P1 ATOMG.E.ADD.STRONG.GPU PT, R3, desc[UR40][R2.64], R5 ;  /* 0x00000005020319a8 */ /* 0x004ea200081ee1e8 */
[----:B-1----:R-:W1:Y:S02]  /*14d50*/  S2R R6, SR_LTMASK ;  /* 0x0000000000067919 */ /* 0x002e640000003900 */
[----:B-1----:R-:W-:-:S04]  /*14d60*/  LOP3.LUT R6, R6, UR4, RZ, 0xc0, !PT ;  /* 0x0000000406067c12 */ /* 0x002fc8000f8ec0ff */
[----:B------:R-:W1:Y:S01]  /*14d70*/  POPC R7, R6 ;  /* 0x0000000600077309 */ /* 0x000e620000000000 */
[----:B--2---:R-:W1:Y:S02]  /*14d80*/  SHFL.IDX PT, R4, R3, R4, 0x1f ;  /* 0x00001f0403047589 */ /* 0x004e6400000e0000 */
[----:B-1----:R-:W-:-:S05]  /*14d90*/  IADD3 R2, R4, UR37, R7 ;  /* 0x0000002504027c10 */ /* 0x002fca000fffe007 */
[----:B------:R3:W-:Y:S02]  /*14da0*/  STL [R1], R2 ;  /* 0x0000000201007387 */ /* 0x0007e40000100800 */
.L_x_4585:
[----:B------:R-:W-:Y:S05]  /*14db0*/  BSYNC B0 ;  /* 0x0000000000007941 */ /* 0x000fea0003800000 */
.L_x_4584:
[----:B------:R-:W-:-:S05]  /*14dc0*/  SEL R0, R0, RZ, P0 ;  /* 0x000000ff00007207 */ /* 0x000fca0000000000 */
[----:B------:R4:W-:Y:S02]  /*14dd0*/  STL [R1+0x10], R0 ;  /* 0x0000100001007387 */ /* 0x0009e40000100800 */
.L_x_4487:
[----:B------:R-:W-:Y:S05]  /*14de0*/  BSYNC B7 ;  /* 0x0000000000077941 */ /* 0x000fea0003800000 */
.L_x_4485:
        /* <DEDUP_REMOVED lines=13> */
.L_x_4586:
[----:B------:R-:W5:Y:S01]  /*14ec0*/  S2R R16, SR_TID.X ;  /* 0x0000000000107919 */ /* 0x000f620000002100 */
[----:B------:R-:W-:Y:S01]  /*14ed0*/  UMOV UR4, 0xffffffff ;  /* 0xffffffff00047882 */ /* 0x000fe20000000000 */
[----:B-----5:R-:W-:-:S04]  /*14ee0*/  LOP3.LUT R16, R16, 0x1f, RZ, 0xc0, !PT ;  /* 0x0000001f10107812 */ /* 0x020fc800078ec0ff */
[----:B------:R-:W-:Y:S01]  /*14ef0*/  ISETP.NE.AND P0, PT, R16, 0x1f, PT ;  /* 0x0000001f1000780c */ /* 0x000fe20003f05270 */
[----:B------:R-:W-:-:S12]  /*14f00*/  BRA.DIV UR4, `(.L_x_4588) ;  /* 0x0000002204407947 */ /* 0x000fd8000b800000 */
[----:B--2---:R-:W2:Y:S01]  /*14f10*/  LDL.LU R3, [R1] ;  /* 0x0000000001037983 */ /* 0x004ea20000300800 */
[----:B------:R-:W-:-:S03]  /*14f20*/  ULDC UR4, c[0x0][0xc3c] ;  /* 0x00030f0000047ab9 */ /* 0x000fc60000000800 */
[----:B01----:R-:W4:Y:S01]  /*14f30*/  LDL R8, [R1+0xc] ;  /* 0x00000c0001087983 */ /* 0x003f220000100800 */
[----:B--2---:R-:W-:Y:S02]  /*14f40*/  IMAD.MOV.U32 R10, RZ, RZ, R3 ;  /* 0x000000ffff0a7224 */ /* 0x004fe400078e0003 */
[----:B----4-:R-:W-:-:S05]  /*14f50*/  IMAD.IADD R0, R8, 0x1, R16 ;  /* 0x0000000108007824 */ /* 0x010fca00078e0210 */
[----:B------:R-:W-:-:S13]  /*14f60*/  ISETP.GE.OR P1, PT, R0, UR4, !P0 ;  /* 0x0000000400007c0c */ /* 0x000fda000c726670 */
[----:B---3--:R-:W0:Y:S08]  /*14f70*/  @!P1 LDC.64 R2, c[0x0][0xc80] ;  /* 0x00032000ff029b82 */ /* 0x008e300000000a00 */
        /* <DEDUP_REMOVED lines=34> */
.L_x_4647:
[----:B------:R-:W-:Y:S02]  /*151a0*/  ULDC UR4, c[0x0][0xc38] ;  /* 0x00030e0000047ab9 */ /* 0x000fe40000000800 */
[----:B------:R-:W-:-:S04]  /*151b0*/  IMAD.U32 R8, RZ, RZ, UR4 ;  /* 0x00000004ff087e24 */ /* 0x000fc8000f8e00ff */
[----:B-1----:R-:W-:-:S04]  /*151c0*/  IMAD R9, R14, R8, RZ ;  /* 0x000000080e097224 */ /* 0x002fc800078e02ff */
[----:B------:R-:W-:-:S05]  /*151d0*/  IMAD.IADD R0, R0, 0x1, R9 ;  /* 0x0000000100007824 */ /* 0x000fca00078e0209 */
[----:B------:R-:W-:-:S13]  /*151e0*/  ISETP.GT.AND P6, PT, R0, R4, PT ;  /* 0x000000040000720c */ /* 0x000fda0003fc4270 */
[----:B------:R-:W-:Y:S05]  /*151f0*/  @P6 BRA `(.L_x_4589) ;  /* 0x0000000000ac6947 */ /* 0x000fea0003800000 */
.L_x_4592:
        /* <DEDUP_REMOVED lines=37> */
.L_x_4655:
[----:B------:R-:W-:Y:S02]  /*15450*/  ULDC UR4, c[0x0][0xc38] ;  /* 0x00030e0000047ab9 */ /* 0x000fe40000000800 */
[----:B------:R-:W-:-:S04]  /*15460*/  IMAD.U32 R8, RZ, RZ, UR4 ;  /* 0x00000004ff087e24 */ /* 0x000fc8000f8e00ff */
[----:B-1----:R-:W-:-:S04]  /*15470*/  IMAD R9, R14, R8, RZ ;  /* 0x000000080e097224 */ /* 0x002fc800078e02ff */
[----:B------:R-:W-:-:S05]  /*15480*/  IMAD.IADD R0, R9, 0x1, R0 ;  /* 0x0000000109007824 */ /* 0x000fca00078e0200 */
[----:B------:R-:W-:-:S13]  /*15490*/  ISETP.GT.AND P6, PT, R0, R4, PT ;  /* 0x000000040000720c */ /* 0x000fda0003fc4270 */
[----:B------:R-:W-:Y:S05]  /*154a0*/  @!P6 BRA `(.L_x_4592) ;  /* 0xfffffffc0054e947 */ /* 0x000fea000383ffff */
.L_x_4589:
        /* <DEDUP_REMOVED lines=12> */
.L_x_4660:
[----:B------:R-:W-:-:S13]  /*15570*/  ISETP.NE.AND P0, PT, R3, RZ, PT ;  /* 0x000000ff0300720c */ /* 0x000fda0003f05270 */
[----:B------:R-:W-:Y:S05]  /*15580*/  @!P0 BRA `(.L_x_4594) ;  /* 0x0000000000108947 */ /* 0x000fea0003800000 */
[----:B------:R-:W-:Y:S01]  /*15590*/  UMOV UR4, 0xffffffff ;  /* 0xffffffff00047882 */ /* 0x000fe20000000000 */
[----:B------:R-:W-:Y:S02]  /*155a0*/  VIADD R12, R10, 0xffffffff ;  /* 0xffffffff0a0c7836 */ /* 0x000fe40000000000 */
[----:B------:R-:W-:Y:S05]  /*155b0*/  BRA.DIV UR4, `(.L_x_4595) ;  /* 0x0000002604047947 */ /* 0x000fea000b800000 */
[----:B------:R1:W2:Y:S02]  /*155c0*/  SHFL.IDX PT, R6, R2, R12, 0x1f ;  /* 0x00001f0c02067589 */ /* 0x0002a400000e0000 */
.L_x_4594:
[----:B--2---:R-:W-:Y:S01]  /*155d0*/  IMAD R3, R6, R8, R9 ;  /* 0x0000000806037224 */ /* 0x004fe200078e0209 */
[----:B------:R-:W-:-:S03]  /*155e0*/  ISETP.NE.AND P0, PT, R7, 0x1, PT ;  /* 0x000000010700780c */ /* 0x000fc60003f05270 */
[----:B------:R-:W-:Y:S01]  /*155f0*/  IMAD.IADD R4, R4, 0x1, -R3 ;  /* 0x0000000104047824 */ /* 0x000fe200078e0a03 */
[----:B------:R2:W-:Y:S09]  /*15600*/  STL [R1], R3 ;  /* 0x0000000301007387 */ /* 0x0005f20000100800 */
[----:B------:R-:W-:Y:S05]  /*15610*/  @!P0 BRA `(.L_x_4596) ;  /* 0x0000000000e48947 */ /* 0x000fea0003800000 */
[----:B0--3--:R-:W-:-:S04]  /*15620*/  IABS R5, R0 ;  /* 0x0000000000057213 */ /* 0x009fc80000000000 */
[----:B------:R-:W0:Y:S08]  /*15630*/  I2F.RP R6, R5 ;  /* 0x0000000500067306 */ /* 0x000e300000209400 */
[----:B0-----:R-:W0:Y:S02]  /*15640*/  MUFU.RCP R6, R6 ;  /* 0x0000000600067308 */ /* 0x001e240000001000 */
[----:B0-----:R-:W-:-:S06]  /*15650*/  VIADD R9, R6, 0xffffffe ;  /* 0x0ffffffe06097836 */ /* 0x001fcc0000000000 */
[----:B--2---:R-:W1:Y:S02]  /*15660*/  F2I.FTZ.U32.TRUNC.NTZ R3, R9 ;  /* 0x0000000900037305 */ /* 0x004e64000021f000 */
[----:B-1----:R-:W-:-:S04]  /*15670*/  IMAD.MOV R2, RZ, RZ, -R3 ;  /* 0x000000ffff027224 */ /* 0x002fc800078e0a03 */
        /* <DEDUP_REMOVED lines=51> */
.L_x_4596:
[----:B0--3--:R-:W3:Y:S01]  /*159b0*/  LDL R5, [R1+0xc] ;  /* 0x00000c0001057983 */ /* 0x009ee20000100800 */
[----:B-12---:R-:W3:Y:S02]  /*159c0*/  LDC.64 R2, c[0x0][0xc90] ;  /* 0x00032400ff027b82 */ /* 0x006ee40000000a00 */
        /* <DEDUP_REMOVED lines=61> */
.L_x_4597:
[----:B0-----:R-:W-:-:S05]  /*15da0*/  LOP3.LUT R3, RZ, R4, RZ, 0x33, !PT ;  /* 0x00000004ff037212 */ /* 0x001fca00078e33ff */
[----:B------:R-:W-:-:S05]  /*15db0*/  IMAD.IADD R0, R0, 0x1, R3 ;  /* 0x0000000100007824 */ /* 0x000fca00078e0203 */
[----:B------:R2:W-:Y:S01]  /*15dc0*/  STL [R1+0x4], R0 ;  /* 0x0000040001007387 */ /* 0x0005e20000100800 */
[----:B------:R-:W-:Y:S05]  /*15dd0*/  BRA `(.L_x_4598) ;  /* 0x0000000000287947 */ /* 0x000fea0003800000 */
.L_x_4590:
        /* <DEDUP_REMOVED lines=10> */
.L_x_4598:
[----:B0-----:R-:W3:Y:S04]  /*15e80*/  LDL R3, [R1+0x8] ;  /* 0x0000080001037983 */ /* 0x001ee80000100800 */
[----:B-1----:R-:W4:Y:S04]  /*15e90*/  LDL R2, [R1+0xc] ;  /* 0x00000c0001027983 */ /* 0x002f280000100800 */
[----:B------:R-:W5:Y:S04]  /*15ea0*/  LDL R5, [R1+0x4] ;  /* 0x0000040001057983 */ /* 0x000f680000100800 */
[----:B------:R-:W5:Y:S01]  /*15eb0*/  LDL R4, [R1] ;  /* 0x0000000001047983 */ /* 0x000f620000100800 */
[----:B--2---:R-:W0:Y:S01]  /*15ec0*/  S2R R0, SR_TID.X ;  /* 0x0000000000007919 */ /* 0x004e220000002100 */
[----:B------:R-:W-:Y:S05]  /*15ed0*/  WARPSYNC.ALL ;  /* 0x0000000000007948 */ /* 0x000fea0003800000 */
[----:B0-----:R-:W-:Y:S01]  /*15ee0*/  LOP3.LUT R0, R0, 0x1f, RZ, 0xc0, !PT ;  /* 0x0000001f00007812 */ /* 0x001fe200078ec0ff */
[----:B------:R-:W-:Y:S03]  /*15ef0*/  BAR.SYNC.DEFER_BLOCKING 0x4, 0x180 ;  /* 0x0106000000007b1d */ /* 0x000fe60000010000 */
[----:B------:R-:W-:-:S13]  /*15f00*/  ISETP.NE.AND P0, PT, R0, RZ, PT ;  /* 0x000000ff0000720c */ /* 0x000fda0003f05270 */
[----:B------:R-:W-:Y:S01]  /*15f10*/  @!P0 MOV R0, 0x400 ;  /* 0x0000040000008802 */ /* 0x000fe20000000f00 */
[----:B---3--:R-:W-:Y:S02]  /*15f20*/  IMAD.MOV.U32 R6, RZ, RZ, R3 ;  /* 0x000000ffff067224 */ /* 0x008fe400078e0003 */
[----:B------:R-:W0:Y:S01]  /*15f30*/  @!P0 S2R R3, SR_CgaCtaId ;  /* 0x0000000000038919 */ /* 0x000e220000008800 */
[----:B----4-:R-:W-:Y:S01]  /*15f40*/  IMAD.MOV.U32 R7, RZ, RZ, R2 ;  /* 0x000000ffff077224 */ /* 0x010fe200078e0002 */
[----:B0-----:R-:W-:-:S05]  /*15f50*/  @!P0 LEA R19, R3, R0, 0x18 ;  /* 0x0000000003138211 */ /* 0x001fca00078ec0ff */
[----:B-----5:R1:W-:Y:S01]  /*15f60*/  @!P0 STS.128 [R19+0x28cd0], R4 ;  /* 0x028cd00413008388 */ /* 0x0203e20000000c00 */
[----:B------:R-:W-:Y:S06]  /*15f70*/  BAR.ARV 0x5, 0x180 ;  /* 0x0146000000007b1d */ /* 0x000fec0000002000 */
.L_x_4587:
[----:B----4-:R-:W4:Y:S01]  /*15f80*/  LDL R0, [R1+0xc] ;  /* 0x00000c0001007983 */ /* 0x010f220000100800 */
[----:B------:R-:W-:Y:S02]  /*15f90*/  ULDC UR4, c[0x0][0xc3c] ;  /* 0x00030f0000047ab9 */ /* 0x000fe40000000800 */
[----:B----4-:R-:W-:-:S13]  /*15fa0*/  ISETP.GE.AND P0, PT, R0, UR4, PT ;  /* 0x0000000400007c0c */ /* 0x010fda000bf06270 */
[----:B------:R-:W-:Y:S05]  /*15fb0*/  @!P0 BRA `(.L_x_4599) ;  /* 0xffffff98007c8947 */ /* 0x000fea000383ffff */
[----:B------:R-:W-:Y:S05]  /*15fc0*/  BSYNC B8 ;  /* 0x0000000000087941 */ /* 0x000fea0003800000 */
.L_x_4479:
[----:B---3--:R-:W3:Y:S01]  /*15fd0*/  LDL.LU R0, [R1+0x50] ;  /* 0x0000500001007983 */ /* 0x008ee20000300800 */
[----:B------:R-:W-:Y:S01]  /*15fe0*/  BSSY B0, `(.L_x_4600) ;  /* 0x000000b000007945 */ /* 0x000fe20003800000 */
[----:B01----:R-:W0:Y:S01]  /*15ff0*/  S2R R5, SR_CgaCtaId ;  /* 0x0000000000057919 */ /* 0x003e220000008800 */
[----:B---3--:R-:W-:-:S05]  /*16000*/  VIADD R0, R0, 0x1 ;  /* 0x0000000100007836 */ /* 0x008fca0000000000 */
[----:B------:R-:W-:-:S04]  /*16010*/  LEA.HI R2, R0, R0, RZ, 0x1 ;  /* 0x0000000000027211 */ /* 0x000fc800078f08ff */
[----:B--2---:R-:W-:-:S05]  /*16020*/  LOP3.LUT R3, R2, 0xfffffffe, RZ, 0xc0, !PT ;  /* 0xfffffffe02037812 */ /* 0x004fca00078ec0ff */
[----:B------:R-:W-:Y:S01]  /*16030*/  IMAD.IADD R3, R0, 0x1, -R3 ;  /* 0x0000000100037824 */ /* 0x000fe200078e0a03 */
[----:B------:R-:W-:-:S04]  /*16040*/  MOV R0, 0x400 ;  /* 0x0000040000007802 */ /* 0x000fc80000000f00 */
[----:B0-----:R-:W-:Y:S02]  /*16050*/  LEA R0, R5, R0, 0x18 ;  /* 0x0000000005007211 */ /* 0x001fe400078ec0ff */
[----:B------:R-:W-:-:S04]  /*16060*/  SHF.L.U32 R3, R3, 0x1f, RZ ;  /* 0x0000001f03037819 */ /* 0x000fc800000006ff */
[----:B------:R-:W0:Y:S02]  /*16070*/  SYNCS.PHASECHK.TRANS64.TRYWAIT P0, [R0+URZ+0x28c20], R3 ;  /* 0x028c2003000075a7 */ /* 0x000e24000800017f */
[----:B0-----:R-:W-:Y:S05]  /*16080*/  @!P0 BRA `(.L_x_4601) ;  /* 0x0000001800788947 */ /* 0x001fea0003800000 */
.L_x_4663:
[----:B------:R-:W-:Y:S05]  /*16090*/  BSYNC B0 ;  /* 0x0000000000007941 */ /* 0x000fea0003800000 */
.L_x_4600:
[----:B------:R-:W-:-:S03]  /*160a0*/  UMOV UR4, 0xffffffff ;  /* 0xffffffff00047882 */ /* 0x000fc60000000000 */
[----:B------:R-:W-:Y:S05]  /*160b0*/  BRA.DIV UR4, `(.L_x_4602) ;  /* 0x0000001a04807947 */ /* 0x000fea000b800000 */
[----:B------:R-:W1:Y:S02]  /*160c0*/  S2R R2, SR_TID.X ;  /* 0x0000000000027919 */ /* 0x000e640000002100 */
[----:B-1----:R-:W-:-:S04]  /*160d0*/  SHF.R.U32.HI R2, RZ, 0x5, R2 ;  /* 0x00000005ff027819 */ /* 0x002fc80000011602 */
[----:B------:R-:W-:-:S05]  /*160e0*/  LOP3.LUT R2, R2, 0x3, RZ, 0xc0, !PT ;  /* 0x0000000302027812 */ /* 0x000fca00078ec0ff */
[----:B------:R1:W2:Y:S02]  /*160f0*/  SHFL.IDX PT, R14, R2, RZ, 0x1f ;  /* 0x00001fff020e7589 */ /* 0x0002a400000e0000 */
.L_x_4666:
[----:B--2---:R-:W-:Y:S01]  /*16100*/  ISETP.NE.AND P0, PT, R14, RZ, PT ;  /* 0x000000ff0e00720c */ /* 0x004fe20003f05270 */
[----:B------:R-:W-:-:S12]  /*16110*/  BSSY B0, `(.L_x_4603) ;  /* 0x0000027000007945 */ /* 0x000fd80003800000 */
[----:B------:R-:W-:Y:S05]  /*16120*/  @P0 BRA `(.L_x_4604) ;  /* 0x0000000000940947 */ /* 0x000fea0003800000 */
[----:B------:R-:W-:-:S03]  /*16130*/  UMOV UR4, 0xffffffff ;  /* 0xffffffff00047882 */ /* 0x000fc60000000000 */
[----:B------:R-:W-:Y:S05]  /*16140*/  BRA.DIV UR4, `(.L_x_4605) ;  /* 0x0000001a04907947 */ /* 0x000fea000b800000 */
[----:B------:R-:W-:-:S13]  /*16150*/  ELECT P6, URZ, PT ;  /* 0x00000000003f782f */ /* 0x000fda00038c0000 */
.L_x_4669:
[----:B------:R-:W-:Y:S05]  /*16160*/  @!P6 BRA `(.L_x_4604) ;  /* 0x000000000084e947 */ /* 0x000fea0003800000 */
[----:B------:R-:W-:-:S06]  /*16170*/  ULOP3.LUT UR4, UR36, 0x2, URZ, 0xfc, !UPT ;  /* 0x0000000224047892 */ /* 0x000fcc000f8efc3f */
[----:B-1----:R-:W-:-:S05]  /*16180*/  IMAD.U32 R2, RZ, RZ, UR4 ;  /* 0x00000004ff027e24 */ /* 0x002fca000f8e00ff */
[----:B------:R-:W-:-:S13]  /*16190*/  ISETP.NE.AND P2, PT, R2, 0x3, PT ;  /* 0x000000030200780c */ /* 0x000fda0003f45270 */
[----:B------:R-:W-:Y:S05]  /*161a0*/  @!P2 BRA `(.L_x_4606) ;  /* 0x000000000004a947 */ /* 0x000fea0003800000 */
[----:B------:R-:W-:Y:S01]  /*161b0*/  BPT.TRAP 0x1 ;  /* 0x000000040000795c */ /* 0x000fe20000300000 */
.L_x_4606:
        /* <DEDUP_REMOVED lines=14> */
.L_x_4670:
[----:B------:R-:W1:Y:S02]  /*162a0*/  SYNCS.PHASECHK.TRANS64.TRYWAIT P0, [R7+URZ], R2 ;  /* 0x00000002070075a7 */ /* 0x000e64000800017f */
[----:B-1----:R-:W-:Y:S05]  /*162b0*/  @!P0 BRA `(.L_x_4608) ;  /* 0x0000001800688947 */ /* 0x002fea0003800000 */
.L_x_4671:
[----:B------:R-:W-:Y:S05]  /*162c0*/  @!P2 BRA `(.L_x_4609) ;  /* 0x000000000004a947 */ /* 0x000fea0003800000 */
[----:B------:R-:W-:Y:S01]  /*162d0*/  BPT.TRAP 0x1 ;  /* 0x000000040000795c */ /* 0x000fe20000300000 */
.L_x_4609:
[----:B------:R-:W2:Y:S01]  /*162e0*/  LDL.LU R4, [R1+0x10] ;  /* 0x0000100001047983 */ /* 0x000ea20000300800 */
[----:B------:R-:W-:-:S04]  /*162f0*/  VIADD R0, R0, 0x28c60 ;  /* 0x00028c6000007836 */ /* 0x000fc80000000000 */
[----:B--2---:R-:W-:-:S04]  /*16300*/  IMAD R4, R4, 0x8, R0 ;  /* 0x0000000804047824 */ /* 0x004fc800078e0200 */
[----:B------:R-:W2:Y:S02]  /*16310*/  SYNCS.PHASECHK.TRANS64.TRYWAIT P0, [R4+URZ], R5 ;  /* 0x00000005040075a7 */ /* 0x000ea4000800017f */
[----:B--2---:R-:W-:Y:S05]  /*16320*/  @!P0 BRA `(.L_x_4610) ;  /* 0x0000001800608947 */ /* 0x004fea0003800000 */
.L_x_4672:
[----:B------:R-:W-:-:S07]  /*16330*/  IMAD R3, R3, 0x8, R0 ;  /* 0x0000000803037824 */ /* 0x000fce00078e0200 */
.L_x_4611:
[----:B---3--:R3:W4:Y:S02]  /*16340*/  SYNCS.PHASECHK.TRANS64.TRYWAIT P0, [R3+URZ], R2 ;  /* 0x00000002030075a7 */ /* 0x008724000800017f */
[----:B----4-:R-:W-:Y:S05]  /*16350*/  @!P0 NANOSLEEP.SYNCS 0x989680 ;  /* 0x009896800000895d */ /* 0x010fea0003900000 */
[----:B------:R-:W4:Y:S02]  /*16360*/  @!P0 SYNCS.PHASECHK.TRANS64 P0, [R3+URZ], R2 ;  /* 0x00000002030085a7 */ /* 0x000f24000800007f */
[----:B----4-:R-:W-:Y:S05]  /*16370*/  @!P0 BRA `(.L_x_4611) ;  /* 0xfffffffc00f08947 */ /* 0x010fea000383ffff */
.L_x_4604:
[----:B------:R-:W-:Y:S05]  /*16380*/  BSYNC B0 ;  /* 0x0000000000007941 */ /* 0x000fea0003800000 */
.L_x_4603:
[----:B------:R-:W-:Y:S05]  /*16390*/  EXIT ;  /* 0x000000000000794d */ /* 0x000fea0003800000 */
.L_x_4416:
[----:B0-----:R-:W-:-:S04]  /*163a0*/  IMAD.U32 R3, RZ, RZ, UR23 ;  /* 0x00000017ff037e24 */ /* 0x001fc8000f8e00ff */
[----:B------:R0:W1:Y:S03]  /*163b0*/  SYNCS.PHASECHK.TRANS64.TRYWAIT P1, [R3+URZ+0x28c50], R0 ;  /* 0x028c5000030075a7 */ /* 0x000066000802017f */
[----:B-1----:R-:W-:Y:S05]  /*163c0*/  @!P1 NANOSLEEP.SYNCS 0x989680 ;  /* 0x009896800000995d */ /* 0x002fea0003900000 */
[----:B------:R-:W1:Y:S02]  /*163d0*/  @!P1 SYNCS.PHASECHK.TRANS64 P1, [R3+URZ+0x28c50], R0 ;  /* 0x028c5000030095a7 */ /* 0x000e64000802007f */
[----:B-1----:R-:W-:Y:S05]  /*163e0*/  @!P1 BRA `(.L_x_4416) ;  /* 0xfffffffc00ec9947 */ /* 0x002fea000383ffff */
[----:B------:R-:W-:Y:S05]  /*163f0*/  BRA `(.L_x_4612) ;  /* 0xfffffebc00b47947 */ /* 0x000fea000383ffff */
.L_x_4421:
[----:B-1----:R-:W-:-:S04]  /*16400*/  IMAD.U32 R3, RZ, RZ, UR23 ;  /* 0x00000017ff037e24 */ /* 0x002fc8000f8e00ff */
[----:B------:R1:W2:Y:S03]  /*16410*/  SYNCS.PHASECHK.TRANS64.TRYWAIT P1, [R3+URZ+0x28c50], R0 ;  /* 0x028c5000030075a7 */ /* 0x0002a6000802017f */
[----:B--2---:R-:W-:Y:S05]  /*16420*/  @!P1 NANOSLEEP.SYNCS 0x989680 ;  /* 0x009896800000995d */ /* 0x004fea0003900000 */
[----:B------:R-:W2:Y:S02]  /*16430*/  @!P1 SYNCS.PHASECHK.TRANS64 P1, [R3+URZ+0x28c50], R0 ;  /* 0x028c5000030095a7 */ /* 0x000ea4000802007f */
[----:B--2---:R-:W-:Y:S05]  /*16440*/  @!P1 BRA `(.L_x_4421) ;  /* 0xfffffffc00ec9947 */ /* 0x004fea000383ffff */
[----:B------:R-:W-:Y:S05]  /*16450*/  BRA `(.L_x_4420) ;  /* 0xfffffec800b87947 */ /* 0x000fea000383ffff */
.L_x_4425:
[----:B0-----:R-:W-:-:S04]  /*16460*/  IMAD.U32 R3, RZ, RZ, UR46 ;  /* 0x0000002eff037e24 */ /* 0x001fc8000f8e00ff */
[----:B------:R0:W1:Y:S03]  /*16470*/  SYNCS.PHASECHK.TRANS64.TRYWAIT P1, [R3+URZ+0x28c00], R0 ;  /* 0x028c0000030075a7 */ /* 0x000066000802017f */
[----:B-1----:R-:W-:Y:S05]  /*16480*/  @!P1 NANOSLEEP.SYNCS 0x989680 ;  /* 0x009896800000995d */ /* 0x002fea0003900000 */
[----:B------:R-:W1:Y:S02]  /*16490*/  @!P1 SYNCS.PHASECHK.TRANS64 P1, [R3+URZ+0x28c00], R0 ;  /* 0x028c0000030095a7 */ /* 0x000e64000802007f */
[----:B-1----:R-:W-:Y:S05]  /*164a0*/  @!P1 BRA `(.L_x_4425) ;  /* 0xfffffffc00ec9947 */ /* 0x002fea000383ffff */
[----:B------:R-:W-:Y:S05]  /*164b0*/  BRA `(.L_x_4613) ;  /* 0xfffffee000007947 */ /* 0x000fea000383ffff */
.L_x_4429:
[----:B--2---:R2:W3:Y:S02]  /*164c0*/  SYNCS.PHASECHK.TRANS64.TRYWAIT P1, [R7+URZ+0x28c30], R8 ;  /* 0x028c3008070075a7 */ /* 0x0044e4000802017f */
[----:B---3--:R-:W-:Y:S05]  /*164d0*/  @!P1 NANOSLEEP.SYNCS 0x989680 ;  /* 0x009896800000995d */ /* 0x008fea0003900000 */
[----:B------:R-:W3:Y:S02]  /*164e0*/  @!P1 SYNCS.PHASECHK.TRANS64 P1, [R7+URZ+0x28c30], R8 ;  /* 0x028c3008070095a7 */ /* 0x000ee4000802007f */
[----:B---3--:R-:W-:Y:S05]  /*164f0*/  @!P1 BRA `(.L_x_4429) ;  /* 0xfffffffc00f09947 */ /* 0x008fea000383ffff */
[----:B------:R-:W-:Y:S05]  /*16500*/  BRA `(.L_x_4428) ;  /* 0xfffffee0001c7947 */ /* 0x000fea000383ffff */
.L_x_4433:
[----:B---3--:R3:W4:Y:S02]  /*16510*/  SYNCS.PHASECHK.TRANS64.TRYWAIT P2, [R7+URZ+0x28c50], R8 ;  /* 0x028c5008070075a7 */ /* 0x008724000804017f */
[----:B----4-:R-:W-:Y:S05]  /*16520*/  @!P2 NANOSLEEP.SYNCS 0x989680 ;  /* 0x009896800000a95d */ /* 0x010fea0003900000 */
[----:B------:R-:W4:Y:S02]  /*16530*/  @!P2 SYNCS.PHASECHK.TRANS64 P2, [R7+URZ+0x28c50], R8 ;  /* 0x028c50080700a5a7 */ /* 0x000f24000804007f */
[----:B----4-:R-:W-:Y:S05]  /*16540*/  @!P2 BRA `(.L_x_4433) ;  /* 0xfffffffc00f0a947 */ /* 0x010fea000383ffff */
[----:B------:R-:W-:Y:S05]  /*16550*/  BRA `(.L_x_4432) ;  /* 0xfffffef000ac7947 */ /* 0x000fea000383ffff */
.L_x_4438:
[----:B--2---:R-:W-:-:S04]  /*16560*/  IMAD.U32 R0, RZ, RZ, UR24 ;  /* 0x00000018ff007e24 */ /* 0x004fc8000f8e00ff */
[----:B------:R2:W3:Y:S03]  /*16570*/  SYNCS.PHASECHK.TRANS64.TRYWAIT P2, [R0+URZ+0x28c30], R7 ;  /* 0x028c3007000075a7 */ /* 0x0004e6000804017f */
[----:B---3--:R-:W-:Y:S05]  /*16580*/  @!P2 NANOSLEEP.SYNCS 0x989680 ;  /* 0x009896800000a95d */ /* 0x008fea0003900000 */
[----:B------:R-:W3:Y:S02]  /*16590*/  @!P2 SYNCS.PHASECHK.TRANS64 P2, [R0+URZ+0x28c30], R7 ;  /* 0x028c30070000a5a7 */ /* 0x000ee4000804007f */
[----:B---3--:R-:W-:Y:S05]  /*165a0*/  @!P2 BRA `(.L_x_4438) ;  /* 0xfffffffc00eca947 */ /* 0x008fea000383ffff */
[----:B------:R-:W-:Y:S05]  /*165b0*/  BRA `(.L_x_4437) ;  /* 0xfffffef400b07947 */ /* 0x000fea000383ffff */
.L_x_4442:
[----:B---3--:R3:W4:Y:S02]  /*165c0*/  SYNCS.PHASECHK.TRANS64.TRYWAIT P2, [R10+URZ+0x28c50], R7 ;  /* 0x028c50070a0075a7 */ /* 0x008724000804017f */
[----:B----4-:R-:W-:Y:S05]  /*165d0*/  @!P2 NANOSLEEP.SYNCS 0x989680 ;  /* 0x009896800000a95d */ /* 0x010fea0003900000 */
[----:B------:R-:W4:Y:S02]  /*165e0*/  @!P2 SYNCS.PHASECHK.TRANS64 P2, [R10+URZ+0x28c50], R7 ;  /* 0x028c50070a00a5a7 */ /* 0x000f24000804007f */
[----:B----4-:R-:W-:Y:S05]  /*165f0*/  @!P2 BRA `(.L_x_4442) ;  /* 0xfffffffc00f0a947 */ /* 0x010fea000383ffff */
[----:B------:R-:W-:Y:S05]  /*16600*/  BRA `(.L_x_4441) ;  /* 0xffffff1000747947 */ /* 0x000fea000383ffff */
.L_x_4448:
[----:B-1----:R-:W-:-:S04]  /*16610*/  IMAD.U32 R0, RZ, RZ, UR23 ;  /* 0x00000017ff007e24 */ /* 0x002fc8000f8e00ff */
[----:B------:R1:W4:Y:S03]  /*16620*/  SYNCS.PHASECHK.TRANS64.TRYWAIT P2, [R0+URZ+0x28c30], R7 ;  /* 0x028c3007000075a7 */ /* 0x000326000804017f */
[----:B----4-:R-:W-:Y:S05]  /*16630*/  @!P2 NANOSLEEP.SYNCS 0x989680 ;  /* 0x009896800000a95d */ /* 0x010fea0003900000 */
[----:B------:R-:W4:Y:S02]  /*16640*/  @!P2 SYNCS.PHASECHK.TRANS64 P2, [R0+URZ+0x28c30], R7 ;  /* 0x028c30070000a5a7 */ /* 0x000f24000804007f */
[----:B----4-:R-:W-:Y:S05]  /*16650*/  @!P2 BRA `(.L_x_4448) ;  /* 0xfffffffc00eca947 */ /* 0x010fea000383ffff */
[----:B------:R-:W-:Y:S05]  /*16660*/  BRA `(.L_x_4447) ;  /* 0xffffff1400607947 */ /* 0x000fea000383ffff */
.L_x_4452:
[----:B--2---:R2:W3:Y:S02]  /*16670*/  SYNCS.PHASECHK.TRANS64.TRYWAIT P2, [R10+URZ+0x28c50], R7 ;  /* 0x028c50070a0075a7 */ /* 0x0044e4000804017f */
[----:B---3--:R-:W-:Y:S05]  /*16680*/  @!P2 NANOSLEEP.SYNCS 0x989680 ;  /* 0x009896800000a95d */ /* 0x008fea0003900000 */
[----:B------:R-:W3:Y:S02]  /*16690*/  @!P2 SYNCS.PHASECHK.TRANS64 P2, [R10+URZ+0x28c50], R7 ;  /* 0x028c50070a00a5a7 */ /* 0x000ee4000804007f */
[----:B---3--:R-:W-:Y:S05]  /*166a0*/  @!P2 BRA `(.L_x_4452) ;  /* 0xfffffffc00f0a947 */ /* 0x008fea000383ffff */
[----:B------:R-:W-:Y:S05]  /*166b0*/  BRA `(.L_x_4451) ;  /* 0xffffff2800807947 */ /* 0x000fea000383ffff */
.L_x_4493:
[----:B------:R-:W0:Y:S01]  /*166c0*/  S2R R4, SR_TID.X ;  /* 0x0000000000047919 */ /* 0x000e220000002100 */
[----:B------:R-:W-:Y:S01]  /*166d0*/  BSSY B0, `(.L_x_4614) ;  /* 0x000000a000007945 */ /* 0x000fe20003800000 */
[----:B------:R-:W-:Y:S02]  /*166e0*/  IMAD.MOV.U32 R12, RZ, RZ, RZ ;  /* 0x000000ffff0c7224 */ /* 0x000fe400078e00ff */
[----:B------:R-:W-:Y:S02]  /*166f0*/  IMAD.MOV.U32 R11, RZ, RZ, 0x1f ;  /* 0x0000001fff0b7424 */ /* 0x000fe400078e00ff */
[----:B------:R-:W-:Y:S01]  /*16700*/  IMAD.MOV.U32 R15, RZ, RZ, -0x1 ;  /* 0xffffffffff0f7424 */ /* 0x000fe200078e00ff */
[----:B0-----:R-:W-:-:S04]  /*16710*/  SHF.R.U32.HI R4, RZ, 0x5, R4 ;  /* 0x00000005ff047819 */ /* 0x001fc80000011604 */
[----:B------:R-:W-:-:S05]  /*16720*/  LOP3.LUT R4, R4, 0x3, RZ, 0xc0, !PT ;  /* 0x0000000304047812 */ /* 0x000fca00078ec0ff */
[----:B------:R-:W-:-:S07]  /*16730*/  IMAD.MOV.U32 R13, RZ, RZ, R4 ;  /* 0x000000ffff0d7224 */ /* 0x000fce00078e0004 */
[----:B--2---:R-:W-:Y:S05]  /*16740*/  WARPSYNC.COLLECTIVE R15, `(.L_x_4615) ;  /* 0x000000000f087348 */ /* 0x004fea0003c00000 */
[----:B------:R0:W1:Y:S02]  /*16750*/  SHFL.IDX P6, R14, R13, R12, R11 ;  /* 0x0000000c0d0e7389 */ /* 0x00006400000c000b */
[----:B012---:R-:W-:Y:S01]  /*16760*/  ENDCOLLECTIVE ;  /* 0x000000000000791b */ /* 0x007fe20003800000 */
.L_x_4615:
[----:B------:R-:W-:Y:S05]  /*16770*/  BSYNC B0 ;  /* 0x0000000000007941 */ /* 0x000fea0003800000 */
.L_x_4614:
[----:B------:R-:W-:Y:S05]  /*16780*/  BRA `(.L_x_4616) ;  /* 0xffffffa000647947 */ /* 0x000fea000383ffff */
.L_x_4495:
[----:B------:R-:W-:Y:S01]  /*16790*/  BSSY B0, `(.L_x_4617) ;  /* 0x0000006000007945 */ /* 0x000fe20003800000 */
[----:B------:R-:W-:-:S07]  /*167a0*/  IMAD.MOV.U32 R15, RZ, RZ, -0x1 ;  /* 0xffffffffff0f7424 */ /* 0x000fce00078e00ff */
[----:B0-2---:R-:W-:Y:S05]  /*167b0*/  WARPSYNC.COLLECTIVE R15, `(.L_x_4618) ;  /* 0x000000000f0c7348 */ /* 0x005fea0003c00000 */
[----:B------:R-:W-:Y:S02]  /*167c0*/  ELECT P6, UR62, PT ;  /* 0x00000000003e782f */ /* 0x000fe400038c0000 */
[----:B------:R-:W-:Y:S01]  /*167d0*/  MOV R14, UR62 ;  /* 0x0000003e000e7c02 */ /* 0x000fe20008000f00 */
[----:B0-2---:R-:W-:Y:S10]  /*167e0*/  ENDCOLLECTIVE ;  /* 0x000000000000791b */ /* 0x005ff40003800000 */
.L_x_4618:
[----:B------:R-:W-:Y:S05]  /*167f0*/  BSYNC B0 ;  /* 0x0000000000007941 */ /* 0x000fea0003800000 */
.L_x_4617:
[----:B------:R-:W-:Y:S05]  /*16800*/  BRA `(.L_x_4619) ;  /* 0xffffffa000687947 */ /* 0x000fea000383ffff */
.L_x_4497:
[----:B-1----:R1:W3:Y:S02]  /*16810*/  SYNCS.PHASECHK.TRANS64.TRYWAIT P0, [R0+URZ+0x28c40], R2 ;  /* 0x028c4002000075a7 */ /* 0x0022e4000800017f */
[----:B---3--:R-:W-:Y:S05]  /*16820*/  @!P0 NANOSLEEP.SYNCS 0x989680 ;  /* 0x009896800000895d */ /* 0x008fea0003900000 */
[----:B------:R-:W3:Y:S02]  /*16830*/  @!P0 SYNCS.PHASECHK.TRANS64 P0, [R0+URZ+0x28c40], R2 ;  /* 0x028c4002000085a7 */ /* 0x000ee4000800007f */
[----:B---3--:R-:W-:Y:S05]  /*16840*/  @!P0 BRA `(.L_x_4497) ;  /* 0xfffffffc00f08947 */ /* 0x008fea000383ffff */
[----:B------:R-:W-:Y:S05]  /*16850*/  BRA `(.L_x_4620) ;  /* 0xffffffa000cc7947 */ /* 0x000fea000383ffff */
.L_x_4501:
        /* <DEDUP_REMOVED lines=15> */
.L_x_4621:
[----:B------:R-:W-:Y:S02]  /*16950*/  IMAD.MOV.U32 R13, RZ, RZ, R4 ;  /* 0x000000ffff0d7224 */ /* 0x000fe400078e0004 */
[----:B------:R-:W-:-:S07]  /*16960*/  IMAD.MOV.U32 R6, RZ, RZ, R14 ;  /* 0x000000ffff067224 */ /* 0x000fce00078e000e */
[----:B------:R-:W-:Y:S05]  /*16970*/  WARPSYNC.COLLECTIVE R15, `(.L_x_4622) ;  /* 0x000000000f087348 */ /* 0x000fea0003c00000 */
[----:B------:R0:W1:Y:S02]  /*16980*/  SHFL.IDX P6, R14, R13, R12, R11 ;  /* 0x0000000c0d0e7389 */ /* 0x00006400000c000b */
[----:B01----:R-:W-:Y:S01]  /*16990*/  ENDCOLLECTIVE ;  /* 0x000000000000791b */ /* 0x003fe20003800000 */
.L_x_4622:
[----:B------:R-:W-:Y:S02]  /*169a0*/  IMAD.MOV.U32 R13, RZ, RZ, R0 ;  /* 0x000000ffff0d7224 */ /* 0x000fe400078e0000 */
[----:B------:R-:W-:Y:S02]  /*169b0*/  IMAD.MOV.U32 R12, RZ, RZ, 0x1 ;  /* 0x00000001ff0c7424 */ /* 0x000fe400078e00ff */
[----:B------:R-:W-:-:S07]  /*169c0*/  IMAD.MOV.U32 R7, RZ, RZ, R14 ;  /* 0x000000ffff077224 */ /* 0x000fce00078e000e */
[----:B------:R-:W-:Y:S05]  /*169d0*/  WARPSYNC.COLLECTIVE R15, `(.L_x_4623) ;  /* 0x000000000f087348 */ /* 0x000fea0003c00000 */
[----:B------:R0:W1:Y:S02]  /*169e0*/  SHFL.IDX P6, R14, R13, R12, R11 ;  /* 0x0000000c0d0e7389 */ /* 0x00006400000c000b */
[----:B01----:R-:W-:Y:S01]  /*169f0*/  ENDCOLLECTIVE ;  /* 0x000000000000791b */ /* 0x003fe20003800000 */
.L_x_4623:
        /* <DEDUP_REMOVED lines=15> */
.L_x_4624:
[----:B------:R-:W-:Y:S02]  /*16af0*/  IMAD.MOV.U32 R13, RZ, RZ, R0 ;  /* 0x000000ffff0d7224 */ /* 0x000fe400078e0000 */
[----:B------:R-:W-:Y:S02]  /*16b00*/  IMAD.MOV.U32 R12, RZ, RZ, 0x2 ;  /* 0x00000002ff0c7424 */ /* 0x000fe400078e00ff */
[----:B------:R-:W-:-:S07]  /*16b10*/  IMAD.MOV.U32 R5, RZ, RZ, R14 ;  /* 0x000000ffff057224 */ /* 0x000fce00078e000e */
[----:B------:R-:W-:Y:S05]  /*16b20*/  WARPSYNC.COLLECTIVE R15, `(.L_x_4625) ;  /* 0x000000000f087348 */ /* 0x000fea0003c00000 */
[----:B------:R0:W1:Y:S02]  /*16b30*/  SHFL.IDX P6, R14, R13, R12, R11 ;  /* 0x0000000c0d0e7389 */ /* 0x00006400000c000b */
[----:B01----:R-:W-:Y:S01]  /*16b40*/  ENDCOLLECTIVE ;  /* 0x000000000000791b */ /* 0x003fe20003800000 */
.L_x_4625:
        /* <DEDUP_REMOVED lines=15> */
.L_x_4626:
[----:B------:R-:W-:Y:S02]  /*16c40*/  IMAD.MOV.U32 R13, RZ, RZ, R0 ;  /* 0x000000ffff0d7224 */ /* 0x000fe400078e0000 */
[----:B------:R-:W-:Y:S02]  /*16c50*/  IMAD.MOV.U32 R12, RZ, RZ, 0x3 ;  /* 0x00000003ff0c7424 */ /* 0x000fe400078e00ff */
[----:B------:R-:W-:-:S07]  /*16c60*/  IMAD.MOV.U32 R5, RZ, RZ, R14 ;  /* 0x000000ffff057224 */ /* 0x000fce00078e000e */
[----:B------:R-:W-:Y:S05]  /*16c70*/  WARPSYNC.COLLECTIVE R15, `(.L_x_4627) ;  /* 0x000000000f087348 */ /* 0x000fea0003c00000 */
[----:B------:R0:W1:Y:S02]  /*16c80*/  SHFL.IDX P6, R14, R13, R12, R11 ;  /* 0x0000000c0d0e7389 */ /* 0x00006400000c000b */
[----:B01----:R-:W-:Y:S01]  /*16c90*/  ENDCOLLECTIVE ;  /* 0x000000000000791b */ /* 0x003fe20003800000 */
.L_x_4627:
        /* <DEDUP_REMOVED lines=13> */
.L_x_4628:
[----:B------:R-:W-:Y:S01]  /*16d70*/  IMAD.MOV.U32 R4, RZ, RZ, R14 ;  /* 0x000000ffff047224 */ /* 0x000fe200078e000e */
[----:B------:R-:W-:Y:S06]  /*16d80*/  BRA `(.L_x_4629) ;  /* 0xffffffa800107947 */ /* 0x000fec000383ffff */
.L_x_4504:
[----:B0-----:R0:W2:Y:S02]  /*16d90*/  SYNCS.PHASECHK.TRANS64.TRYWAIT P0, [R19+URZ+0x28c20], R0 ;  /* 0x028c2000130075a7 */ /* 0x0010a4000800017f */
[----:B--2---:R-:W-:Y:S05]  /*16da0*/  @!P0 NANOSLEEP.SYNCS 0x989680 ;  /* 0x009896800000895d */ /* 0x004fea0003900000 */
[----:B------:R-:W2:Y:S02]  /*16db0*/  @!P0 SYNCS.PHASECHK.TRANS64 P0, [R19+URZ+0x28c20], R0 ;  /* 0x028c2000130085a7 */ /* 0x000ea4000800007f */
[----:B--2---:R-:W-:Y:S05]  /*16dc0*/  @!P0 BRA `(.L_x_4504) ;  /* 0xfffffffc00f08947 */ /* 0x004fea000383ffff */
[----:B------:R-:W-:Y:S05]  /*16dd0*/  BRA `(.L_x_4630) ;  /* 0xffffffa8006c7947 */ /* 0x000fea000383ffff */
.L_x_4508:
[----:B0-----:R0:W2:Y:S02]  /*16de0*/  SYNCS.PHASECHK.TRANS64.TRYWAIT P0, [R0+URZ+0x28c60], R2 ;  /* 0x028c6002000075a7 */ /* 0x0010a4000800017f */
[----:B--2---:R-:W-:Y:S05]  /*16df0*/  @!P0 NANOSLEEP.SYNCS 0x989680 ;  /* 0x009896800000895d */ /* 0x004fea0003900000 */
[----:B------:R-:W2:Y:S02]  /*16e00*/  @!P0 SYNCS.PHASECHK.TRANS64 P0, [R0+URZ+0x28c60], R2 ;  /* 0x028c6002000085a7 */ /* 0x000ea4000800007f */
[----:B--2---:R-:W-:Y:S05]  /*16e10*/  @!P0 BRA `(.L_x_4508) ;  /* 0xfffffffc00f08947 */ /* 0x004fea000383ffff */
[----:B------:R-:W-:Y:S05]  /*16e20*/  BRA `(.L_x_4631) ;  /* 0xffffffa800907947 */ /* 0x000fea000383ffff */
.L_x_4527:
[----:B-1----:R1:W2:Y:S02]  /*16e30*/  SYNCS.PHASECHK.TRANS64.TRYWAIT P0, [R3+URZ+0x28c40], R2 ;  /* 0x028c4002030075a7 */ /* 0x0022a4000800017f */
[----:B--2---:R-:W-:Y:S05]  /*16e40*/  @!P0 NANOSLEEP.SYNCS 0x989680 ;  /* 0x009896800000895d */ /* 0x004fea0003900000 */
[----:B------:R-:W2:Y:S02]  /*16e50*/  @!P0 SYNCS.PHASECHK.TRANS64 P0, [R3+URZ+0x28c40], R2 ;  /* 0x028c4002030085a7 */ /* 0x000ea4000800007f */
[----:B--2---:R-:W-:Y:S05]  /*16e60*/  @!P0 BRA `(.L_x_4527) ;  /* 0xfffffffc00f08947 */ /* 0x004fea000383ffff */
[----:B------:R-:W-:Y:S05]  /*16e70*/  BRA `(.L_x_4632) ;  /* 0xffffffb400a87947 */ /* 0x000fea000383ffff */
.L_x_4532:
[----:B--2---:R2:W3:Y:S02]  /*16e80*/  SYNCS.PHASECHK.TRANS64.TRYWAIT P0, [R3+URZ+0x28c60], R2 ;  /* 0x028c6002030075a7 */ /* 0x0044e4000800017f */
[----:B---3--:R-:W-:Y:S05]  /*16e90*/  @!P0 NANOSLEEP.SYNCS 0x989680 ;  /* 0x009896800000895d */ /* 0x008fea0003900000 */
[----:B------:R-:W3:Y:S02]  /*16ea0*/  @!P0 SYNCS.PHASECHK.TRANS64 P0, [R3+URZ+0x28c60], R2 ;  /* 0x028c6002030085a7 */ /* 0x000ee4000800007f */
[----:B---3--:R-:W-:Y:S05]  /*16eb0*/  @!P0 BRA `(.L_x_4532) ;  /* 0xfffffffc00f08947 */ /* 0x008fea000383ffff */
[----:B------:R-:W-:Y:S05]  /*16ec0*/  BRA `(.L_x_4633) ;  /* 0xffffffb800287947 */ /* 0x000fea000383ffff */
.L_x_4547:
[----:B0-----:R0:W1:Y:S02]  /*16ed0*/  SYNCS.PHASECHK.TRANS64.TRYWAIT P0, [R4+URZ+0x28c40], R2 ;  /* 0x028c4002040075a7 */ /* 0x001064000800017f */
[----:B-1----:R-:W-:Y:S05]  /*16ee0*/  @!P0 NANOSLEEP.SYNCS 0x989680 ;  /* 0x009896800000895d */ /* 0x002fea0003900000 */
[----:B------:R-:W1:Y:S02]  /*16ef0*/  @!P0 SYNCS.PHASECHK.TRANS64 P0, [R4+URZ+0x28c40], R2 ;  /* 0x028c4002040085a7 */ /* 0x000e64000800007f */
[----:B-1----:R-:W-:Y:S05]  /*16f00*/  @!P0 BRA `(.L_x_4547) ;  /* 0xfffffffc00f08947 */ /* 0x002fea000383ffff */
[----:B------:R-:W-:Y:S05]  /*16f10*/  BRA `(.L_x_4634) ;  /* 0xffffffc400087947 */ /* 0x000fea000383ffff */
.L_x_4552:
[----:B-1----:R1:W2:Y:S02]  /*16f20*/  SYNCS.PHASECHK.TRANS64.TRYWAIT P0, [R4+URZ+0x28c60], R2 ;  /* 0x028c6002040075a7 */ /* 0x0022a4000800017f */
[----:B--2---:R-:W-:Y:S05]  /*16f30*/  @!P0 NANOSLEEP.SYNCS 0x989680 ;  /* 0x009896800000895d */ /* 0x004fea0003900000 */
[----:B------:R-:W2:Y:S02]  /*16f40*/  @!P0 SYNCS.PHASECHK.TRANS64 P0, [R4+URZ+0x28c60], R2 ;  /* 0x028c6002040085a7 */ /* 0x000ea4000800007f */
[----:B--2---:R-:W-:Y:S05]  /*16f50*/  @!P0 BRA `(.L_x_4552) ;  /* 0xfffffffc00f08947 */ /* 0x004fea000383ffff */
[----:B------:R-:W-:Y:S05]  /*16f60*/  BRA `(.L_x_4635) ;  /* 0xffffffc400847947 */ /* 0x000fea000383ffff */
.L_x_4567:
[----:B-1----:R1:W2:Y:S02]  /*16f70*/  SYNCS.PHASECHK.TRANS64.TRYWAIT P0, [R4+URZ+0x28c40], R2 ;  /* 0x028c4002040075a7 */ /* 0x0022a4000800017f */
[----:B--2---:R-:W-:Y:S05]  /*16f80*/  @!P0 NANOSLEEP.SYNCS 0x989680 ;  /* 0x009896800000895d */ /* 0x004fea0003900000 */
[----:B------:R-:W2:Y:S02]  /*16f90*/  @!P0 SYNCS.PHASECHK.TRANS64 P0, [R4+URZ+0x28c40], R2 ;  /* 0x028c4002040085a7 */ /* 0x000ea4000800007f */
[----:B--2---:R-:W-:Y:S05]  /*16fa0*/  @!P0 BRA `(.L_x_4567) ;  /* 0xfffffffc00f08947 */ /* 0x004fea000383ffff */
[----:B------:R-:W-:Y:S05]  /*16fb0*/  BRA `(.L_x_4636) ;  /* 0xffffffd000447947 */ /* 0x000fea000383ffff */
.L_x_4572:
[----:B0-----:R0:W2:Y:S02]  /*16fc0*/  SYNCS.PHASECHK.TRANS64.TRYWAIT P0, [R4+URZ+0x28c60], R2 ;  /* 0x028c6002040075a7 */ /* 0x0010a4000800017f */
[----:B--2---:R-:W-:Y:S05]  /*16fd0*/  @!P0 NANOSLEEP.SYNCS 0x989680 ;  /* 0x009896800000895d */ /* 0x004fea0003900000 */
[----:B------:R-:W2:Y:S02]  /*16fe0*/  @!P0 SYNCS.PHASECHK.TRANS64 P0, [R4+URZ+0x28c60], R2 ;  /* 0x028c6002040085a7 */ /* 0x000ea4000800007f */
[----:B--2---:R-:W-:Y:S05]  /*16ff0*/  @!P0 BRA `(.L_x_4572) ;  /* 0xfffffffc00f08947 */ /* 0x004fea000383ffff */
[----:B------:R-:W-:Y:S05]  /*17000*/  BRA `(.L_x_4637) ;  /* 0xffffffd000c47947 */ /* 0x000fea000383ffff */
.L_x_4588:
[----:B-1--4-:R-:W4:Y:S01]  /*17010*/  LDL R0, [R1] ;  /* 0x0000000001007983 */ /* 0x012f220000100800 */
[----:B------:R-:W-:Y:S01]  /*17020*/  BSSY B0, `(.L_x_4638) ;  /* 0x0000008000007945 */ /* 0x000fe20003800000 */
[----:B------:R-:W-:Y:S02]  /*17030*/  IMAD.MOV.U32 R12, RZ, RZ, RZ ;  /* 0x000000ffff0c7224 */ /* 0x000fe400078e00ff */
[----:B------:R-:W-:Y:S02]  /*17040*/  IMAD.MOV.U32 R11, RZ, RZ, 0x1f ;  /* 0x0000001fff0b7424 */ /* 0x000fe400078e00ff */
[----:B------:R-:W-:Y:S02]  /*17050*/  IMAD.MOV.U32 R15, RZ, RZ, -0x1 ;  /* 0xffffffffff0f7424 */ /* 0x000fe400078e00ff */
[----:B----4-:R-:W-:-:S07]  /*17060*/  IMAD.MOV.U32 R13, RZ, RZ, R0 ;  /* 0x000000ffff0d7224 */ /* 0x010fce00078e0000 */
[----:B0-23--:R-:W-:Y:S05]  /*17070*/  WARPSYNC.COLLECTIVE R15, `(.L_x_4639) ;  /* 0x000000000f087348 */ /* 0x00dfea0003c00000 */
[----:B------:R1:W4:Y:S02]  /*17080*/  SHFL.IDX P6, R14, R13, R12, R11 ;  /* 0x0000000c0d0e7389 */ /* 0x00032400000c000b */
[----:B01234-:R-:W-:Y:S01]  /*17090*/  ENDCOLLECTIVE ;  /* 0x000000000000791b */ /* 0x01ffe20003800000 */
.L_x_4639:
[----:B------:R-:W-:Y:S05]  /*170a0*/  BSYNC B0 ;  /* 0x0000000000007941 */ /* 0x000fea0003800000 */
.L_x_4638:
        /* <DEDUP_REMOVED lines=9> */
.L_x_4640:
        /* <DEDUP_REMOVED lines=26> */
.L_x_4641:
[----:B------:R-:W-:Y:S01]  /*172e0*/  IMAD.MOV.U32 R12, RZ, RZ, 0x2 ;  /* 0x00000002ff0c7424 */ /* 0x000fe200078e00ff */
[----:B------:R-:W-:-:S05]  /*172f0*/  SEL R3, R14, RZ, P1 ;  /* 0x000000ff0e037207 */ /* 0x000fca0000800000 */
[----:B------:R-:W-:-:S04]  /*17300*/  IMAD.IADD R2, R2, 0x1, R3 ;  /* 0x0000000102027824 */ /* 0x000fc800078e0203 */
[----:B------:R-:W-:-:S07]  /*17310*/  IMAD.MOV.U32 R13, RZ, RZ, R2 ;  /* 0x000000ffff0d7224 */ /* 0x000fce00078e0002 */
[----:B------:R-:W-:Y:S05]  /*17320*/  WARPSYNC.COLLECTIVE R15, `(.L_x_4642) ;  /* 0x000000000f087348 */ /* 0x000fea0003c00000 */
[----:B------:R0:W1:Y:S02]  /*17330*/  SHFL.UP P6, R14, R13, R12, R11 ;  /* 0x0400000c0d0e7389 */ /* 0x00006400000c000b */
[----:B01----:R-:W-:Y:S01]  /*17340*/  ENDCOLLECTIVE ;  /* 0x000000000000791b */ /* 0x003fe20003800000 */
.L_x_4642:
[----:B------:R-:W-:Y:S01]  /*17350*/  IMAD.MOV.U32 R12, RZ, RZ, 0x4 ;  /* 0x00000004ff0c7424 */ /* 0x000fe200078e00ff */
[----:B------:R-:W-:-:S05]  /*17360*/  SEL R3, R14, RZ, P2 ;  /* 0x000000ff0e037207 */ /* 0x000fca0001000000 */
[----:B------:R-:W-:-:S04]  /*17370*/  IMAD.IADD R2, R2, 0x1, R3 ;  /* 0x0000000102027824 */ /* 0x000fc800078e0203 */
[----:B------:R-:W-:-:S07]  /*17380*/  IMAD.MOV.U32 R13, RZ, RZ, R2 ;  /* 0x000000ffff0d7224 */ /* 0x000fce00078e0002 */
[----:B------:R-:W-:Y:S05]  /*17390*/  WARPSYNC.COLLECTIVE R15, `(.L_x_4643) ;  /* 0x000000000f087348 */ /* 0x000fea0003c00000 */
[----:B------:R0:W1:Y:S02]  /*173a0*/  SHFL.UP P6, R14, R13, R12, R11 ;  /* 0x0400000c0d0e7389 */ /* 0x00006400000c000b */
[----:B01----:R-:W-:Y:S01]  /*173b0*/  ENDCOLLECTIVE ;  /* 0x000000000000791b */ /* 0x003fe20003800000 */
.L_x_4643:
[----:B------:R-:W-:Y:S01]  /*173c0*/  IMAD.MOV.U32 R12, RZ, RZ, 0x8 ;  /* 0x00000008ff0c7424 */ /* 0x000fe200078e00ff */
[----:B------:R-:W-:-:S05]  /*173d0*/  SEL R3, R14, RZ, P3 ;  /* 0x000000ff0e037207 */ /* 0x000fca0001800000 */
[----:B------:R-:W-:-:S04]  /*173e0*/  IMAD.IADD R2, R2, 0x1, R3 ;  /* 0x0000000102027824 */ /* 0x000fc800078e0203 */
[----:B------:R-:W-:-:S07]  /*173f0*/  IMAD.MOV.U32 R13, RZ, RZ, R2 ;  /* 0x000000ffff0d7224 */ /* 0x000fce00078e0002 */
[----:B------:R-:W-:Y:S05]  /*17400*/  WARPSYNC.COLLECTIVE R15, `(.L_x_4644) ;  /* 0x000000000f087348 */ /* 0x000fea0003c00000 */
[----:B------:R0:W1:Y:S02]  /*17410*/  SHFL.UP P6, R14, R13, R12, R11 ;  /* 0x0400000c0d0e7389 */ /* 0x00006400000c000b */
[----:B01----:R-:W-:Y:S01]  /*17420*/  ENDCOLLECTIVE ;  /* 0x000000000000791b */ /* 0x003fe20003800000 */
.L_x_4644:
[----:B------:R-:W-:Y:S01]  /*17430*/  IMAD.MOV.U32 R12, RZ, RZ, 0x10 ;  /* 0x00000010ff0c7424 */ /* 0x000fe200078e00ff */
[----:B------:R-:W-:-:S05]  /*17440*/  SEL R3, R14, RZ, P4 ;  /* 0x000000ff0e037207 */ /* 0x000fca0002000000 */
[----:B------:R-:W-:-:S04]  /*17450*/  IMAD.IADD R2, R2, 0x1, R3 ;  /* 0x0000000102027824 */ /* 0x000fc800078e0203 */
[----:B------:R-:W-:-:S07]  /*17460*/  IMAD.MOV.U32 R13, RZ, RZ, R2 ;  /* 0x000000ffff0d7224 */ /* 0x000fce00078e0002 */
[----:B------:R-:W-:Y:S05]  /*17470*/  WARPSYNC.COLLECTIVE R15, `(.L_x_4645) ;  /* 0x000000000f087348 */ /* 0x000fea0003c00000 */
[----:B------:R0:W1:Y:S02]  /*17480*/  SHFL.UP P6, R14, R13, R12, R11 ;  /* 0x0400000c0d0e7389 */ /* 0x00006400000c000b */
[----:B01----:R-:W-:Y:S01]  /*17490*/  ENDCOLLECTIVE ;  /* 0x000000000000791b */ /* 0x003fe20003800000 */
.L_x_4645:
        /* <DEDUP_REMOVED lines=8> */
.L_x_4646:
[----:B------:R-:W-:Y:S05]  /*17520*/  BRA `(.L_x_4647) ;  /* 0xffffffdc001c7947 */ /* 0x000fea000383ffff */
.L_x_4591:
        /* <DEDUP_REMOVED lines=8> */
.L_x_4649:
[----:B------:R-:W-:Y:S05]  /*175b0*/  BSYNC B0 ;  /* 0x0000000000007941 */ /* 0x000fea0003800000 */
.L_x_4648:
        /* <DEDUP_REMOVED lines=9> */
.L_x_4650:
[----:B------:R-:W-:Y:S01]  /*17650*/  IMAD.MOV.U32 R12, RZ, RZ, 0x4 ;  /* 0x00000004ff0c7424 */ /* 0x000fe200078e00ff */
[----:B------:R-:W-:-:S05]  /*17660*/  SEL R3, R14, RZ, P2 ;  /* 0x000000ff0e037207 */ /* 0x000fca0001000000 */
[----:B------:R-:W-:-:S04]  /*17670*/  IMAD.IADD R2, R2, 0x1, R3 ;  /* 0x0000000102027824 */ /* 0x000fc800078e0203 */
[----:B------:R-:W-:-:S07]  /*17680*/  IMAD.MOV.U32 R13, RZ, RZ, R2 ;  /* 0x000000ffff0d7224 */ /* 0x000fce00078e0002 */
[----:B------:R-:W-:Y:S05]  /*17690*/  WARPSYNC.COLLECTIVE R15, `(.L_x_4651) ;  /* 0x000000000f087348 */ /* 0x000fea0003c00000 */
[----:B------:R0:W1:Y:S02]  /*176a0*/  SHFL.UP P6, R14, R13, R12, R11 ;  /* 0x0400000c0d0e7389 */ /* 0x00006400000c000b */
[----:B01----:R-:W-:Y:S01]  /*176b0*/  ENDCOLLECTIVE ;  /* 0x000000000000791b */ /* 0x003fe20003800000 */
.L_x_4651:
[----:B------:R-:W-:Y:S01]  /*176c0*/  IMAD.MOV.U32 R12, RZ, RZ, 0x8 ;  /* 0x00000008ff0c7424 */ /* 0x000fe200078e00ff */
[----:B------:R-:W-:-:S05]  /*176d0*/  SEL R3, R14, RZ, P3 ;  /* 0x000000ff0e037207 */ /* 0x000fca0001800000 */
[----:B------:R-:W-:-:S04]  /*176e0*/  IMAD.IADD R2, R2, 0x1, R3 ;  /* 0x0000000102027824 */ /* 0x000fc800078e0203 */
[----:B------:R-:W-:-:S07]  /*176f0*/  IMAD.MOV.U32 R13, RZ, RZ, R2 ;  /* 0x000000ffff0d7224 */ /* 0x000fce00078e0002 */
[----:B------:R-:W-:Y:S05]  /*17700*/  WARPSYNC.COLLECTIVE R15, `(.L_x_4652) ;  /* 0x000000000f087348 */ /* 0x000fea0003c00000 */
[----:B------:R0:W1:Y:S02]  /*17710*/  SHFL.UP P6, R14, R13, R12, R11 ;  /* 0x0400000c0d0e7389 */ /* 0x00006400000c000b */
[----:B01----:R-:W-:Y:S01]  /*17720*/  ENDCOLLECTIVE ;  /* 0x000000000000791b */ /* 0x003fe20003800000 */
.L_x_4652:
[----:B------:R-:W-:Y:S01]  /*17730*/  IMAD.MOV.U32 R12, RZ, RZ, 0x10 ;  /* 0x00000010ff0c7424 */ /* 0x000fe200078e00ff */
[----:B------:R-:W-:-:S05]  /*17740*/  SEL R3, R14, RZ, P4 ;  /* 0x000000ff0e037207 */ /* 0x000fca0002000000 */
[----:B------:R-:W-:-:S04]  /*17750*/  IMAD.IADD R2, R2, 0x1, R3 ;  /* 0x0000000102027824 */ /* 0x000fc800078e0203 */
[----:B------:R-:W-:-:S07]  /*17760*/  IMAD.MOV.U32 R13, RZ, RZ, R2 ;  /* 0x000000ffff0d7224 */ /* 0x000fce00078e0002 */
[----:B------:R-:W-:Y:S05]  /*17770*/  WARPSYNC.COLLECTIVE R15, `(.L_x_4653) ;  /* 0x000000000f087348 */ /* 0x000fea0003c00000 */
[----:B------:R0:W1:Y:S02]  /*17780*/  SHFL.UP P6, R14, R13, R12, R11 ;  /* 0x0400000c0d0e7389 */ /* 0x00006400000c000b */
[----:B01----:R-:W-:Y:S01]  /*17790*/  ENDCOLLECTIVE ;  /* 0x000000000000791b */ /* 0x003fe20003800000 */
.L_x_4653:
        /* <DEDUP_REMOVED lines=8> */
.L_x_4654:
[----:B------:R-:W-:Y:S05]  /*17820*/  BRA `(.L_x_4655) ;  /* 0xffffffdc00087947 */ /* 0x000fea000383ffff */
.L_x_4593:
[----:B------:R-:W-:Y:S01]  /*17830*/  BSSY B0, `(.L_x_4656) ;  /* 0x0000006000007945 */ /* 0x000fe20003800000 */
[----:B------:R-:W-:Y:S01]  /*17840*/  PLOP3.LUT P6, PT, P6, PT, PT, 0x8, 0x0 ;  /* 0x000000000000781c */ /* 0x000fe200037ce170 */
[----:B------:R-:W-:-:S12]  /*17850*/  IMAD.MOV.U32 R15, RZ, RZ, -0x1 ;  /* 0xffffffffff0f7424 */ /* 0x000fd800078e00ff */
[----:B0-----:R-:W-:Y:S05]  /*17860*/  WARPSYNC.COLLECTIVE R15, `(.L_x_4657) ;  /* 0x000000000f087348 */ /* 0x001fea0003c00000 */
[----:B------:R-:W-:Y:S01]  /*17870*/  VOTE.ANY R14, PT, P6 ;  /* 0x00000000000e7806 */ /* 0x000fe200030e0100 */
[----:B0-----:R-:W-:Y:S06]  /*17880*/  ENDCOLLECTIVE ;  /* 0x000000000000791b */ /* 0x001fec0003800000 */
.L_x_4657:
[----:B------:R-:W-:Y:S05]  /*17890*/  BSYNC B0 ;  /* 0x0000000000007941 */ /* 0x000fea0003800000 */
.L_x_4656:
        /* <DEDUP_REMOVED lines=10> */
.L_x_4658:
[----:B------:R-:W-:Y:S02]  /*17940*/  IMAD.MOV.U32 R13, RZ, RZ, R7 ;  /* 0x000000ffff0d7224 */ /* 0x000fe400078e0007 */
[----:B------:R-:W-:-:S07]  /*17950*/  IMAD.MOV.U32 R0, RZ, RZ, R14 ;  /* 0x000000ffff007224 */ /* 0x000fce00078e000e */
[----:B------:R-:W-:Y:S05]  /*17960*/  WARPSYNC.COLLECTIVE R15, `(.L_x_4659) ;  /* 0x000000000f087348 */ /* 0x000fea0003c00000 */
[----:B------:R0:W1:Y:S02]  /*17970*/  SHFL.IDX P6, R14, R13, R12, R11 ;  /* 0x0000000c0d0e7389 */ /* 0x00006400000c000b */
[----:B01----:R-:W-:Y:S01]  /*17980*/  ENDCOLLECTIVE ;  /* 0x000000000000791b */ /* 0x003fe20003800000 */
.L_x_4659:
[----:B------:R-:W-:Y:S02]  /*17990*/  IMAD.MOV.U32 R7, RZ, RZ, R14 ;  /* 0x000000ffff077224 */ /* 0x000fe400078e000e */
[----:B------:R-:W-:-:S05]  /*179a0*/  IMAD.IADD R5, R10, 0x1, R16 ;  /* 0x000000010a057824 */ /* 0x000fca00078e0210 */
[----:B------:R0:W-:Y:S01]  /*179b0*/  STL [R1+0xc], R5 ;  /* 0x00000c0501007387 */ /* 0x0001e20000100800 */
[----:B------:R-:W-:Y:S05]  /*179c0*/  BRA `(.L_x_4660) ;  /* 0xffffffd800e87947 */ /* 0x000fea000383ffff */
.L_x_4595:
[----:B------:R-:W-:Y:S01]  /*179d0*/  BSSY B0, `(.L_x_4661) ;  /* 0x0000007000007945 */ /* 0x000fe20003800000 */
[----:B------:R-:W-:Y:S02]  /*179e0*/  IMAD.MOV.U32 R13, RZ, RZ, R2 ;  /* 0x000000ffff0d7224 */ /* 0x000fe400078e0002 */
[----:B------:R-:W-:Y:S02]  /*179f0*/  IMAD.MOV.U32 R11, RZ, RZ, 0x1f ;  /* 0x0000001fff0b7424 */ /* 0x000fe400078e00ff */
[----:B------:R-:W-:-:S07]  /*17a00*/  IMAD.MOV.U32 R15, RZ, RZ, -0x1 ;  /* 0xffffffffff0f7424 */ /* 0x000fce00078e00ff */
[----:B0--3--:R-:W-:Y:S05]  /*17a10*/  WARPSYNC.COLLECTIVE R15, `(.L_x_4662) ;  /* 0x000000000f087348 */ /* 0x009fea0003c00000 */
[----:B------:R1:W2:Y:S02]  /*17a20*/  SHFL.IDX P6, R14, R13, R12, R11 ;  /* 0x0000000c0d0e7389 */ /* 0x0002a400000c000b */
[----:B0123--:R-:W-:Y:S01]  /*17a30*/  ENDCOLLECTIVE ;  /* 0x000000000000791b */ /* 0x00ffe20003800000 */
.L_x_4662:
[----:B------:R-:W-:Y:S05]  /*17a40*/  BSYNC B0 ;  /* 0x0000000000007941 */ /* 0x000fea0003800000 */
.L_x_4661:
[----:B------:R-:W-:Y:S01]  /*17a50*/  IMAD.MOV.U32 R6, RZ, RZ, R14 ;  /* 0x000000ffff067224 */ /* 0x000fe200078e000e */
[----:B------:R-:W-:Y:S06]  /*17a60*/  BRA `(.L_x_4594) ;  /* 0xffffffd800d87947 */ /* 0x000fec000383ffff */
.L_x_4601:
[----:B0-----:R0:W1:Y:S02]  /*17a70*/  SYNCS.PHASECHK.TRANS64.TRYWAIT P0, [R0+URZ+0x28c20], R3 ;  /* 0x028c2003000075a7 */ /* 0x001064000800017f */
[----:B-1----:R-:W-:Y:S05]  /*17a80*/  @!P0 NANOSLEEP.SYNCS 0x989680 ;  /* 0x009896800000895d */ /* 0x002fea0003900000 */
[----:B------:R-:W1:Y:S02]  /*17a90*/  @!P0 SYNCS.PHASECHK.TRANS64 P0, [R0+URZ+0x28c20], R3 ;  /* 0x028c2003000085a7 */ /* 0x000e64000800007f */
[----:B-1----:R-:W-:Y:S05]  /*17aa0*/  @!P0 BRA `(.L_x_4601) ;  /* 0xfffffffc00f08947 */ /* 0x002fea000383ffff */
[----:B------:R-:W-:Y:S05]  /*17ab0*/  BRA `(.L_x_4663) ;  /* 0xffffffe400747947 */ /* 0x000fea000383ffff */
.L_x_4602:
        /* <DEDUP_REMOVED lines=11> */
.L_x_4665:
[----:B------:R-:W-:Y:S05]  /*17b70*/  BSYNC B0 ;  /* 0x0000000000007941 */ /* 0x000fea0003800000 */
.L_x_4664:
[----:B------:R-:W-:Y:S05]  /*17b80*/  BRA `(.L_x_4666) ;  /* 0xffffffe4005c7947 */ /* 0x000fea000383ffff */
.L_x_4605:
[----:B------:R-:W-:Y:S01]  /*17b90*/  BSSY B1, `(.L_x_4667) ;  /* 0x0000006000017945 */ /* 0x000fe20003800000 */
[----:B------:R-:W-:-:S07]  /*17ba0*/  IMAD.MOV.U32 R15, RZ, RZ, -0x1 ;  /* 0xffffffffff0f7424 */ /* 0x000fce00078e00ff */
[----:B01----:R-:W-:Y:S05]  /*17bb0*/  WARPSYNC.COLLECTIVE R15, `(.L_x_4668) ;  /* 0x000000000f0c7348 */ /* 0x003fea0003c00000 */
[----:B------:R-:W-:Y:S02]  /*17bc0*/  ELECT P6, UR62, PT ;  /* 0x00000000003e782f */ /* 0x000fe400038c0000 */
[----:B------:R-:W-:Y:S01]  /*17bd0*/  MOV R14, UR62 ;  /* 0x0000003e000e7c02 */ /* 0x000fe20008000f00 */
[----:B01----:R-:W-:Y:S10]  /*17be0*/  ENDCOLLECTIVE ;  /* 0x000000000000791b */ /* 0x003ff40003800000 */
.L_x_4668:
[----:B------:R-:W-:Y:S05]  /*17bf0*/  BSYNC B1 ;  /* 0x0000000000017941 */ /* 0x000fea0003800000 */
.L_x_4667:
[----:B------:R-:W-:Y:S05]  /*17c00*/  BRA `(.L_x_4669) ;  /* 0xffffffe400547947 */ /* 0x000fea000383ffff */
.L_x_4607:
[----:B0-----:R0:W1:Y:S02]  /*17c10*/  SYNCS.PHASECHK.TRANS64.TRYWAIT P0, [R6+URZ], R5 ;  /* 0x00000005060075a7 */ /* 0x001064000800017f */
[----:B-1----:R-:W-:Y:S05]  /*17c20*/  @!P0 NANOSLEEP.SYNCS 0x989680 ;  /* 0x009896800000895d */ /* 0x002fea0003900000 */
[----:B------:R-:W1:Y:S02]  /*17c30*/  @!P0 SYNCS.PHASECHK.TRANS64 P0, [R6+URZ], R5 ;  /* 0x00000005060085a7 */ /* 0x000e64000800007f */
[----:B-1----:R-:W-:Y:S05]  /*17c40*/  @!P0 BRA `(.L_x_4607) ;  /* 0xfffffffc00f08947 */ /* 0x002fea000383ffff */
[----:B------:R-:W-:Y:S05]  /*17c50*/  BRA `(.L_x_4670) ;  /* 0xffffffe400907947 */ /* 0x000fea000383ffff */
.L_x_4608:
[----:B-1----:R1:W2:Y:S02]  /*17c60*/  SYNCS.PHASECHK.TRANS64.TRYWAIT P0, [R7+URZ], R2 ;  /* 0x00000002070075a7 */ /* 0x0022a4000800017f */
[----:B--2---:R-:W-:Y:S05]  /*17c70*/  @!P0 NANOSLEEP.SYNCS 0x989680 ;  /* 0x009896800000895d */ /* 0x004fea0003900000 */
[----:B------:R-:W2:Y:S02]  /*17c80*/  @!P0 SYNCS.PHASECHK.TRANS64 P0, [R7+URZ], R2 ;  /* 0x00000002070085a7 */ /* 0x000ea4000800007f */
[----:B--2---:R-:W-:Y:S05]  /*17c90*/  @!P0 BRA `(.L_x_4608) ;  /* 0xfffffffc00f08947 */ /* 0x004fea000383ffff */
[----:B------:R-:W-:Y:S05]  /*17ca0*/  BRA `(.L_x_4671) ;  /* 0xffffffe400847947 */ /* 0x000fea000383ffff */
.L_x_4610:
[----:B--2---:R2:W3:Y:S02]  /*17cb0*/  SYNCS.PHASECHK.TRANS64.TRYWAIT P0, [R4+URZ], R5 ;  /* 0x00000005040075a7 */ /* 0x0044e4000800017f */
[----:B---3--:R-:W-:Y:S05]  /*17cc0*/  @!P0 NANOSLEEP.SYNCS 0x989680 ;  /* 0x009896800000895d */ /* 0x008fea0003900000 */
[----:B------:R-:W3:Y:S02]  /*17cd0*/  @!P0 SYNCS.PHASECHK.TRANS64 P0, [R4+URZ], R5 ;  /* 0x00000005040085a7 */ /* 0x000ee4000800007f */
[----:B---3--:R-:W-:Y:S05]  /*17ce0*/  @!P0 BRA `(.L_x_4610) ;  /* 0xfffffffc00f08947 */ /* 0x008fea000383ffff */
[----:B------:R-:W-:Y:S05]  /*17cf0*/  BRA `(.L_x_4672) ;  /* 0xffffffe4008c7947 */ /* 0x000fea000383ffff */
.L_x_4673:
        /* <DEDUP_REMOVED lines=16> */
.L_x_5880:


//--------------------- .text._ZN7cutlass13device_kernelIN5flash11enable_sm90INS1_16FlashAttnFwdSm90INS1_25CollectiveMainloopFwdSm90ILi2EN4cute5tupleIJNS5_1CILi1EEES8_S8_EEENS6_IJNS7_ILi64EEESA_SA_EEELi512ENS_10bfloat16_tEfNS_4arch4Sm90ELb1ELb0ELb0ELb1ELb0ELb1ELb0ELb0ELb0ELb1ELb1ELb0EEENS1_21CollectiveEpilogueFwdINS6_IJSA_NS7_ILi512EEESA_EEES9_SC_SE_Li256ELb1ELb1ELb1ELb0EEENS1_36VarlenDynamicPersistentTileSchedulerILi64ELi64ELi256ELi128ELb1ELb1ELb1ELb1ELb1ELb1EEEEEEEEEvNT_6ParamsE --------------------------
	.section	.text._ZN7cutlass13device_kernelIN5flash11enable_sm90INS1_16FlashAttnFwdSm90INS1_25CollectiveMainloopFwdSm90ILi2EN4cute5tupleIJNS5_1CILi1EEES8_S8_EEENS6_IJNS7_ILi64EEESA_SA_EEELi512ENS_10bfloat16_tEfNS_4arch4Sm90ELb1ELb0ELb0ELb1ELb0ELb1ELb0ELb0ELb0ELb1ELb1ELb0EEENS1_21CollectiveEpilogueFwdINS6_IJSA_NS7_ILi512EEESA_EEES9_SC_SE_Li256ELb1ELb1ELb1ELb0EEENS1_36VarlenDynamicPersistentTileSchedulerILi64ELi64ELi256ELi128ELb1ELb1ELb1ELb1ELb1ELb1EEEEEEEEEvNT_6ParamsE,"ax",@progbits
	.align	128
.text._ZN7cutlass13device_kernelIN5flash11enable_sm90INS1_16FlashAttnFwdSm90INS1_25CollectiveMainloopFwdSm90ILi2EN4cute5tupleIJNS5_1CILi1EEES8_S8_EEENS6_IJNS7_ILi64EEESA_SA_EEELi512ENS_10bfloat16_tEfNS_4arch4Sm90ELb1ELb0ELb0ELb1ELb0ELb1ELb0ELb0ELb0ELb1ELb1ELb0EEENS1_21CollectiveEpilogueFwdINS6_IJSA_NS7_ILi512EEESA_EEES9_SC_SE_Li256ELb1ELb1ELb1ELb0EEENS1_36VarlenDynamicPersistentTileSchedulerILi64ELi64ELi256ELi128ELb1ELb1ELb1ELb1ELb1ELb1EEEEEEEEEvNT_6ParamsE:
        .type           _ZN7cutlass13device_kernelIN5flash11enable_sm90INS1_16FlashAttnFwdSm90INS1_25CollectiveMainloopFwdSm90ILi2EN4cute5tupleIJNS5_1CILi1EEES8_S8_EEENS6_IJNS7_ILi64EEESA_SA_EEELi512ENS_10bfloat16_tEfNS_4arch4Sm90ELb1ELb0ELb0ELb1ELb0ELb1ELb0ELb0ELb0ELb1ELb1ELb0EEENS1_21CollectiveEpilogueFwdINS6_IJSA_NS7_ILi512EEESA_EEES9_SC_SE_Li256ELb1ELb1ELb1ELb0EEENS1_36VarlenDynamicPersistentTileSchedulerILi64ELi64ELi256ELi128ELb1ELb1ELb1ELb1ELb1ELb1EEEEEEEEEvNT_6ParamsE,@function
        .size           _ZN7cutlass13device_kernelIN5flash11enable_sm90INS1_16FlashAttnFwdSm90INS1_25CollectiveMainloopFwdSm90ILi2EN4cute5tupleIJNS5_1CILi1EEES8_S8_EEENS6_IJNS7_ILi64EEESA_SA_EEELi512ENS_10bfloat16_tEfNS_4arch4Sm90ELb1ELb0ELb0ELb1ELb0ELb1ELb0ELb0ELb0ELb1ELb1ELb0EEENS1_21CollectiveEpilogueFwdINS6_IJSA_NS7_ILi512EEESA_EEES9_SC_SE_Li256ELb1ELb1ELb1ELb0EEENS1_36VarlenDynamicPersistentTileSchedulerILi64ELi64ELi256ELi128ELb1ELb1ELb1ELb1ELb1ELb1EEEEEEEEEvNT_6ParamsE,(.L_x_5881 - _ZN7cutlass13device_kernelIN5flash11enable_sm90INS1_16FlashAttnFwdSm90INS1_25CollectiveMainloopFwdSm90ILi2EN4cute5tupleIJNS5_1CILi1EEES8_S8_EEENS6_IJNS7_ILi64EEESA_SA_EEELi512ENS_10bfloat16_tEfNS_4arch4Sm90ELb1ELb0ELb0ELb1ELb0ELb1ELb0ELb0ELb0ELb1ELb1ELb0EEENS1_21CollectiveEpilogueFwdINS6_IJSA_NS7_ILi512EEESA_EEES9_SC_SE_Li256ELb1ELb1ELb1ELb0EEENS1_36VarlenDynamicPersistentTileSchedulerILi64ELi64ELi256ELi128ELb1ELb1ELb1ELb1ELb1ELb1EEEEEEEEEvNT_6ParamsE)
        .other          _ZN7cutlass13device_kernelIN5flash11enable_sm90INS1_16FlashAttnFwdSm90INS1_25CollectiveMainloopFwdSm90ILi2EN4cute5tupleIJNS5_1CILi1EEES8_S8_EEENS6_IJNS7_ILi64EEESA_SA_EEELi512ENS_10bfloat16_tEfNS_4arch4Sm90ELb1ELb0ELb0ELb1ELb0ELb1ELb0ELb0ELb0ELb1ELb1ELb0EEENS1_21CollectiveEpilogueFwdINS6_IJSA_NS7_ILi512EEESA_EEES9_SC_SE_Li256ELb1ELb1ELb1ELb0EEENS1_36VarlenDynamicPersistentTileSchedulerILi64ELi64ELi256ELi128ELb1ELb1ELb1ELb1ELb1ELb1EEEEEEEEEvNT_6ParamsE,@"STO_CUDA_ENTRY STV_DEFAULT"
_ZN7cutlass13device_kernelIN5flash11enable_sm90INS1_16FlashAttnFwdSm90INS1_25CollectiveMainloopFwdSm90ILi2EN4cute5tupleIJNS5_1CILi1EEES8_S8_EEENS6_IJNS7_ILi64EEESA_SA_EEELi512ENS_10bfloat16_tEfNS_4arch4Sm90ELb1ELb0ELb0ELb1ELb0ELb1ELb0ELb0ELb0ELb1ELb1ELb0EEENS1_21CollectiveEpilogueFwdINS6_IJSA_NS7_ILi512EEESA_EEES9_SC_SE_Li256ELb1ELb1ELb1ELb0EEENS1_36VarlenDynamicPersistentTileSchedulerILi64ELi64ELi256ELi128ELb1ELb1ELb1ELb1ELb1ELb1EEEEEEEEEvNT_6ParamsE:
        /* <DEDUP_REMOVED lines=24> */
.L_x_4675:
[----:B------:R-:W-:Y:S05]  /*0180*/  BSYNC B0 ;  /* 0x0000000000007941 */ /* 0x000fea0003800000 */
.L_x_4674:
        /* <DEDUP_REMOVED lines=37> */
.L_x_4676:
        /* <DEDUP_REMOVED lines=22> */
.L_x_4677:
        /* <DEDUP_REMOVED lines=18> */
.L_x_4678:
        /* <DEDUP_REMOVED lines=22> */
.L_x_4679:
        /* <DEDUP_REMOVED lines=22> */
.L_x_4680:
        /* <DEDUP_REMOVED lines=8> */
.L_x_4683:
        /* <DEDUP_REMOVED lines=24> */
[----:B------:R-:W-:-:S03]  /*0b20*/  IMAD.MOV.U32 R22, RZ, RZ, RZ ;  /* 0x000000ffff167224 */ /* 0x000fc600078e00ff */
[CC--:B------:R-:W-:Y:S02]  /*0b30*/  LEA.HI R4, R3.reuse, R6.reuse, RZ, 0x4 ;  /* 0x0000000603047211 */ /* 0x0c0fe400078f20ff */
[CC--:B------:R-:W-:Y:S02]  /*0b40*/  LEA.HI R5, R3.reuse, R6.reuse, RZ, 0x5 ;  /* 0x0000000603057211 */ /* 0x0c0fe400078f28ff */
[CC--:B------:R-:W-:Y:S02]  /*0b50*/  LEA.HI R0, R3.reuse, R6.reuse, RZ, 0x7 ;  /* 0x0000000603007211 */ /* 0x0c0fe400078f38ff */
[CC--:B------:R-:W-:Y:S02]  /*0b60*/  LEA.HI R13, R3.reuse, R6.reuse, RZ, 0x2 ;  /* 0x00000006030d7211 */ /* 0x0c0fe400078f10ff */
[----:B------:R-:W-:Y:S02]  /*0b70*/  LEA.HI R3, R3, R6, RZ, 0x3 ;  /* 0x0000000603037211 */ /* 0x000fe400078f18ff */
[----:B------:R-:W-:-:S02]  /*0b80*/  SHF.R.S32.HI R202, RZ, 0x5, R5 ;  /* 0x00000005ffca7819 */ /* 0x000fc40000011405 */
[----:B------:R-:W-:Y:S02]  /*0b90*/  LOP3.LUT R15, R3, 0xfffffff8, RZ, 0xc0, !PT ;  /* 0xfffffff8030f7812 */ /* 0x000fe400078ec0ff */
[----:B------:R-:W-:Y:S02]  /*0ba0*/  LOP3.LUT R3, R4, 0xfffffff0, RZ, 0xc0, !PT ;  /* 0xfffffff004037812 */ /* 0x000fe400078ec0ff */
[----:B------:R-:W-:Y:S01]  /*0bb0*/  SHF.R.S32.HI R5, RZ, 0x1f, R5 ;  /* 0x0000001fff057819 */ /* 0x000fe20000011405 */
[C---:B------:R-:W-:Y:S01]  /*0bc0*/  IMAD.IADD R15, R6.reuse, 0x1, -R15 ;  /* 0x00000001060f7824 */ /* 0x040fe200078e0a0f */
[----:B------:R-:W-:Y:S01]  /*0bd0*/  SHF.R.S32.HI R7, RZ, 0x4, R4 ;  /* 0x00000004ff077819 */ /* 0x000fe20000011404 */
[----:B------:R-:W-:Y:S01]  /*0be0*/  IMAD.IADD R3, R6, 0x1, -R3 ;  /* 0x0000000106037824 */ /* 0x000fe200078e0a03 */
[----:B------:R-:W-:Y:S01]  /*0bf0*/  LOP3.LUT R9, R0, 0xffffff80, RZ, 0xc0, !PT ;  /* 0xffffff8000097812 */ /* 0x000fe200078ec0ff */
[----:B------:R-:W-:Y:S01]  /*0c00*/  IMAD.SHL.U32 R188, R15, 0x8, RZ ;  /* 0x000000080fbc7824 */ /* 0x000fe200078e00ff */
[----:B------:R-:W-:-:S02]  /*0c10*/  LEA.HI R5, R5, R202, RZ, 0x2 ;  /* 0x000000ca05057211 */ /* 0x000fc400078f10ff */
[----:B------:R-:W-:Y:S01]  /*0c20*/  LEA.HI R4, R4, R7, RZ, 0x1 ;  /* 0x0000000704047211 */ /* 0x000fe200078f08ff */
[----:B------:R-:W-:Y:S01]  /*0c30*/  IMAD.IADD R9, R6, 0x1, -R9 ;  /* 0x0000000106097824 */ /* 0x000fe200078e0a09 */
[----:B------:R-:W-:Y:S01]  /*0c40*/  LOP3.LUT R11, R13, 0xfffffffc, RZ, 0xc0, !PT ;  /* 0xfffffffc0d0b7812 */ /* 0x000fe200078ec0ff */
[C---:B------:R-:W-:Y:S01]  /*0c50*/  VIADD R213, R188.reuse, 0x80 ;  /* 0x00000080bcd57836 */ /* 0x040fe20000000000 */
[----:B------:R-:W-:Y:S01]  /*0c60*/  SHF.R.S32.HI R24, RZ, 0x7, R0 ;  /* 0x00000007ff187819 */ /* 0x000fe20000011400 */
[----:B------:R-:W-:Y:S01]  /*0c70*/  VIADD R211, R188, 0x100 ;  /* 0x00000100bcd37836 */ /* 0x000fe20000000000 */
[----:B------:R-:W-:Y:S01]  /*0c80*/  SHF.R.S32.HI R8, RZ, 0x1f, R3 ;  /* 0x0000001fff087819 */ /* 0x000fe20000011403 */
[----:B------:R-:W-:Y:S01]  /*0c90*/  IMAD.IADD R186, R6, 0x1, -R11 ;  /* 0x0000000106ba7824 */ /* 0x000fe200078e0a0b */
[----:B------:R-:W-:Y:S01]  /*0ca0*/  LOP3.LUT R5, R5, 0x3ffffc, RZ, 0xc0, !PT ;  /* 0x003ffffc05057812 */ /* 0x000fe200078ec0ff */
[----:B------:R-:W-:Y:S01]  /*0cb0*/  IMAD R14, R24, 0x100, R3 ;  /* 0x00000100180e7824 */ /* 0x000fe200078e0203 */
[----:B------:R-:W-:Y:S01]  /*0cc0*/  LOP3.LUT R4, R4, 0x1ffffffe, RZ, 0xc0, !PT ;  /* 0x1ffffffe04047812 */ /* 0x000fe200078ec0ff */
[----:B------:R-:W-:Y:S01]  /*0cd0*/  STL [R1+0x48], R24 ;  /* 0x0000481801007387 */ /* 0x000fe20000100800 */
[----:B------:R-:W-:Y:S01]  /*0ce0*/  SHF.R.S32.HI R6, RZ, 0x1f, R9 ;  /* 0x0000001fff067819 */ /* 0x000fe20000011409 */
[----:B------:R-:W-:Y:S01]  /*0cf0*/  IMAD.IADD R5, R202, 0x1, -R5 ;  /* 0x00000001ca057824 */ /* 0x000fe200078e0a05 */
[----:B------:R-:W-:Y:S01]  /*0d00*/  LEA.HI R10, R8, R3, RZ, 0x3 ;  /* 0x00000003080a7211 */ /* 0x000fe200078f18ff */
[----:B------:R-:W-:Y:S01]  /*0d10*/  IMAD.IADD R4, R7, 0x1, -R4 ;  /* 0x0000000107047824 */ /* 0x000fe200078e0a04 */
[----:B------:R-:W-:Y:S01]  /*0d20*/  SHF.R.S32.HI R23, RZ, 0x2, R13 ;  /* 0x00000002ff177819 */ /* 0x000fe2000001140d */
[----:B------:R-:W-:Y:S01]  /*0d30*/  IMAD R21, R5, 0x10, R14 ;  /* 0x0000001005157824 */ /* 0x000fe200078e020e */
[-C--:B------:R-:W-:Y:S01]  /*0d40*/  LEA.HI R7, R6, R9.reuse, RZ, 0x2 ;  /* 0x0000000906077211 */ /* 0x080fe200078f10ff */
[----:B------:R-:W-:Y:S01]  /*0d50*/  IMAD.SHL.U32 R4, R4, 0x8, RZ ;  /* 0x0000000804047824 */ /* 0x000fe200078e00ff */
[C---:B------:R-:W-:Y:S01]  /*0d60*/  LOP3.LUT R12, R10.reuse, 0xfffffff8, RZ, 0xc0, !PT ;  /* 0xfffffff80a0c7812 */ /* 0x040fe200078ec0ff */
[----:B------:R-:W-:Y:S01]  /*0d70*/  VIADD R5, R23, 0x20 ;  /* 0x0000002017057836 */ /* 0x000fe20000000000 */
[--C-:B------:R-:W-:Y:S01]  /*0d80*/  SHF.R.S32.HI R8, RZ, 0x2, R7.reuse ;  /* 0x00000002ff087819 */ /* 0x100fe20000011407 */
[----:B------:R-:W-:Y:S01]  /*0d90*/  IMAD.SHL.U32 R10, R10, 0x40, RZ ;  /* 0x000000400a0a7824 */ /* 0x000fe200078e00ff */
[----:B------:R-:W-:Y:S01]  /*0da0*/  SHF.R.S32.HI R11, RZ, 0x1f, R7 ;  /* 0x0000001fff0b7819 */ /* 0x000fe20000011407 */
[----:B------:R-:W-:Y:S01]  /*0db0*/  IMAD.IADD R12, R3, 0x1, -R12 ;  /* 0x00000001030c7824 */ /* 0x000fe200078e0a0c */
[----:B------:R-:W-:Y:S01]  /*0dc0*/  LOP3.LUT R14, R7, 0x7ffffffc, RZ, 0xc0, !PT ;  /* 0x7ffffffc070e7812 */ /* 0x000fe200078ec0ff */
[----:B------:R-:W-:Y:S01]  /*0dd0*/  VIADD R214, R188, 0x40 ;  /* 0x00000040bcd67836 */ /* 0x000fe20000000000 */
[----:B------:R-:W-:Y:S01]  /*0de0*/  LEA.HI R11, R11, R8, RZ, 0x3 ;  /* 0x000000080b0b7211 */ /* 0x000fe200078f18ff */
[----:B------:R-:W-:Y:S01]  /*0df0*/  IMAD.SHL.U32 R3, R12, 0x40, RZ ;  /* 0x000000400c037824 */ /* 0x000fe200078e00ff */
[----:B------:R-:W-:Y:S01]  /*0e00*/  SHF.R.S32.HI R16, RZ, 0x1f, R5 ;  /* 0x0000001fff107819 */ /* 0x000fe20000011405 */
[----:B------:R-:W-:Y:S01]  /*0e10*/  IMAD.IADD R14, R9, 0x1, -R14 ;  /* 0x00000001090e7824 */ /* 0x000fe200078e0a0e */
[----:B------:R-:W-:Y:S01]  /*0e20*/  LEA.HI R6, R6, R9, RZ, 0x5 ;  /* 0x0000000906067211 */ /* 0x000fe200078f28ff */
[----:B------:R-:W-:Y:S01]  /*0e30*/  VIADD R212, R188, 0xc0 ;  /* 0x000000c0bcd47836 */ /* 0x000fe20000000000 */
[----:B------:R-:W-:Y:S01]  /*0e40*/  LOP3.LUT R11, R11, 0xfffffff8, RZ, 0xc0, !PT ;  /* 0xfffffff80b0b7812 */ /* 0x000fe200078ec0ff */
[----:B------:R-:W-:Y:S01]  /*0e50*/  IMAD.SHL.U32 R203, R14, 0x2, RZ ;  /* 0x000000020ecb7824 */ /* 0x000fe200078e00ff */
[----:B------:R-:W-:Y:S01]  /*0e60*/  LEA.HI R9, R16, R5, RZ, 0x3 ;  /* 0x0000000510097211 */ /* 0x000fe200078f18ff */
[----:B------:R-:W-:Y:S01]  /*0e70*/  IMAD.SHL.U32 R5, R5, 0x40, RZ ;  /* 0x0000004005057824 */ /* 0x000fe200078e00ff */
[----:B------:R-:W-:Y:S01]  /*0e80*/  LOP3.LUT R3, R3, 0x1c0, RZ, 0xc0, !PT ;  /* 0x000001c003037812 */ /* 0x000fe200078ec0ff */
[----:B------:R-:W-:Y:S01]  /*0e90*/  IMAD.IADD R11, R8, 0x1, -R11 ;  /* 0x00000001080b7824 */ /* 0x000fe200078e0a0b */
[----:B------:R-:W-:Y:S01]  /*0ea0*/  LEA.HI R0, R0, R24, RZ, 0x1 ;  /* 0x0000001800007211 */ /* 0x000fe200078f08ff */
[--C-:B------:R-:W-:Y:S01]  /*0eb0*/  IMAD.U32 R8, R21, 0x40, R4.reuse ;  /* 0x0000004015087824 */ /* 0x100fe200078e0004 */
[----:B------:R-:W-:Y:S01]  /*0ec0*/  LOP3.LUT R7, R5, 0x1c0, RZ, 0xc0, !PT ;  /* 0x000001c005077812 */ /* 0x000fe200078ec0ff */
[----:B------:R-:W-:Y:S01]  /*0ed0*/  IMAD.SHL.U32 R16, R186, 0x8, RZ ;  /* 0x00000008ba107824 */ /* 0x000fe200078e00ff */
[----:B------:R-:W-:Y:S01]  /*0ee0*/  LOP3.LUT R4, R3, 0x8, R4, 0xf8, !PT ;  /* 0x0000000803047812 */ /* 0x000fe200078ef804 */
[----:B------:R-:W-:Y:S01]  /*0ef0*/  IMAD.SHL.U32 R9, R9, 0x40, RZ ;  /* 0x0000004009097824 */ /* 0x000fe200078e00ff */
[----:B------:R-:W-:Y:S01]  /*0f00*/  SHF.R.U32.HI R5, RZ, 0x3, R3 ;  /* 0x00000003ff057819 */ /* 0x000fe20000011603 */
[----:B------:R0:W-:Y:S01]  /*0f10*/  STL [R1+0x6c], R8 ;  /* 0x00006c0801007387 */ /* 0x0001e20000100800 */
[----:B------:R-:W-:Y:S01]  /*0f20*/  LOP3.LUT R3, R10, 0x7ffffe00, RZ, 0xc0, !PT ;  /* 0x7ffffe000a037812 */ /* 0x000fe200078ec0ff */
[----:B------:R-:W-:Y:S01]  /*0f30*/  VIADD R210, R188, 0x140 ;  /* 0x00000140bcd27836 */ /* 0x000fe20000000000 */
[----:B------:R-:W-:Y:S01]  /*0f40*/  LOP3.LUT R4, R4, R5, RZ, 0x3c, !PT ;  /* 0x0000000504047212 */ /* 0x000fe200078e3cff */
[----:B------:R-:W-:Y:S01]  /*0f50*/  IMAD.MOV.U32 R5, RZ, RZ, R17 ;  /* 0x000000ffff057224 */ /* 0x000fe200078e0011 */
[----:B------:R-:W-:Y:S01]  /*0f60*/  SHF.R.U32.HI R20, RZ, 0x3, R7 ;  /* 0x00000003ff147819 */ /* 0x000fe20000011607 */
[----:B------:R-:W-:Y:S01]  /*0f70*/  IMAD R3, R202, 0x400, R3 ;  /* 0x00000400ca037824 */ /* 0x000fe200078e0203 */
[----:B------:R-:W-:-:S02]  /*0f80*/  LOP3.LUT R7, R7, 0x38, R16, 0xf8, !PT ;  /* 0x0000003807077812 */ /* 0x000fc400078ef810 */
[----:B------:R-:W-:Y:S01]  /*0f90*/  LOP3.LUT R0, R0, 0xfffffe, RZ, 0xc0, !PT ;  /* 0x00fffffe00007812 */ /* 0x000fe200078ec0ff */
[----:B------:R-:W-:Y:S01]  /*0fa0*/  IMAD.IADD R3, R3, 0x1, R4 ;  /* 0x0000000103037824 */ /* 0x000fe200078e0204 */
[----:B0-----:R-:W-:Y:S02]  /*0fb0*/  LOP3.LUT R8, R9, 0xfffffe00, RZ, 0xc0, !PT ;  /* 0xfffffe0009087812 */ /* 0x001fe400078ec0ff */
[----:B------:R-:W-:Y:S01]  /*0fc0*/  SHF.R.S32.HI R4, RZ, 0x1f, R13 ;  /* 0x0000001fff047819 */ /* 0x000fe2000001140d */
[----:B------:R-:W-:Y:S01]  /*0fd0*/  IMAD.IADD R0, R24, 0x1, -R0 ;  /* 0x0000000118007824 */ /* 0x000fe200078e0a00 */
[----:B------:R-:W-:Y:S01]  /*0fe0*/  LOP3.LUT R21, R8, R7, R20, 0xf6, !PT ;  /* 0x0000000708157212 */ /* 0x000fe200078ef614 */
[----:B------:R-:W-:Y:S01]  /*0ff0*/  IMAD.MOV.U32 R7, RZ, RZ, R19 ;  /* 0x000000ffff077224 */ /* 0x000fe200078e0013 */
[----:B------:R-:W-:Y:S01]  /*1000*/  LEA.HI R8, R186, R186, RZ, 0x1 ;  /* 0x000000baba087211 */ /* 0x000fe200078f08ff */
[----:B------:R-:W-:Y:S01]  /*1010*/  IMAD R197, R3, 0x2, R2 ;  /* 0x0000000203c57824 */ /* 0x000fe200078e0202 */
[----:B------:R-:W-:-:S02]  /*1020*/  LEA.HI R4, R4, R23, RZ, 0x3 ;  /* 0x0000001704047211 */ /* 0x000fc400078f18ff */
[----:B------:R-:W-:Y:S01]  /*1030*/  LOP3.LUT R9, R8, 0x1ffffffe, RZ, 0xc0, !PT ;  /* 0x1ffffffe08097812 */ /* 0x000fe200078ec0ff */
[----:B------:R-:W-:Y:S01]  /*1040*/  IMAD.SHL.U32 R8, R0, 0x100, RZ ;  /* 0x0000010000087824 */ /* 0x000fe200078e00ff */
[----:B------:R-:W-:Y:S01]  /*1050*/  LOP3.LUT R4, R4, 0xfffffff8, RZ, 0xc0, !PT ;  /* 0xfffffff804047812 */ /* 0x000fe200078ec0ff */
[----:B------:R-:W-:Y:S01]  /*1060*/  VIADD R200, R197, 0x26800 ;  /* 0x00026800c5c87836 */ /* 0x000fe20000000000 */
[----:B------:R-:W-:Y:S01]  /*1070*/  SHF.R.S32.HI R6, RZ, 0x5, R6 ;  /* 0x00000005ff067819 */ /* 0x000fe20000011406 */
[----:B------:R-:W-:Y:S01]  /*1080*/  IMAD.IADD R193, R203, 0x1, R8 ;  /* 0x00000001cbc17824 */ /* 0x000fe200078e0208 */
[----:B------:R-:W-:Y:S01]  /*1090*/  R2P PR, R12, 0x6 ;  /* 0x000000060c007804 */ /* 0x000fe20000000000 */
[----:B------:R-:W-:Y:S01]  /*10a0*/  IMAD.IADD R190, R23, 0x1, -R4 ;  /* 0x0000000117be7824 */ /* 0x000fe200078e0a04 */
        /* <DEDUP_REMOVED lines=24> */
[----:B------:R1:W-:Y:S01]  /*1230*/  STL [R1+0x64], R4 ;  /* 0x0000640401007387 */ /* 0x0003e20000100800 */
[----:B------:R-:W-:Y:S01]  /*1240*/  IMAD R189, R6, 0x10, R11 ;  /* 0x0000001006bd7824 */ /* 0x000fe200078e020b */
[----:B------:R-:W-:Y:S01]  /*1250*/  SHF.R.S32.HI R26, RZ, 0x1f, R24 ;  /* 0x0000001fff1a7819 */ /* 0x000fe20000011418 */
[C---:B------:R-:W-:Y:S01]  /*1260*/  VIADD R13, R193.reuse, 0x58 ;  /* 0x00000058c10d7836 */ /* 0x040fe20000000000 */
[----:B------:R-:W-:Y:S01]  /*1270*/  SHF.R.S32.HI R21, RZ, 0x1f, R19 ;  /* 0x0000001fff157819 */ /* 0x000fe20000011413 */
[C---:B------:R-:W-:Y:S01]  /*1280*/  VIADD R10, R193.reuse, 0x70 ;  /* 0x00000070c10a7836 */ /* 0x040fe20000000000 */
[----:B------:R-:W-:Y:S01]  /*1290*/  SHF.R.S32.HI R24, RZ, 0x1f, R20 ;  /* 0x0000001fff187819 */ /* 0x000fe20000011414 */
[C---:B------:R-:W-:Y:S01]  /*12a0*/  IMAD.IADD R204, R186.reuse, 0x1, -R9 ;  /* 0x00000001bacc7824 */ /* 0x040fe200078e0a09 */
        /* <DEDUP_REMOVED lines=9> */
[----:B-1----:R-:W-:Y:S01]  /*1340*/  VIADD R4, R193, 0x88 ;  /* 0x00000088c1047836 */ /* 0x002fe20000000000 */
        /* <DEDUP_REMOVED lines=33> */
[----:B------:R-:W-:Y:S01]  /*1560*/  IMAD.MOV.U32 R6, RZ, RZ, R18 ;  /* 0x000000ffff067224 */ /* 0x000fe200078e0012 */
[----:B------:R-:W-:Y:S01]  /*1570*/  SHF.R.S32.HI R3, RZ, 0x1f, R221 ;  /* 0x0000001fff037819 */ /* 0x000fe200000114dd */
[----:B------:R-:W-:Y:S01]  /*1580*/  IMAD.IADD R200, R200, 0x1, R199 ;  /* 0x00000001c8c87824 */ /* 0x000fe200078e02c7 */
[----:B------:R-:W-:Y:S01]  /*1590*/  SHF.R.S32.HI R0, RZ, 0x1f, R220 ;  /* 0x0000001fff007819 */ /* 0x000fe200000114dc */
[----:B------:R-:W-:-:S02]  /*15a0*/  IMAD.MOV.U32 R18, RZ, RZ, RZ ;  /* 0x000000ffff127224 */ /* 0x000fc400078e00ff */
[----:B------:R-:W-:Y:S02]  /*15b0*/  VIADD R192, R186, 0x10 ;  /* 0x00000010bac07836 */ /* 0x000fe40000000000 */
[----:B------:R-:W-:Y:S02]  /*15c0*/  IMAD R204, R204, 0x8, R189 ;  /* 0x00000008cccc7824 */ /* 0x000fe400078e02bd */
[----:B------:R-:W-:-:S07]  /*15d0*/  IMAD.IADD R199, R199, 0x1, R198 ;  /* 0x00000001c7c77824 */ /* 0x000fce00078e02c6 */
.L_x_4831:
[----:B01-34-:R-:W0:Y:S01]  /*15e0*/  LDC.64 R8, c[0x0][0xc88] ;  /* 0x00032200ff087b82 */ /* 0x01be220000000a00 */
[----:B------:R-:W-:Y:S01]  /*15f0*/  ULDC.64 UR4, c[0x0][0xa28] ;  /* 0x00028a0000047ab9 */ /* 0x000fe20000000a00 */
[----:B------:R-:W-:Y:S01]  /*1600*/  ULDC.64 UR8, c[0x0][0xa18] ;  /* 0x0002860000087ab9 */ /* 0x000fe20000000a00 */
[----:B------:R-:W-:Y:S01]  /*1610*/  ULDC.64 UR6, c[0x0][0xa08] ;  /* 0x0002820000067ab9 */ /* 0x000fe20000000a00 */
[----:B0-----:R-:W-:-:S05]  /*1620*/  IMAD.WIDE R8, R7, 0x4, R8 ;  /* 0x0000000407087825 */ /* 0x001fca00078e0208 */
[----:B--2---:R-:W2:Y:S01]  /*1630*/  LDG.E R207, desc[UR42][R8.64] ;  /* 0x0000002a08cf7981 */ /* 0x004ea2000c1e1900 */
        /* <DEDUP_REMOVED lines=37> */
[----:B------:R-:W-:Y:S02]  /*1890*/  LEA.HI R206, R0, R3, RZ, 0x10 ;  /* 0x0000000300ce7211 */ /* 0x000fe400078f80ff */
        /* <DEDUP_REMOVED lines=11> */
.L_x_4685:
[----:B------:R-:W-:Y:S02]  /*1950*/  IMAD.U32 R40, RZ, RZ, UR5 ;  /* 0x00000005ff287e24 */ /* 0x000fe4000f8e00ff */
[----:B------:R-:W-:Y:S01]  /*1960*/  IMAD.U32 R24, RZ, RZ, UR4 ;  /* 0x00000004ff187e24 */ /* 0x000fe2000f8e00ff */
[----:B------:R-:W-:Y:S06]  /*1970*/  @!P2 BRA `(.L_x_4686) ;  /* 0x000000000010a947 */ /* 0x000fec0003800000 */
[----:B------:R-:W-:-:S04]  /*1980*/  IADD3 R6, P0, R208, UR8, RZ ;  /* 0x00000008d0067c10 */ /* 0x000fc8000ff1e0ff */
[----:B------:R-:W-:-:S05]  /*1990*/  IADD3.X R7, R209, UR9, RZ, P0, !PT ;  /* 0x00000009d1077c10 */ /* 0x000fca00087fe4ff */
[----:B------:R0:W5:Y:S01]  /*19a0*/  LDG.E R24, desc[UR42][R6.64] ;  /* 0x0000002a06187981 */ /* 0x000162000c1e1900 */
[----:B------:R-:W-:Y:S05]  /*19b0*/  BRA `(.L_x_4687) ;  /* 0x0000000000107947 */ /* 0x000fea0003800000 */
.L_x_4686:
[----:B------:R-:W-:Y:S05]  /*19c0*/  @!P0 BRA `(.L_x_4687) ;  /* 0x00000000000c8947 */ /* 0x000fea0003800000 */
[----:B------:R-:W2:Y:S04]  /*19d0*/  LDG.E R3, desc[UR42][R8.64] ;  /* 0x0000002a08037981 */ /* 0x000ea8000c1e1900 */
[----:B------:R-:W2:Y:S02]  /*19e0*/  LDG.E R24, desc[UR42][R8.64+0x4] ;  /* 0x0000042a08187981 */ /* 0x000ea4000c1e1900 */
[----:B--2---:R-:W-:-:S07]  /*19f0*/  IMAD.IADD R24, R24, 0x1, -R3 ;  /* 0x0000000118187824 */ /* 0x004fce00078e0a03 */
.L_x_4687:
[----:B------:R-:W-:Y:S01]  /*1a00*/  ULDC.64 UR4, c[0x0][0xa10] ;  /* 0x0002840000047ab9 */ /* 0x000fe20000000a00 */
[----:B------:R-:W1:Y:S01]  /*1a10*/  LDC R4, c[0x0][0x448] ;  /* 0x00011200ff047b82 */ /* 0x000e620000000800 */
[----:B------:R-:W-:-:S04]  /*1a20*/  ISETP.NE.U32.AND P0, PT, RZ, UR4, PT ;  /* 0x00000004ff007c0c */ /* 0x000fc8000bf05070 */
[----:B------:R-:W-:Y:S01]  /*1a30*/  ISETP.NE.AND.EX P0, PT, RZ, UR5, PT, P0 ;  /* 0x00000005ff007c0c */ /* 0x000fe2000bf05300 */
[----:B------:R-:W-:-:S12]  /*1a40*/  ULDC.64 UR4, c[0x0][0xa30] ;  /* 0x00028c0000047ab9 */ /* 0x000fd80000000a00 */
[----:B0-----:R-:W0:Y:S02]  /*1a50*/  @P0 LDC.64 R6, c[0x0][0xa10] ;  /* 0x00028400ff060b82 */ /* 0x001e240000000a00 */
[----:B0-----:R-:W-:-:S05]  /*1a60*/  @P0 IMAD.WIDE R6, R207, 0x4, R6 ;  /* 0x00000004cf060825 */ /* 0x001fca00078e0206 */
[----:B------:R-:W2:Y:S04]  /*1a70*/  @P0 LDG.E R0, desc[UR42][R6.64] ;  /* 0x0000002a06000981 */ /* 0x000ea8000c1e1900 */
[----:B------:R0:W2:Y:S01]  /*1a80*/  @P0 LDG.E R3, desc[UR42][R6.64+0x4] ;  /* 0x0000042a06030981 */ /* 0x0000a2000c1e1900 */
[----:B------:R-:W-:Y:S01]  /*1a90*/  ISETP.NE.U32.AND P1, PT, RZ, UR4, PT ;  /* 0x00000004ff007c0c */ /* 0x000fe2000bf25070 */
[----:B-----5:R-:W-:-:S03]  /*1aa0*/  IMAD.MOV.U32 R152, RZ, RZ, R24 ;  /* 0x000000ffff987224 */ /* 0x020fc600078e0018 */
[----:B------:R-:W-:-:S13]  /*1ab0*/  ISETP.NE.AND.EX P1, PT, RZ, UR5, PT, P1 ;  /* 0x00000005ff007c0c */ /* 0x000fda000bf25310 */
[----:B------:R-:W-:-:S04]  /*1ac0*/  @P1 IADD3 R8, P2, R208, UR4, RZ ;  /* 0x00000004d0081c10 */ /* 0x000fc8000ff5e0ff */
[----:B------:R-:W-:-:S05]  /*1ad0*/  @P1 IADD3.X R9, R209, UR5, RZ, P2, !PT ;  /* 0x00000005d1091c10 */ /* 0x000fca00097fe4ff */
[----:B------:R3:W5:Y:S01]  /*1ae0*/  @P1 LDG.E R152, desc[UR42][R8.64] ;  /* 0x0000002a08981981 */ /* 0x000762000c1e1900 */
[----:B-1----:R-:W-:Y:S01]  /*1af0*/  ISETP.NE.AND P1, PT, R4, 0x1, PT ;  /* 0x000000010400780c */ /* 0x002fe20003f25270 */
[----:B------:R-:W-:Y:S01]  /*1b00*/  IMAD.SHL.U32 R195, R5, 0x40, RZ ;  /* 0x0000004005c37824 */ /* 0x000fe200078e00ff */
[----:B------:R-:W-:Y:S01]  /*1b10*/  BSSY B0, `(.L_x_4688) ;  /* 0x0000035000007945 */ /* 0x000fe20003800000 */
[----:B------:R-:W-:Y:S01]  /*1b20*/  IMAD.IADD R15, R24, 0x1, -R15 ;  /* 0x00000001180f7824 */ /* 0x000fe200078e0a0f */
[----:B------:R-:W-:Y:S01]  /*1b30*/  LOP3.LUT R219, R206, 0xff, RZ, 0xc0, !PT ;  /* 0x000000ffcedb7812 */ /* 0x000fe200078ec0ff */
[----:B------:R-:W-:Y:S01]  /*1b40*/  VIADD R4, R195, 0x3f ;  /* 0x0000003fc3047836 */ /* 0x000fe20000000000 */
[----:B------:R-:W-:-:S07]  /*1b50*/  SHF.R.U32.HI R206, RZ, 0x10, R206 ;  /* 0x00000010ffce7819 */ /* 0x000fce00000116ce */
[----:B------:R-:W1:Y:S08]  /*1b60*/  @P1 LDC R11, c[0x0][0x44c] ;  /* 0x00011300ff0b1b82 */ /* 0x000e700000000800 */
[----:B0-----:R-:W0:Y:S01]  /*1b70*/  @P1 LDC R7, c[0x0][0x450] ;  /* 0x00011400ff071b82 */ /* 0x001e220000000800 */
[----:B--2---:R-:W-:Y:S02]  /*1b80*/  @P0 IMAD.IADD R40, R3, 0x1, -R0 ;  /* 0x0000000103280824 */ /* 0x004fe400078e0a00 */
[----:B-1----:R-:W-:-:S04]  /*1b90*/  @P1 IMAD.HI.U32 R0, R4, R11, RZ ;  /* 0x0000000b04001227 */ /* 0x002fc800078e00ff */
[----:B------:R-:W-:Y:S01]  /*1ba0*/  IMAD.IADD R196, R15, 0x1, R40 ;  /* 0x000000010fc47824 */ /* 0x000fe200078e0228 */
[----:B0-----:R-:W-:-:S03]  /*1bb0*/  @P1 SHF.R.U32.HI R4, RZ, R7, R0 ;  /* 0x00000007ff041219 */ /* 0x001fc60000011600 */
[C---:B------:R-:W-:Y:S01]  /*1bc0*/  VIADD R0, R196.reuse, 0x3f ;  /* 0x0000003fc4007836 */ /* 0x040fe20000000000 */
[----:B------:R-:W-:-:S04]  /*1bd0*/  IADD3 R44, R196, 0x40, -R194 ;  /* 0x00000040c42c7810 */ /* 0x000fc80007ffe8c2 */
[----:B------:R-:W-:Y:S01]  /*1be0*/  SHF.R.S32.HI R3, RZ, 0x1f, R0 ;  /* 0x0000001fff037819 */ /* 0x000fe20000011400 */
[----:B------:R-:W-:-:S03]  /*1bf0*/  IMAD.IADD R4, R44, 0x1, R4 ;  /* 0x000000012c047824 */ /* 0x000fc600078e0204 */
[----:B------:R-:W-:Y:S02]  /*1c00*/  LEA.HI R3, R3, R0, RZ, 0x6 ;  /* 0x0000000003037211 */ /* 0x000fe400078f30ff */
[----:B------:R-:W-:Y:S02]  /*1c10*/  SHF.R.S32.HI R5, RZ, 0x1f, R4 ;  /* 0x0000001fff057819 */ /* 0x000fe40000011404 */
[----:B------:R-:W-:Y:S02]  /*1c20*/  SHF.R.S32.HI R43, RZ, 0x6, R3 ;  /* 0x00000006ff2b7819 */ /* 0x000fe40000011403 */
[----:B------:R-:W-:-:S04]  /*1c30*/  LEA.HI R5, R5, R4, RZ, 0x6 ;  /* 0x0000000405057211 */ /* 0x000fc800078f30ff */
[----:B------:R-:W-:-:S04]  /*1c40*/  SHF.R.S32.HI R0, RZ, 0x6, R5 ;  /* 0x00000006ff007819 */ /* 0x000fc80000011405 */
[----:B---3--:R-:W-:Y:S01]  /*1c50*/  VIMNMX R9, R43, R0, PT ;  /* 0x000000002b097248 */ /* 0x008fe20003fe0100 */
[----:B------:R-:W-:-:S03]  /*1c60*/  IMAD.MOV.U32 R0, RZ, RZ, RZ ;  /* 0x000000ffff007224 */ /* 0x000fc600078e00ff */
[----:B------:R-:W-:-:S13]  /*1c70*/  ISETP.GE.AND P0, PT, R9, 0x1, PT ;  /* 0x000000010900780c */ /* 0x000fda0003f06270 */
        /* <DEDUP_REMOVED lines=30> */
.L_x_4689:
[----:B------:R-:W-:Y:S05]  /*1e60*/  BSYNC B0 ;  /* 0x0000000000007941 */ /* 0x000fea0003800000 */
.L_x_4688:
        /* <DEDUP_REMOVED lines=36> */
.L_x_4692:
[----:B------:R-:W-:Y:S05]  /*20b0*/  BSYNC B6 ;  /* 0x0000000000067941 */ /* 0x000fea0003800000 */
.L_x_4691:
        /* <DEDUP_REMOVED lines=20> */
.L_x_4694:
[----:B------:R-:W-:Y:S05]  /*2200*/  BSYNC B6 ;  /* 0x0000000000067941 */ /* 0x000fea0003800000 */
.L_x_4693:
[----:B------:R-:W-:Y:S01]  /*2210*/  ULDC.64 UR4, c[0x0][0x9f8] ;  /* 0x00027e0000047ab9 */ /* 0x000fe20000000a00 */
[----:B------:R-:W-:Y:S01]  /*2220*/  IMAD.MOV.U32 R0, RZ, RZ, R207 ;  /* 0x000000ffff007224 */ /* 0x000fe200078e00cf */
[----:B------:R-:W-:Y:S01]  /*2230*/  ISETP.NE.U32.AND P0, PT, RZ, UR4, PT ;  /* 0x00000004ff007c0c */ /* 0x000fe2000bf05070 */
[----:B------:R-:W0:Y:S01]  /*2240*/  LDC.64 R6, c[0x0][0x300] ;  /* 0x0000c000ff067b82 */ /* 0x000e220000000a00 */
[----:B------:R-:W-:Y:S01]  /*2250*/  IMAD.IADD R38, R25, 0x1, R24 ;  /* 0x0000000119267824 */ /* 0x000fe200078e0218 */
[----:B------:R-:W-:Y:S01]  /*2260*/  ULDC.64 UR6, c[0x0][0xa08] ;  /* 0x0002820000067ab9 */ /* 0x000fe20000000a00 */
[----:B------:R-:W-:-:S05]  /*2270*/  ISETP.NE.AND.EX P0, PT, RZ, UR5, PT, P0 ;  /* 0x00000005ff007c0c */ /* 0x000fca000bf05300 */
[----:B------:R-:W1:Y:S08]  /*2280*/  LDC.64 R4, c[0x0][0x3f8] ;  /* 0x0000fe00ff047b82 */ /* 0x000e700000000a00 */
[----:B------:R-:W-:Y:S01]  /*2290*/  @P0 IADD3 R10, P1, R208, UR4, RZ ;  /* 0x00000004d00a0c10 */ /* 0x000fe2000ff3e0ff */
[----:B------:R-:W2:Y:S03]  /*22a0*/  LDC R15, c[0x0][0x3f4] ;  /* 0x0000fd00ff0f7b82 */ /* 0x000ea60000000800 */
[----:B------:R-:W-:Y:S01]  /*22b0*/  @P0 IADD3.X R11, R209, UR5, RZ, P1, !PT ;  /* 0x00000005d10b0c10 */ /* 0x000fe20008ffe4ff */
[----:B------:R-:W-:-:S04]  /*22c0*/  ULDC.64 UR4, c[0x0][0x308] ;  /* 0x0000c20000047ab9 */ /* 0x000fc80000000a00 */
[----:B------:R3:W4:Y:S01]  /*22d0*/  @P0 LDG.E R0, desc[UR42][R10.64] ;  /* 0x0000002a0a000981 */ /* 0x000722000c1e1900 */
[----:B------:R-:W-:Y:S01]  /*22e0*/  SHF.R.S32.HI R12, RZ, 0x1f, R38 ;  /* 0x0000001fff0c7819 */ /* 0x000fe20000011426 */
[-C--:B0-----:R-:W-:Y:S01]  /*22f0*/  IMAD.WIDE.U32 R8, R38, R6.reuse, RZ ;  /* 0x0000000626087225 */ /* 0x081fe200078e00ff */
[----:B------:R-:W-:Y:S01]  /*2300*/  ISETP.NE.U32.AND P0, PT, RZ, UR6, PT ;  /* 0x00000006ff007c0c */ /* 0x000fe2000bf05070 */
[----:B------:R-:W0:Y:S01]  /*2310*/  LDC.64 R56, c[0x0][0x408] ;  /* 0x00010200ff387b82 */ /* 0x000e220000000a00 */
[----:B------:R-:W-:Y:S01]  /*2320*/  SHF.R.S32.HI R17, RZ, 0x1f, R16 ;  /* 0x0000001fff117819 */ /* 0x000fe20000011410 */
[-C--:B------:R-:W-:Y:S01]  /*2330*/  IMAD R3, R12, R6.reuse, RZ ;  /* 0x000000060c037224 */ /* 0x080fe200078e02ff */
[----:B------:R-:W-:Y:S01]  /*2340*/  ISETP.NE.AND.EX P0, PT, RZ, UR7, PT, P0 ;  /* 0x00000007ff007c0c */ /* 0x000fe2000bf05300 */
[----:B------:R-:W0:Y:S01]  /*2350*/  S2R R53, SR_TID.X ;  /* 0x0000000000357919 */ /* 0x000e220000002100 */
[----:B------:R-:W-:Y:S01]  /*2360*/  SHF.R.S32.HI R73, RZ, 0x1f, R23 ;  /* 0x0000001fff497819 */ /* 0x000fe20000011417 */
[----:B------:R-:W-:Y:S01]  /*2370*/  IMAD R3, R38, R7, R3 ;  /* 0x0000000726037224 */ /* 0x000fe200078e0203 */
[----:B------:R-:W-:Y:S01]  /*2380*/  SHF.R.S32.HI R187, RZ, 0x1f, R186 ;  /* 0x0000001fffbb7819 */ /* 0x000fe200000114ba */
[----:B------:R-:W-:Y:S01]  /*2390*/  IMAD.SHL.U32 R58, R190, 0x40, RZ ;  /* 0x00000040be3a7824 */ /* 0x000fe200078e00ff */
[----:B------:R-:W-:Y:S01]  /*23a0*/  SHF.L.U64.HI R62, R6, 0x6, R7 ;  /* 0x00000006063e7819 */ /* 0x000fe20000010207 */
[----:B------:R-:W-:Y:S01]  /*23b0*/  IMAD.IADD R9, R9, 0x1, R3 ;  /* 0x0000000109097824 */ /* 0x000fe200078e0203 */
[----:B-1----:R-:W-:Y:S01]  /*23c0*/  SHF.L.U64.HI R60, R4, 0x6, R5 ;  /* 0x00000006043c7819 */ /* 0x002fe20000010205 */
[----:B------:R-:W-:Y:S01]  /*23d0*/  IMAD R14, R73, R6, RZ ;  /* 0x00000006490e7224 */ /* 0x000fe200078e02ff */
[----:B--2---:R-:W-:Y:S01]  /*23e0*/  ISETP.GE.AND P2, PT, R16, R15, PT ;  /* 0x0000000f1000720c */ /* 0x004fe20003f46270 */
[----:B------:R-:W-:Y:S01]  /*23f0*/  IMAD.WIDE.U32 R20, R205, UR4, R8 ;  /* 0x00000004cd147c25 */ /* 0x000fe2000f8e0008 */
[----:B------:R-:W-:-:S02]  /*2400*/  LOP3.LUT R58, R58, 0x1c0, RZ, 0xc0, !PT ;  /* 0x000001c03a3a7812 */ /* 0x000fc400078ec0ff */
[----:B------:R-:W-:Y:S01]  /*2410*/  P2R R74, PR, RZ, 0x4 ;  /* 0x00000004ff4a7803 */ /* 0x000fe20000000000 */
[----:B------:R-:W-:Y:S01]  /*2420*/  IMAD R21, R205, UR5, R21 ;  /* 0x00000005cd157c24 */ /* 0x000fe2000f8e0215 */
[----:B------:R-:W-:Y:S01]  /*2430*/  ULDC.64 UR4, c[0x0][0x330] ;  /* 0x0000cc0000047ab9 */ /* 0x000fe20000000a00 */
[----:B------:R-:W-:Y:S01]  /*2440*/  IMAD R8, R73, R4, RZ ;  /* 0x0000000449087224 */ /* 0x000fe200078e02ff */
[----:B------:R-:W-:Y:S01]  /*2450*/  SHF.R.U32.HI R54, RZ, 0x3, R58 ;  /* 0x00000003ff367819 */ /* 0x000fe2000001163a */
[----:B------:R-:W-:-:S04]  /*2460*/  IMAD.WIDE.U32 R28, R205, UR4, R16 ;  /* 0x00000004cd1c7c25 */ /* 0x000fc8000f8e0010 */
[----:B------:R-:W-:Y:S01]  /*2470*/  IMAD R29, R205, UR5, R29 ;  /* 0x00000005cd1d7c24 */ /* 0x000fe2000f8e021d */
[----:B------:R-:W-:Y:S01]  /*2480*/  ULDC.64 UR4, c[0x0][0x310] ;  /* 0x0000c40000047ab9 */ /* 0x000fe20000000a00 */
[C---:B---3--:R-:W-:Y:S02]  /*2490*/  IMAD R11, R23.reuse, R5, R8 ;  /* 0x00000005170b7224 */ /* 0x048fe400078e0208 */
[----:B------:R-:W-:-:S04]  /*24a0*/  IMAD.WIDE.U32 R8, R23, R6, R16 ;  /* 0x0000000617087225 */ /* 0x000fc800078e0010 */
[C---:B------:R-:W-:Y:S02]  /*24b0*/  IMAD R14, R23.reuse, R7, R14 ;  /* 0x00000007170e7224 */ /* 0x040fe400078e020e */
[----:B0-----:R-:W-:Y:S01]  /*24c0*/  IMAD.WIDE.U32 R34, R23, R56, R186 ;  /* 0x0000003817227225 */ /* 0x001fe200078e00ba */
[----:B------:R-:W-:-:S03]  /*24d0*/  LEA.HI R53, R53, 0x8, RZ, 0x19 ;  /* 0x0000000835357811 */ /* 0x000fc600078fc8ff */
[----:B------:R-:W-:-:S04]  /*24e0*/  IMAD.WIDE.U32 R36, R23, R56, R16 ;  /* 0x0000003817247225 */ /* 0x000fc800078e0010 */
[----:B------:R-:W-:-:S04]  /*24f0*/  IMAD.WIDE.U32 R30, R23, R4, R186 ;  /* 0x00000004171e7225 */ /* 0x000fc800078e00ba */
[----:B------:R-:W-:-:S04]  /*2500*/  IMAD.WIDE.U32 R32, R23, R4, R16 ;  /* 0x0000000417207225 */ /* 0x000fc800078e0010 */
[----:B------:R-:W-:Y:S02]  /*2510*/  IMAD.IADD R31, R31, 0x1, R11 ;  /* 0x000000011f1f7824 */ /* 0x000fe400078e020b */
[----:B------:R-:W-:Y:S02]  /*2520*/  IMAD.IADD R33, R11, 0x1, R33 ;  /* 0x000000010b217824 */ /* 0x000fe400078e0221 */
[----:B-----5:R-:W-:-:S04]  /*2530*/  IMAD.WIDE.U32 R30, R152, R4, R30 ;  /* 0x00000004981e7225 */ /* 0x020fc800078e001e */
[----:B------:R-:W-:Y:S02]  /*2540*/  VIADD R55, R16, 0x20 ;  /* 0x0000002010377836 */ /* 0x000fe40000000000 */
[----:B------:R-:W-:-:S04]  /*2550*/  IMAD.WIDE.U32 R32, R152, R4, R32 ;  /* 0x0000000498207225 */ /* 0x000fc800078e0020 */
[----:B------:R-:W-:Y:S02]  /*2560*/  IMAD.SHL.U32 R61, R6, 0x40, RZ ;  /* 0x00000040063d7824 */ /* 0x000fe400078e00ff */
[----:B------:R-:W-:Y:S02]  /*2570*/  IMAD.SHL.U32 R59, R4, 0x40, RZ ;  /* 0x00000040043b7824 */ /* 0x000fe400078e00ff */
[----:B------:R-:W-:Y:S01]  /*2580*/  IMAD.SHL.U32 R52, R15, 0x2, RZ ;  /* 0x000000020f347824 */ /* 0x000fe200078e00ff */
[----:B----4-:R-:W-:-:S04]  /*2590*/  SHF.R.S32.HI R3, RZ, 0x1f, R0 ;  /* 0x0000001fff037819 */ /* 0x010fc80000011400 */
[----:B------:R-:W-:Y:S02]  /*25a0*/  SEL R10, R3, RZ, !P0 ;  /* 0x000000ff030a7207 */ /* 0x000fe40004000000 */
[----:B------:R-:W-:-:S03]  /*25b0*/  SEL R3, R0, RZ, !P0 ;  /* 0x000000ff00037207 */ /* 0x000fc60004000000 */
[----:B------:R-:W-:Y:S02]  /*25c0*/  IMAD R0, R10, UR4, RZ ;  /* 0x000000040a007c24 */ /* 0x000fe4000f8e02ff */
[----:B------:R-:W-:-:S04]  /*25d0*/  IMAD.WIDE.U32 R20, R3, UR4, R20 ;  /* 0x0000000403147c25 */ /* 0x000fc8000f8e0014 */
[C---:B------:R-:W-:Y:S01]  /*25e0*/  IMAD R65, R3.reuse, UR5, R0 ;  /* 0x0000000503417c24 */ /* 0x040fe2000f8e0200 */
[----:B------:R-:W-:Y:S01]  /*25f0*/  ULDC.64 UR4, c[0x0][0x338] ;  /* 0x0000ce0000047ab9 */ /* 0x000fe20000000a00 */
[----:B------:R-:W-:Y:S01]  /*2600*/  IADD3 R72, P0, R20, R8, RZ ;  /* 0x0000000814487210 */ /* 0x000fe20007f1e0ff */
[----:B------:R-:W-:Y:S02]  /*2610*/  IMAD R10, R10, UR4, RZ ;  /* 0x000000040a0a7c24 */ /* 0x000fe4000f8e02ff */
[----:B------:R-:W-:Y:S01]  /*2620*/  IMAD.WIDE.U32 R28, R3, UR4, R28 ;  /* 0x00000004031c7c25 */ /* 0x000fe2000f8e001c */
[----:B------:R-:W-:Y:S02]  /*2630*/  ULDC UR4, c[0x0][0x2f4] ;  /* 0x0000bd0000047ab9 */ /* 0x000fe40000000800 */
[----:B------:R-:W-:Y:S01]  /*2640*/  ISETP.GE.AND P1, PT, R55, UR4, PT ;  /* 0x0000000437007c0c */ /* 0x000fe2000bf26270 */
[----:B------:R-:W-:Y:S01]  /*2650*/  IMAD R13, R3, UR5, R10 ;  /* 0x00000005030d7c24 */ /* 0x000fe2000f8e020a */
[----:B------:R-:W-:Y:S01]  /*2660*/  SEL R3, R15, RZ, P2 ;  /* 0x000000ff0f037207 */ /* 0x000fe20001000000 */
[----:B------:R-:W-:Y:S01]  /*2670*/  IMAD.IADD R65, R21, 0x1, R65 ;  /* 0x0000000115417824 */ /* 0x000fe200078e0241 */
[----:B------:R-:W-:Y:S01]  /*2680*/  IADD3 R38, P2, R23, R38, RZ ;  /* 0x0000002617267210 */ /* 0x000fe20007f5e0ff */
[----:B------:R-:W-:-:S02]  /*2690*/  IMAD R0, R73, R56, RZ ;  /* 0x0000003849007224 */ /* 0x000fc400078e02ff */
[C---:B------:R-:W-:Y:S01]  /*26a0*/  IMAD.IADD R3, R16.reuse, 0x1, R3 ;  /* 0x0000000110037824 */ /* 0x040fe200078e0203 */
[----:B------:R-:W-:Y:S01]  /*26b0*/  IADD3.X R64, R65, R9, R14, P0, !PT ;  /* 0x0000000941407210 */ /* 0x000fe200007fe40e */
[----:B------:R-:W-:Y:S01]  /*26c0*/  IMAD R9, R23, R57, R0 ;  /* 0x0000003917097224 */ /* 0x000fe200078e0200 */
[----:B------:R-:W-:Y:S01]  /*26d0*/  ISETP.GE.AND P0, PT, R16, UR4, PT ;  /* 0x0000000410007c0c */ /* 0x000fe2000bf06270 */
[----:B------:R-:W-:Y:S01]  /*26e0*/  IMAD.X R39, R12, 0x1, R73, P2 ;  /* 0x000000010c277824 */ /* 0x000fe200010e0649 */
[----:B------:R-:W-:Y:S01]  /*26f0*/  SHF.R.S32.HI R0, RZ, 0x1f, R3 ;  /* 0x0000001fff007819 */ /* 0x000fe20000011403 */
[----:B------:R-:W-:Y:S02]  /*2700*/  IMAD.IADD R35, R35, 0x1, R9 ;  /* 0x0000000123237824 */ /* 0x000fe400078e0209 */
[----:B------:R-:W-:Y:S01]  /*2710*/  IMAD.IADD R37, R9, 0x1, R37 ;  /* 0x0000000109257824 */ /* 0x000fe200078e0225 */
[----:B------:R-:W-:Y:S01]  /*2720*/  LEA.HI R63, R0, R3, RZ, 0x3 ;  /* 0x00000003003f7211 */ /* 0x000fe200078f18ff */
[----:B------:R-:W-:Y:S01]  /*2730*/  IMAD.WIDE.U32 R34, R152, R56, R34 ;  /* 0x0000003898227225 */ /* 0x000fe200078e0022 */
[----:B------:R-:W-:-:S02]  /*2740*/  LOP3.LUT R3, R58, 0x18, R16, 0xf8, !PT ;  /* 0x000000183a037812 */ /* 0x000fc400078ef810 */
[----:B------:R-:W-:Y:S01]  /*2750*/  SHF.R.S32.HI R9, RZ, 0x1f, R152 ;  /* 0x0000001fff097819 */ /* 0x000fe20000011498 */
[----:B------:R-:W-:Y:S01]  /*2760*/  IMAD.WIDE.U32 R36, R152, R56, R36 ;  /* 0x0000003898247225 */ /* 0x000fe200078e0024 */
[----:B------:R-:W-:Y:S02]  /*2770*/  LOP3.LUT R3, R3, R54, RZ, 0x3c, !PT ;  /* 0x0000003603037212 */ /* 0x000fe400078e3cff */
[----:B------:R-:W-:Y:S01]  /*2780*/  LOP3.LUT R48, R63, 0xfffffff8, RZ, 0xc0, !PT ;  /* 0xfffffff83f307812 */ /* 0x000fe200078ec0ff */
[C---:B------:R-:W-:Y:S02]  /*2790*/  IMAD R0, R9.reuse, R4, RZ ;  /* 0x0000000409007224 */ /* 0x040fe400078e02ff */
[----:B------:R-:W-:Y:S01]  /*27a0*/  IMAD R51, R202, 0x200, R3 ;  /* 0x00000200ca337824 */ /* 0x000fe200078e0203 */
[----:B------:R-:W-:Y:S01]  /*27b0*/  LOP3.LUT R3, R58, 0x38, R63, 0xf8, !PT ;  /* 0x000000383a037812 */ /* 0x000fe200078ef83f */
[----:B------:R-:W-:Y:S01]  /*27c0*/  IMAD R9, R9, R56, RZ ;  /* 0x0000003809097224 */ /* 0x000fe200078e02ff */
[----:B------:R-:W-:Y:S01]  /*27d0*/  SHF.R.S32.HI R45, RZ, 0x1f, R48 ;  /* 0x0000001fff2d7819 */ /* 0x000fe20000011430 */
[C---:B------:R-:W-:Y:S01]  /*27e0*/  IMAD R49, R152.reuse, R5, R0 ;  /* 0x0000000598317224 */ /* 0x040fe200078e0200 */
[----:B------:R-:W-:Y:S01]  /*27f0*/  LOP3.LUT R3, R3, R54, RZ, 0x3c, !PT ;  /* 0x0000003603037212 */ /* 0x000fe200078e3cff */
[----:B------:R-:W-:Y:S01]  /*2800*/  IMAD R9, R152, R57, R9 ;  /* 0x0000003998097224 */ /* 0x000fe200078e0209 */
[----:B------:R-:W-:Y:S01]  /*2810*/  SHF.L.U64.HI R57, R56, 0x6, R57 ;  /* 0x0000000638397819 */ /* 0x000fe20000010239 */
[----:B------:R-:W-:-:S02]  /*2820*/  IMAD.IADD R50, R31, 0x1, R49 ;  /* 0x000000011f327824 */ /* 0x000fc400078e0231 */
[----:B------:R-:W-:Y:S02]  /*2830*/  IMAD.SHL.U32 R56, R56, 0x40, RZ ;  /* 0x0000004038387824 */ /* 0x000fe400078e00ff */
[----:B------:R-:W-:Y:S02]  /*2840*/  IMAD.IADD R49, R49, 0x1, R33 ;  /* 0x0000000131317824 */ /* 0x000fe400078e0221 */
[----:B------:R-:W-:Y:S02]  /*2850*/  IMAD.IADD R47, R35, 0x1, R9 ;  /* 0x00000001232f7824 */ /* 0x000fe400078e0209 */
[----:B------:R-:W-:Y:S02]  /*2860*/  IMAD.IADD R46, R9, 0x1, R37 ;  /* 0x00000001092e7824 */ /* 0x000fe400078e0225 */
[----:B------:R-:W-:Y:S02]  /*2870*/  IMAD R3, R202, 0x200, R3 ;  /* 0x00000200ca037824 */ /* 0x000fe400078e0203 */
[----:B------:R-:W-:-:S07]  /*2880*/  IMAD.IADD R0, R29, 0x1, R13 ;  /* 0x000000011d007824 */ /* 0x000fce00078e020d */
.L_x_4724:
        /* <DEDUP_REMOVED lines=58> */
.L_x_4699:
[----:B------:R-:W-:Y:S05]  /*2c30*/  BSYNC B1 ;  /* 0x0000000000017941 */ /* 0x000fea0003800000 */
.L_x_4698:
        /* <DEDUP_REMOVED lines=20> */
.L_x_4700:
[----:B------:R-:W-:Y:S01]  /*2d80*/  IMAD R75, R184, 0x8, R2 ;  /* 0x00000008b84b7824 */ /* 0x000fe200078e0202 */
[----:B------:R-:W-:Y:S01]  /*2d90*/  SHF.L.U32 R78, R185, 0x1f, RZ ;  /* 0x0000001fb94e7819 */ /* 0x000fe200000006ff */
[----:B------:R-:W-:Y:S03]  /*2da0*/  BSSY B1, `(.L_x_4701) ;  /* 0x0000003000017945 */ /* 0x000fe60003800000 */
[----:B------:R-:W0:Y:S02]  /*2db0*/  SYNCS.PHASECHK.TRANS64.TRYWAIT P5, [R75+URZ+0x28c90], R78 ;  /* 0x028c904e4b0075a7 */ /* 0x000e2400080a017f */
[----:B0-----:R-:W-:Y:S05]  /*2dc0*/  @!P5 BRA `(.L_x_4702) ;  /* 0x000001b80064d947 */ /* 0x001fea0003800000 */
.L_x_5020:
[----:B------:R-:W-:Y:S05]  /*2dd0*/  BSYNC B1 ;  /* 0x0000000000017941 */ /* 0x000fea0003800000 */
.L_x_4701:
        /* <DEDUP_REMOVED lines=53> */
.L_x_4707:
[----:B------:R-:W-:Y:S05]  /*3130*/  BSYNC B2 ;  /* 0x0000000000027941 */ /* 0x000fea0003800000 */
.L_x_4706:
[----:B--2---:R1:W-:Y:S02]  /*3140*/  STG.E.128 desc[UR42][R12.64], R4 ;  /* 0x000000040c007986 */ /* 0x0043e4000c101d2a */
.L_x_4705:
[----:B------:R-:W-:Y:S05]  /*3150*/  BSYNC B1 ;  /* 0x0000000000017941 */ /* 0x000fea0003800000 */
.L_x_4704:
        /* <DEDUP_REMOVED lines=56> */
.L_x_4709:
[----:B------:R-:W-:Y:S05]  /*34e0*/  BSYNC B1 ;  /* 0x0000000000017941 */ /* 0x000fea0003800000 */
.L_x_4708:
[----:B-1----:R2:W-:Y:S01]  /*34f0*/  STG.E.128 desc[UR42][R12.64+0x40], R4 ;  /* 0x000040040c007986 */ /* 0x0025e2000c101d2a */
[----:B------:R-:W-:Y:S05]  /*3500*/  BRA `(.L_x_4703) ;  /* 0x0000000c00487947 */ /* 0x000fea0003800000 */
.L_x_4697:
        /* <DEDUP_REMOVED lines=44> */
.L_x_4710:
[----:B------:R-:W-:Y:S01]  /*37d0*/  IMAD R75, R184, 0x8, R2 ;  /* 0x00000008b84b7824 */ /* 0x000fe200078e0202 */
[----:B------:R-:W-:Y:S01]  /*37e0*/  SHF.L.U32 R78, R185, 0x1f, RZ ;  /* 0x0000001fb94e7819 */ /* 0x000fe200000006ff */
[----:B------:R-:W-:Y:S03]  /*37f0*/  BSSY B1, `(.L_x_4711) ;  /* 0x0000003000017945 */ /* 0x000fe60003800000 */
[----:B------:R-:W0:Y:S02]  /*3800*/  SYNCS.PHASECHK.TRANS64.TRYWAIT P5, [R75+URZ+0x28c90], R78 ;  /* 0x028c904e4b0075a7 */ /* 0x000e2400080a017f */
[----:B0-----:R-:W-:Y:S05]  /*3810*/  @!P5 BRA `(.L_x_4712) ;  /* 0x000001ac00e4d947 */ /* 0x001fea0003800000 */
.L_x_5021:
[----:B------:R-:W-:Y:S05]  /*3820*/  BSYNC B1 ;  /* 0x0000000000017941 */ /* 0x000fea0003800000 */
.L_x_4711:
        /* <DEDUP_REMOVED lines=43> */
[----:B------:R-:W-:Y:S01]  /*3ae0*/  IMAD.U32 R9, R24, 0x10000, RZ ;  /* 0x0001000018097824 */ /* 0x000fe200078e00ff */
[--C-:B------:R-:W-:Y:S01]  /*3af0*/  SHF.R.U64 R89, R10, 0x10, R11.reuse ;  /* 0x000000100a597819 */ /* 0x100fe2000000120b */
[----:B-1----:R-:W-:Y:S01]  /*3b00*/  IMAD.U32 R4, R14, 0x10000, RZ ;  /* 0x000100000e047824 */ /* 0x002fe200078e00ff */
[----:B------:R-:W-:Y:S01]  /*3b10*/  SHF.R.U32.HI R91, RZ, 0x10, R11 ;  /* 0x00000010ff5b7819 */ /* 0x000fe2000001160b */
[----:B------:R-:W-:Y:S01]  /*3b20*/  IMAD.U32 R11, R13, 0x10000, RZ ;  /* 0x000100000d0b7824 */ /* 0x000fe200078e00ff */
[----:B------:R-:W-:Y:S01]  /*3b30*/  PRMT R8, R90, 0x5432, R84 ;  /* 0x000054325a087816 */ /* 0x000fe20000000054 */
[----:B------:R-:W-:Y:S01]  /*3b40*/  IMAD.U32 R84, R83, 0x10000, RZ ;  /* 0x0001000053547824 */ /* 0x000fe200078e00ff */
[----:B------:R-:W-:-:S02]  /*3b50*/  PRMT R82, R92, 0x5432, R82 ;  /* 0x000054325c527816 */ /* 0x000fc40000000052 */
[----:B------:R-:W-:Y:S01]  /*3b60*/  PRMT R87, R92, 0x5410, R87 ;  /* 0x000054105c577816 */ /* 0x000fe20000000057 */
[----:B------:R-:W-:Y:S01]  /*3b70*/  FMUL.FTZ R92, R5, R88 ;  /* 0x00000058055c7220 */ /* 0x000fe20000410000 */
[----:B------:R-:W-:Y:S02]  /*3b80*/  PRMT R89, R90, 0x5410, R89 ;  /* 0x000054105a597816 */ /* 0x000fe40000000059 */
[----:B------:R-:W-:Y:S01]  /*3b90*/  SHF.R.U32.HI R85, RZ, 0x10, R7 ;  /* 0x00000010ff557819 */ /* 0x000fe20000011607 */
[----:B------:R-:W-:Y:S01]  /*3ba0*/  IMAD.U32 R7, R12, 0x10000, RZ ;  /* 0x000100000c077824 */ /* 0x000fe200078e00ff */
        /* <DEDUP_REMOVED lines=15> */
[-C--:B------:R-:W-:Y:S01]  /*3ca0*/  FMUL.FTZ R96, R81, R84.reuse ;  /* 0x0000005451607220 */ /* 0x080fe20000410000 */
[----:B------:R-:W-:Y:S01]  /*3cb0*/  FFMA.FTZ R94, R13, R84, -R94 ;  /* 0x000000540d5e7223 */ /* 0x000fe2000001085e */
[----:B------:R-:W-:-:S02]  /*3cc0*/  IMAD.U32 R86, R85, 0x10000, RZ ;  /* 0x0001000055567824 */ /* 0x000fc400078e00ff */
[----:B------:R-:W-:Y:S01]  /*3cd0*/  FMUL.FTZ R84, R15, R92 ;  /* 0x0000005c0f547220 */ /* 0x000fe20000410000 */
[----:B------:R-:W-:Y:S01]  /*3ce0*/  LOP3.LUT R91, R91, 0xffff0000, RZ, 0xc0, !PT ;  /* 0xffff00005b5b7812 */ /* 0x000fe200078ec0ff */
[----:B------:R-:W-:Y:S01]  /*3cf0*/  FFMA.FTZ R81, R13, R90, R96 ;  /* 0x0000005a0d517223 */ /* 0x000fe20000010060 */
[-C--:B------:R-:W-:Y:S01]  /*3d00*/  FMUL.FTZ R15, R15, R86.reuse ;  /* 0x000000560f0f7220 */ /* 0x080fe20000410000 */
[----:B------:R-:W-:Y:S01]  /*3d10*/  FFMA.FTZ R83, R25, R86, -R84 ;  /* 0x0000005619537223 */ /* 0x000fe20000010854 */
[----:B------:R-:W-:Y:S01]  /*3d20*/  LOP3.LUT R85, R85, 0xffff0000, RZ, 0xc0, !PT ;  /* 0xffff000055557812 */ /* 0x000fe200078ec0ff */
[----:B------:R-:W-:Y:S01]  /*3d30*/  FMUL.FTZ R11, R27, R91 ;  /* 0x0000005b1b0b7220 */ /* 0x000fe20000410000 */
[C---:B------:R-:W-:Y:S01]  /*3d40*/  IMAD.U32 R86, R87.reuse, 0x10000, RZ ;  /* 0x0001000057567824 */ /* 0x040fe200078e00ff */
        /* <DEDUP_REMOVED lines=9> */
[-C--:B------:R-:W-:Y:S01]  /*3de0*/  FMUL.FTZ R9, R9, R84.reuse ;  /* 0x0000005409097220 */ /* 0x080fe20000410000 */
[----:B------:R-:W-:Y:S01]  /*3df0*/  LOP3.LUT R26, R26, 0xffff0000, RZ, 0xc0, !PT ;  /* 0xffff00001a1a7812 */ /* 0x000fe200078ec0ff */
[-C--:B------:R-:W-:Y:S01]  /*3e00*/  FMUL.FTZ R15, R24, R11.reuse ;  /* 0x0000000b180f7220 */ /* 0x080fe20000410000 */
[----:B------:R-:W-:Y:S01]  /*3e10*/  FFMA.FTZ R13, R12, R11, -R13 ;  /* 0x0000000b0c0d7223 */ /* 0x000fe2000001080d */
[C---:B------:R-:W-:Y:S01]  /*3e20*/  FFMA.FTZ R82, R7.reuse, R84, -R82 ;  /* 0x0000005407527223 */ /* 0x040fe20000010852 */
[----:B------:R-:W-:Y:S01]  /*3e30*/  FFMA.FTZ R86, R7, R86, R9 ;  /* 0x0000005607567223 */ /* 0x000fe20000010009 */
[----:B------:R-:W-:-:S02]  /*3e40*/  IMAD.U32 R11, R89, 0x10000, RZ ;  /* 0x00010000590b7824 */ /* 0x000fc400078e00ff */
[----:B------:R-:W-:Y:S01]  /*3e50*/  FMUL.FTZ R27, R27, R85 ;  /* 0x000000551b1b7220 */ /* 0x000fe20000410000 */
[----:B------:R-:W-:Y:S01]  /*3e60*/  IMAD.U32 R7, R8, 0x10000, RZ ;  /* 0x0001000008077824 */ /* 0x000fe200078e00ff */
[----:B------:R-:W-:Y:S01]  /*3e70*/  LOP3.LUT R89, R89, 0xffff0000, RZ, 0xc0, !PT ;  /* 0xffff000059597812 */ /* 0x000fe200078ec0ff */
[----:B------:R-:W-:Y:S01]  /*3e80*/  FMUL.FTZ R25, R6, R11 ;  /* 0x0000000b06197220 */ /* 0x000fe20000410000 */
[----:B------:R-:W-:Y:S01]  /*3e90*/  LOP3.LUT R9, R8, 0xffff0000, RZ, 0xc0, !PT ;  /* 0xffff000008097812 */ /* 0x000fe200078ec0ff */
[----:B------:R-:W-:Y:S01]  /*3ea0*/  FFMA.FTZ R91, R10, R91, R27 ;  /* 0x0000005b0a5b7223 */ /* 0x000fe2000001001b */
        /* <DEDUP_REMOVED lines=20> */
.L_x_4714:
[----:B------:R-:W-:Y:S05]  /*3ff0*/  BSYNC B1 ;  /* 0x0000000000017941 */ /* 0x000fea0003800000 */
.L_x_4713:
        /* <DEDUP_REMOVED lines=10> */
.L_x_4696:
[----:B------:R-:W-:-:S06]  /*40a0*/  UISETP.NE.AND UP0, UPT, UR37, 0x3, UPT ;  /* 0x000000032500788c */ /* 0x000fcc000bf05270 */
[----:B------:R-:W-:-:S13]  /*40b0*/  PLOP3.LUT P3, PT, PT, PT, UP0, 0x80, 0x0 ;  /* 0x000000000000781c */ /* 0x000fda0003f6f008 */
[----:B------:R-:W-:Y:S05]  /*40c0*/  @!P3 BRA `(.L_x_4715) ;  /* 0x000000000004b947 */ /* 0x000fea0003800000 */
[----:B------:R-:W-:Y:S01]  /*40d0*/  BPT.TRAP 0x1 ;  /* 0x000000040000795c */ /* 0x000fe20000300000 */
.L_x_4715:
        /* <DEDUP_REMOVED lines=8> */
.L_x_5022:
[----:B------:R-:W-:Y:S05]  /*4160*/  BSYNC B1 ;  /* 0x0000000000017941 */ /* 0x000fea0003800000 */
.L_x_4716:
        /* <DEDUP_REMOVED lines=12> */
.L_x_4703:
[----:B------:R-:W-:Y:S05]  /*4230*/  BSYNC B0 ;  /* 0x0000000000007941 */ /* 0x000fea0003800000 */
.L_x_4695:
        /* <DEDUP_REMOVED lines=17> */
.L_x_4719:
[----:B------:R-:W-:Y:S05]  /*4350*/  BSYNC B0 ;  /* 0x0000000000007941 */ /* 0x000fea0003800000 */
.L_x_4718:
[----:B------:R-:W2:Y:S01]  /*4360*/  SYNCS.PHASECHK.TRANS64.TRYWAIT P5, [R75+URZ+0x28cb0], R78 ;  /* 0x028cb04e4b0075a7 */ /* 0x000ea200080a017f */
[----:B------:R-:W-:Y:S01]  /*4370*/  BSSY B0, `(.L_x_4720) ;  /* 0x0000003000007945 */ /* 0x000fe20003800000 */
[----:B------:R-:W-:-:S03]  /*4380*/  ISETP.GE.AND P3, PT, R23, R76, PT ;  /* 0x0000004c1700720c */ /* 0x000fc60003f66270 */
[----:B--2---:R-:W-:Y:S10]  /*4390*/  @!P5 BRA `(.L_x_4721) ;  /* 0x000001a4002cd947 */ /* 0x004ff40003800000 */
.L_x_5023:
[----:B------:R-:W-:Y:S05]  /*43a0*/  BSYNC B0 ;  /* 0x0000000000007941 */ /* 0x000fea0003800000 */
.L_x_4720:
        /* <DEDUP_REMOVED lines=20> */
[----:B----4-:R-:W-:Y:S01]  /*44f0*/  IMAD R25, R9, 0x2, R2 ;  /* 0x0000000209197824 */ /* 0x010fe200078e0202 */
[----:B------:R-:W-:Y:S01]  /*4500*/  ISETP.GE.AND P3, PT, R6, UR4, PT ;  /* 0x0000000406007c0c */ /* 0x000fe2000bf66270 */
[----:B------:R-:W-:-:S02]  /*4510*/  VIADD R14, R16, 0x80 ;  /* 0x00000080100e7836 */ /* 0x000fc40000000000 */
[----:B------:R-:W-:-:S08]  /*4520*/  VIADD R24, R16, 0xc0 ;  /* 0x000000c010187836 */ /* 0x000fd00000000000 */
[----:B------:R-:W1:Y:S04]  /*4530*/  @!P5 LDS.128 R4, [R25+0x400] ;  /* 0x000400001904d984 */ /* 0x000e680000000c00 */
[----:B------:R-:W3:Y:S04]  /*4540*/  @!P3 LDS.128 R8, [R25+0x2400] ;  /* 0x002400001908b984 */ /* 0x000ee80000000c00 */
[----:B-1----:R-:W-:Y:S01]  /*4550*/  @!P5 STG.E.128 desc[UR42][R12.64], R4 ;  /* 0x000000040c00d986 */ /* 0x002fe2000c101d2a */
[----:B------:R-:W-:Y:S01]  /*4560*/  ISETP.GE.AND P5, PT, R14, UR4, PT ;  /* 0x000000040e007c0c */ /* 0x000fe2000bfa6270 */
[----:B------:R-:W-:-:S02]  /*4570*/  VIADD R14, R16, 0x100 ;  /* 0x00000100100e7836 */ /* 0x000fc40000000000 */
[----:B---3--:R-:W-:Y:S01]  /*4580*/  @!P3 STG.E.128 desc[UR42][R12.64+0x80], R8 ;  /* 0x000080080c00b986 */ /* 0x008fe2000c101d2a */
[----:B------:R-:W-:Y:S01]  /*4590*/  ISETP.GE.AND P3, PT, R24, UR4, PT ;  /* 0x0000000418007c0c */ /* 0x000fe2000bf66270 */
        /* <DEDUP_REMOVED lines=16> */
[----:B------:R-:W-:Y:S02]  /*46a0*/  IMAD R24, R15, 0x2, R2 ;  /* 0x000000020f187824 */ /* 0x000fe400078e0202 */
[----:B------:R-:W-:-:S06]  /*46b0*/  VIADD R15, R16, 0xe0 ;  /* 0x000000e0100f7836 */ /* 0x000fcc0000000000 */
[----:B------:R-:W1:Y:S04]  /*46c0*/  @!P5 LDS.128 R4, [R25+0xc400] ;  /* 0x00c400001904d984 */ /* 0x000e680000000c00 */
[----:B------:R-:W3:Y:S04]  /*46d0*/  @!P3 LDS.128 R8, [R25+0xe400] ;  /* 0x00e400001908b984 */ /* 0x000ee80000000c00 */
[----:B-1----:R-:W-:Y:S01]  /*46e0*/  @!P5 STG.E.128 desc[UR42][R12.64+0x300], R4 ;  /* 0x000300040c00d986 */ /* 0x002fe2000c101d2a */
[----:B------:R-:W-:-:S03]  /*46f0*/  ISETP.GE.AND P5, PT, R55, UR4, PT ;  /* 0x0000000437007c0c */ /* 0x000fc6000bfa6270 */
        /* <DEDUP_REMOVED lines=22> */
[----:B------:R-:W-:-:S03]  /*4860*/  ISETP.GE.AND P5, PT, R14, UR4, PT ;  /* 0x000000040e007c0c */ /* 0x000fc6000bfa6270 */
[----:B---3--:R-:W-:Y:S01]  /*4870*/  @!P3 STG.E.128 desc[UR42][R12.64+0x2c0], R8 ;  /* 0x0002c0080c00b986 */ /* 0x008fe2000c101d2a */
[----:B------:R-:W-:-:S09]  /*4880*/  ISETP.GE.AND P3, PT, R15, UR4, PT ;  /* 0x000000040f007c0c */ /* 0x000fd2000bf66270 */
[----:B------:R-:W1:Y:S04]  /*4890*/  @!P5 LDS.128 R4, [R24+0xc400] ;  /* 0x00c400001804d984 */ /* 0x000e680000000c00 */
[----:B------:R-:W3:Y:S04]  /*48a0*/  @!P3 LDS.128 R8, [R24+0xe400] ;  /* 0x00e400001808b984 */ /* 0x000ee80000000c00 */
[----:B-1----:R1:W-:Y:S04]  /*48b0*/  @!P5 STG.E.128 desc[UR42][R12.64+0x340], R4 ;  /* 0x000340040c00d986 */ /* 0x0023e8000c101d2a */
[----:B---3--:R1:W-:Y:S02]  /*48c0*/  @!P3 STG.E.128 desc[UR42][R12.64+0x3c0], R8 ;  /* 0x0003c0080c00b986 */ /* 0x0083e4000c101d2a */
.L_x_4723:
[----:B------:R-:W-:Y:S05]  /*48d0*/  BSYNC B0 ;  /* 0x0000000000007941 */ /* 0x000fea0003800000 */
.L_x_4722:
        /* <DEDUP_REMOVED lines=17> */
.L_x_4690:
[----:B------:R-:W-:Y:S04]  /*49f0*/  BSSY B0, `(.L_x_4725) ;  /* 0x0000004000007945 */ /* 0x000fe80003800000 */
[----:B------:R-:W-:Y:S05]  /*4a00*/  @P3 BRA `(.L_x_4726) ;  /* 0x0000000000083947 */ /* 0x000fea0003800000 */
[----:B------:R-:W0:Y:S02]  /*4a10*/  FENCE.VIEW.ASYNC.G ;  /* 0x00000000000073c6 */ /* 0x000e240000000100 */
[----:B0-----:R-:W-:Y:S06]  /*4a20*/  BAR.ARV 0xc, 0x180 ;  /* 0x0306000000007b1d */ /* 0x001fec0000002000 */
.L_x_4726:
[----:B------:R-:W-:Y:S05]  /*4a30*/  BSYNC B0 ;  /* 0x0000000000007941 */ /* 0x000fea0003800000 */
.L_x_4725:
[----:B------:R-:W-:Y:S01]  /*4a40*/  UISETP.NE.AND UP0, UPT, UR38, 0x1, UPT ;  /* 0x000000012600788c */ /* 0x000fe2000bf05270 */
[----:B------:R-:W-:Y:S05]  /*4a50*/  BSSY B7, `(.L_x_4727) ;  /* 0x0000b7c000077945 */ /* 0x000fea0003800000 */
[----:B------:R-:W-:-:S13]  /*4a60*/  PLOP3.LUT P0, PT, PT, PT, UP0, 0x80, 0x0 ;  /* 0x000000000000781c */ /* 0x000fda0003f0f008 */
[----:B------:R-:W-:Y:S05]  /*4a70*/  @!P0 BRA `(.L_x_4728) ;  /* 0x0000002000708947 */ /* 0x000fea0003800000 */
[----:B------:R-:W0:Y:S01]  /*4a80*/  LDC R0, c[0x0][0x448] ;  /* 0x00011200ff007b82 */ /* 0x000e220000000800 */
[----:B------:R-:W-:Y:S01]  /*4a90*/  VIADD R3, R195, 0x3f ;  /* 0x0000003fc3037836 */ /* 0x000fe20000000000 */
[----:B------:R-:W-:Y:S01]  /*4aa0*/  BSSY B0, `(.L_x_4729) ;  /* 0x000002b000007945 */ /* 0x000fe20003800000 */
[----:B------:R-:W-:Y:S01]  /*4ab0*/  IMAD.MOV.U32 R4, RZ, RZ, RZ ;  /* 0x000000ffff047224 */ /* 0x000fe200078e00ff */
[----:B0-----:R-:W-:-:S13]  /*4ac0*/  ISETP.NE.AND P0, PT, R0, 0x1, PT ;  /* 0x000000010000780c */ /* 0x001fda0003f05270 */
[----:B------:R-:W0:Y:S08]  /*4ad0*/  @P0 LDC R0, c[0x0][0x44c] ;  /* 0x00011300ff000b82 */ /* 0x000e300000000800 */
[----:B------:R-:W1:Y:S01]  /*4ae0*/  @P0 LDC R5, c[0x0][0x450] ;  /* 0x00011400ff050b82 */ /* 0x000e620000000800 */
[----:B0-----:R-:W-:-:S05]  /*4af0*/  @P0 IMAD.HI.U32 R0, R3, R0, RZ ;  /* 0x0000000003000227 */ /* 0x001fca00078e00ff */
        /* <DEDUP_REMOVED lines=37> */
.L_x_4730:
[----:B------:R-:W-:Y:S05]  /*4d50*/  BSYNC B0 ;  /* 0x0000000000007941 */ /* 0x000fea0003800000 */
.L_x_4729:
        /* <DEDUP_REMOVED lines=71> */
[----:B------:R-:W2:Y:S04]  /*51d0*/  LDL R5, [R1+0x48] ;  /* 0x0000480001057983 */ /* 0x000ea80000100800 */
[----:B--2---:R-:W0:Y:S02]  /*51e0*/  SHFL.IDX PT, R3, R5, RZ, 0x1f ;  /* 0x00001fff05037589 */ /* 0x004e2400000e0000 */
[----:B0-----:R-:W-:-:S04]  /*51f0*/  LEA.HI R5, R3, R3, RZ, 0x1 ;  /* 0x0000000303057211 */ /* 0x001fc800078f08ff */
[----:B------:R-:W-:Y:S01]  /*5200*/  LOP3.LUT R6, R5, 0x1fffe, RZ, 0xc0, !PT ;  /* 0x0001fffe05067812 */ /* 0x000fe200078ec0ff */
[----:B------:R-:W-:-:S04]  /*5210*/  IMAD.U32 R5, RZ, RZ, UR37 ;  /* 0x00000025ff057e24 */ /* 0x000fc8000f8e00ff */
[----:B------:R-:W-:Y:S01]  /*5220*/  IMAD.IADD R3, R3, 0x1, -R6 ;  /* 0x0000000103037824 */ /* 0x000fe200078e0a06 */
[----:B------:R-:W-:-:S03]  /*5230*/  ISETP.NE.AND P0, PT, R5, 0x3, PT ;  /* 0x000000030500780c */ /* 0x000fc60003f05270 */
[----:B------:R-:W-:-:S04]  /*5240*/  IMAD R3, R3, 0x8000, R2 ;  /* 0x0000800003037824 */ /* 0x000fc800078e0202 */
[----:B------:R-:W-:-:S05]  /*5250*/  VIADD R3, R3, 0x400 ;  /* 0x0000040003037836 */ /* 0x000fca0000000000 */
[----:B------:R-:W-:-:S04]  /*5260*/  SHF.R.U32.HI R3, RZ, 0x4, R3 ;  /* 0x00000004ff037819 */ /* 0x000fc80000011603 */
[----:B------:R-:W-:-:S04]  /*5270*/  LOP3.LUT R3, R3, 0x3fff, RZ, 0xc0, !PT ;  /* 0x00003fff03037812 */ /* 0x000fc800078ec0ff */
[----:B------:R-:W-:Y:S01]  /*5280*/  LOP3.LUT R3, R3, 0x2000000, RZ, 0xfc, !PT ;  /* 0x0200000003037812 */ /* 0x000fe200078efcff */
[----:B------:R-:W-:Y:S06]  /*5290*/  @!P0 BRA `(.L_x_4732) ;  /* 0x0000000000048947 */ /* 0x000fec0003800000 */
[----:B------:R-:W-:Y:S01]  /*52a0*/  BPT.TRAP 0x1 ;  /* 0x000000040000795c */ /* 0x000fe20000300000 */
.L_x_4732:
        /* <DEDUP_REMOVED lines=11> */
.L_x_5024:
[----:B------:R-:W-:Y:S05]  /*5360*/  BSYNC B0 ;  /* 0x0000000000007941 */ /* 0x000fea0003800000 */
.L_x_4733:
        /* <DEDUP_REMOVED lines=56> */
.L_x_4742:
        /* <DEDUP_REMOVED lines=143> */
.L_x_4737:
[----:B------:R-:W-:Y:S01]  /*5fe0*/  IMAD R21, R18, 0x8, R2 ;  /* 0x0000000812157824 */ /* 0x000fe200078e0202 */
[----:B------:R-:W-:-:S04]  /*5ff0*/  SHF.L.U32 R4, R22, 0x1f, RZ ;  /* 0x0000001f16047819 */ /* 0x000fc800000006ff */
[----:B------:R0:W1:Y:S01]  /*6000*/  SYNCS.PHASECHK.TRANS64.TRYWAIT P2, [R21+URZ+0x28c50], R4 ;  /* 0x028c5004150075a7 */ /* 0x000062000804017f */
[----:B------:R-:W-:Y:S05]  /*6010*/  @!P0 BRA `(.L_x_4738) ;  /* 0x0000000000048947 */ /* 0x000fea0003800000 */
[----:B------:R-:W-:Y:S01]  /*6020*/  BPT.TRAP 0x1 ;  /* 0x000000040000795c */ /* 0x000fe20000300000 */
.L_x_4738:
[----:B------:R-:W-:Y:S04]  /*6030*/  BSSY B1, `(.L_x_4739) ;  /* 0x0000004000017945 */ /* 0x000fe80003800000 */
[----:B-1----:R-:W-:Y:S05]  /*6040*/  @P2 BRA `(.L_x_4740) ;  /* 0x0000000000082947 */ /* 0x002fea0003800000 */
[----:B------:R-:W1:Y:S02]  /*6050*/  SYNCS.PHASECHK.TRANS64.TRYWAIT P2, [R21+URZ+0x28c50], R4 ;  /* 0x028c5004150075a7 */ /* 0x000e64000804017f */
[----:B-1----:R-:W-:Y:S05]  /*6060*/  @!P2 BRA `(.L_x_4741) ;  /* 0x000001880020a947 */ /* 0x002fea0003800000 */
.L_x_4740:
[----:B------:R-:W-:Y:S05]  /*6070*/  BSYNC B1 ;  /* 0x0000000000017941 */ /* 0x000fea0003800000 */
.L_x_4739:
        /* <DEDUP_REMOVED lines=44> */
.L_x_4736:
[----:B------:R-:W-:Y:S05]  /*6340*/  BSYNC B0 ;  /* 0x0000000000007941 */ /* 0x000fea0003800000 */
.L_x_4735:
        /* <DEDUP_REMOVED lines=143> */
.L_x_4728:
        /* <DEDUP_REMOVED lines=45> */
.L_x_4744:
[----:B------:R-:W-:Y:S05]  /*6f10*/  BSYNC B0 ;  /* 0x0000000000007941 */ /* 0x000fea0003800000 */
.L_x_4743:
        /* <DEDUP_REMOVED lines=101> */
.L_x_4746:
[----:B------:R-:W-:Y:S05]  /*7570*/  BSYNC B6 ;  /* 0x0000000000067941 */ /* 0x000fea0003800000 */
.L_x_4745:
        /* <DEDUP_REMOVED lines=12> */
.L_x_4750:
[----:B-1----:R1:W2:Y:S02]  /*7640*/  SYNCS.PHASECHK.TRANS64.TRYWAIT P0, [R2+URZ+0x28c00], R3 ;  /* 0x028c0003020075a7 */ /* 0x0022a4000800017f */
[----:B--2---:R-:W-:Y:S05]  /*7650*/  @!P0 NANOSLEEP.SYNCS 0x989680 ;  /* 0x009896800000895d */ /* 0x004fea0003900000 */
[----:B------:R-:W2:Y:S02]  /*7660*/  @!P0 SYNCS.PHASECHK.TRANS64 P0, [R2+URZ+0x28c00], R3 ;  /* 0x028c0003020085a7 */ /* 0x000ea4000800007f */
[----:B--2---:R-:W-:Y:S05]  /*7670*/  @!P0 BRA `(.L_x_4750) ;  /* 0xfffffffc00f08947 */ /* 0x004fea000383ffff */
.L_x_4749:
[----:B------:R-:W-:Y:S05]  /*7680*/  BSYNC B0 ;  /* 0x0000000000007941 */ /* 0x000fea0003800000 */
.L_x_4748:
[----:B------:R-:W-:Y:S05]  /*7690*/  BRA `(.L_x_4751) ;  /* 0x0000002c00987947 */ /* 0x000fea0003800000 */
.L_x_4747:
        /* <DEDUP_REMOVED lines=31> */
.L_x_4753:
[----:B------:R-:W-:Y:S05]  /*7890*/  BSYNC B6 ;  /* 0x0000000000067941 */ /* 0x000fea0003800000 */
.L_x_4752:
        /* <DEDUP_REMOVED lines=45> */
.L_x_5030:
        /* <DEDUP_REMOVED lines=9> */
[----:B-1----:R-:W-:Y:S01]  /*7c00*/  IMAD.MOV.U32 R5, RZ, RZ, R3 ;  /* 0x000000ffff057224 */ /* 0x002fe200078e0003 */
[----:B------:R-:W-:Y:S02]  /*7c10*/  ISETP.GE.AND P3, PT, R192, UR4, PT ;  /* 0x00000004c0007c0c */ /* 0x000fe4000bf66270 */
[----:B------:R-:W-:Y:S02]  /*7c20*/  CS2R R28, SRZ ;  /* 0x00000000001c7805 */ /* 0x000fe4000001ff00 */
[----:B------:R-:W-:Y:S01]  /*7c30*/  ISETP.GE.AND P2, PT, R186, UR4, PT ;  /* 0x00000004ba007c0c */ /* 0x000fe2000bf46270 */
[----:B---3--:R-:W-:Y:S01]  /*7c40*/  IMAD.MOV.U32 R9, RZ, RZ, R0 ;  /* 0x000000ffff097224 */ /* 0x008fe200078e0000 */
[----:B------:R-:W-:-:S07]  /*7c50*/  CS2R R26, SRZ ;  /* 0x00000000001a7805 */ /* 0x000fce000001ff00 */
[C---:B------:R-:W-:Y:S01]  /*7c60*/  @!P3 IMAD.SHL.U32 R7, R192.reuse, 0x2, RZ ;  /* 0x00000002c007b824 */ /* 0x040fe200078e00ff */
[----:B------:R-:W-:-:S03]  /*7c70*/  @!P3 SHF.L.U64.HI R12, R192, 0x1, R39 ;  /* 0x00000001c00cb819 */ /* 0x000fc60000010227 */
[----:B--2---:R-:W-:Y:S01]  /*7c80*/  @!P2 IMAD.WIDE R10, R186, 0x2, R4 ;  /* 0x00000002ba0aa825 */ /* 0x004fe200078e0204 */
        /* <DEDUP_REMOVED lines=11> */
.L_x_4758:
[----:B------:R-:W-:Y:S05]  /*7d40*/  BSYNC B1 ;  /* 0x0000000000017941 */ /* 0x000fea0003800000 */
.L_x_4757:
[----:B---3-5:R-:W-:Y:S01]  /*7d50*/  IMAD.MOV.U32 R0, RZ, RZ, R26 ;  /* 0x000000ffff007224 */ /* 0x028fe200078e001a */
[----:B------:R-:W-:Y:S01]  /*7d60*/  UMOV UR4, 0xffffffff ;  /* 0xffffffff00047882 */ /* 0x000fe20000000000 */
[----:B-1----:R-:W-:Y:S01]  /*7d70*/  IMAD.MOV.U32 R3, RZ, RZ, R27 ;  /* 0x000000ffff037224 */ /* 0x002fe200078e001b */
[----:B----4-:R-:W-:Y:S01]  /*7d80*/  CS2R R8, SRZ ;  /* 0x0000000000087805 */ /* 0x010fe2000001ff00 */
[----:B--2---:R-:W-:Y:S02]  /*7d90*/  IMAD.MOV.U32 R4, RZ, RZ, R24 ;  /* 0x000000ffff047224 */ /* 0x004fe400078e0018 */
[----:B------:R-:W-:Y:S01]  /*7da0*/  IMAD.MOV.U32 R5, RZ, RZ, R25 ;  /* 0x000000ffff057224 */ /* 0x000fe200078e0019 */
        /* <DEDUP_REMOVED lines=8> */
[----:B------:R-:W-:Y:S02]  /*7e30*/  PRMT R44, R44, 0x5410, R4 ;  /* 0x000054102c2c7816 */ /* 0x000fe40000000004 */
[----:B------:R-:W-:Y:S01]  /*7e40*/  PRMT R46, R5, 0x7610, R46 ;  /* 0x00007610052e7816 */ /* 0x000fe2000000002e */
[----:B------:R-:W-:Y:S06]  /*7e50*/  BRA.DIV UR4, `(.L_x_4759) ;  /* 0x0000016e042c7947 */ /* 0x000fec000b800000 */
[----:B------:R1:W2:Y:S04]  /*7e60*/  SHFL.IDX PT, R0, R32, 0x1, 0x1c1f ;  /* 0x003c1f0020007f89 */ /* 0x0002a800000e0000 */
[----:B------:R1:W3:Y:S04]  /*7e70*/  SHFL.IDX PT, R3, R31, 0x1, 0x1c1f ;  /* 0x003c1f001f037f89 */ /* 0x0002e800000e0000 */
[----:B------:R1:W4:Y:S04]  /*7e80*/  SHFL.IDX PT, R7, R33, 0x1, 0x1c1f ;  /* 0x003c1f0021077f89 */ /* 0x00032800000e0000 */
[----:B0-----:R-:W0:Y:S02]  /*7e90*/  SHFL.IDX PT, R30, R30, 0x1, 0x1c1f ;  /* 0x003c1f001e1e7f89 */ /* 0x001e2400000e0000 */
.L_x_5036:
[----:B------:R-:W-:Y:S01]  /*7ea0*/  VIADD R34, R34, 0x20 ;  /* 0x0000002022227836 */ /* 0x000fe20000000000 */
[----:B------:R-:W-:Y:S01]  /*7eb0*/  LEA.HI R4, R218, R218, RZ, 0x1 ;  /* 0x000000dada047211 */ /* 0x000fe200078f08ff */
[----:B------:R-:W-:Y:S01]  /*7ec0*/  BSSY B1, `(.L_x_4760) ;  /* 0x0000021000017945 */ /* 0x000fe20003800000 */
[----:B-1----:R-:W-:Y:S01]  /*7ed0*/  IMAD.SHL.U32 R33, R190, 0x40, RZ ;  /* 0x00000040be217824 */ /* 0x002fe200078e00ff */
        /* <DEDUP_REMOVED lines=12> */
[----:B------:R-:W-:Y:S02]  /*7fa0*/  ISETP.GE.AND P3, PT, R192, UR4, PT ;  /* 0x00000004c0007c0c */ /* 0x000fe4000bf66270 */
[----:B------:R-:W-:Y:S01]  /*7fb0*/  CS2R R14, SRZ ;  /* 0x00000000000e7805 */ /* 0x000fe2000001ff00 */
[----:B0-----:R-:W-:Y:S02]  /*7fc0*/  IMAD.MOV.U32 R10, RZ, RZ, R30 ;  /* 0x000000ffff0a7224 */ /* 0x001fe400078e001e */
[----:B----4-:R-:W-:-:S06]  /*7fd0*/  IMAD.MOV.U32 R11, RZ, RZ, R7 ;  /* 0x000000ffff0b7224 */ /* 0x010fcc00078e0007 */
[----:B------:R-:W-:Y:S02]  /*7fe0*/  @!P2 IMAD.WIDE R4, R186, 0x2, R4 ;  /* 0x00000002ba04a825 */ /* 0x000fe400078e0204 */
[C---:B------:R-:W-:Y:S02]  /*7ff0*/  @!P3 SHF.L.U64.HI R32, R192.reuse, 0x1, R39 ;  /* 0x00000001c020b819 */ /* 0x040fe40000010227 */
[----:B------:R-:W-:Y:S01]  /*8000*/  @!P3 IMAD.SHL.U32 R6, R192, 0x2, RZ ;  /* 0x00000002c006b824 */ /* 0x000fe200078e00ff */
[----:B------:R0:W5:Y:S01]  /*8010*/  @!P2 LD.E.64 R14, desc[UR42][R4.64] ;  /* 0x0000002a040ea980 */ /* 0x000162000c101b00 */
[----:B------:R-:W-:Y:S02]  /*8020*/  CS2R R8, SRZ ;  /* 0x0000000000087805 */ /* 0x000fe4000001ff00 */
[----:B------:R-:W-:Y:S02]  /*8030*/  CS2R R12, SRZ ;  /* 0x00000000000c7805 */ /* 0x000fe4000001ff00 */
[----:B0-----:R-:W-:-:S02]  /*8040*/  @!P3 IADD3 R4, P0, R3, R6, RZ ;  /* 0x000000060304b210 */ /* 0x001fc40007f1e0ff */
[----:B------:R-:W-:Y:S01]  /*8050*/  @!P3 IADD3 R6, P1, R30, R6, RZ ;  /* 0x000000061e06b210 */ /* 0x000fe20007f3e0ff */
[----:B------:R-:W-:Y:S01]  /*8060*/  @!P2 IMAD.WIDE R30, R186, 0x2, R10 ;  /* 0x00000002ba1ea825 */ /* 0x000fe200078e020a */
[----:B------:R-:W-:-:S03]  /*8070*/  CS2R R10, SRZ ;  /* 0x00000000000a7805 */ /* 0x000fc6000001ff00 */
[--C-:B------:R-:W-:Y:S01]  /*8080*/  @!P3 IMAD.X R5, R0, 0x1, R32.reuse, P0 ;  /* 0x000000010005b824 */ /* 0x100fe200000e0620 */
[----:B------:R1:W5:Y:S01]  /*8090*/  @!P2 LD.E.64 R8, desc[UR42][R30.64] ;  /* 0x0000002a1e08a980 */ /* 0x000362000c101b00 */
[----:B------:R-:W-:-:S03]  /*80a0*/  @!P3 IMAD.X R7, R7, 0x1, R32, P1 ;  /* 0x000000010707b824 */ /* 0x000fc600008e0620 */
[----:B------:R1:W5:Y:S04]  /*80b0*/  @!P3 LD.E.64 R12, desc[UR42][R4.64] ;  /* 0x0000002a040cb980 */ /* 0x000368000c101b00 */
[----:B------:R1:W5:Y:S02]  /*80c0*/  @!P3 LD.E.64 R10, desc[UR42][R6.64] ;  /* 0x0000002a060ab980 */ /* 0x000364000c101b00 */
.L_x_4761:
[----:B------:R-:W-:Y:S05]  /*80d0*/  BSYNC B1 ;  /* 0x0000000000017941 */ /* 0x000fea0003800000 */
.L_x_4760:
[----:B------:R-:W4:Y:S01]  /*80e0*/  SYNCS.PHASECHK.TRANS64.TRYWAIT P0, [R2+URZ+0x28c00], R35 ;  /* 0x028c0023020075a7 */ /* 0x000f22000800017f */
[----:B------:R-:W-:Y:S01]  /*80f0*/  LOP3.LUT R33, R33, 0x1c0, RZ, 0xc0, !PT ;  /* 0x000001c021217812 */ /* 0x000fe200078ec0ff */
[----:B---3-5:R-:W-:Y:S01]  /*8100*/  IMAD.MOV.U32 R3, RZ, RZ, R8 ;  /* 0x000000ffff037224 */ /* 0x028fe200078e0008 */
[----:B01----:R-:W-:Y:S01]  /*8110*/  VIADDMNMX R30, R37, -R195, 0x40, PT ;  /* 0x00000040251e7446 */ /* 0x003fe200038009c3 */
[----:B------:R-:W-:Y:S01]  /*8120*/  IMAD.MOV.U32 R5, RZ, RZ, R14 ;  /* 0x000000ffff057224 */ /* 0x000fe200078e000e */
[----:B--2---:R-:W-:Y:S01]  /*8130*/  LOP3.LUT R0, R33, 0x18, R16, 0xf8, !PT ;  /* 0x0000001821007812 */ /* 0x004fe200078ef810 */
        /* <DEDUP_REMOVED lines=9> */
[----:B------:R-:W-:Y:S01]  /*81d0*/  IMAD R3, R202, 0x200, R33 ;  /* 0x00000200ca037824 */ /* 0x000fe200078e0221 */
[----:B------:R-:W-:Y:S01]  /*81e0*/  PRMT R31, R4, 0x5410, R0 ;  /* 0x00005410041f7816 */ /* 0x000fe20000000000 */
[----:B------:R-:W-:Y:S01]  /*81f0*/  IMAD.MOV.U32 R0, RZ, RZ, R15 ;  /* 0x000000ffff007224 */ /* 0x000fe200078e000f */
[----:B------:R-:W-:Y:S01]  /*8200*/  ISETP.GE.AND P1, PT, R23, R30, PT ;  /* 0x0000001e1700720c */ /* 0x000fe20003f26270 */
[----:B------:R-:W-:Y:S02]  /*8210*/  IMAD.MOV.U32 R4, RZ, RZ, R12 ;  /* 0x000000ffff047224 */ /* 0x000fe400078e000c */
[----:B------:R-:W-:Y:S01]  /*8220*/  IMAD R3, R3, 0x2, R2 ;  /* 0x0000000203037824 */ /* 0x000fe200078e0202 */
[----:B------:R-:W-:Y:S01]  /*8230*/  PRMT R48, R0, 0x7610, R48 ;  /* 0x0000761000307816 */ /* 0x000fe20000000030 */
[----:B------:R-:W-:Y:S01]  /*8240*/  IMAD.MOV.U32 R5, RZ, RZ, R13 ;  /* 0x000000ffff057224 */ /* 0x000fe200078e000d */
[----:B------:R-:W-:Y:S01]  /*8250*/  PRMT R33, R4, 0x7610, R33 ;  /* 0x0000761004217816 */ /* 0x000fe20000000021 */
[----:B------:R-:W-:-:S02]  /*8260*/  VIADD R4, R3, 0x20400 ;  /* 0x0002040003047836 */ /* 0x000fc40000000000 */
[----:B------:R-:W-:Y:S01]  /*8270*/  VIADD R0, R3, 0x20440 ;  /* 0x0002044003007836 */ /* 0x000fe20000000000 */
[----:B----4-:R-:W-:Y:S06]  /*8280*/  @!P0 BRA `(.L_x_4763) ;  /* 0x0000016800948947 */ /* 0x010fec0003800000 */
.L_x_5037:
[----:B------:R-:W-:Y:S05]  /*8290*/  BSYNC B1 ;  /* 0x0000000000017941 */ /* 0x000fea0003800000 */
.L_x_4762:
        /* <DEDUP_REMOVED lines=12> */
[----:B------:R-:W-:Y:S02]  /*8360*/  SHF.R.U64 R38, R26, 0x10, R27 ;  /* 0x000000101a267819 */ /* 0x000fe4000000121b */
[----:B------:R-:W-:Y:S02]  /*8370*/  PRMT R39, R40, 0x5410, R39 ;  /* 0x0000541028277816 */ /* 0x000fe40000000027 */
[----:B------:R-:W-:Y:S02]  /*8380*/  PRMT R36, R41, 0x5432, R36 ;  /* 0x0000543229247816 */ /* 0x000fe40000000024 */
[----:B0-----:R-:W-:-:S02]  /*8390*/  SHF.R.U64 R35, R28, 0x10, R29 ;  /* 0x000000101c237819 */ /* 0x001fc4000000121d */
        /* <DEDUP_REMOVED lines=39> */
.L_x_4767:
[----:B------:R-:W-:Y:S05]  /*8610*/  BSYNC B2 ;  /* 0x0000000000027941 */ /* 0x000fea0003800000 */
.L_x_4766:
        /* <DEDUP_REMOVED lines=47> */
.L_x_4765:
[----:B------:R-:W-:Y:S05]  /*8910*/  BSYNC B1 ;  /* 0x0000000000017941 */ /* 0x000fea0003800000 */
.L_x_4764:
        /* <DEDUP_REMOVED lines=36> */
[----:B0-----:R-:W-:Y:S01]  /*8b60*/  FMUL.FTZ R35, R15, R21 ;  /* 0x000000150f237220 */ /* 0x001fe20000410000 */
        /* <DEDUP_REMOVED lines=17> */
.L_x_4770:
[----:B------:R-:W-:Y:S05]  /*8c80*/  BSYNC B1 ;  /* 0x0000000000017941 */ /* 0x000fea0003800000 */
.L_x_4769:
        /* <DEDUP_REMOVED lines=18> */
[CC--:B------:R-:W-:Y:S01]  /*8db0*/  FMUL.FTZ R13, R9.reuse, R12.reuse ;  /* 0x0000000c090d7220 */ /* 0x0c0fe20000410000 */
[----:B------:R-:W-:Y:S01]  /*8dc0*/  FMUL.FTZ R9, R9, R11 ;  /* 0x0000000b09097220 */ /* 0x000fe20000410000 */
        /* <DEDUP_REMOVED lines=28> */
.L_x_4755:
        /* <DEDUP_REMOVED lines=34> */
.L_x_5043:
        /* <DEDUP_REMOVED lines=8> */
[----:B------:R-:W-:Y:S02]  /*9230*/  ULDC UR4, c[0x0][0x3f4] ;  /* 0x0000fd0000047ab9 */ /* 0x000fe40000000800 */
[----:B------:R-:W-:-:S13]  /*9240*/  ISETP.GE.AND P0, PT, R16, UR4, PT ;  /* 0x0000000410007c0c */ /* 0x000fda000bf06270 */
[----:B------:R-:W-:Y:S05]  /*9250*/  @P0 BRA `(.L_x_4773) ;  /* 0x0000000000100947 */ /* 0x000fea0003800000 */
[----:B-12---:R-:W-:-:S04]  /*9260*/  IMAD.WIDE R4, R16, 0x2, R4 ;  /* 0x0000000210047825 */ /* 0x006fc800078e0204 */
[----:B---34-:R-:W-:Y:S01]  /*9270*/  IMAD.WIDE R6, R16, 0x2, R6 ;  /* 0x0000000210067825 */ /* 0x018fe200078e0206 */
[----:B------:R1:W5:Y:S04]  /*9280*/  LD.E.128 R24, desc[UR42][R4.64] ;  /* 0x0000002a04187980 */ /* 0x000368000c101d00 */
[----:B------:R1:W5:Y:S02]  /*9290*/  LD.E.128 R28, desc[UR42][R6.64] ;  /* 0x0000002a061c7980 */ /* 0x000364000c101d00 */
.L_x_4773:
[----:B------:R-:W-:Y:S05]  /*92a0*/  BSYNC B1 ;  /* 0x0000000000017941 */ /* 0x000fea0003800000 */
.L_x_4772:
[----:B-12--5:R-:W-:Y:S01]  /*92b0*/  IMAD.MOV.U32 R4, RZ, RZ, R28 ;  /* 0x000000ffff047224 */ /* 0x026fe200078e001c */
[----:B------:R-:W-:Y:S01]  /*92c0*/  UMOV UR4, 0xffffffff ;  /* 0xffffffff00047882 */ /* 0x000fe20000000000 */
[----:B------:R-:W-:Y:S02]  /*92d0*/  IMAD.MOV.U32 R5, RZ, RZ, R29 ;  /* 0x000000ffff057224 */ /* 0x000fe400078e001d */
[----:B----4-:R-:W-:Y:S02]  /*92e0*/  IMAD.MOV.U32 R6, RZ, RZ, R30 ;  /* 0x000000ffff067224 */ /* 0x010fe400078e001e */
[----:B---3--:R-:W-:Y:S01]  /*92f0*/  IMAD.MOV.U32 R7, RZ, RZ, R31 ;  /* 0x000000ffff077224 */ /* 0x008fe200078e001f */
        /* <DEDUP_REMOVED lines=13> */
[----:B0-----:R-:W0:Y:S04]  /*93d0*/  SHFL.IDX PT, R0, R0, 0x1, 0x1c1f ;  /* 0x003c1f0000007f89 */ /* 0x001e2800000e0000 */
[----:B------:R-:W1:Y:S04]  /*93e0*/  SHFL.IDX PT, R3, R3, 0x1, 0x1c1f ;  /* 0x003c1f0003037f89 */ /* 0x000e6800000e0000 */
[----:B------:R2:W3:Y:S04]  /*93f0*/  SHFL.IDX PT, R6, R9, 0x1, 0x1c1f ;  /* 0x003c1f0009067f89 */ /* 0x0004e800000e0000 */
[----:B------:R2:W4:Y:S01]  /*9400*/  SHFL.IDX PT, R14, R8, 0x1, 0x1c1f ;  /* 0x003c1f00080e7f89 */ /* 0x00052200000e0000 */
[----:B0-----:R-:W-:-:S02]  /*9410*/  IMAD.MOV.U32 R13, RZ, RZ, R0 ;  /* 0x000000ffff0d7224 */ /* 0x001fc400078e0000 */
[----:B-12---:R-:W-:-:S07]  /*9420*/  IMAD.MOV.U32 R12, RZ, RZ, R3 ;  /* 0x000000ffff0c7224 */ /* 0x006fce00078e0003 */
.L_x_5049:
        /* <DEDUP_REMOVED lines=8> */
[----:B------:R-:W-:-:S05]  /*94b0*/  LOP3.LUT R7, R0, 0xfffffffe, RZ, 0xc0, !PT ;  /* 0xfffffffe00077812 */ /* 0x000fca00078ec0ff */
[----:B------:R-:W-:Y:S01]  /*94c0*/  IMAD.IADD R33, R218, 0x1, -R7 ;  /* 0x00000001da217824 */ /* 0x000fe200078e0a07 */
[----:B------:R-:W-:-:S04]  /*94d0*/  CS2R R6, SRZ ;  /* 0x0000000000067805 */ /* 0x000fc8000001ff00 */
        /* <DEDUP_REMOVED lines=12> */
.L_x_4776:
[----:B------:R-:W-:Y:S05]  /*95a0*/  BSYNC B1 ;  /* 0x0000000000017941 */ /* 0x000fea0003800000 */
.L_x_4775:
[----:B------:R-:W2:Y:S01]  /*95b0*/  SYNCS.PHASECHK.TRANS64.TRYWAIT P1, [R2+URZ+0x28c00], R33 ;  /* 0x028c0021020075a7 */ /* 0x000ea2000802017f */
[----:B-1----:R-:W-:Y:S01]  /*95c0*/  VIADDMNMX R12, R21, -R195, 0x40, PT ;  /* 0x00000040150c7446 */ /* 0x002fe200038009c3 */
[----:B-----5:R-:W-:Y:S01]  /*95d0*/  IMAD.MOV.U32 R13, RZ, RZ, R4 ;  /* 0x000000ffff0d7224 */ /* 0x020fe200078e0004 */
[----:B0-----:R-:W-:Y:S01]  /*95e0*/  ISETP.GE.AND P0, PT, R16, R3, PT ;  /* 0x000000031000720c */ /* 0x001fe20003f06270 */
[----:B----4-:R-:W-:Y:S01]  /*95f0*/  IMAD.MOV.U32 R14, RZ, RZ, R5 ;  /* 0x000000ffff0e7224 */ /* 0x010fe200078e0005 */
[----:B------:R-:W-:Y:S01]  /*9600*/  BSSY B1, `(.L_x_4777) ;  /* 0x0000010000017945 */ /* 0x000fe20003800000 */
[C---:B------:R-:W-:Y:S01]  /*9610*/  VIADD R0, R23.reuse, 0x20 ;  /* 0x0000002017007836 */ /* 0x040fe20000000000 */
[-C--:B------:R-:W-:Y:S01]  /*9620*/  ISETP.GE.OR P2, PT, R23, R12.reuse, P0 ;  /* 0x0000000c1700720c */ /* 0x080fe20000746670 */
[----:B------:R-:W-:Y:S01]  /*9630*/  IMAD.MOV.U32 R15, RZ, RZ, R9 ;  /* 0x000000ffff0f7224 */ /* 0x000fe200078e0009 */
[----:B------:R-:W-:Y:S01]  /*9640*/  PRMT R51, R51, 0x5410, R13 ;  /* 0x0000541033337816 */ /* 0x000fe2000000000d */
[----:B------:R-:W-:Y:S01]  /*9650*/  IMAD.MOV.U32 R13, RZ, RZ, R7 ;  /* 0x000000ffff0d7224 */ /* 0x000fe200078e0007 */
        /* <DEDUP_REMOVED lines=10> */
.L_x_5050:
[----:B------:R-:W-:Y:S05]  /*9700*/  BSYNC B1 ;  /* 0x0000000000017941 */ /* 0x000fea0003800000 */
.L_x_4777:
        /* <DEDUP_REMOVED lines=8> */
[----:B0-----:R-:W-:Y:S02]  /*9790*/  SHF.R.U32.HI R33, RZ, 0x3, R15 ;  /* 0x00000003ff217819 */ /* 0x001fe4000001160f */
        /* <DEDUP_REMOVED lines=97> */
.L_x_4780:
[----:B------:R-:W-:Y:S05]  /*9db0*/  BSYNC B1 ;  /* 0x0000000000017941 */ /* 0x000fea0003800000 */
.L_x_4779:
        /* <DEDUP_REMOVED lines=12> */
[----:B------:R-:W-:Y:S02]  /*9e80*/  SHF.R.U64 R21, R8, 0x10, R9 ;  /* 0x0000001008157819 */ /* 0x000fe40000001209 */
[----:B------:R-:W-:Y:S02]  /*9e90*/  LOP3.LUT R0, R0, R3, RZ, 0x3c, !PT ;  /* 0x0000000300007212 */ /* 0x000fe400078e3cff */
[----:B------:R-:W-:Y:S02]  /*9ea0*/  LOP3.LUT R3, R13, 0xfffffe00, RZ, 0xc0, !PT ;  /* 0xfffffe000d037812 */ /* 0x000fe400078ec0ff */
[----:B------:R-:W-:Y:S02]  /*9eb0*/  PRMT R32, R51, 0x5432, R32 ;  /* 0x0000543233207816 */ /* 0x000fe40000000020 */
[----:B------:R-:W-:Y:S01]  /*9ec0*/  PRMT R21, R54, 0x5410, R21 ;  /* 0x0000541036157816 */ /* 0x000fe20000000015 */
[----:B------:R-:W-:Y:S01]  /*9ed0*/  IMAD.IADD R3, R3, 0x1, R0 ;  /* 0x0000000103037824 */ /* 0x000fe200078e0200 */
[----:B------:R-:W-:Y:S01]  /*9ee0*/  SHF.R.U32.HI R28, RZ, 0x10, R9 ;  /* 0x00000010ff1c7819 */ /* 0x000fe20000011609 */
[----:B0-----:R-:W-:Y:S01]  /*9ef0*/  IMAD.U32 R33, R32, 0x10000, RZ ;  /* 0x0001000020217824 */ /* 0x001fe200078e00ff */
        /* <DEDUP_REMOVED lines=87> */
.L_x_4768:
[----:B------:R-:W-:Y:S05]  /*a470*/  BSYNC B0 ;  /* 0x0000000000007941 */ /* 0x000fea0003800000 */
.L_x_4754:
        /* <DEDUP_REMOVED lines=8> */
.L_x_4751:
[----:B--2---:R-:W-:-:S05]  /*a500*/  IMAD.U32 R0, RZ, RZ, UR37 ;  /* 0x00000025ff007e24 */ /* 0x004fca000f8e00ff */
[----:B------:R-:W-:-:S13]  /*a510*/  ISETP.NE.AND P0, PT, R0, 0x3, PT ;  /* 0x000000030000780c */ /* 0x000fda0003f05270 */
[----:B------:R-:W-:Y:S05]  /*a520*/  @!P0 BRA `(.L_x_4781) ;  /* 0x0000000000048947 */ /* 0x000fea0003800000 */
[----:B------:R-:W-:Y:S01]  /*a530*/  BPT.TRAP 0x1 ;  /* 0x000000040000795c */ /* 0x000fe20000300000 */
.L_x_4781:
[----:B------:R-:W-:Y:S01]  /*a540*/  IMAD R20, R18, 0x8, R2 ;  /* 0x0000000812147824 */ /* 0x000fe200078e0202 */
[----:B------:R-:W-:-:S04]  /*a550*/  SHF.L.U32 R21, R22, 0x1f, RZ ;  /* 0x0000001f16157819 */ /* 0x000fc800000006ff */
[----:B------:R2:W4:Y:S01]  /*a560*/  SYNCS.PHASECHK.TRANS64.TRYWAIT P2, [R20+URZ+0x28c30], R21 ;  /* 0x028c3015140075a7 */ /* 0x000522000804017f */
[----:B------:R-:W-:Y:S05]  /*a570*/  @!P0 BRA `(.L_x_4782) ;  /* 0x0000000000048947 */ /* 0x000fea0003800000 */
[----:B------:R-:W-:Y:S01]  /*a580*/  BPT.TRAP 0x1 ;  /* 0x000000040000795c */ /* 0x000fe20000300000 */
.L_x_4782:
[----:B01-3--:R-:W0:Y:S01]  /*a590*/  S2R R3, SR_TID.X ;  /* 0x0000000000037919 */ /* 0x00be220000002100 */
[----:B------:R-:W-:-:S05]  /*a5a0*/  VIADD R0, R2, 0x22400 ;  /* 0x0002240002007836 */ /* 0x000fca0000000000 */
[----:B------:R-:W-:-:S04]  /*a5b0*/  SHF.R.U32.HI R0, RZ, 0x4, R0 ;  /* 0x00000004ff007819 */ /* 0x000fc80000011600 */
[----:B------:R-:W-:Y:S02]  /*a5c0*/  LOP3.LUT R0, R0, 0x3fff, RZ, 0xc0, !PT ;  /* 0x00003fff00007812 */ /* 0x000fe400078ec0ff */
[----:B0-----:R-:W-:-:S04]  /*a5d0*/  LOP3.LUT R3, R3, 0x7f, RZ, 0xc0, !PT ;  /* 0x0000007f03037812 */ /* 0x001fc800078ec0ff */
[----:B------:R-:W-:Y:S01]  /*a5e0*/  ISETP.NE.AND P1, PT, R3, RZ, PT ;  /* 0x000000ff0300720c */ /* 0x000fe20003f25270 */
[----:B----4-:R-:W-:-:S12]  /*a5f0*/  @P2 BRA `(.L_x_4783) ;  /* 0x0000000000082947 */ /* 0x010fd80003800000 */
[----:B------:R-:W0:Y:S02]  /*a600*/  SYNCS.PHASECHK.TRANS64.TRYWAIT P2, [R20+URZ+0x28c30], R21 ;  /* 0x028c3015140075a7 */ /* 0x000e24000804017f */
[----:B0-----:R-:W-:Y:S05]  /*a610*/  @!P2 BRA `(.L_x_4784) ;  /* 0x0000014800c4a947 */ /* 0x001fea0003800000 */
.L_x_4783:
[----:B------:R-:W-:Y:S05]  /*a620*/  WARPSYNC.ALL ;  /* 0x0000000000007948 */ /* 0x000fea0003800000 */
[----:B------:R-:W-:Y:S01]  /*a630*/  LOP3.LUT R13, R0, 0x10000, RZ, 0xfc, !PT ;  /* 0x00010000000d7812 */ /* 0x000fe200078efcff */
[----:B------:R-:W-:Y:S01]  /*a640*/  VIADD R0, R2, 0x20400 ;  /* 0x0002040002007836 */ /* 0x000fe20000000000 */
[----:B------:R-:W-:-:S03]  /*a650*/  WARPGROUP.ARRIVE ;  /* 0x00000000000079c5 */ /* 0x000fc60000000000 */
[----:B------:R-:W-:Y:S01]  /*a660*/  IMAD R6, R18, 0x200, R13 ;  /* 0x0000020012067824 */ /* 0x000fe200078e020d */
[----:B------:R-:W1:Y:S01]  /*a670*/  LDC R3, c[0x0][0x448] ;  /* 0x00011200ff037b82 */ /* 0x000e620000000800 */
[----:B------:R-:W-:Y:S01]  /*a680*/  IMAD.MOV.U32 R7, RZ, RZ, 0x40000040 ;  /* 0x40000040ff077424 */ /* 0x000fe200078e00ff */
        /* <DEDUP_REMOVED lines=14> */
[----:B------:R-:W-:Y:S01]  /*a770*/  LOP3.LUT R19, R19, 0xf7ffffff, RZ, 0xc0, !PT ;  /* 0xf7ffffff13137812 */ /* 0x000fe200078ec0ff */
[----:B------:R-:W-:-:S02]  /*a780*/  IMAD.MOV.U32 R7, RZ, RZ, 0x40000040 ;  /* 0x40000040ff077424 */ /* 0x000fc400078e00ff */
[----:B------:R-:W-:Y:S01]  /*a790*/  IMAD.IADD R0, R204, 0x1, R195 ;  /* 0x00000001cc007824 */ /* 0x000fe200078e02c3 */
[----:B-1----:R-:W-:-:S07]  /*a7a0*/  ISETP.NE.AND P5, PT, R3, 0x1, PT ;  /* 0x000000010300780c */ /* 0x002fce0003fa5270 */
[----:B------:R-:W-:Y:S01]  /*a7b0*/  HGMMA.64x64x16.F32.BF16 R24, gdesc[UR4], RZ, !UPT, gsb0 ;  /* 0x00e00000041879f0 */ /* 0x000fe2000c0018ff */
[----:B------:R-:W-:Y:S01]  /*a7c0*/  R2UR UR6, R8 ;  /* 0x00000000080672ca */ /* 0x000fe200000e0000 */
[----:B------:R-:W-:Y:S01]  /*a7d0*/  VIADD R8, R4, 0x4 ;  /* 0x0000000404087836 */ /* 0x000fe20000000000 */
[----:B------:R-:W-:Y:S01]  /*a7e0*/  R2UR UR7, R9 ;  /* 0x00000000090772ca */ /* 0x000fe200000e0000 */
[----:B------:R-:W-:Y:S01]  /*a7f0*/  IMAD.MOV.U32 R9, RZ, RZ, 0x40000040 ;  /* 0x40000040ff097424 */ /* 0x000fe200078e00ff */
[----:B------:R-:W-:Y:S02]  /*a800*/  R2UR UR4, R10 ;  /* 0x000000000a0472ca */ /* 0x000fe400000e0000 */
[----:B------:R-:W-:Y:S01]  /*a810*/  R2UR UR5, R11 ;  /* 0x000000000b0572ca */ /* 0x000fe200000e0000 */
[----:B------:R-:W1:Y:S01]  /*a820*/  @P5 LDC R3, c[0x0][0x44c] ;  /* 0x00011300ff035b82 */ /* 0x000e620000000800 */
[----:B------:R-:W-:-:S07]  /*a830*/  @P5 LOP3.LUT R19, R19, 0x8000000, RZ, 0xfc, !PT ;  /* 0x0800000013135812 */ /* 0x000fce00078efcff */
[----:B------:R-:W3:Y:S01]  /*a840*/  @P5 LDC R12, c[0x0][0x450] ;  /* 0x00011400ff0c5b82 */ /* 0x000ee20000000800 */
[----:B-1----:R-:W-:-:S05]  /*a850*/  @P5 IMAD.HI.U32 R3, R0, R3, RZ ;  /* 0x0000000300035227 */ /* 0x002fca00078e00ff */
[----:B---3--:R-:W-:Y:S01]  /*a860*/  @P5 SHF.R.U32.HI R0, RZ, R12, R3 ;  /* 0x0000000cff005219 */ /* 0x008fe20000011603 */
[----:B------:R-:W-:-:S04]  /*a870*/  IMAD.MOV.U32 R3, RZ, RZ, -0x40 ;  /* 0xffffffc0ff037424 */ /* 0x000fc800078e00ff */
[----:B------:R-:W-:-:S05]  /*a880*/  IMAD R3, R168, R3, 0x40 ;  /* 0x00000040a8037424 */ /* 0x000fca00078e0203 */
[----:B------:R-:W-:Y:S01]  /*a890*/  IADD3 R12, -R203, R3, R196 ;  /* 0x00000003cb0c7210 */ /* 0x000fe20007ffe1c4 */
        /* <DEDUP_REMOVED lines=13> */
[----:B------:R-:W-:Y:S02]  /*a970*/  R2UR UR6, R14 ;  /* 0x000000000e0672ca */ /* 0x000fe400000e0000 */
[----:B------:R-:W-:Y:S02]  /*a980*/  R2UR UR7, R15 ;  /* 0x000000000f0772ca */ /* 0x000fe400000e0000 */
[----:B------:R-:W-:Y:S01]  /*a990*/  R2UR UR4, R6 ;  /* 0x00000000060472ca */ /* 0x000fe200000e0000 */
[----:B------:R-:W1:Y:S01]  /*a9a0*/  SHFL.IDX PT, R15, R0, 0x1, 0x1c1f ;  /* 0x003c1f00000f7f89 */ /* 0x000e6200000e0000 */
[----:B------:R-:W-:Y:S02]  /*a9b0*/  R2UR UR5, R7 ;  /* 0x00000000070572ca */ /* 0x000fe400000e0000 */
[----:B------:R-:W-:Y:S01]  /*a9c0*/  IADD3 R14, R196, 0x1, R3 ;  /* 0x00000001c40e7810 */ /* 0x000fe20007ffe003 */
[----:B------:R-:W3:Y:S03]  /*a9d0*/  SHFL.IDX PT, R0, R0, RZ, 0x1c1f ;  /* 0x001c1fff00007589 */ /* 0x000ee600000e0000 */
[----:B------:R-:W-:-:S04]  /*a9e0*/  IADD3 R57, -R194, R14, -R203 ;  /* 0x0000000ec2397210 */ /* 0x000fc80007ffe9cb */
[----:B-1----:R-:W-:-:S04]  /*a9f0*/  VIADDMNMX R14, R15, R57, R12, PT ;  /* 0x000000390f0e7246 */ /* 0x002fc8000380010c */
        /* <DEDUP_REMOVED lines=8> */
[----:B------:R-:W-:Y:S01]  /*aa80*/  IMAD.U32 R12, RZ, RZ, UR4 ;  /* 0x00000004ff0c7e24 */ /* 0x000fe2000f8e00ff */
[----:B------:R-:W-:Y:S02]  /*aa90*/  WARPGROUP.DEPBAR.LE gsb0, 0x0 ;  /* 0x00008000000079c5 */ /* 0x000fe40000010000 */
[----:B------:R-:W-:Y:S02]  /*aaa0*/  FSEL R71, R26, -INF , P2 ;  /* 0xff8000001a477808 */ /* 0x000fe40001000000 */
[----:B------:R-:W-:Y:S02]  /*aab0*/  FSEL R26, R27, -INF , P3 ;  /* 0xff8000001b1a7808 */ /* 0x000fe40001800000 */
[----:B------:R-:W-:-:S02]  /*aac0*/  FSEL R73, R30, -INF , P4 ;  /* 0xff8000001e497808 */ /* 0x000fc40002000000 */
[C---:B------:R-:W-:Y:S02]  /*aad0*/  ISETP.GT.AND P2, PT, R14.reuse, 0x9, PT ;  /* 0x000000090e00780c */ /* 0x040fe40003f44270 */
[----:B------:R-:W-:Y:S02]  /*aae0*/  FMNMX.FTZ R30, R71, R26, !PT ;  /* 0x0000001a471e7209 */ /* 0x000fe40007810000 */
[C---:B------:R-:W-:Y:S02]  /*aaf0*/  ISETP.GT.AND P3, PT, R14.reuse, 0x10, PT ;  /* 0x000000100e00780c */ /* 0x040fe40003f64270 */
[----:B------:R-:W-:Y:S02]  /*ab00*/  FSEL R75, R31, -INF , P2 ;  /* 0xff8000001f4b7808 */ /* 0x000fe40001000000 */
[----:B------:R-:W-:Y:S02]  /*ab10*/  FMNMX.FTZ R30, R73, R30, !PT ;  /* 0x0000001e491e7209 */ /* 0x000fe40007810000 */
[----:B------:R-:W-:-:S02]  /*ab20*/  ISETP.GT.AND P2, PT, R14, 0x11, PT ;  /* 0x000000110e00780c */ /* 0x000fc40003f44270 */
[----:B------:R-:W-:Y:S02]  /*ab30*/  FSEL R77, R34, -INF , P3 ;  /* 0xff800000224d7808 */ /* 0x000fe40001800000 */
        /* <DEDUP_REMOVED lines=37> */
[----:B------:R-:W1:Y:S01]  /*ad90*/  SHFL.BFLY PT, R35, R30, 0x2, 0x1f ;  /* 0x0c401f001e237f89 */ /* 0x000e6200000e0000 */
[----:B------:R-:W-:Y:S02]  /*ada0*/  FSEL R34, R25, -INF , P3 ;  /* 0xff80000019227808 */ /* 0x000fe40001800000 */
[----:B------:R-:W-:Y:S02]  /*adb0*/  FSEL R39, R28, -INF , P4 ;  /* 0xff8000001c277808 */ /* 0x000fe40002000000 */
[C---:B------:R-:W-:Y:S02]  /*adc0*/  ISETP.GT.AND P3, PT, R57.reuse, 0x10, PT ;  /* 0x000000103900780c */ /* 0x040fe40003f64270 */
[----:B------:R-:W-:-:S02]  /*add0*/  ISETP.GT.AND P4, PT, R57, 0x21, PT ;  /* 0x000000213900780c */ /* 0x000fc40003f84270 */
[----:B------:R-:W-:Y:S02]  /*ade0*/  FSEL R61, R32, -INF , P3 ;  /* 0xff800000203d7808 */ /* 0x000fe40001800000 */
[----:B------:R-:W-:Y:S02]  /*adf0*/  ISETP.GT.AND P3, PT, R57, 0x18, PT ;  /* 0x000000183900780c */ /* 0x000fe40003f64270 */
[----:B------:R-:W-:Y:S02]  /*ae00*/  FSEL R41, R41, -INF , P4 ;  /* 0xff80000029297808 */ /* 0x000fe40002000000 */
[----:B-1----:R-:W-:Y:S02]  /*ae10*/  FMNMX.FTZ R14, R30, R35, !PT ;  /* 0x000000231e0e7209 */ /* 0x002fe40007810000 */
[----:B------:R-:W-:Y:S02]  /*ae20*/  FSEL R35, R24, -INF , P2 ;  /* 0xff80000018237808 */ /* 0x000fe40001000000 */
[----:B------:R-:W-:Y:S01]  /*ae30*/  ISETP.GT.AND P2, PT, R57, 0x9, PT ;  /* 0x000000093900780c */ /* 0x000fe20003f44270 */
[----:B------:R-:W1:Y:S01]  /*ae40*/  SHFL.BFLY PT, R63, R14, 0x1, 0x1f ;  /* 0x0c201f000e3f7f89 */ /* 0x000e6200000e0000 */
        /* <DEDUP_REMOVED lines=10> */
[----:B------:R-:W-:Y:S02]  /*aef0*/  ISETP.GT.AND P2, PT, R57, 0x29, PT ;  /* 0x000000293900780c */ /* 0x000fe40003f44270 */
[----:B-1----:R-:W-:Y:S02]  /*af00*/  FMNMX.FTZ R14, R14, R63, !PT ;  /* 0x0000003f0e0e7209 */ /* 0x002fe40007810000 */
[----:B------:R-:W-:-:S02]  /*af10*/  FSEL R63, R36, -INF , P3 ;  /* 0xff800000243f7808 */ /* 0x000fc40001800000 */
[----:B------:R-:W-:Y:S01]  /*af20*/  ISETP.GT.AND P3, PT, R57, 0x20, PT ;  /* 0x000000203900780c */ /* 0x000fe20003f64270 */
[----:B------:R-:W-:Y:S01]  /*af30*/  FMUL.FTZ R24, R14, R12 ;  /* 0x0000000c0e187220 */ /* 0x000fe20000410000 */
[----:B------:R-:W-:Y:S02]  /*af40*/  FMNMX.FTZ R0, R63, R0, !PT ;  /* 0x000000003f007209 */ /* 0x000fe40007810000 */
[----:B------:R-:W-:Y:S02]  /*af50*/  FSEL R65, R40, -INF , P3 ;  /* 0xff80000028417808 */ /* 0x000fe40001800000 */
[----:B------:R-:W-:Y:S02]  /*af60*/  FMNMX.FTZ R0, R37, R0, !PT ;  /* 0x0000000025007209 */ /* 0x000fe40007810000 */
[----:B------:R-:W-:Y:S02]  /*af70*/  ISETP.GT.AND P3, PT, R57, 0x28, PT ;  /* 0x000000283900780c */ /* 0x000fe40003f64270 */
[----:B------:R-:W-:-:S02]  /*af80*/  FMNMX.FTZ R0, R65, R0, !PT ;  /* 0x0000000041007209 */ /* 0x000fc40007810000 */
        /* <DEDUP_REMOVED lines=8> */
[----:B------:R-:W-:Y:S02]  /*b010*/  FSETP.NEU.FTZ.AND P4, PT, R14, -INF , PT ;  /* 0xff8000000e00780b */ /* 0x000fe40003f9d000 */
[----:B------:R-:W-:Y:S02]  /*b020*/  ISETP.GT.AND P3, PT, R57, 0x38, PT ;  /* 0x000000383900780c */ /* 0x000fe40003f64270 */
[----:B------:R-:W-:Y:S02]  /*b030*/  FSEL R49, R49, -INF , P2 ;  /* 0xff80000031317808 */ /* 0x000fe40001000000 */
[----:B------:R-:W-:-:S02]  /*b040*/  FMNMX.FTZ R0, R69, R0, !PT ;  /* 0x0000000045007209 */ /* 0x000fc40007810000 */
[----:B------:R-:W-:Y:S02]  /*b050*/  FSEL R32, R24, RZ, P4 ;  /* 0x000000ff18207208 */ /* 0x000fe40002000000 */
[----:B------:R-:W-:Y:S02]  /*b060*/  ISETP.GT.AND P2, PT, R57, 0x39, PT ;  /* 0x000000393900780c */ /* 0x000fe40003f44270 */
[----:B------:R-:W-:Y:S01]  /*b070*/  FSEL R25, R52, -INF , P3 ;  /* 0xff80000034197808 */ /* 0x000fe20001800000 */
[--C-:B------:R-:W-:Y:S01]  /*b080*/  FFMA.FTZ R28, R26, R12, -R32.reuse ;  /* 0x0000000c1a1c7223 */ /* 0x100fe20000010820 */
[----:B------:R-:W-:Y:S01]  /*b090*/  FMNMX.FTZ R24, R49, R0, !PT ;  /* 0x0000000031187209 */ /* 0x000fe20007810000 */
[--C-:B------:R-:W-:Y:S01]  /*b0a0*/  FFMA.FTZ R36, R3, R12, -R32.reuse ;  /* 0x0000000c03247223 */ /* 0x100fe20000010820 */
[----:B------:R-:W-:Y:S01]  /*b0b0*/  FSEL R53, R53, -INF , P2 ;  /* 0xff80000035357808 */ /* 0x000fe20001000000 */
[----:B------:R1:W-:Y:S01]  /*b0c0*/  MUFU.EX2 R0, R28 ;  /* 0x0000001c00007308 */ /* 0x0003e20000000800 */
[----:B------:R-:W-:Y:S01]  /*b0d0*/  FMNMX.FTZ R24, R25, R24, !PT ;  /* 0x0000001819187209 */ /* 0x000fe20007810000 */
[-CC-:B------:R-:W-:Y:S01]  /*b0e0*/  FFMA.FTZ R153, R71, R12.reuse, -R32.reuse ;  /* 0x0000000c47997223 */ /* 0x180fe20000010820 */
[-CC-:B------:R-:W-:Y:S01]  /*b0f0*/  FFMA.FTZ R155, R73, R12.reuse, -R32.reuse ;  /* 0x0000000c499b7223 */ /* 0x180fe20000010820 */
[--C-:B------:R-:W-:Y:S01]  /*b100*/  FFMA.FTZ R157, R77, R12, -R32.reuse ;  /* 0x0000000c4d9d7223 */ /* 0x100fe20000010820 */
[----:B------:R-:W-:Y:S01]  /*b110*/  FMNMX.FTZ R26, R53, R24, !PT ;  /* 0x00000018351a7209 */ /* 0x000fe20007810000 */
[-CC-:B------:R-:W-:Y:S01]  /*b120*/  FFMA.FTZ R24, R75, R12.reuse, -R32.reuse ;  /* 0x0000000c4b187223 */ /* 0x180fe20000010820 */
[-CC-:B------:R-:W-:Y:S01]  /*b130*/  FFMA.FTZ R79, R79, R12.reuse, -R32.reuse ;  /* 0x0000000c4f4f7223 */ /* 0x180fe20000010820 */
[-CC-:B------:R-:W-:Y:S01]  /*b140*/  FFMA.FTZ R81, R81, R12.reuse, -R32.reuse ;  /* 0x0000000c51517223 */ /* 0x180fe20000010820 */
[-CC-:B-1----:R-:W-:Y:S01]  /*b150*/  FFMA.FTZ R28, R15, R12.reuse, -R32.reuse ;  /* 0x0000000c0f1c7223 */ /* 0x182fe20000010820 */
[----:B------:R-:W1:Y:S01]  /*b160*/  SHFL.BFLY PT, R29, R26, 0x2, 0x1f ;  /* 0x0c401f001a1d7f89 */ /* 0x000e6200000e0000 */
[-CC-:B------:R-:W-:Y:S01]  /*b170*/  FFMA.FTZ R83, R83, R12.reuse, -R32.reuse ;  /* 0x0000000c53537223 */ /* 0x180fe20000010820 */
[-CC-:B------:R-:W-:Y:S01]  /*b180*/  FFMA.FTZ R43, R43, R12.reuse, -R32.reuse ;  /* 0x0000000c2b2b7223 */ /* 0x180fe20000010820 */
[-CC-:B------:R-:W-:Y:S01]  /*b190*/  FFMA.FTZ R3, R47, R12.reuse, -R32.reuse ;  /* 0x0000000c2f037223 */ /* 0x180fe20000010820 */
[----:B------:R-:W-:Y:S01]  /*b1a0*/  FFMA.FTZ R55, R55, R12, -R32 ;  /* 0x0000000c37377223 */ /* 0x000fe20000010820 */
[----:B------:R-:W3:Y:S08]  /*b1b0*/  MUFU.EX2 R153, R153 ;  /* 0x0000009900997308 */ /* 0x000ef00000000800 */
[----:B------:R-:W-:Y:S08]  /*b1c0*/  MUFU.EX2 R155, R155 ;  /* 0x0000009b009b7308 */ /* 0x000ff00000000800 */
[----:B------:R-:W-:Y:S01]  /*b1d0*/  MUFU.EX2 R24, R24 ;  /* 0x0000001800187308 */ /* 0x000fe20000000800 */
[----:B---3--:R-:W-:Y:S01]  /*b1e0*/  FADD.FTZ R38, R153, R0 ;  /* 0x0000000099267221 */ /* 0x008fe20000010000 */
[----:B------:R-:W-:-:S02]  /*b1f0*/  F2FP.BF16.F32.PACK_AB R153, R0, R153 ;  /* 0x000000990099723e */ /* 0x000fc400000010ff */
[----:B-1----:R-:W-:Y:S01]  /*b200*/  FMNMX.FTZ R29, R26, R29, !PT ;  /* 0x0000001d1a1d7209 */ /* 0x002fe20007810000 */
[-CC-:B------:R-:W-:Y:S01]  /*b210*/  FFMA.FTZ R26, R27, R12.reuse, -R32.reuse ;  /* 0x0000000c1b1a7223 */ /* 0x180fe20000010820 */
[--C-:B------:R-:W-:Y:S02]  /*b220*/  FFMA.FTZ R27, R51, R12, -R32.reuse ;  /* 0x0000000c331b7223 */ /* 0x100fe40000010820 */
[----:B------:R-:W-:Y:S01]  /*b230*/  MUFU.EX2 R157, R157 ;  /* 0x0000009d009d7308 */ /* 0x000fe20000000800 */
[----:B------:R-:W1:Y:S07]  /*b240*/  SHFL.BFLY PT, R30, R29, 0x1, 0x1f ;  /* 0x0c201f001d1e7f89 */ /* 0x000e6e00000e0000 */
[----:B------:R-:W-:Y:S08]  /*b250*/  MUFU.EX2 R40, R79 ;  /* 0x0000004f00287308 */ /* 0x000ff00000000800 */
[----:B------:R-:W-:Y:S08]  /*b260*/  MUFU.EX2 R81, R81 ;  /* 0x0000005100517308 */ /* 0x000ff00000000800 */
[----:B------:R-:W3:Y:S01]  /*b270*/  MUFU.EX2 R42, R83 ;  /* 0x00000053002a7308 */ /* 0x000ee20000000800 */
[----:B-1----:R-:W-:Y:S01]  /*b280*/  FMNMX.FTZ R15, R29, R30, !PT ;  /* 0x0000001e1d0f7209 */ /* 0x002fe20007810000 */
[----:B------:R-:W-:Y:S01]  /*b290*/  FFMA.FTZ R29, R31, R12, -R32 ;  /* 0x0000000c1f1d7223 */ /* 0x000fe20000010820 */
[----:B------:R-:W-:-:S02]  /*b2a0*/  @!P1 VIADD R31, R20, 0x28c40 ;  /* 0x00028c40141f9836 */ /* 0x000fc40000000000 */
[C---:B------:R-:W-:Y:S01]  /*b2b0*/  FSETP.NEU.FTZ.AND P2, PT, R15.reuse, -INF , PT ;  /* 0xff8000000f00780b */ /* 0x040fe20003f5d000 */
[-C--:B------:R-:W-:Y:S02]  /*b2c0*/  FMUL.FTZ R30, R15, R12.reuse ;  /* 0x0000000c0f1e7220 */ /* 0x080fe40000410000 */
[----:B------:R-:W-:Y:S01]  /*b2d0*/  @!P1 PRMT R31, RZ, 0x654, R31 ;  /* 0x00000654ff1f9816 */ /* 0x000fe2000000001f */
[----:B------:R-:W-:Y:S02]  /*b2e0*/  MUFU.EX2 R161, R36 ;  /* 0x0000002400a17308 */ /* 0x000fe40000000800 */
[----:B------:R-:W-:Y:S01]  /*b2f0*/  FSEL R32, R30, RZ, P2 ;  /* 0x000000ff1e207208 */ /* 0x000fe20001000000 */
[----:B------:R1:W-:Y:S04]  /*b300*/  @!P1 SYNCS.ARRIVE.TRANS64.RED.A1T0 RZ, [R31+URZ], RZ ;  /* 0x000000ff1fff99a7 */ /* 0x0003e8000810043f */
[-CC-:B------:R-:W-:Y:S01]  /*b310*/  FFMA.FTZ R35, R35, R12.reuse, -R32.reuse ;  /* 0x0000000c23237223 */ /* 0x180fe20000010820 */
        /* <DEDUP_REMOVED lines=14> */
[-CC-:B------:R-:W-:Y:S01]  /*b400*/  FFMA.FTZ R49, R49, R12.reuse, -R32.reuse ;  /* 0x0000000c31317223 */ /* 0x180fe20000010820 */
[-CC-:B------:R-:W-:Y:S01]  /*b410*/  FFMA.FTZ R25, R25, R12.reuse, -R32.reuse ;  /* 0x0000000c19197223 */ /* 0x180fe20000010820 */
[----:B------:R-:W-:Y:S01]  /*b420*/  FFMA.FTZ R32, R53, R12, -R32 ;  /* 0x0000000c35207223 */ /* 0x000fe20000010820 */
[----:B---3--:R-:W-:-:S04]  /*b430*/  F2FP.BF16.F32.PACK_AB R159, R42, R81 ;  /* 0x000000512a9f723e */ /* 0x008fc800000010ff */
[----:B------:R-:W3:Y:S08]  /*b440*/  MUFU.EX2 R39, R39 ;  /* 0x0000002700277308 */ /* 0x000ef00000000800 */
[----:B------:R-:W0:Y:S01]  /*b450*/  MUFU.EX2 R154, R59 ;  /* 0x0000003b009a7308 */ /* 0x000e220000000800 */
[----:B----45:R-:W-:-:S07]  /*b460*/  F2FP.BF16.F32.PACK_AB R152, R34, R35 ;  /* 0x000000232298723e */ /* 0x030fce00000010ff */
[----:B------:R-:W1:Y:S08]  /*b470*/  MUFU.EX2 R61, R61 ;  /* 0x0000003d003d7308 */ /* 0x000e700000000800 */
[----:B------:R4:W2:Y:S08]  /*b480*/  MUFU.EX2 R156, R33 ;  /* 0x00000021009c7308 */ /* 0x0008b00000000800 */
[----:B------:R-:W2:Y:S01]  /*b490*/  MUFU.EX2 R63, R63 ;  /* 0x0000003f003f7308 */ /* 0x000ea20000000800 */
[----:B----4-:R-:W-:Y:S01]  /*b4a0*/  FADD.FTZ R33, R155, R38 ;  /* 0x000000269b217221 */ /* 0x010fe20000010000 */
[----:B------:R-:W-:Y:S01]  /*b4b0*/  FADD.FTZ R38, R35, R34 ;  /* 0x0000002223267221 */ /* 0x000fe20000010000 */
[----:B------:R-:W-:-:S02]  /*b4c0*/  F2FP.BF16.F32.PACK_AB R155, R24, R155 ;  /* 0x0000009b189b723e */ /* 0x000fc400000010ff */
[----:B------:R-:W-:Y:S01]  /*b4d0*/  FADD.FTZ R46, R24, R33 ;  /* 0x00000021182e7221 */ /* 0x000fe20000010000 */
[----:B---3--:R-:W-:Y:S02]  /*b4e0*/  FADD.FTZ R33, R39, R38 ;  /* 0x0000002627217221 */ /* 0x008fe40000010000 */
[----:B------:R3:W4:Y:S08]  /*b4f0*/  MUFU.EX2 R158, R37 ;  /* 0x00000025009e7308 */ /* 0x0007300000000800 */
[----:B------:R-:W4:Y:S01]  /*b500*/  MUFU.EX2 R65, R65 ;  /* 0x0000004100417308 */ /* 0x000f220000000800 */
[----:B---3--:R-:W-:Y:S01]  /*b510*/  FADD.FTZ R37, R157, R46 ;  /* 0x0000002e9d257221 */ /* 0x008fe20000010000 */
[C---:B0-----:R-:W-:Y:S01]  /*b520*/  FADD.FTZ R46, R154.reuse, R33 ;  /* 0x000000219a2e7221 */ /* 0x041fe20000010000 */
[----:B------:R-:W-:Y:S01]  /*b530*/  F2FP.BF16.F32.PACK_AB R154, R154, R39 ;  /* 0x000000279a9a723e */ /* 0x000fe200000010ff */
[----:B------:R-:W-:Y:S01]  /*b540*/  BAR.SYNC.DEFER_BLOCKING 0xf, 0x100 ;  /* 0x03c4000000007b1d */ /* 0x000fe20000010000 */
[C---:B------:R-:W-:Y:S01]  /*b550*/  FADD.FTZ R48, R40.reuse, R37 ;  /* 0x0000002528307221 */ /* 0x040fe20000010000 */
[----:B-1----:R-:W-:Y:S01]  /*b560*/  FADD.FTZ R31, R61, R46 ;  /* 0x0000002e3d1f7221 */ /* 0x002fe20000010000 */
[----:B------:R-:W-:-:S02]  /*b570*/  F2FP.BF16.F32.PACK_AB R157, R40, R157 ;  /* 0x0000009d289d723e */ /* 0x000fc400000010ff */
[----:B------:R-:W-:Y:S01]  /*b580*/  FADD.FTZ R33, R81, R48 ;  /* 0x0000003051217221 */ /* 0x000fe20000010000 */
[----:B------:R-:W0:Y:S01]  /*b590*/  MUFU.EX2 R44, R43 ;  /* 0x0000002b002c7308 */ /* 0x000e220000000800 */
[C---:B--2---:R-:W-:Y:S01]  /*b5a0*/  FADD.FTZ R0, R156.reuse, R31 ;  /* 0x0000001f9c007221 */ /* 0x044fe20000010000 */
[----:B------:R-:W-:Y:S01]  /*b5b0*/  F2FP.BF16.F32.PACK_AB R156, R156, R61 ;  /* 0x0000003d9c9c723e */ /* 0x000fe200000010ff */
[----:B------:R-:W-:Y:S02]  /*b5c0*/  FADD.FTZ R46, R42, R33 ;  /* 0x000000212a2e7221 */ /* 0x000fe40000010000 */
[----:B------:R-:W-:Y:S02]  /*b5d0*/  FADD.FTZ R31, R63, R0 ;  /* 0x000000003f1f7221 */ /* 0x000fe40000010000 */
[----:B------:R-:W-:Y:S01]  /*b5e0*/  FADD.FTZ R33, R161, R46 ;  /* 0x0000002ea1217221 */ /* 0x000fe20000010000 */
[----:B------:R-:W1:Y:S01]  /*b5f0*/  MUFU.EX2 R160, R41 ;  /* 0x0000002900a07308 */ /* 0x000e620000000800 */
[C---:B----4-:R-:W-:Y:S01]  /*b600*/  FADD.FTZ R0, R158.reuse, R31 ;  /* 0x0000001f9e007221 */ /* 0x050fe20000010000 */
[----:B------:R-:W-:-:S03]  /*b610*/  F2FP.BF16.F32.PACK_AB R158, R158, R63 ;  /* 0x0000003f9e9e723e */ /* 0x000fc600000010ff */
[----:B------:R-:W-:-:S03]  /*b620*/  FADD.FTZ R31, R65, R0 ;  /* 0x00000000411f7221 */ /* 0x000fc60000010000 */
[----:B------:R-:W2:Y:S01]  /*b630*/  MUFU.EX2 R28, R28 ;  /* 0x0000001c001c7308 */ /* 0x000ea20000000800 */
[C---:B0-----:R-:W-:Y:S01]  /*b640*/  FADD.FTZ R33, R44.reuse, R33 ;  /* 0x000000212c217221 */ /* 0x041fe20000010000 */
[----:B------:R-:W-:Y:S01]  /*b650*/  F2FP.BF16.F32.PACK_AB R161, R44, R161 ;  /* 0x000000a12ca1723e */ /* 0x000fe200000010ff */
[----:B------:R0:W-:Y:S04]  /*b660*/  STSM.16.M88.4 [R197+0x26800], R152 ;  /* 0x02680098c5007844 */ /* 0x0001e80000000200 */
[----:B------:R0:W-:Y:S01]  /*b670*/  STSM.16.M88.4 [R198], R156 ;  /* 0x0000009cc6007844 */ /* 0x0001e20000000200 */
[----:B------:R-:W3:Y:S01]  /*b680*/  MUFU.EX2 R67, R67 ;  /* 0x0000004300437308 */ /* 0x000ee20000000800 */
[C---:B-1----:R-:W-:Y:S01]  /*b690*/  FADD.FTZ R0, R160.reuse, R31 ;  /* 0x0000001fa0007221 */ /* 0x042fe20000010000 */
[----:B------:R-:W-:-:S06]  /*b6a0*/  F2FP.BF16.F32.PACK_AB R160, R160, R65 ;  /* 0x00000041a0a0723e */ /* 0x000fcc00000010ff */
[----:B------:R-:W1:Y:S01]  /*b6b0*/  MUFU.EX2 R3, R3 ;  /* 0x0000000300037308 */ /* 0x000e620000000800 */
[----:B--2---:R-:W-:-:S07]  /*b6c0*/  FADD.FTZ R24, R28, R33 ;  /* 0x000000211c187221 */ /* 0x004fce0000010000 */
[----:B------:R-:W2:Y:S01]  /*b6d0*/  MUFU.EX2 R36, R45 ;  /* 0x0000002d00247308 */ /* 0x000ea20000000800 */
[----:B---3--:R-:W-:-:S07]  /*b6e0*/  FADD.FTZ R31, R67, R0 ;  /* 0x00000000431f7221 */ /* 0x008fce0000010000 */
[----:B------:R-:W-:Y:S01]  /*b6f0*/  MUFU.EX2 R26, R26 ;  /* 0x0000001a001a7308 */ /* 0x000fe20000000800 */
[C---:B-1----:R-:W-:Y:S01]  /*b700*/  F2FP.BF16.F32.PACK_AB R163, R3.reuse, R28 ;  /* 0x0000001c03a3723e */ /* 0x042fe200000010ff */
[----:B------:R-:W-:-:S06]  /*b710*/  FADD.FTZ R3, R3, R24 ;  /* 0x0000001803037221 */ /* 0x000fcc0000010000 */
[----:B------:R-:W1:Y:S01]  /*b720*/  MUFU.EX2 R27, R27 ;  /* 0x0000001b001b7308 */ /* 0x000e620000000800 */
[C---:B--2---:R-:W-:Y:S01]  /*b730*/  F2FP.BF16.F32.PACK_AB R162, R36.reuse, R67 ;  /* 0x0000004324a2723e */ /* 0x044fe200000010ff */
[----:B------:R-:W-:-:S04]  /*b740*/  FADD.FTZ R36, R36, R31 ;  /* 0x0000001f24247221 */ /* 0x000fc80000010000 */
[----:B------:R0:W-:Y:S02]  /*b750*/  STSM.16.M88.4 [R200], R160 ;  /* 0x000000a0c8007844 */ /* 0x0001e40000000200 */
[----:B------:R-:W-:Y:S08]  /*b760*/  MUFU.EX2 R69, R69 ;  /* 0x0000004500457308 */ /* 0x000ff00000000800 */
[----:B------:R-:W2:Y:S01]  /*b770*/  MUFU.EX2 R38, R49 ;  /* 0x0000003100267308 */ /* 0x000ea20000000800 */
[----:B-1----:R-:W-:Y:S01]  /*b780*/  F2FP.BF16.F32.PACK_AB R165, R27, R26 ;  /* 0x0000001a1ba5723e */ /* 0x002fe200000010ff */
[----:B------:R-:W-:-:S04]  /*b790*/  FADD.FTZ R26, R26, R3 ;  /* 0x000000031a1a7221 */ /* 0x000fc80000010000 */
[----:B------:R-:W-:Y:S02]  /*b7a0*/  FADD.FTZ R26, R27, R26 ;  /* 0x0000001a1b1a7221 */ /* 0x000fe40000010000 */
[----:B------:R-:W1:Y:S08]  /*b7b0*/  MUFU.EX2 R29, R29 ;  /* 0x0000001d001d7308 */ /* 0x000e700000000800 */
[----:B------:R-:W3:Y:S01]  /*b7c0*/  MUFU.EX2 R30, R55 ;  /* 0x00000037001e7308 */ /* 0x000ee20000000800 */
[----:B--2---:R-:W-:Y:S01]  /*b7d0*/  F2FP.BF16.F32.PACK_AB R164, R38, R69 ;  /* 0x0000004526a4723e */ /* 0x004fe200000010ff */
[----:B------:R-:W-:-:S04]  /*b7e0*/  FADD.FTZ R69, R69, R36 ;  /* 0x0000002445457221 */ /* 0x000fc80000010000 */
[----:B------:R-:W-:Y:S02]  /*b7f0*/  FADD.FTZ R38, R38, R69 ;  /* 0x0000004526267221 */ /* 0x000fe40000010000 */
[----:B------:R-:W-:Y:S01]  /*b800*/  MUFU.EX2 R25, R25 ;  /* 0x0000001900197308 */ /* 0x000fe20000000800 */
[----:B-1----:R-:W-:-:S07]  /*b810*/  FADD.FTZ R3, R29, R26 ;  /* 0x0000001a1d037221 */ /* 0x002fce0000010000 */
[----:B------:R-:W1:Y:S01]  /*b820*/  MUFU.EX2 R32, R32 ;  /* 0x0000002000207308 */ /* 0x000e620000000800 */
[C---:B---3--:R-:W-:Y:S01]  /*b830*/  F2FP.BF16.F32.PACK_AB R167, R30.reuse, R29 ;  /* 0x0000001d1ea7723e */ /* 0x048fe200000010ff */
[----:B------:R-:W-:Y:S01]  /*b840*/  FADD.FTZ R3, R30, R3 ;  /* 0x000000031e037221 */ /* 0x000fe20000010000 */
[----:B-1----:R-:W-:Y:S01]  /*b850*/  F2FP.BF16.F32.PACK_AB R166, R32, R25 ;  /* 0x0000001920a6723e */ /* 0x002fe200000010ff */
[----:B------:R-:W-:-:S04]  /*b860*/  FADD.FTZ R25, R25, R38 ;  /* 0x0000002619197221 */ /* 0x000fc80000010000 */
[----:B------:R0:W-:Y:S01]  /*b870*/  STSM.16.M88.4 [R199], R164 ;  /* 0x000000a4c7007844 */ /* 0x0001e20000000200 */
[----:B------:R-:W-:Y:S01]  /*b880*/  FADD.FTZ R0, R32, R25 ;  /* 0x0000001920007221 */ /* 0x000fe20000010000 */
[----:B------:R-:W-:Y:S06]  /*b890*/  @!P0 BRA `(.L_x_4785) ;  /* 0x0000000000048947 */ /* 0x000fec0003800000 */
[----:B------:R-:W-:Y:S01]  /*b8a0*/  BPT.TRAP 0x1 ;  /* 0x000000040000795c */ /* 0x000fe20000300000 */
.L_x_4785:
[----:B------:R1:W2:Y:S01]  /*b8b0*/  SYNCS.PHASECHK.TRANS64.TRYWAIT P2, [R20+URZ+0x28c50], R21 ;  /* 0x028c5015140075a7 */ /* 0x0002a2000804017f */
[----:B------:R-:W-:Y:S05]  /*b8c0*/  @!P0 BRA `(.L_x_4786) ;  /* 0x0000000000048947 */ /* 0x000fea0003800000 */
[----:B------:R-:W-:Y:S01]  /*b8d0*/  BPT.TRAP 0x1 ;  /* 0x000000040000795c */ /* 0x000fe20000300000 */
.L_x_4786:
[----:B------:R-:W3:Y:S01]  /*b8e0*/  @P5 LDC R26, c[0x0][0x44c] ;  /* 0x00011300ff1a5b82 */ /* 0x000ee20000000800 */
[----:B------:R-:W-:Y:S01]  /*b8f0*/  ULDC UR39, c[0x0][0x988] ;  /* 0x0002620000277ab9 */ /* 0x000fe20000000800 */
[----:B------:R-:W-:Y:S01]  /*b900*/  ULDC UR40, c[0x0][0x988] ;  /* 0x0002620000287ab9 */ /* 0x000fe20000000800 */
[----:B------:R-:W-:Y:S01]  /*b910*/  BSSY B0, `(.L_x_4787) ;  /* 0x0000006000007945 */ /* 0x000fe20003800000 */
[----:B------:R-:W-:-:S04]  /*b920*/  IMAD R28, R18, 0x1000, R191 ;  /* 0x00001000121c7824 */ /* 0x000fc800078e02bf */
[----:B------:R-:W4:Y:S01]  /*b930*/  @P5 LDC R30, c[0x0][0x450] ;  /* 0x00011400ff1e5b82 */ /* 0x000f220000000800 */
[----:B--2---:R-:W-:Y:S05]  /*b940*/  @P2 BRA `(.L_x_4788) ;  /* 0x0000000000082947 */ /* 0x004fea0003800000 */
[----:B------:R-:W2:Y:S02]  /*b950*/  SYNCS.PHASECHK.TRANS64.TRYWAIT P2, [R20+URZ+0x28c50], R21 ;  /* 0x028c5015140075a7 */ /* 0x000ea4000804017f */
[----:B--2---:R-:W-:Y:S05]  /*b960*/  @!P2 BRA `(.L_x_4789) ;  /* 0x000001380004a947 */ /* 0x004fea0003800000 */
.L_x_4788:
[----:B------:R-:W-:Y:S05]  /*b970*/  BSYNC B0 ;  /* 0x0000000000007941 */ /* 0x000fea0003800000 */
.L_x_4787:
[----:B------:R-:W5:Y:S01]  /*b980*/  LDC R24, c[0x0][0x448] ;  /* 0x00011200ff187b82 */ /* 0x000f620000000800 */
[----:B------:R-:W-:Y:S01]  /*b990*/  IMAD.MOV.U32 R25, RZ, RZ, 0x40000040 ;  /* 0x40000040ff197424 */ /* 0x000fe200078e00ff */
[----:B------:R-:W-:Y:S01]  /*b9a0*/  BSSY B0, `(.L_x_4790) ;  /* 0x000023c000007945 */ /* 0x000fe20003800000 */
[----:B-12---:R-:W-:Y:S02]  /*b9b0*/  IMAD.MOV.U32 R21, RZ, RZ, R195 ;  /* 0x000000ffff157224 */ /* 0x006fe400078e00c3 */
[----:B------:R-:W-:Y:S01]  /*b9c0*/  IMAD.MOV.U32 R29, RZ, RZ, 0x40000040 ;  /* 0x40000040ff1d7424 */ /* 0x000fe200078e00ff */
[C---:B------:R-:W-:Y:S01]  /*b9d0*/  R2UR UR7, R25.reuse ;  /* 0x00000000190772ca */ /* 0x040fe200000e0000 */
[----:B------:R-:W-:Y:S01]  /*b9e0*/  VIADD R216, R168, 0xfffffffe ;  /* 0xfffffffea8d87836 */ /* 0x000fe20000000000 */
[----:B------:R-:W-:Y:S01]  /*b9f0*/  R2UR UR11, R25 ;  /* 0x00000000190b72ca */ /* 0x000fe200000e0000 */
[----:B------:R-:W-:Y:S01]  /*ba00*/  @!P1 VIADD R20, R20, 0x28c60 ;  /* 0x00028c6014149836 */ /* 0x000fe20000000000 */
[----:B------:R-:W-:-:S04]  /*ba10*/  R2UR UR19, R29 ;  /* 0x000000001d1372ca */ /* 0x000fc800000e0000 */
[----:B------:R-:W-:Y:S02]  /*ba20*/  @!P1 PRMT R20, RZ, 0x654, R20 ;  /* 0x00000654ff149816 */ /* 0x000fe40000000014 */
[----:B-----5:R-:W-:Y:S01]  /*ba30*/  ISETP.NE.AND P2, PT, R24, 0x1, PT ;  /* 0x000000011800780c */ /* 0x020fe20003f45270 */
[----:B------:R-:W-:-:S05]  /*ba40*/  IMAD.MOV.U32 R24, RZ, RZ, R28 ;  /* 0x000000ffff187224 */ /* 0x000fca00078e001c */
[----:B------:R-:W-:Y:S01]  /*ba50*/  R2UR UR6, R24 ;  /* 0x00000000180672ca */ /* 0x000fe200000e0000 */
[----:B------:R-:W-:-:S05]  /*ba60*/  VIADD R24, R28, 0x80 ;  /* 0x000000801c187836 */ /* 0x000fca0000000000 */
[----:B------:R-:W-:Y:S01]  /*ba70*/  R2UR UR10, R24 ;  /* 0x00000000180a72ca */ /* 0x000fe200000e0000 */
[----:B---3--:R-:W-:-:S04]  /*ba80*/  @P2 IMAD.HI.U32 R27, R195, R26, RZ ;  /* 0x0000001ac31b2227 */ /* 0x008fc800078e00ff */
[C---:B------:R-:W-:Y:S01]  /*ba90*/  VIADD R26, R28.reuse, 0x100 ;  /* 0x000001001c1a7836 */ /* 0x040fe20000000000 */
[----:B----4-:R-:W-:Y:S01]  /*baa0*/  @P2 SHF.R.U32.HI R21, RZ, R30, R27 ;  /* 0x0000001eff152219 */ /* 0x010fe2000001161b */
[----:B------:R-:W-:Y:S02]  /*bab0*/  VIADD R28, R28, 0x180 ;  /* 0x000001801c1c7836 */ /* 0x000fe40000000000 */
[----:B------:R-:W-:Y:S01]  /*bac0*/  IMAD.MOV.U32 R27, RZ, RZ, 0x40000040 ;  /* 0x40000040ff1b7424 */ /* 0x000fe200078e00ff */
[----:B------:R-:W-:Y:S02]  /*bad0*/  R2UR UR14, R26 ;  /* 0x000000001a0e72ca */ /* 0x000fe400000e0000 */
[----:B------:R-:W-:Y:S02]  /*bae0*/  R2UR UR18, R28 ;  /* 0x000000001c1272ca */ /* 0x000fe400000e0000 */
[----:B------:R-:W-:Y:S02]  /*baf0*/  R2UR UR15, R27 ;  /* 0x000000001b0f72ca */ /* 0x000fe400000e0000 */
[----:B------:R-:W-:Y:S01]  /*bb00*/  WARPGROUP.ARRIVE ;  /* 0x00000000000079c5 */ /* 0x000fe20000000000 */
[----:B------:R-:W-:-:S05]  /*bb10*/  IADD3 R21, R21, R196, -R194 ;  /* 0x000000c415157210 */ /* 0x000fca0007ffe8c2 */
[----:B------:R-:W-:Y:S03]  /*bb20*/  HGMMA.64x256x16.F32.BF16 R24, R152, gdesc[UR4].tnspB, RZ, !UPT, gsb0 ;  /* 0x43e0000498187df0 */ /* 0x000fe6000c0018ff */
[----:B------:R-:W-:Y:S02]  /*bb30*/  WARPGROUP.DEPBAR.LE gsb0, 0x0 ;  /* 0x00008000000079c5 */ /* 0x000fe40000010000 */
[----:B------:R-:W-:Y:S01]  /*bb40*/  WARPGROUP.ARRIVE ;  /* 0x00000000000079c5 */ /* 0x000fe20000000000 */
[----:B0-----:R-:W-:-:S04]  /*bb50*/  SHF.R.S32.HI R152, RZ, 0x1f, R21 ;  /* 0x0000001fff987819 */ /* 0x001fc80000011415 */
[----:B------:R-:W-:-:S15]  /*bb60*/  LEA.HI R152, R152, R21, RZ, 0x6 ;  /* 0x0000001598987211 */ /* 0x000fde00078f30ff */
[----:B------:R-:W-:-:S03]  /*bb70*/  NOP ;  /* 0x0000000000007918 */ /* 0x000fc60000000000 */
[----:B------:R-:W-:Y:S01]  /*bb80*/  HGMMA.64x256x16.F32.BF16 R24, R156, gdesc[UR8].tnspB, R24, gsb0 ;  /* 0x43e000089c187df0 */ /* 0x000fe20008001818 */
[----:B------:R-:W-:-:S04]  /*bb90*/  SHF.R.S32.HI R152, RZ, 0x6, R152 ;  /* 0x00000006ff987819 */ /* 0x000fc80000011498 */
[----:B------:R-:W-:-:S04]  /*bba0*/  VIMNMX R215, R201, R152, !PT ;  /* 0x00000098c9d77248 */ /* 0x000fc80007fe0100 */
[----:B------:R-:W-:Y:S01]  /*bbb0*/  ISETP.GE.AND P2, PT, R216, R215, PT ;  /* 0x000000d7d800720c */ /* 0x000fe20003f46270 */
[----:B------:R-:W-:Y:S02]  /*bbc0*/  WARPGROUP.DEPBAR.LE gsb0, 0x0 ;  /* 0x00008000000079c5 */ /* 0x000fe40000010000 */
[----:B------:R-:W-:-:S15]  /*bbd0*/  WARPGROUP.ARRIVE ;  /* 0x00000000000079c5 */ /* 0x000fde0000000000 */
[----:B------:R-:W-:-:S01]  /*bbe0*/  NOP ;  /* 0x0000000000007918 */ /* 0x000fc20000000000 */
        /* <DEDUP_REMOVED lines=16> */
[----:B------:R-:W-:Y:S01]  /*bcf0*/  BSSY B1, `(.L_x_4791) ;  /* 0x0000206000017945 */ /* 0x000fe20003800000 */
[----:B------:R-:W-:Y:S02]  /*bd00*/  IMAD.MOV.U32 R227, RZ, RZ, R14 ;  /* 0x000000ffffe37224 */ /* 0x000fe400078e000e */
[----:B------:R-:W-:Y:S02]  /*bd10*/  IMAD.MOV.U32 R21, RZ, RZ, R15 ;  /* 0x000000ffff157224 */ /* 0x000fe400078e000f */
[----:B------:R-:W-:-:S07]  /*bd20*/  IMAD.MOV.U32 R226, RZ, RZ, R18 ;  /* 0x000000ffffe27224 */ /* 0x000fce00078e0012 */
.L_x_4802:
[----:B------:R-:W-:-:S05]  /*bd30*/  VIADD R18, R226, 0x1 ;  /* 0x00000001e2127836 */ /* 0x000fca0000000000 */
[----:B------:R-:W-:-:S04]  /*bd40*/  ISETP.NE.AND P2, PT, R18, 0x2, PT ;  /* 0x000000021200780c */ /* 0x000fc80003f45270 */
[----:B------:R-:W-:Y:S02]  /*bd50*/  SEL R12, RZ, 0x1, P2 ;  /* 0x00000001ff0c7807 */ /* 0x000fe40001000000 */
[----:B------:R-:W-:Y:S02]  /*bd60*/  SEL R18, R18, RZ, P2 ;  /* 0x000000ff12127207 */ /* 0x000fe40001000000 */
[----:B------:R-:W-:Y:S01]  /*bd70*/  LOP3.LUT R22, R22, R12, RZ, 0x3c, !PT ;  /* 0x0000000c16167212 */ /* 0x000fe200078e3cff */
[----:B-1----:R-:W-:Y:S06]  /*bd80*/  @!P0 BRA `(.L_x_4792) ;  /* 0x0000000000048947 */ /* 0x002fec0003800000 */
[----:B------:R-:W-:Y:S01]  /*bd90*/  BPT.TRAP 0x1 ;  /* 0x000000040000795c */ /* 0x000fe20000300000 */
.L_x_4792:
[----:B------:R-:W-:Y:S01]  /*bda0*/  IMAD R217, R18, 0x8, R2 ;  /* 0x0000000812d97824 */ /* 0x000fe200078e0202 */
[----:B0-----:R-:W-:-:S04]  /*bdb0*/  SHF.L.U32 R20, R22, 0x1f, RZ ;  /* 0x0000001f16147819 */ /* 0x001fc800000006ff */
[----:B------:R0:W1:Y:S01]  /*bdc0*/  SYNCS.PHASECHK.TRANS64.TRYWAIT P2, [R217+URZ+0x28c30], R20 ;  /* 0x028c3014d90075a7 */ /* 0x000062000804017f */
[----:B------:R-:W-:Y:S05]  /*bdd0*/  @!P0 BRA `(.L_x_4793) ;  /* 0x0000000000048947 */ /* 0x000fea0003800000 */
[----:B------:R-:W-:Y:S01]  /*bde0*/  BPT.TRAP 0x1 ;  /* 0x000000040000795c */ /* 0x000fe20000300000 */
.L_x_4793:
[----:B------:R-:W2:Y:S01]  /*bdf0*/  LDC R12, c[0x0][0x448] ;  /* 0x00011200ff0c7b82 */ /* 0x000ea20000000800 */
[----:B------:R-:W-:Y:S01]  /*be00*/  BSSY B2, `(.L_x_4794) ;  /* 0x000000a000027945 */ /* 0x000fe20003800000 */
[----:B--2---:R-:W-:Y:S01]  /*be10*/  ISETP.NE.AND P3, PT, R12, 0x1, PT ;  /* 0x000000010c00780c */ /* 0x004fe20003f65270 */
[----:B------:R-:W-:-:S12]  /*be20*/  IMAD.IADD R12, R204, 0x1, R195 ;  /* 0x00000001cc0c7824 */ /* 0x000fd800078e02c3 */
[----:B------:R-:W2:Y:S08]  /*be30*/  @P3 LDC R15, c[0x0][0x44c] ;  /* 0x00011300ff0f3b82 */ /* 0x000eb00000000800 */
[----:B------:R-:W3:Y:S01]  /*be40*/  @P3 LDC R14, c[0x0][0x450] ;  /* 0x00011400ff0e3b82 */ /* 0x000ee20000000800 */
[----:B--2---:R-:W-:-:S05]  /*be50*/  @P3 IMAD.HI.U32 R15, R12, R15, RZ ;  /* 0x0000000f0c0f3227 */ /* 0x004fca00078e00ff */
[----:B---3--:R-:W-:Y:S01]  /*be60*/  @P3 SHF.R.U32.HI R12, RZ, R14, R15 ;  /* 0x0000000eff0c3219 */ /* 0x008fe2000001160f */
[----:B-1----:R-:W-:Y:S06]  /*be70*/  @P2 BRA `(.L_x_4795) ;  /* 0x0000000000082947 */ /* 0x002fec0003800000 */
[----:B------:R-:W1:Y:S02]  /*be80*/  SYNCS.PHASECHK.TRANS64.TRYWAIT P2, [R217+URZ+0x28c30], R20 ;  /* 0x028c3014d90075a7 */ /* 0x000e64000804017f */
[----:B-1----:R-:W-:Y:S05]  /*be90*/  @!P2 BRA `(.L_x_4796) ;  /* 0x0000013000cca947 */ /* 0x002fea0003800000 */
.L_x_4795:
[----:B------:R-:W-:Y:S05]  /*bea0*/  BSYNC B2 ;  /* 0x0000000000027941 */ /* 0x000fea0003800000 */
.L_x_4794:
[----:B------:R-:W-:Y:S01]  /*beb0*/  IMAD.MOV.U32 R14, RZ, RZ, -0x40 ;  /* 0xffffffc0ff0e7424 */ /* 0x000fe200078e00ff */
[----:B------:R-:W-:Y:S01]  /*bec0*/  R2UR UR4, R4 ;  /* 0x00000000040472ca */ /* 0x000fe200000e0000 */
[----:B------:R-:W-:Y:S01]  /*bed0*/  IMAD R154, R18, 0x200, R13 ;  /* 0x00000200129a7824 */ /* 0x000fe200078e020d */
[----:B------:R-:W-:Y:S01]  /*bee0*/  R2UR UR5, R5 ;  /* 0x00000000050572ca */ /* 0x000fe200000e0000 */
[----:B------:R-:W-:Y:S01]  /*bef0*/  IMAD R14, R216, R14, 0x1 ;  /* 0x00000001d80e7424 */ /* 0x000fe200078e020e */
[----:B------:R-:W-:Y:S01]  /*bf00*/  R2UR UR8, R10 ;  /* 0x000000000a0872ca */ /* 0x000fe200000e0000 */
[----:B------:R-:W-:Y:S01]  /*bf10*/  IMAD.MOV.U32 R155, RZ, RZ, 0x40000040 ;  /* 0x40000040ff9b7424 */ /* 0x000fe200078e00ff */
[C---:B------:R-:W-:Y:S01]  /*bf20*/  R2UR UR6, R154.reuse ;  /* 0x000000009a0672ca */ /* 0x040fe200000e0000 */
[----:B------:R-:W-:Y:S01]  /*bf30*/  VIADD R152, R154, 0x2 ;  /* 0x000000029a987836 */ /* 0x000fe20000000000 */
[----:B------:R-:W-:Y:S01]  /*bf40*/  IADD3 R14, R196, R14, -R203 ;  /* 0x0000000ec40e7210 */ /* 0x000fe20007ffe8cb */
[----:B------:R-:W-:Y:S01]  /*bf50*/  IMAD.MOV.U32 R153, RZ, RZ, 0x40000040 ;  /* 0x40000040ff997424 */ /* 0x000fe200078e00ff */
[----:B------:R-:W-:Y:S01]  /*bf60*/  R2UR UR7, R155 ;  /* 0x000000009b0772ca */ /* 0x000fe200000e0000 */
[----:B------:R-:W2:Y:S01]  /*bf70*/  SHFL.IDX PT, R228, R12, RZ, 0x1c1f ;  /* 0x001c1fff0ce47589 */ /* 0x000ea200000e0000 */
[----:B------:R-:W-:Y:S01]  /*bf80*/  R2UR UR10, R152 ;  /* 0x00000000980a72ca */ /* 0x000fe200000e0000 */
[----:B------:R-:W-:Y:S01]  /*bf90*/  IMAD.IADD R15, R14, 0x1, -R194 ;  /* 0x000000010e0f7824 */ /* 0x000fe200078e0ac2 */
[----:B------:R-:W-:Y:S01]  /*bfa0*/  R2UR UR11, R153 ;  /* 0x00000000990b72ca */ /* 0x000fe200000e0000 */
[C---:B------:R-:W-:Y:S01]  /*bfb0*/  VIADD R14, R154.reuse, 0x4 ;  /* 0x000000049a0e7836 */ /* 0x040fe20000000000 */
[----:B------:R-:W-:Y:S01]  /*bfc0*/  R2UR UR19, R155 ;  /* 0x000000009b1372ca */ /* 0x000fe200000e0000 */
[----:B------:R-:W-:Y:S01]  /*bfd0*/  VIADD R154, R154, 0x6 ;  /* 0x000000069a9a7836 */ /* 0x000fe20000000000 */
[----:B------:R-:W-:Y:S01]  /*bfe0*/  R2UR UR9, R11 ;  /* 0x000000000b0972ca */ /* 0x000fe200000e0000 */
[----:B------:R-:W3:Y:S01]  /*bff0*/  SHFL.IDX PT, R12, R12, 0x1, 0x1c1f ;  /* 0x003c1f000c0c7f89 */ /* 0x000ee200000e0000 */
        /* <DEDUP_REMOVED lines=8> */
[----:B------:R-:W-:Y:S01]  /*c080*/  LOP3.LUT R19, R19, 0xdfffffff, RZ, 0xc0, !PT ;  /* 0xdfffffff13137812 */ /* 0x000fe200078ec0ff */
[----:B--2---:R-:W-:Y:S01]  /*c090*/  IMAD.IADD R228, R15, 0x1, R228 ;  /* 0x000000010fe47824 */ /* 0x004fe200078e02e4 */
[----:B------:R-:W-:-:S02]  /*c0a0*/  LOP3.LUT R231, R231, 0xfffffffe, RZ, 0xc0, !PT ;  /* 0xfffffffee7e77812 */ /* 0x000fc400078ec0ff */
[----:B------:R-:W-:-:S04]  /*c0b0*/  @P1 LOP3.LUT R19, R19, 0x20000000, RZ, 0xfc, !PT ;  /* 0x2000000013131812 */ /* 0x000fc800078efcff */
[----:B------:R-:W-:Y:S01]  /*c0c0*/  LOP3.LUT R19, R19, 0xefffffff, RZ, 0xc0, !PT ;  /* 0xefffffff13137812 */ /* 0x000fe200078ec0ff */
[----:B---3--:R-:W-:Y:S02]  /*c0d0*/  IMAD.IADD R12, R15, 0x1, R12 ;  /* 0x000000010f0c7824 */ /* 0x008fe400078e020c */
[----:B------:R-:W-:Y:S01]  /*c0e0*/  IMAD.MOV.U32 R15, RZ, RZ, 0x40000040 ;  /* 0x40000040ff0f7424 */ /* 0x000fe200078e00ff */
[----:B------:R-:W-:Y:S02]  /*c0f0*/  @P0 LOP3.LUT R19, R19, 0x10000000, RZ, 0xfc, !PT ;  /* 0x1000000013130812 */ /* 0x000fe400078efcff */
[C---:B------:R-:W-:Y:S02]  /*c100*/  ISETP.GT.AND P1, PT, R12.reuse, 0x21, PT ;  /* 0x000000210c00780c */ /* 0x040fe40003f24270 */
[----:B------:R-:W-:Y:S02]  /*c110*/  R2UR UR15, R15 ;  /* 0x000000000f0f72ca */ /* 0x000fe400000e0000 */
[----:B------:R-:W-:-:S02]  /*c120*/  ISETP.GT.AND P2, PT, R12, 0x29, PT ;  /* 0x000000290c00780c */ /* 0x000fc40003f44270 */
[C---:B------:R-:W-:Y:S02]  /*c130*/  ISETP.GT.AND P0, PT, R12.reuse, 0x28, PT ;  /* 0x000000280c00780c */ /* 0x040fe40003f04270 */
[C---:B------:R-:W-:Y:S02]  /*c140*/  ISETP.GT.AND P3, PT, R12.reuse, 0x30, PT ;  /* 0x000000300c00780c */ /* 0x040fe40003f64270 */
[----:B------:R-:W-:Y:S02]  /*c150*/  LOP3.LUT R19, R19, 0xbfffffff, RZ, 0xc0, !PT ;  /* 0xbfffffff13137812 */ /* 0x000fe400078ec0ff */
[----:B------:R-:W-:Y:S02]  /*c160*/  ISETP.GT.AND P4, PT, R12, 0x31, PT ;  /* 0x000000310c00780c */ /* 0x000fe40003f84270 */
[----:B------:R-:W-:Y:S02]  /*c170*/  @P1 LOP3.LUT R19, R19, 0x40000000, RZ, 0xfc, !PT ;  /* 0x4000000013131812 */ /* 0x000fe400078efcff */
[----:B------:R-:W-:-:S02]  /*c180*/  ISETP.GT.AND P1, PT, R228, RZ, PT ;  /* 0x000000ffe400720c */ /* 0x000fc40003f24270 */
[----:B------:R-:W-:Y:S02]  /*c190*/  @P2 LOP3.LUT R231, R231, 0x1, RZ, 0xfc, !PT ;  /* 0x00000001e7e72812 */ /* 0x000fe400078efcff */
[----:B------:R-:W-:Y:S02]  /*c1a0*/  LOP3.LUT R19, R19, 0x7fffffff, RZ, 0xc0, !PT ;  /* 0x7fffffff13137812 */ /* 0x000fe400078ec0ff */
[----:B------:R-:W-:Y:S02]  /*c1b0*/  LOP3.LUT R231, R231, 0xfffffffd, RZ, 0xc0, !PT ;  /* 0xfffffffde7e77812 */ /* 0x000fe400078ec0ff */
[----:B------:R-:W-:Y:S02]  /*c1c0*/  @P0 LOP3.LUT R19, R19, 0x80000000, RZ, 0xfc, !PT ;  /* 0x8000000013130812 */ /* 0x000fe400078efcff */
[----:B------:R-:W-:Y:S02]  /*c1d0*/  @P3 LOP3.LUT R231, R231, 0x2, RZ, 0xfc, !PT ;  /* 0x00000002e7e73812 */ /* 0x000fe400078efcff */
[----:B------:R-:W-:-:S02]  /*c1e0*/  ISETP.GT.AND P3, PT, R228, 0x1, PT ;  /* 0x00000001e400780c */ /* 0x000fc40003f64270 */
[C---:B------:R-:W-:Y:S02]  /*c1f0*/  ISETP.GT.AND P2, PT, R228.reuse, 0x8, PT ;  /* 0x00000008e400780c */ /* 0x040fe40003f44270 */
[----:B------:R-:W-:Y:S02]  /*c200*/  ISETP.GT.AND P0, PT, R228, 0x9, PT ;  /* 0x00000009e400780c */ /* 0x000fe40003f04270 */
        /* <DEDUP_REMOVED lines=20> */
[----:B------:R-:W-:Y:S02]  /*c350*/  ISETP.GT.AND P0, PT, R228, 0x19, PT ;  /* 0x00000019e400780c */ /* 0x000fe40003f04270 */
[----:B------:R-:W-:-:S02]  /*c360*/  ISETP.GT.AND P1, PT, R12, RZ, PT ;  /* 0x000000ff0c00720c */ /* 0x000fc40003f24270 */
[----:B------:R-:W-:Y:S02]  /*c370*/  FSEL R161, R161, -INF , P3 ;  /* 0xff800000a1a17808 */ /* 0x000fe40001800000 */
[----:B------:R-:W-:Y:S02]  /*c380*/  FSEL R164, R164, -INF , P2 ;  /* 0xff800000a4a47808 */ /* 0x000fe40001000000 */
[----:B------:R-:W-:Y:S02]  /*c390*/  FSEL R165, R165, -INF , P0 ;  /* 0xff800000a5a57808 */ /* 0x000fe40000000000 */
[----:B------:R-:W-:Y:S02]  /*c3a0*/  FSEL R154, R154, -INF , P1 ;  /* 0xff8000009a9a7808 */ /* 0x000fe40000800000 */
[C---:B------:R-:W-:Y:S02]  /*c3b0*/  ISETP.GT.AND P3, PT, R12.reuse, 0x1, PT ;  /* 0x000000010c00780c */ /* 0x040fe40003f64270 */
[----:B------:R-:W-:-:S02]  /*c3c0*/  ISETP.GT.AND P2, PT, R12, 0x8, PT ;  /* 0x000000080c00780c */ /* 0x000fc40003f44270 */
[C---:B------:R-:W-:Y:S02]  /*c3d0*/  ISETP.GT.AND P0, PT, R12.reuse, 0x9, PT ;  /* 0x000000090c00780c */ /* 0x040fe40003f04270 */
[----:B------:R-:W-:Y:S02]  /*c3e0*/  ISETP.GT.AND P1, PT, R12, 0x10, PT ;  /* 0x000000100c00780c */ /* 0x000fe40003f24270 */
[----:B------:R-:W-:Y:S02]  /*c3f0*/  FSEL R155, R155, -INF , P3 ;  /* 0xff8000009b9b7808 */ /* 0x000fe40001800000 */
[----:B------:R-:W-:Y:S02]  /*c400*/  FSEL R158, R158, -INF , P2 ;  /* 0xff8000009e9e7808 */ /* 0x000fe40001000000 */
[----:B------:R-:W-:Y:S02]  /*c410*/  FSEL R159, R159, -INF , P0 ;  /* 0xff8000009f9f7808 */ /* 0x000fe40000000000 */
[----:B------:R-:W-:-:S02]  /*c420*/  FSEL R162, R162, -INF , P1 ;  /* 0xff800000a2a27808 */ /* 0x000fc40000800000 */
[C---:B------:R-:W-:Y:S02]  /*c430*/  ISETP.GT.AND P3, PT, R12.reuse, 0x11, PT ;  /* 0x000000110c00780c */ /* 0x040fe40003f64270 */
[C---:B------:R-:W-:Y:S02]  /*c440*/  ISETP.GT.AND P2, PT, R12.reuse, 0x18, PT ;  /* 0x000000180c00780c */ /* 0x040fe40003f44270 */
[C---:B------:R-:W-:Y:S02]  /*c450*/  ISETP.GT.AND P0, PT, R12.reuse, 0x19, PT ;  /* 0x000000190c00780c */ /* 0x040fe40003f04270 */
[----:B------:R-:W-:Y:S02]  /*c460*/  ISETP.GT.AND P1, PT, R12, 0x20, PT ;  /* 0x000000200c00780c */ /* 0x000fe40003f24270 */
[----:B------:R-:W-:Y:S02]  /*c470*/  FMNMX.FTZ R12, R154, R227, !PT ;  /* 0x000000e39a0c7209 */ /* 0x000fe40007810000 */
[----:B------:R-:W-:-:S02]  /*c480*/  FSEL R163, R163, -INF , P3 ;  /* 0xff800000a3a37808 */ /* 0x000fc40001800000 */
[----:B------:R-:W-:Y:S02]  /*c490*/  FMNMX.FTZ R12, R155, R12, !PT ;  /* 0x0000000c9b0c7209 */ /* 0x000fe40007810000 */
[----:B------:R-:W-:Y:S02]  /*c4a0*/  FSEL R166, R166, -INF , P2 ;  /* 0xff800000a6a67808 */ /* 0x000fe40001000000 */
[----:B------:R-:W-:Y:S02]  /*c4b0*/  FMNMX.FTZ R12, R158, R12, !PT ;  /* 0x0000000c9e0c7209 */ /* 0x000fe40007810000 */
[----:B------:R-:W-:Y:S02]  /*c4c0*/  FSEL R167, R167, -INF , P0 ;  /* 0xff800000a7a77808 */ /* 0x000fe40000000000 */
[----:B------:R-:W-:Y:S02]  /*c4d0*/  FMNMX.FTZ R12, R159, R12, !PT ;  /* 0x0000000c9f0c7209 */ /* 0x000fe40007810000 */
[----:B------:R-:W-:-:S02]  /*c4e0*/  FSEL R170, R170, -INF , P1 ;  /* 0xff800000aaaa7808 */ /* 0x000fc40000800000 */
[----:B------:R-:W-:Y:S02]  /*c4f0*/  FMNMX.FTZ R12, R162, R12, !PT ;  /* 0x0000000ca20c7209 */ /* 0x000fe40007810000 */
[----:B------:R-:W-:Y:S02]  /*c500*/  LOP3.LUT P1, RZ, R19, 0x40000000, RZ, 0xc0, !PT ;  /* 0x4000000013ff7812 */ /* 0x000fe4000782c0ff */
[----:B------:R-:W-:Y:S02]  /*c510*/  FMNMX.FTZ R12, R163, R12, !PT ;  /* 0x0000000ca30c7209 */ /* 0x000fe40007810000 */
[----:B------:R-:W-:Y:S02]  /*c520*/  LOP3.LUT P0, RZ, R19, 0x80000000, RZ, 0xc0, !PT ;  /* 0x8000000013ff7812 */ /* 0x000fe4000780c0ff */
[----:B------:R-:W-:Y:S02]  /*c530*/  FMNMX.FTZ R12, R166, R12, !PT ;  /* 0x0000000ca60c7209 */ /* 0x000fe40007810000 */
[----:B------:R-:W-:-:S02]  /*c540*/  FSEL R171, R171, -INF , P1 ;  /* 0xff800000abab7808 */ /* 0x000fc40000800000 */
[----:B------:R-:W-:Y:S02]  /*c550*/  FMNMX.FTZ R12, R167, R12, !PT ;  /* 0x0000000ca70c7209 */ /* 0x000fe40007810000 */
[----:B------:R-:W-:Y:S02]  /*c560*/  LOP3.LUT P2, RZ, R231, 0x1, RZ, 0xc0, !PT ;  /* 0x00000001e7ff7812 */ /* 0x000fe4000784c0ff */
[----:B------:R-:W-:Y:S02]  /*c570*/  FMNMX.FTZ R12, R170, R12, !PT ;  /* 0x0000000caa0c7209 */ /* 0x000fe40007810000 */
[----:B------:R-:W-:Y:S02]  /*c580*/  FSEL R174, R174, -INF , P0 ;  /* 0xff800000aeae7808 */ /* 0x000fe40000000000 */
[----:B------:R-:W-:Y:S02]  /*c590*/  FMNMX.FTZ R12, R171, R12, !PT ;  /* 0x0000000cab0c7209 */ /* 0x000fe40007810000 */
[----:B------:R-:W-:-:S02]  /*c5a0*/  LOP3.LUT P3, RZ, R231, 0x2, RZ, 0xc0, !PT ;  /* 0x00000002e7ff7812 */ /* 0x000fc4000786c0ff */
[----:B------:R-:W-:Y:S02]  /*c5b0*/  FSEL R175, R175, -INF , P2 ;  /* 0xff800000afaf7808 */ /* 0x000fe40001000000 */
[----:B------:R-:W-:Y:S02]  /*c5c0*/  FMNMX.FTZ R12, R174, R12, !PT ;  /* 0x0000000cae0c7209 */ /* 0x000fe40007810000 */
        /* <DEDUP_REMOVED lines=8> */
[----:B------:R-:W-:Y:S02]  /*c650*/  LOP3.LUT P1, RZ, R19, 0x20000000, RZ, 0xc0, !PT ;  /* 0x2000000013ff7812 */ /* 0x000fe4000782c0ff */
[----:B------:R-:W-:-:S02]  /*c660*/  FMNMX.FTZ R12, R183, R12, !PT ;  /* 0x0000000cb70c7209 */ /* 0x000fc40007810000 */
[C---:B------:R-:W-:Y:S02]  /*c670*/  ISETP.GT.AND P6, PT, R228.reuse, 0x20, PT ;  /* 0x00000020e400780c */ /* 0x040fe40003fc4270 */
[----:B------:R-:W-:Y:S01]  /*c680*/  ISETP.GT.AND P5, PT, R228, 0x21, PT ;  /* 0x00000021e400780c */ /* 0x000fe20003fa4270 */
[----:B------:R-:W2:Y:S01]  /*c690*/  SHFL.BFLY PT, R14, R12, 0x2, 0x1f ;  /* 0x0c401f000c0e7f89 */ /* 0x000ea200000e0000 */
[----:B------:R-:W-:Y:S02]  /*c6a0*/  FSEL R168, R168, -INF , P6 ;  /* 0xff800000a8a87808 */ /* 0x000fe40003000000 */
[C---:B------:R-:W-:Y:S02]  /*c6b0*/  ISETP.GT.AND P4, PT, R228.reuse, 0x28, PT ;  /* 0x00000028e400780c */ /* 0x040fe40003f84270 */
[----:B------:R-:W-:Y:S02]  /*c6c0*/  FSEL R169, R169, -INF , P5 ;  /* 0xff800000a9a97808 */ /* 0x000fe40002800000 */
[----:B------:R-:W-:-:S02]  /*c6d0*/  ISETP.GT.AND P3, PT, R228, 0x29, PT ;  /* 0x00000029e400780c */ /* 0x000fc40003f64270 */
[----:B------:R-:W-:Y:S02]  /*c6e0*/  FSEL R172, R172, -INF , P4 ;  /* 0xff800000acac7808 */ /* 0x000fe40002000000 */
[----:B------:R-:W-:Y:S02]  /*c6f0*/  FSEL R173, R173, -INF , P3 ;  /* 0xff800000adad7808 */ /* 0x000fe40001800000 */
[C---:B------:R-:W-:Y:S02]  /*c700*/  ISETP.GT.AND P4, PT, R228.reuse, 0x30, PT ;  /* 0x00000030e400780c */ /* 0x040fe40003f84270 */
[----:B------:R-:W-:Y:S02]  /*c710*/  ISETP.GT.AND P3, PT, R228, 0x31, PT ;  /* 0x00000031e400780c */ /* 0x000fe40003f64270 */
[----:B------:R-:W-:Y:S02]  /*c720*/  FSEL R176, R176, -INF , P4 ;  /* 0xff800000b0b07808 */ /* 0x000fe40002000000 */
[----:B------:R-:W-:-:S02]  /*c730*/  ISETP.GT.AND P4, PT, R228, 0x38, PT ;  /* 0x00000038e400780c */ /* 0x000fc40003f84270 */
[----:B------:R-:W-:Y:S02]  /*c740*/  FSEL R177, R177, -INF , P3 ;  /* 0xff800000b1b17808 */ /* 0x000fe40001800000 */
[----:B------:R-:W-:Y:S02]  /*c750*/  ISETP.GT.AND P3, PT, R228, 0x39, PT ;  /* 0x00000039e400780c */ /* 0x000fe40003f64270 */
[----:B--2---:R-:W-:Y:S02]  /*c760*/  FMNMX.FTZ R14, R12, R14, !PT ;  /* 0x0000000e0c0e7209 */ /* 0x004fe40007810000 */
[----:B------:R-:W-:Y:S02]  /*c770*/  FSEL R180, R180, -INF , P4 ;  /* 0xff800000b4b47808 */ /* 0x000fe40002000000 */
[----:B------:R-:W-:Y:S01]  /*c780*/  FSEL R181, R181, -INF , P3 ;  /* 0xff800000b5b57808 */ /* 0x000fe20001800000 */
[----:B------:R-:W2:Y:S01]  /*c790*/  SHFL.BFLY PT, R12, R14, 0x1, 0x1f ;  /* 0x0c201f000e0c7f89 */ /* 0x000ea200000e0000 */
[----:B------:R-:W-:-:S02]  /*c7a0*/  LOP3.LUT P0, RZ, R19, 0x10000000, RZ, 0xc0, !PT ;  /* 0x1000000013ff7812 */ /* 0x000fc4000780c0ff */
[----:B--2---:R-:W-:Y:S01]  /*c7b0*/  FMNMX.FTZ R14, R14, R12, !PT ;  /* 0x0000000c0e0e7209 */ /* 0x004fe20007810000 */
[----:B------:R-:W-:-:S03]  /*c7c0*/  IMAD.U32 R12, RZ, RZ, UR40 ;  /* 0x00000028ff0c7e24 */ /* 0x000fc6000f8e00ff */
[C---:B------:R-:W-:Y:S01]  /*c7d0*/  FSETP.NEU.FTZ.AND P2, PT, R14.reuse, -INF , PT ;  /* 0xff8000000e00780b */ /* 0x040fe20003f5d000 */
[----:B------:R-:W-:-:S03]  /*c7e0*/  FMUL.FTZ R15, R14, R12 ;  /* 0x0000000c0e0f7220 */ /* 0x000fc60000410000 */
        /* <DEDUP_REMOVED lines=20> */
[----:B------:R-:W-:-:S02]  /*c930*/  @!P1 VIADD R15, R217, 0x28c40 ;  /* 0x00028c40d90f9836 */ /* 0x000fc40000000000 */
[----:B------:R-:W-:Y:S01]  /*c940*/  FMUL.FTZ R153, R153, R12 ;  /* 0x0000000c99997220 */ /* 0x000fe20000410000 */
[----:B------:R-:W-:Y:S02]  /*c950*/  MUFU.EX2 R154, R154 ;  /* 0x0000009a009a7308 */ /* 0x000fe40000000800 */
[----:B------:R-:W-:-:S04]  /*c960*/  @!P1 PRMT R15, RZ, 0x654, R15 ;  /* 0x00000654ff0f9816 */ /* 0x000fc8000000000f */
[----:B------:R2:W-:Y:S02]  /*c970*/  @!P1 SYNCS.ARRIVE.TRANS64.RED.A1T0 RZ, [R15+URZ], RZ ;  /* 0x000000ff0fff99a7 */ /* 0x0005e4000810043f */
[----:B------:R-:W3:Y:S01]  /*c980*/  MUFU.EX2 R170, R153 ;  /* 0x0000009900aa7308 */ /* 0x000ee20000000800 */
[----:B--2---:R-:W-:-:S07]  /*c990*/  FMNMX.FTZ R15, R152, R21, !PT ;  /* 0x00000015980f7209 */ /* 0x004fce0007810000 */
[----:B------:R-:W2:Y:S01]  /*c9a0*/  MUFU.EX2 R153, R155 ;  /* 0x0000009b00997308 */ /* 0x000ea20000000800 */
[----:B------:R-:W-:-:S04]  /*c9b0*/  FMNMX.FTZ R15, R234, R15, !PT ;  /* 0x0000000fea0f7209 */ /* 0x000fc80007810000 */
[----:B------:R-:W-:-:S03]  /*c9c0*/  FMNMX.FTZ R15, R156, R15, !PT ;  /* 0x0000000f9c0f7209 */ /* 0x000fc60007810000 */
[----:B------:R-:W4:Y:S01]  /*c9d0*/  MUFU.EX2 R155, R158 ;  /* 0x0000009e009b7308 */ /* 0x000f220000000800 */
[----:B---3--:R-:W-:Y:S01]  /*c9e0*/  FFMA.FTZ R3, R170, R3, R154 ;  /* 0x00000003aa037223 */ /* 0x008fe2000001009a */
[-C--:B------:R-:W-:Y:S01]  /*c9f0*/  FMUL.FTZ R26, R26, R170.reuse ;  /* 0x000000aa1a1a7220 */ /* 0x080fe20000410000 */
[----:B------:R-:W-:Y:S01]  /*ca00*/  FMNMX.FTZ R15, R157, R15, !PT ;  /* 0x0000000f9d0f7209 */ /* 0x000fe20007810000 */
[-C--:B------:R-:W-:Y:S01]  /*ca10*/  FMUL.FTZ R27, R27, R170.reuse ;  /* 0x000000aa1b1b7220 */ /* 0x080fe20000410000 */
[-C--:B------:R-:W-:Y:S01]  /*ca20*/  FMUL.FTZ R30, R30, R170.reuse ;  /* 0x000000aa1e1e7220 */ /* 0x080fe20000410000 */
[----:B------:R-:W-:Y:S01]  /*ca30*/  FMUL.FTZ R31, R31, R170 ;  /* 0x000000aa1f1f7220 */ /* 0x000fe20000410000 */
[----:B------:R-:W-:Y:S01]  /*ca40*/  FMNMX.FTZ R15, R160, R15, !PT ;  /* 0x0000000fa00f7209 */ /* 0x000fe20007810000 */
[----:B------:R-:W3:Y:S01]  /*ca50*/  MUFU.EX2 R159, R159 ;  /* 0x0000009f009f7308 */ /* 0x000ee20000000800 */
[C---:B--2---:R-:W-:Y:S01]  /*ca60*/  FADD.FTZ R3, R153.reuse, R3 ;  /* 0x0000000399037221 */ /* 0x044fe20000010000 */
[----:B------:R-:W-:Y:S01]  /*ca70*/  F2FP.BF16.F32.PACK_AB R153, R153, R154 ;  /* 0x0000009a9999723e */ /* 0x000fe200000010ff */
[-C--:B------:R-:W-:Y:S01]  /*ca80*/  FMUL.FTZ R34, R34, R170.reuse ;  /* 0x000000aa22227220 */ /* 0x080fe20000410000 */
[----:B------:R-:W-:Y:S01]  /*ca90*/  FMNMX.FTZ R15, R161, R15, !PT ;  /* 0x0000000fa10f7209 */ /* 0x000fe20007810000 */
[-C--:B------:R-:W-:Y:S01]  /*caa0*/  FMUL.FTZ R35, R35, R170.reuse ;  /* 0x000000aa23237220 */ /* 0x080fe20000410000 */
[-C--:B------:R-:W-:Y:S01]  /*cab0*/  FMUL.FTZ R38, R38, R170.reuse ;  /* 0x000000aa26267220 */ /* 0x080fe20000410000 */
[-C--:B------:R-:W-:Y:S01]  /*cac0*/  FMUL.FTZ R39, R39, R170.reuse ;  /* 0x000000aa27277220 */ /* 0x080fe20000410000 */
[----:B------:R-:W-:Y:S01]  /*cad0*/  FMNMX.FTZ R15, R164, R15, !PT ;  /* 0x0000000fa40f7209 */ /* 0x000fe20007810000 */
[----:B------:R-:W2:Y:S01]  /*cae0*/  MUFU.EX2 R162, R162 ;  /* 0x000000a200a27308 */ /* 0x000ea20000000800 */
[----:B----4-:R-:W-:Y:S01]  /*caf0*/  FADD.FTZ R3, R155, R3 ;  /* 0x000000039b037221 */ /* 0x010fe20000010000 */
[-C--:B------:R-:W-:Y:S01]  /*cb00*/  FMUL.FTZ R42, R42, R170.reuse ;  /* 0x000000aa2a2a7220 */ /* 0x080fe20000410000 */
[----:B------:R-:W-:Y:S01]  /*cb10*/  FMNMX.FTZ R15, R165, R15, !PT ;  /* 0x0000000fa50f7209 */ /* 0x000fe20007810000 */
[-C--:B------:R-:W-:Y:S01]  /*cb20*/  FMUL.FTZ R43, R43, R170.reuse ;  /* 0x000000aa2b2b7220 */ /* 0x080fe20000410000 */
[-C--:B------:R-:W-:Y:S01]  /*cb30*/  FMUL.FTZ R46, R46, R170.reuse ;  /* 0x000000aa2e2e7220 */ /* 0x080fe20000410000 */
[-C--:B------:R-:W-:Y:S01]  /*cb40*/  FMUL.FTZ R47, R47, R170.reuse ;  /* 0x000000aa2f2f7220 */ /* 0x080fe20000410000 */
[----:B------:R-:W-:Y:S01]  /*cb50*/  FMNMX.FTZ R15, R168, R15, !PT ;  /* 0x0000000fa80f7209 */ /* 0x000fe20007810000 */
[C---:B---3--:R-:W-:Y:S01]  /*cb60*/  FADD.FTZ R3, R159.reuse, R3 ;  /* 0x000000039f037221 */ /* 0x048fe20000010000 */
[----:B------:R-:W-:Y:S01]  /*cb70*/  F2FP.BF16.F32.PACK_AB R155, R159, R155 ;  /* 0x0000009b9f9b723e */ /* 0x000fe200000010ff */
[----:B------:R-:W-:Y:S01]  /*cb80*/  MUFU.EX2 R167, R167 ;  /* 0x000000a700a77308 */ /* 0x000fe20000000800 */
[----:B------:R-:W-:Y:S01]  /*cb90*/  FMNMX.FTZ R15, R169, R15, !PT ;  /* 0x0000000fa90f7209 */ /* 0x000fe20007810000 */
[-C--:B------:R-:W-:Y:S01]  /*cba0*/  FMUL.FTZ R50, R50, R170.reuse ;  /* 0x000000aa32327220 */ /* 0x080fe20000410000 */
[-C--:B------:R-:W-:Y:S01]  /*cbb0*/  FMUL.FTZ R51, R51, R170.reuse ;  /* 0x000000aa33337220 */ /* 0x080fe20000410000 */
[-C--:B------:R-:W-:Y:S01]  /*cbc0*/  FMUL.FTZ R54, R54, R170.reuse ;  /* 0x000000aa36367220 */ /* 0x080fe20000410000 */
[----:B------:R-:W-:Y:S01]  /*cbd0*/  FMNMX.FTZ R15, R172, R15, !PT ;  /* 0x0000000fac0f7209 */ /* 0x000fe20007810000 */
[-C--:B------:R-:W-:Y:S01]  /*cbe0*/  FMUL.FTZ R55, R55, R170.reuse ;  /* 0x000000aa37377220 */ /* 0x080fe20000410000 */
[----:B--2---:R-:W-:Y:S01]  /*cbf0*/  FADD.FTZ R3, R162, R3 ;  /* 0x00000003a2037221 */ /* 0x004fe20000010000 */
[----:B------:R-:W-:Y:S01]  /*cc00*/  MUFU.EX2 R159, R166 ;  /* 0x000000a6009f7308 */ /* 0x000fe20000000800 */
[----:B------:R-:W-:Y:S01]  /*cc10*/  FMNMX.FTZ R15, R173, R15, !PT ;  /* 0x0000000fad0f7209 */ /* 0x000fe20007810000 */
[-C--:B------:R-:W-:Y:S01]  /*cc20*/  FMUL.FTZ R58, R58, R170.reuse ;  /* 0x000000aa3a3a7220 */ /* 0x080fe20000410000 */
[-C--:B------:R-:W-:Y:S01]  /*cc30*/  FMUL.FTZ R59, R59, R170.reuse ;  /* 0x000000aa3b3b7220 */ /* 0x080fe20000410000 */
[-C--:B------:R-:W-:Y:S01]  /*cc40*/  FMUL.FTZ R62, R62, R170.reuse ;  /* 0x000000aa3e3e7220 */ /* 0x080fe20000410000 */
[----:B------:R-:W-:Y:S01]  /*cc50*/  FMNMX.FTZ R15, R176, R15, !PT ;  /* 0x0000000fb00f7209 */ /* 0x000fe20007810000 */
[-C--:B------:R-:W-:Y:S01]  /*cc60*/  FMUL.FTZ R63, R63, R170.reuse ;  /* 0x000000aa3f3f7220 */ /* 0x080fe20000410000 */
[-C--:B------:R-:W-:Y:S01]  /*cc70*/  FMUL.FTZ R66, R66, R170.reuse ;  /* 0x000000aa42427220 */ /* 0x080fe20000410000 */
        /* <DEDUP_REMOVED lines=13> */
[-C--:B------:R-:W-:Y:S01]  /*cd50*/  FMUL.FTZ R83, R83, R170.reuse ;  /* 0x000000aa53537220 */ /* 0x080fe20000410000 */
[----:B------:R-:W2:Y:S01]  /*cd60*/  SHFL.BFLY PT, R154, R15, 0x2, 0x1f ;  /* 0x0c401f000f9a7f89 */ /* 0x000ea200000e0000 */
        /* <DEDUP_REMOVED lines=23> */
[----:B--2---:R-:W-:Y:S01]  /*cee0*/  FMNMX.FTZ R15, R15, R154, !PT ;  /* 0x0000009a0f0f7209 */ /* 0x004fe20007810000 */
[-C--:B------:R-:W-:Y:S01]  /*cef0*/  FMUL.FTZ R126, R126, R170.reuse ;  /* 0x000000aa7e7e7220 */ /* 0x080fe20000410000 */
[----:B------:R-:W2:Y:S01]  /*cf00*/  MUFU.EX2 R154, R163 ;  /* 0x000000a3009a7308 */ /* 0x000ea20000000800 */
[-C--:B------:R-:W-:Y:S01]  /*cf10*/  FMUL.FTZ R127, R127, R170.reuse ;  /* 0x000000aa7f7f7220 */ /* 0x080fe20000410000 */
[-C--:B------:R-:W-:Y:S01]  /*cf20*/  FMUL.FTZ R130, R130, R170.reuse ;  /* 0x000000aa82827220 */ /* 0x080fe20000410000 */
[----:B------:R-:W3:Y:S01]  /*cf30*/  SHFL.BFLY PT, R158, R15, 0x1, 0x1f ;  /* 0x0c201f000f9e7f89 */ /* 0x000ee200000e0000 */
        /* <DEDUP_REMOVED lines=13> */
[----:B--2---:R-:W-:-:S04]  /*d010*/  FADD.FTZ R3, R154, R3 ;  /* 0x000000039a037221 */ /* 0x004fc80000010000 */
[----:B------:R-:W-:Y:S01]  /*d020*/  FADD.FTZ R3, R159, R3 ;  /* 0x000000039f037221 */ /* 0x000fe20000010000 */
[----:B------:R-:W-:Y:S02]  /*d030*/  F2FP.BF16.F32.PACK_AB R159, R167, R159 ;  /* 0x0000009fa79f723e */ /* 0x000fe400000010ff */
[----:B---3--:R-:W-:-:S04]  /*d040*/  FMNMX.FTZ R15, R15, R158, !PT ;  /* 0x0000009e0f0f7209 */ /* 0x008fc80007810000 */
[----:B------:R-:W-:-:S04]  /*d050*/  FSETP.NEU.FTZ.AND P3, PT, R15, -INF , PT ;  /* 0xff8000000f00780b */ /* 0x000fc80003f7d000 */
[----:B------:R-:W-:-:S05]  /*d060*/  FSEL R158, R15, RZ, P3 ;  /* 0x000000ff0f9e7208 */ /* 0x000fca0001800000 */
[----:B------:R-:W-:-:S04]  /*d070*/  FADD.FTZ R158, -R158, R21 ;  /* 0x000000159e9e7221 */ /* 0x000fc80000010100 */
[----:B------:R-:W-:Y:S01]  /*d080*/  FMUL.FTZ R21, R158, R12 ;  /* 0x0000000c9e157220 */ /* 0x000fe20000410000 */
[----:B------:R-:W-:-:S04]  /*d090*/  @!P2 IMAD R158, R226, 0x40, R189 ;  /* 0x00000040e29ea824 */ /* 0x000fc800078e02bd */
[----:B------:R-:W-:Y:S01]  /*d0a0*/  @!P2 IMAD R158, R158, 0x4, R2 ;  /* 0x000000049e9ea824 */ /* 0x000fe200078e0202 */
[----:B------:R-:W2:Y:S04]  /*d0b0*/  MUFU.EX2 R21, R21 ;  /* 0x0000001500157308 */ /* 0x000ea80000000800 */
[----:B------:R-:W-:Y:S04]  /*d0c0*/  @!P2 STS [R158+0x28820], R170 ;  /* 0x028820aa9e00a388 */ /* 0x000fe80000000800 */
        /* <DEDUP_REMOVED lines=28> */
[-CC-:B------:R-:W-:Y:S01]  /*d290*/  FFMA.FTZ R165, R165, R12.reuse, -R158.reuse ;  /* 0x0000000ca5a57223 */ /* 0x180fe2000001089e */
[-CC-:B------:R-:W-:Y:S01]  /*d2a0*/  FFMA.FTZ R168, R168, R12.reuse, -R158.reuse ;  /* 0x0000000ca8a87223 */ /* 0x180fe2000001089e */
[-CC-:B------:R-:W-:Y:S01]  /*d2b0*/  FFMA.FTZ R169, R169, R12.reuse, -R158.reuse ;  /* 0x0000000ca9a97223 */ /* 0x180fe2000001089e */
[-CC-:B------:R-:W-:Y:S01]  /*d2c0*/  FFMA.FTZ R172, R172, R12.reuse, -R158.reuse ;  /* 0x0000000cacac7223 */ /* 0x180fe2000001089e */
[-CC-:B------:R-:W-:Y:S01]  /*d2d0*/  FFMA.FTZ R173, R173, R12.reuse, -R158.reuse ;  /* 0x0000000cadad7223 */ /* 0x180fe2000001089e */
[-CC-:B------:R-:W-:Y:S01]  /*d2e0*/  FFMA.FTZ R176, R176, R12.reuse, -R158.reuse ;  /* 0x0000000cb0b07223 */ /* 0x180fe2000001089e */
[----:B------:R-:W3:Y:S01]  /*d2f0*/  MUFU.EX2 R234, R234 ;  /* 0x000000ea00ea7308 */ /* 0x000ee20000000800 */
[-CC-:B------:R-:W-:Y:S01]  /*d300*/  FFMA.FTZ R177, R177, R12.reuse, -R158.reuse ;  /* 0x0000000cb1b17223 */ /* 0x180fe2000001089e */
[-CC-:B------:R-:W-:Y:S01]  /*d310*/  FFMA.FTZ R180, R180, R12.reuse, -R158.reuse ;  /* 0x0000000cb4b47223 */ /* 0x180fe2000001089e */
[----:B------:R-:W-:Y:S01]  /*d320*/  FFMA.FTZ R181, R181, R12, -R158 ;  /* 0x0000000cb5b57223 */ /* 0x000fe2000001089e */
        /* <DEDUP_REMOVED lines=9> */
[-C--:B------:R-:W-:Y:S01]  /*d3c0*/  FMUL.FTZ R73, R73, R21.reuse ;  /* 0x0000001549497220 */ /* 0x080fe20000410000 */
[-C--:B------:R-:W-:Y:S01]  /*d3d0*/  FMUL.FTZ R76, R76, R21.reuse ;  /* 0x000000154c4c7220 */ /* 0x080fe20000410000 */
[-C--:B------:R-:W-:Y:S01]  /*d3e0*/  FMUL.FTZ R77, R77, R21.reuse ;  /* 0x000000154d4d7220 */ /* 0x080fe20000410000 */
[----:B------:R5:W0:Y:S01]  /*d3f0*/  MUFU.EX2 R158, R157 ;  /* 0x0000009d009e7308 */ /* 0x000a220000000800 */
        /* <DEDUP_REMOVED lines=8> */
[----:B-----5:R-:W-:Y:S01]  /*d480*/  F2FP.BF16.F32.PACK_AB R157, R154, R162 ;  /* 0x000000a29a9d723e */ /* 0x020fe200000010ff */
[----:B--2---:R-:W-:Y:S01]  /*d490*/  FFMA.FTZ R154, R21, R0, R152 ;  /* 0x00000000159a7223 */ /* 0x004fe20000010098 */
[----:B------:R-:W-:Y:S01]  /*d4a0*/  FADD.FTZ R0, R167, R3 ;  /* 0x00000003a7007221 */ /* 0x000fe20000010000 */
[C---:B---3--:R-:W-:Y:S01]  /*d4b0*/  F2FP.BF16.F32.PACK_AB R152, R234.reuse, R152 ;  /* 0x00000098ea98723e */ /* 0x048fe200000010ff */
[-C--:B------:R-:W-:Y:S01]  /*d4c0*/  FMUL.FTZ R93, R93, R21.reuse ;  /* 0x000000155d5d7220 */ /* 0x080fe20000410000 */
[----:B------:R-:W-:Y:S01]  /*d4d0*/  FADD.FTZ R154, R234, R154 ;  /* 0x0000009aea9a7221 */ /* 0x000fe20000010000 */
[-C--:B------:R-:W-:Y:S01]  /*d4e0*/  FMUL.FTZ R96, R96, R21.reuse ;  /* 0x0000001560607220 */ /* 0x080fe20000410000 */
[----:B------:R-:W2:Y:S01]  /*d4f0*/  MUFU.EX2 R161, R161 ;  /* 0x000000a100a17308 */ /* 0x000ea20000000800 */
[-C--:B------:R-:W-:Y:S01]  /*d500*/  FMUL.FTZ R97, R97, R21.reuse ;  /* 0x0000001561617220 */ /* 0x080fe20000410000 */
[----:B----4-:R-:W-:Y:S01]  /*d510*/  FADD.FTZ R154, R156, R154 ;  /* 0x0000009a9c9a7221 */ /* 0x010fe20000010000 */
[-C--:B------:R-:W-:Y:S01]  /*d520*/  FMUL.FTZ R100, R100, R21.reuse ;  /* 0x0000001564647220 */ /* 0x080fe20000410000 */
[-C--:B------:R-:W-:Y:S01]  /*d530*/  FMUL.FTZ R101, R101, R21.reuse ;  /* 0x0000001565657220 */ /* 0x080fe20000410000 */
[-C--:B------:R-:W-:Y:S01]  /*d540*/  FMUL.FTZ R104, R104, R21.reuse ;  /* 0x0000001568687220 */ /* 0x080fe20000410000 */
[----:B0-----:R-:W-:Y:S01]  /*d550*/  FADD.FTZ R154, R158, R154 ;  /* 0x0000009a9e9a7221 */ /* 0x001fe20000010000 */
[-C--:B------:R-:W-:Y:S01]  /*d560*/  FMUL.FTZ R105, R105, R21.reuse ;  /* 0x0000001569697220 */ /* 0x080fe20000410000 */
[----:B------:R-:W0:Y:S01]  /*d570*/  MUFU.EX2 R164, R164 ;  /* 0x000000a400a47308 */ /* 0x000e220000000800 */
[-C--:B------:R-:W-:Y:S01]  /*d580*/  FMUL.FTZ R108, R108, R21.reuse ;  /* 0x000000156c6c7220 */ /* 0x080fe20000410000 */
[----:B-1----:R-:W-:Y:S01]  /*d590*/  FADD.FTZ R3, R160, R154 ;  /* 0x0000009aa0037221 */ /* 0x002fe20000010000 */
[----:B------:R-:W-:Y:S01]  /*d5a0*/  F2FP.BF16.F32.PACK_AB R154, R158, R156 ;  /* 0x0000009c9e9a723e */ /* 0x000fe200000010ff */
[----:B------:R-:W-:Y:S01]  /*d5b0*/  BAR.SYNC.DEFER_BLOCKING 0xf, 0x100 ;  /* 0x03c4000000007b1d */ /* 0x000fe20000010000 */
[-C--:B------:R-:W-:Y:S01]  /*d5c0*/  FMUL.FTZ R109, R109, R21.reuse ;  /* 0x000000156d6d7220 */ /* 0x080fe20000410000 */
[-C--:B------:R-:W-:Y:S01]  /*d5d0*/  FMUL.FTZ R112, R112, R21.reuse ;  /* 0x0000001570707220 */ /* 0x080fe20000410000 */
[-C--:B------:R-:W-:Y:S01]  /*d5e0*/  FMUL.FTZ R113, R113, R21.reuse ;  /* 0x0000001571717220 */ /* 0x080fe20000410000 */
[-C--:B------:R-:W-:Y:S01]  /*d5f0*/  FMUL.FTZ R116, R116, R21.reuse ;  /* 0x0000001574747220 */ /* 0x080fe20000410000 */
[C---:B--2---:R-:W-:Y:S01]  /*d600*/  FADD.FTZ R3, R161.reuse, R3 ;  /* 0x00000003a1037221 */ /* 0x044fe20000010000 */
[----:B------:R-:W1:Y:S01]  /*d610*/  MUFU.EX2 R165, R165 ;  /* 0x000000a500a57308 */ /* 0x000e620000000800 */
[----:B------:R-:W-:Y:S01]  /*d620*/  F2FP.BF16.F32.PACK_AB R156, R161, R160 ;  /* 0x000000a0a19c723e */ /* 0x000fe200000010ff */
[----:B------:R-:W-:Y:S01]  /*d630*/  FMUL.FTZ R117, R117, R21 ;  /* 0x0000001575757220 */ /* 0x000fe20000410000 */
[----:B------:R-:W-:Y:S01]  /*d640*/  F2FP.BF16.F32.PACK_AB R161, R171, R227 ;  /* 0x000000e3aba1723e */ /* 0x000fe200000010ff */
[-C--:B------:R-:W-:Y:S01]  /*d650*/  FMUL.FTZ R120, R120, R21.reuse ;  /* 0x0000001578787220 */ /* 0x080fe20000410000 */
[-C--:B------:R-:W-:Y:S01]  /*d660*/  FMUL.FTZ R121, R121, R21.reuse ;  /* 0x0000001579797220 */ /* 0x080fe20000410000 */
[-C--:B------:R-:W-:Y:S01]  /*d670*/  FMUL.FTZ R124, R124, R21.reuse ;  /* 0x000000157c7c7220 */ /* 0x080fe20000410000 */
[----:B0-----:R-:W-:Y:S01]  /*d680*/  FADD.FTZ R3, R164, R3 ;  /* 0x00000003a4037221 */ /* 0x001fe20000010000 */
        /* <DEDUP_REMOVED lines=9> */
[C---:B-1----:R-:W-:Y:S01]  /*d720*/  FADD.FTZ R3, R165.reuse, R3 ;  /* 0x00000003a5037221 */ /* 0x042fe20000010000 */
[----:B------:R-:W-:Y:S01]  /*d730*/  F2FP.BF16.F32.PACK_AB R158, R165, R164 ;  /* 0x000000a4a59e723e */ /* 0x000fe200000010ff */
[----:B------:R1:W-:Y:S01]  /*d740*/  STSM.16.M88.4 [R197+0x26800], R152 ;  /* 0x02680098c5007844 */ /* 0x0003e20000000200 */
[----:B------:R-:W-:Y:S01]  /*d750*/  F2FP.BF16.F32.PACK_AB R165, R179, R178 ;  /* 0x000000b2b3a5723e */ /* 0x000fe200000010ff */
[-C--:B------:R-:W-:Y:S01]  /*d760*/  FMUL.FTZ R140, R140, R21.reuse ;  /* 0x000000158c8c7220 */ /* 0x080fe20000410000 */
[-C--:B------:R-:W-:Y:S01]  /*d770*/  FMUL.FTZ R141, R141, R21.reuse ;  /* 0x000000158d8d7220 */ /* 0x080fe20000410000 */
[----:B------:R1:W-:Y:S01]  /*d780*/  STSM.16.M88.4 [R198], R156 ;  /* 0x0000009cc6007844 */ /* 0x0003e20000000200 */
[----:B------:R-:W3:Y:S01]  /*d790*/  MUFU.EX2 R162, R172 ;  /* 0x000000ac00a27308 */ /* 0x000ee20000000800 */
[----:B0-----:R-:W-:Y:S01]  /*d7a0*/  FADD.FTZ R160, R168, R3 ;  /* 0x00000003a8a07221 */ /* 0x001fe20000010000 */
[----:B------:R-:W-:Y:S01]  /*d7b0*/  FADD.FTZ R3, R227, R0 ;  /* 0x00000000e3037221 */ /* 0x000fe20000010000 */
[-C--:B------:R-:W-:Y:S01]  /*d7c0*/  FMUL.FTZ R144, R144, R21.reuse ;  /* 0x0000001590907220 */ /* 0x080fe20000410000 */
[-C--:B------:R-:W-:Y:S01]  /*d7d0*/  FMUL.FTZ R145, R145, R21.reuse ;  /* 0x0000001591917220 */ /* 0x080fe20000410000 */
[-C--:B------:R-:W-:Y:S01]  /*d7e0*/  FMUL.FTZ R148, R148, R21.reuse ;  /* 0x0000001594947220 */ /* 0x080fe20000410000 */
[----:B------:R-:W-:Y:S01]  /*d7f0*/  FADD.FTZ R3, R171, R3 ;  /* 0x00000003ab037221 */ /* 0x000fe20000010000 */
[----:B------:R-:W-:Y:S01]  /*d800*/  FMUL.FTZ R149, R149, R21 ;  /* 0x0000001595957220 */ /* 0x000fe20000410000 */
[----:B------:R-:W0:Y:S01]  /*d810*/  MUFU.EX2 R173, R173 ;  /* 0x000000ad00ad7308 */ /* 0x000e220000000800 */
[----:B--2---:R-:W-:Y:S01]  /*d820*/  FADD.FTZ R0, R169, R160 ;  /* 0x000000a0a9007221 */ /* 0x004fe20000010000 */
[----:B------:R-:W-:Y:S01]  /*d830*/  FADD.FTZ R3, R163, R3 ;  /* 0x00000003a3037221 */ /* 0x000fe20000010000 */
[----:B------:R-:W-:-:S02]  /*d840*/  F2FP.BF16.F32.PACK_AB R160, R169, R168 ;  /* 0x000000a8a9a0723e */ /* 0x000fc400000010ff */
[C---:B------:R-:W-:Y:S01]  /*d850*/  F2FP.BF16.F32.PACK_AB R163, R175.reuse, R163 ;  /* 0x000000a3afa3723e */ /* 0x040fe200000010ff */
[----:B------:R-:W-:Y:S02]  /*d860*/  FADD.FTZ R3, R175, R3 ;  /* 0x00000003af037221 */ /* 0x000fe40000010000 */
[----:B------:R-:W2:Y:S01]  /*d870*/  MUFU.EX2 R176, R176 ;  /* 0x000000b000b07308 */ /* 0x000ea20000000800 */
[----:B---3--:R-:W-:Y:S01]  /*d880*/  FADD.FTZ R0, R162, R0 ;  /* 0x00000000a2007221 */ /* 0x008fe20000010000 */
[----:B------:R-:W-:-:S04]  /*d890*/  FADD.FTZ R3, R178, R3 ;  /* 0x00000003b2037221 */ /* 0x000fc80000010000 */
[----:B------:R-:W-:Y:S02]  /*d8a0*/  FADD.FTZ R3, R179, R3 ;  /* 0x00000003b3037221 */ /* 0x000fe40000010000 */
[----:B------:R-:W3:Y:S01]  /*d8b0*/  MUFU.EX2 R177, R177 ;  /* 0x000000b100b17308 */ /* 0x000ee20000000800 */
[C---:B0-----:R-:W-:Y:S01]  /*d8c0*/  FADD.FTZ R0, R173.reuse, R0 ;  /* 0x00000000ad007221 */ /* 0x041fe20000010000 */
[----:B------:R-:W-:Y:S01]  /*d8d0*/  FADD.FTZ R3, R182, R3 ;  /* 0x00000003b6037221 */ /* 0x000fe20000010000 */
[----:B------:R-:W-:-:S05]  /*d8e0*/  F2FP.BF16.F32.PACK_AB R162, R173, R162 ;  /* 0x000000a2ada2723e */ /* 0x000fca00000010ff */
[----:B------:R-:W0:Y:S01]  /*d8f0*/  MUFU.EX2 R166, R180 ;  /* 0x000000b400a67308 */ /* 0x000e220000000800 */
[----:B--2---:R-:W-:Y:S01]  /*d900*/  FADD.FTZ R0, R176, R0 ;  /* 0x00000000b0007221 */ /* 0x004fe20000010000 */
[----:B------:R1:W-:Y:S06]  /*d910*/  STSM.16.M88.4 [R200], R160 ;  /* 0x000000a0c8007844 */ /* 0x0003ec0000000200 */
[----:B------:R-:W2:Y:S01]  /*d920*/  MUFU.EX2 R167, R183 ;  /* 0x000000b700a77308 */ /* 0x000ea20000000800 */
[C---:B---3--:R-:W-:Y:S01]  /*d930*/  FADD.FTZ R0, R177.reuse, R0 ;  /* 0x00000000b1007221 */ /* 0x048fe20000010000 */
[----:B------:R-:W-:-:S06]  /*d940*/  F2FP.BF16.F32.PACK_AB R164, R177, R176 ;  /* 0x000000b0b1a4723e */ /* 0x000fcc00000010ff */
[----:B------:R-:W3:Y:S01]  /*d950*/  MUFU.EX2 R181, R181 ;  /* 0x000000b500b57308 */ /* 0x000ee20000000800 */
[----:B0-----:R-:W-:Y:S01]  /*d960*/  FADD.FTZ R0, R166, R0 ;  /* 0x00000000a6007221 */ /* 0x001fe20000010000 */
[C---:B--2---:R-:W-:Y:S01]  /*d970*/  FADD.FTZ R3, R167.reuse, R3 ;  /* 0x00000003a7037221 */ /* 0x044fe20000010000 */
[----:B------:R-:W-:Y:S02]  /*d980*/  F2FP.BF16.F32.PACK_AB R167, R167, R182 ;  /* 0x000000b6a7a7723e */ /* 0x000fe400000010ff */
[C---:B---3--:R-:W-:Y:S01]  /*d990*/  F2FP.BF16.F32.PACK_AB R166, R181.reuse, R166 ;  /* 0x000000a6b5a6723e */ /* 0x048fe200000010ff */
[----:B------:R-:W-:-:S04]  /*d9a0*/  FADD.FTZ R0, R181, R0 ;  /* 0x00000000b5007221 */ /* 0x000fc80000010000 */
[----:B------:R1:W-:Y:S01]  /*d9b0*/  STSM.16.M88.4 [R199], R164 ;  /* 0x000000a4c7007844 */ /* 0x0003e20000000200 */
[----:B------:R-:W-:Y:S05]  /*d9c0*/  @!P0 BRA `(.L_x_4797) ;  /* 0x0000000000048947 */ /* 0x000fea0003800000 */
[----:B------:R-:W-:Y:S01]  /*d9d0*/  BPT.TRAP 0x1 ;  /* 0x000000040000795c */ /* 0x000fe20000300000 */
.L_x_4797:
[----:B------:R0:W2:Y:S01]  /*d9e0*/  SYNCS.PHASECHK.TRANS64.TRYWAIT P2, [R217+URZ+0x28c50], R20 ;  /* 0x028c5014d90075a7 */ /* 0x0000a2000804017f */
[----:B------:R-:W-:Y:S05]  /*d9f0*/  @!P0 BRA `(.L_x_4798) ;  /* 0x0000000000048947 */ /* 0x000fea0003800000 */
[----:B------:R-:W-:Y:S01]  /*da00*/  BPT.TRAP 0x1 ;  /* 0x000000040000795c */ /* 0x000fe20000300000 */
.L_x_4798:
[----:B------:R-:W-:Y:S04]  /*da10*/  BSSY B2, `(.L_x_4799) ;  /* 0x0000004000027945 */ /* 0x000fe80003800000 */
[----:B--2---:R-:W-:Y:S05]  /*da20*/  @P2 BRA `(.L_x_4800) ;  /* 0x0000000000082947 */ /* 0x004fea0003800000 */
[----:B------:R-:W2:Y:S02]  /*da30*/  SYNCS.PHASECHK.TRANS64.TRYWAIT P2, [R217+URZ+0x28c50], R20 ;  /* 0x028c5014d90075a7 */ /* 0x000ea4000804017f */
[----:B--2---:R-:W-:Y:S05]  /*da40*/  @!P2 BRA `(.L_x_4801) ;  /* 0x0000011400f4a947 */ /* 0x004fea0003800000 */
.L_x_4800:
[----:B------:R-:W-:Y:S05]  /*da50*/  BSYNC B2 ;  /* 0x0000000000027941 */ /* 0x000fea0003800000 */
.L_x_4799:
[----:B0-2---:R-:W-:Y:S01]  /*da60*/  IMAD R20, R18, 0x1000, R191 ;  /* 0x0000100012147824 */ /* 0x005fe200078e02bf */
[----:B------:R-:W-:Y:S01]  /*da70*/  WARPGROUP.ARRIVE ;  /* 0x00000000000079c5 */ /* 0x000fe20000000000 */
[----:B------:R-:W-:Y:S01]  /*da80*/  IMAD.MOV.U32 R21, RZ, RZ, 0x40000040 ;  /* 0x40000040ff157424 */ /* 0x000fe200078e00ff */
[----:B------:R-:W-:Y:S01]  /*da90*/  ISETP.GT.AND P2, PT, R216, R215, PT ;  /* 0x000000d7d800720c */ /* 0x000fe20003f44270 */
[----:B------:R-:W-:Y:S01]  /*daa0*/  @!P1 VIADD R217, R217, 0x28c60 ;  /* 0x00028c60d9d99836 */ /* 0x000fe20000000000 */
[----:B------:R-:W-:Y:S01]  /*dab0*/  R2UR UR6, R20 ;  /* 0x00000000140672ca */ /* 0x000fe200000e0000 */
[----:B------:R-:W-:Y:S01]  /*dac0*/  VIADD R216, R216, 0xffffffff ;  /* 0xffffffffd8d87836 */ /* 0x000fe20000000000 */
[----:B------:R-:W-:Y:S01]  /*dad0*/  R2UR UR7, R21 ;  /* 0x00000000150772ca */ /* 0x000fe200000e0000 */
[----:B------:R-:W-:Y:S01]  /*dae0*/  IMAD.MOV.U32 R21, RZ, RZ, 0x40000040 ;  /* 0x40000040ff157424 */ /* 0x000fe200078e00ff */
[----:B------:R-:W-:Y:S01]  /*daf0*/  @!P1 PRMT R217, RZ, 0x654, R217 ;  /* 0x00000654ffd99816 */ /* 0x000fe200000000d9 */
[----:B------:R-:W-:-:S02]  /*db00*/  IMAD.MOV.U32 R227, RZ, RZ, R14 ;  /* 0x000000ffffe37224 */ /* 0x000fc400078e000e */
[----:B------:R-:W-:-:S08]  /*db10*/  IMAD.MOV.U32 R226, RZ, RZ, R18 ;  /* 0x000000ffffe27224 */ /* 0x000fd000078e0012 */
[----:B------:R-:W-:Y:S03]  /*db20*/  HGMMA.64x256x16.F32.BF16 R24, R152, gdesc[UR4].tnspB, R24, gsb0 ;  /* 0x43e0000498187df0 */ /* 0x000fe60008001818 */
[----:B------:R-:W-:Y:S02]  /*db30*/  WARPGROUP.DEPBAR.LE gsb0, 0x0 ;  /* 0x00008000000079c5 */ /* 0x000fe40000010000 */
[----:B-1----:R-:W-:Y:S01]  /*db40*/  VIADD R152, R20, 0x80 ;  /* 0x0000008014987836 */ /* 0x002fe20000000000 */
        /* <DEDUP_REMOVED lines=33> */
.L_x_4791:
[----:B------:R-:W-:Y:S05]  /*dd60*/  BSYNC B0 ;  /* 0x0000000000007941 */ /* 0x000fea0003800000 */
.L_x_4790:
[----:B------:R-:W-:Y:S01]  /*dd70*/  ISETP.GE.AND P2, PT, R216, R201, PT ;  /* 0x000000c9d800720c */ /* 0x000fe20003f46270 */
[----:B------:R-:W-:-:S12]  /*dd80*/  BSSY B0, `(.L_x_4803) ;  /* 0x00001a1000007945 */ /* 0x000fd80003800000 */
[----:B------:R-:W-:Y:S05]  /*dd90*/  @!P2 BRA `(.L_x_4804) ;  /* 0x00000018007ca947 */ /* 0x000fea0003800000 */
[----:B------:R-:W-:Y:S02]  /*dda0*/  IMAD.MOV.U32 R21, RZ, RZ, R14 ;  /* 0x000000ffff157224 */ /* 0x000fe400078e000e */
[----:B------:R-:W-:Y:S02]  /*ddb0*/  IMAD.MOV.U32 R215, RZ, RZ, R15 ;  /* 0x000000ffffd77224 */ /* 0x000fe400078e000f */
[----:B------:R-:W-:-:S07]  /*ddc0*/  IMAD.MOV.U32 R196, RZ, RZ, R18 ;  /* 0x000000ffffc47224 */ /* 0x000fce00078e0012 */
.L_x_4815:
[----:B------:R-:W-:-:S05]  /*ddd0*/  VIADD R18, R196, 0x1 ;  /* 0x00000001c4127836 */ /* 0x000fca0000000000 */
[----:B------:R-:W-:-:S04]  /*dde0*/  ISETP.NE.AND P2, PT, R18, 0x2, PT ;  /* 0x000000021200780c */ /* 0x000fc80003f45270 */
[----:B------:R-:W-:Y:S02]  /*ddf0*/  SEL R12, RZ, 0x1, P2 ;  /* 0x00000001ff0c7807 */ /* 0x000fe40001000000 */
[----:B------:R-:W-:Y:S02]  /*de00*/  SEL R18, R18, RZ, P2 ;  /* 0x000000ff12127207 */ /* 0x000fe40001000000 */
[----:B------:R-:W-:Y:S01]  /*de10*/  LOP3.LUT R22, R22, R12, RZ, 0x3c, !PT ;  /* 0x0000000c16167212 */ /* 0x000fe200078e3cff */
[----:B--2---:R-:W-:Y:S06]  /*de20*/  @!P0 BRA `(.L_x_4805) ;  /* 0x0000000000048947 */ /* 0x004fec0003800000 */
[----:B------:R-:W-:Y:S01]  /*de30*/  BPT.TRAP 0x1 ;  /* 0x000000040000795c */ /* 0x000fe20000300000 */
.L_x_4805:
[----:B------:R-:W-:Y:S01]  /*de40*/  IMAD R194, R18, 0x8, R2 ;  /* 0x0000000812c27824 */ /* 0x000fe200078e0202 */
[----:B0-----:R-:W-:-:S04]  /*de50*/  SHF.L.U32 R20, R22, 0x1f, RZ ;  /* 0x0000001f16147819 */ /* 0x001fc800000006ff */
[----:B------:R0:W2:Y:S01]  /*de60*/  SYNCS.PHASECHK.TRANS64.TRYWAIT P2, [R194+URZ+0x28c30], R20 ;  /* 0x028c3014c20075a7 */ /* 0x0000a2000804017f */
[----:B------:R-:W-:Y:S05]  /*de70*/  @!P0 BRA `(.L_x_4806) ;  /* 0x0000000000048947 */ /* 0x000fea0003800000 */
[----:B------:R-:W-:Y:S01]  /*de80*/  BPT.TRAP 0x1 ;  /* 0x000000040000795c */ /* 0x000fe20000300000 */
.L_x_4806:
[----:B------:R-:W-:Y:S01]  /*de90*/  BSSY B1, `(.L_x_4807) ;  /* 0x0000006000017945 */ /* 0x000fe20003800000 */
[----:B------:R-:W-:Y:S02]  /*dea0*/  IMAD R154, R18, 0x200, R13 ;  /* 0x00000200129a7824 */ /* 0x000fe400078e020d */
[----:B------:R-:W-:Y:S01]  /*deb0*/  IMAD.MOV.U32 R155, RZ, RZ, 0x40000040 ;  /* 0x40000040ff9b7424 */ /* 0x000fe200078e00ff */
[----:B--2---:R-:W-:Y:S06]  /*dec0*/  @P2 BRA `(.L_x_4808) ;  /* 0x0000000000082947 */ /* 0x004fec0003800000 */
[----:B------:R-:W2:Y:S02]  /*ded0*/  SYNCS.PHASECHK.TRANS64.TRYWAIT P2, [R194+URZ+0x28c30], R20 ;  /* 0x028c3014c20075a7 */ /* 0x000ea4000804017f */
[----:B--2---:R-:W-:Y:S05]  /*dee0*/  @!P2 BRA `(.L_x_4809) ;  /* 0x0000011000e0a947 */ /* 0x004fea0003800000 */
.L_x_4808:
[----:B------:R-:W-:Y:S05]  /*def0*/  BSYNC B1 ;  /* 0x0000000000017941 */ /* 0x000fea0003800000 */
.L_x_4807:
        /* <DEDUP_REMOVED lines=52> */
[----:B---3--:R-:W-:Y:S01]  /*e240*/  FMNMX.FTZ R14, R12, R14, !PT ;  /* 0x0000000e0c0e7209 */ /* 0x008fe20007810000 */
[----:B------:R-:W-:-:S04]  /*e250*/  IMAD.U32 R12, RZ, RZ, UR39 ;  /* 0x00000027ff0c7e24 */ /* 0x000fc8000f8e00ff */
[----:B------:R-:W3:Y:S02]  /*e260*/  SHFL.BFLY PT, R15, R14, 0x1, 0x1f ;  /* 0x0c201f000e0f7f89 */ /* 0x000ee400000e0000 */
[----:B---3--:R-:W-:-:S05]  /*e270*/  FMNMX.FTZ R15, R14, R15, !PT ;  /* 0x0000000f0e0f7209 */ /* 0x008fca0007810000 */
[C---:B------:R-:W-:Y:S01]  /*e280*/  FMUL.FTZ R14, R15.reuse, R12 ;  /* 0x0000000c0f0e7220 */ /* 0x040fe20000410000 */
[----:B------:R-:W-:-:S03]  /*e290*/  FADD.FTZ R215, -R15, R215 ;  /* 0x000000d70fd77221 */ /* 0x000fc60000010100 */
        /* <DEDUP_REMOVED lines=21> */
[----:B------:R-:W4:Y:S01]  /*e3f0*/  MUFU.EX2 R215, R215 ;  /* 0x000000d700d77308 */ /* 0x000f220000000800 */
[----:B---3--:R-:W-:-:S07]  /*e400*/  FMNMX.FTZ R14, R154, R21, !PT ;  /* 0x000000159a0e7209 */ /* 0x008fce0007810000 */
[----:B------:R-:W3:Y:S01]  /*e410*/  MUFU.EX2 R153, R153 ;  /* 0x0000009900997308 */ /* 0x000ee20000000800 */
[----:B------:R-:W-:-:S04]  /*e420*/  FMNMX.FTZ R14, R155, R14, !PT ;  /* 0x0000000e9b0e7209 */ /* 0x000fc80007810000 */
[----:B------:R-:W-:-:S03]  /*e430*/  FMNMX.FTZ R14, R158, R14, !PT ;  /* 0x0000000e9e0e7209 */ /* 0x000fc60007810000 */
[----:B------:R-:W5:Y:S01]  /*e440*/  MUFU.EX2 R156, R156 ;  /* 0x0000009c009c7308 */ /* 0x000f620000000800 */
[----:B----4-:R-:W-:Y:S01]  /*e450*/  FFMA.FTZ R0, R215, R0, R152 ;  /* 0x00000000d7007223 */ /* 0x010fe20000010098 */
[-C--:B------:R-:W-:Y:S01]  /*e460*/  FMUL.FTZ R24, R24, R215.reuse ;  /* 0x000000d718187220 */ /* 0x080fe20000410000 */
[----:B------:R-:W-:Y:S01]  /*e470*/  FMNMX.FTZ R14, R159, R14, !PT ;  /* 0x0000000e9f0e7209 */ /* 0x000fe20007810000 */
[-C--:B------:R-:W-:Y:S01]  /*e480*/  FMUL.FTZ R25, R25, R215.reuse ;  /* 0x000000d719197220 */ /* 0x080fe20000410000 */
[-C--:B------:R-:W-:Y:S01]  /*e490*/  FMUL.FTZ R28, R28, R215.reuse ;  /* 0x000000d71c1c7220 */ /* 0x080fe20000410000 */
[-C--:B------:R-:W-:Y:S01]  /*e4a0*/  FMUL.FTZ R29, R29, R215.reuse ;  /* 0x000000d71d1d7220 */ /* 0x080fe20000410000 */
[----:B------:R-:W-:Y:S01]  /*e4b0*/  FMNMX.FTZ R14, R162, R14, !PT ;  /* 0x0000000ea20e7209 */ /* 0x000fe20007810000 */
[----:B------:R-:W4:Y:S01]  /*e4c0*/  MUFU.EX2 R157, R157 ;  /* 0x0000009d009d7308 */ /* 0x000f220000000800 */
[C---:B---3--:R-:W-:Y:S01]  /*e4d0*/  FADD.FTZ R0, R153.reuse, R0 ;  /* 0x0000000099007221 */ /* 0x048fe20000010000 */
[----:B------:R-:W-:Y:S01]  /*e4e0*/  F2FP.BF16.F32.PACK_AB R152, R153, R152 ;  /* 0x000000989998723e */ /* 0x000fe200000010ff */
[----:B------:R-:W-:Y:S01]  /*e4f0*/  @!P2 IMAD R153, R196, 0x40, R189 ;  /* 0x00000040c499a824 */ /* 0x000fe200078e02bd */
[----:B------:R-:W-:Y:S01]  /*e500*/  FMNMX.FTZ R14, R163, R14, !PT ;  /* 0x0000000ea30e7209 */ /* 0x000fe20007810000 */
[-C--:B------:R-:W-:Y:S01]  /*e510*/  FMUL.FTZ R32, R32, R215.reuse ;  /* 0x000000d720207220 */ /* 0x080fe20000410000 */
[-C--:B------:R-:W-:Y:S01]  /*e520*/  FMUL.FTZ R33, R33, R215.reuse ;  /* 0x000000d721217220 */ /* 0x080fe20000410000 */
[----:B------:R-:W-:Y:S01]  /*e530*/  @!P2 IMAD R153, R153, 0x4, R2 ;  /* 0x000000049999a824 */ /* 0x000fe200078e0202 */
[----:B------:R-:W-:Y:S01]  /*e540*/  FMNMX.FTZ R14, R166, R14, !PT ;  /* 0x0000000ea60e7209 */ /* 0x000fe20007810000 */
[----:B------:R-:W3:Y:S01]  /*e550*/  MUFU.EX2 R160, R160 ;  /* 0x000000a000a07308 */ /* 0x000ee20000000800 */
[-C--:B------:R-:W-:Y:S01]  /*e560*/  FMUL.FTZ R36, R36, R215.reuse ;  /* 0x000000d724247220 */ /* 0x080fe20000410000 */
[-C--:B------:R-:W-:Y:S01]  /*e570*/  FMUL.FTZ R37, R37, R215.reuse ;  /* 0x000000d725257220 */ /* 0x080fe20000410000 */
[----:B------:R-:W-:Y:S01]  /*e580*/  FMNMX.FTZ R14, R167, R14, !PT ;  /* 0x0000000ea70e7209 */ /* 0x000fe20007810000 */
[----:B------:R-:W-:Y:S01]  /*e590*/  @!P2 STS [R153+0x28800], R215 ;  /* 0x028800d79900a388 */ /* 0x000fe20000000800 */
[-C--:B------:R-:W-:Y:S01]  /*e5a0*/  FMUL.FTZ R40, R40, R215.reuse ;  /* 0x000000d728287220 */ /* 0x080fe20000410000 */
[-C--:B------:R-:W-:Y:S01]  /*e5b0*/  FMUL.FTZ R41, R41, R215.reuse ;  /* 0x000000d729297220 */ /* 0x080fe20000410000 */
[----:B------:R-:W-:Y:S01]  /*e5c0*/  FMNMX.FTZ R14, R170, R14, !PT ;  /* 0x0000000eaa0e7209 */ /* 0x000fe20007810000 */
[----:B------:R-:W0:Y:S01]  /*e5d0*/  MUFU.EX2 R161, R161 ;  /* 0x000000a100a17308 */ /* 0x000e220000000800 */
[-C--:B------:R-:W-:Y:S01]  /*e5e0*/  FMUL.FTZ R44, R44, R215.reuse ;  /* 0x000000d72c2c7220 */ /* 0x080fe20000410000 */
[-C--:B------:R-:W-:Y:S01]  /*e5f0*/  FMUL.FTZ R45, R45, R215.reuse ;  /* 0x000000d72d2d7220 */ /* 0x080fe20000410000 */
[----:B------:R-:W-:Y:S01]  /*e600*/  FMNMX.FTZ R14, R171, R14, !PT ;  /* 0x0000000eab0e7209 */ /* 0x000fe20007810000 */
[-C--:B------:R-:W-:Y:S01]  /*e610*/  FMUL.FTZ R48, R48, R215.reuse ;  /* 0x000000d730307220 */ /* 0x080fe20000410000 */
        /* <DEDUP_REMOVED lines=51> */
[----:B-1----:R-:W-:Y:S01]  /*e950*/  FMNMX.FTZ R14, R14, R196, !PT ;  /* 0x000000c40e0e7209 */ /* 0x002fe20007810000 */
[-C--:B------:R-:W-:Y:S01]  /*e960*/  FMUL.FTZ R137, R137, R215.reuse ;  /* 0x000000d789897220 */ /* 0x080fe20000410000 */
[-C--:B------:R-:W-:Y:S01]  /*e970*/  FMUL.FTZ R140, R140, R215.reuse ;  /* 0x000000d78c8c7220 */ /* 0x080fe20000410000 */
[-C--:B------:R-:W-:Y:S01]  /*e980*/  FMUL.FTZ R141, R141, R215.reuse ;  /* 0x000000d78d8d7220 */ /* 0x080fe20000410000 */
[-C--:B------:R-:W-:Y:S01]  /*e990*/  FMUL.FTZ R144, R144, R215.reuse ;  /* 0x000000d790907220 */ /* 0x080fe20000410000 */
[----:B------:R-:W1:Y:S01]  /*e9a0*/  SHFL.BFLY PT, R196, R14, 0x1, 0x1f ;  /* 0x0c201f000ec47f89 */ /* 0x000e6200000e0000 */
[-C--:B------:R-:W-:Y:S01]  /*e9b0*/  FMUL.FTZ R145, R145, R215.reuse ;  /* 0x000000d791917220 */ /* 0x080fe20000410000 */
[-C--:B------:R-:W-:Y:S01]  /*e9c0*/  FMUL.FTZ R148, R148, R215.reuse ;  /* 0x000000d794947220 */ /* 0x080fe20000410000 */
[----:B------:R-:W-:Y:S01]  /*e9d0*/  FMUL.FTZ R149, R149, R215 ;  /* 0x000000d795957220 */ /* 0x000fe20000410000 */
[----:B------:R-:W2:Y:S01]  /*e9e0*/  MUFU.EX2 R164, R164 ;  /* 0x000000a400a47308 */ /* 0x000ea20000000800 */
[----:B-----5:R-:W-:-:S04]  /*e9f0*/  FADD.FTZ R0, R156, R0 ;  /* 0x000000009c007221 */ /* 0x020fc80000010000 */
[----:B----4-:R-:W-:-:S03]  /*ea00*/  FADD.FTZ R0, R157, R0 ;  /* 0x000000009d007221 */ /* 0x010fc60000010000 */
[----:B------:R-:W4:Y:S01]  /*ea10*/  MUFU.EX2 R165, R165 ;  /* 0x000000a500a57308 */ /* 0x000f220000000800 */
[----:B---3--:R-:W-:-:S04]  /*ea20*/  FADD.FTZ R0, R160, R0 ;  /* 0x00000000a0007221 */ /* 0x008fc80000010000 */
[----:B0-----:R-:W-:-:S03]  /*ea30*/  FADD.FTZ R0, R161, R0 ;  /* 0x00000000a1007221 */ /* 0x001fc60000010000 */
[----:B------:R-:W0:Y:S01]  /*ea40*/  MUFU.EX2 R168, R168 ;  /* 0x000000a800a87308 */ /* 0x000e220000000800 */
[----:B--2---:R-:W-:Y:S01]  /*ea50*/  FADD.FTZ R0, R164, R0 ;  /* 0x00000000a4007221 */ /* 0x004fe20000010000 */
[----:B-1----:R-:W-:-:S06]  /*ea60*/  FMNMX.FTZ R14, R14, R196, !PT ;  /* 0x000000c40e0e7209 */ /* 0x002fcc0007810000 */
[----:B------:R-:W1:Y:S01]  /*ea70*/  MUFU.EX2 R169, R169 ;  /* 0x000000a900a97308 */ /* 0x000e620000000800 */
[----:B------:R-:W-:Y:S01]  /*ea80*/  FADD.FTZ R21, -R14, R21 ;  /* 0x000000150e157221 */ /* 0x000fe20000010100 */
[----:B----4-:R-:W-:-:S03]  /*ea90*/  FADD.FTZ R0, R165, R0 ;  /* 0x00000000a5007221 */ /* 0x010fc60000010000 */
[----:B------:R-:W-:-:S03]  /*eaa0*/  FMUL.FTZ R21, R21, R12 ;  /* 0x0000000c15157220 */ /* 0x000fc60000410000 */
[----:B------:R-:W2:Y:S01]  /*eab0*/  MUFU.EX2 R172, R172 ;  /* 0x000000ac00ac7308 */ /* 0x000ea20000000800 */
[----:B0-----:R-:W-:-:S07]  /*eac0*/  FADD.FTZ R0, R168, R0 ;  /* 0x00000000a8007221 */ /* 0x001fce0000010000 */
[----:B------:R-:W0:Y:S01]  /*ead0*/  MUFU.EX2 R21, R21 ;  /* 0x0000001500157308 */ /* 0x000e220000000800 */
[----:B-1----:R-:W-:-:S07]  /*eae0*/  FADD.FTZ R0, R169, R0 ;  /* 0x00000000a9007221 */ /* 0x002fce0000010000 */
[----:B------:R-:W1:Y:S01]  /*eaf0*/  MUFU.EX2 R173, R173 ;  /* 0x000000ad00ad7308 */ /* 0x000e620000000800 */
[----:B--2---:R-:W-:-:S07]  /*eb00*/  FADD.FTZ R0, R172, R0 ;  /* 0x00000000ac007221 */ /* 0x004fce0000010000 */
        /* <DEDUP_REMOVED lines=11> */
[-C--:B0-----:R-:W-:Y:S01]  /*ebc0*/  FMUL.FTZ R153, R14, R12.reuse ;  /* 0x0000000c0e997220 */ /* 0x081fe20000410000 */
        /* <DEDUP_REMOVED lines=20> */
[----:B--2---:R-:W-:Y:S01]  /*ed10*/  FADD.FTZ R0, R176, R0 ;  /* 0x00000000b0007221 */ /* 0x004fe20000010000 */
[-C--:B------:R-:W-:Y:S01]  /*ed20*/  FMUL.FTZ R46, R46, R21.reuse ;  /* 0x000000152e2e7220 */ /* 0x080fe20000410000 */
[-C--:B------:R-:W-:Y:S01]  /*ed30*/  FMUL.FTZ R47, R47, R21.reuse ;  /* 0x000000152f2f7220 */ /* 0x080fe20000410000 */
[-C--:B------:R-:W-:Y:S01]  /*ed40*/  FMUL.FTZ R50, R50, R21.reuse ;  /* 0x0000001532327220 */ /* 0x080fe20000410000 */
[----:B---3--:R-:W-:Y:S01]  /*ed50*/  FADD.FTZ R0, R177, R0 ;  /* 0x00000000b1007221 */ /* 0x008fe20000010000 */
[-C--:B------:R-:W-:Y:S01]  /*ed60*/  FMUL.FTZ R51, R51, R21.reuse ;  /* 0x0000001533337220 */ /* 0x080fe20000410000 */
[-C--:B------:R-:W-:Y:S01]  /*ed70*/  FMUL.FTZ R54, R54, R21.reuse ;  /* 0x0000001536367220 */ /* 0x080fe20000410000 */
[----:B------:R0:W1:Y:S01]  /*ed80*/  MUFU.EX2 R153, R154 ;  /* 0x0000009a00997308 */ /* 0x0000620000000800 */
        /* <DEDUP_REMOVED lines=10> */
[----:B------:R-:W-:Y:S01]  /*ee30*/  F2FP.BF16.F32.PACK_AB R156, R161, R160 ;  /* 0x000000a0a19c723e */ /* 0x000fe200000010ff */
[-C--:B------:R-:W-:Y:S01]  /*ee40*/  FMUL.FTZ R71, R71, R21.reuse ;  /* 0x0000001547477220 */ /* 0x080fe20000410000 */
[----:B------:R-:W-:Y:S01]  /*ee50*/  F2FP.BF16.F32.PACK_AB R160, R169, R168 ;  /* 0x000000a8a9a0723e */ /* 0x000fe200000010ff */
[-C--:B------:R-:W-:Y:S01]  /*ee60*/  FMUL.FTZ R74, R74, R21.reuse ;  /* 0x000000154a4a7220 */ /* 0x080fe20000410000 */
[----:B------:R-:W-:Y:S01]  /*ee70*/  FMUL.FTZ R75, R75, R21 ;  /* 0x000000154b4b7220 */ /* 0x000fe20000410000 */
[----:B------:R0:W2:Y:S01]  /*ee80*/  MUFU.EX2 R181, R158 ;  /* 0x0000009e00b57308 */ /* 0x0000a20000000800 */
[----:B-1----:R-:W-:Y:S01]  /*ee90*/  FFMA.FTZ R3, R21, R3, R153 ;  /* 0x0000000315037223 */ /* 0x002fe20000010099 */
[----:B------:R-:W-:Y:S01]  /*eea0*/  F2FP.BF16.F32.PACK_AB R153, R155, R153 ;  /* 0x000000999b99723e */ /* 0x000fe200000010ff */
[-C--:B------:R-:W-:Y:S01]  /*eeb0*/  FMUL.FTZ R78, R78, R21.reuse ;  /* 0x000000154e4e7220 */ /* 0x080fe20000410000 */
[-C--:B------:R-:W-:Y:S01]  /*eec0*/  FMUL.FTZ R79, R79, R21.reuse ;  /* 0x000000154f4f7220 */ /* 0x080fe20000410000 */
[----:B------:R-:W-:Y:S01]  /*eed0*/  FADD.FTZ R3, R155, R3 ;  /* 0x000000039b037221 */ /* 0x000fe20000010000 */
[-C--:B------:R-:W-:Y:S01]  /*eee0*/  FMUL.FTZ R82, R82, R21.reuse ;  /* 0x0000001552527220 */ /* 0x080fe20000410000 */
[-C--:B------:R-:W-:Y:S01]  /*eef0*/  FMUL.FTZ R83, R83, R21.reuse ;  /* 0x0000001553537220 */ /* 0x080fe20000410000 */
[----:B------:R-:W1:Y:S01]  /*ef00*/  MUFU.EX2 R159, R159 ;  /* 0x0000009f009f7308 */ /* 0x000e620000000800 */
[----:B0-----:R-:W-:Y:S01]  /*ef10*/  F2FP.BF16.F32.PACK_AB R158, R165, R164 ;  /* 0x000000a4a59e723e */ /* 0x001fe200000010ff */
[-C--:B------:R-:W-:Y:S01]  /*ef20*/  FMUL.FTZ R86, R86, R21.reuse ;  /* 0x0000001556567220 */ /* 0x080fe20000410000 */
[----:B------:R-:W-:Y:S01]  /*ef30*/  F2FP.BF16.F32.PACK_AB R164, R177, R176 ;  /* 0x000000b0b1a4723e */ /* 0x000fe200000010ff */
[-C--:B------:R-:W-:Y:S01]  /*ef40*/  FMUL.FTZ R87, R87, R21.reuse ;  /* 0x0000001557577220 */ /* 0x080fe20000410000 */
[-C--:B------:R-:W-:Y:S01]  /*ef50*/  FMUL.FTZ R90, R90, R21.reuse ;  /* 0x000000155a5a7220 */ /* 0x080fe20000410000 */
[-C--:B------:R-:W-:Y:S01]  /*ef60*/  FMUL.FTZ R91, R91, R21.reuse ;  /* 0x000000155b5b7220 */ /* 0x080fe20000410000 */
[-C--:B------:R-:W-:Y:S01]  /*ef70*/  FMUL.FTZ R94, R94, R21.reuse ;  /* 0x000000155e5e7220 */ /* 0x080fe20000410000 */
[----:B------:R0:W3:Y:S01]  /*ef80*/  MUFU.EX2 R215, R162 ;  /* 0x000000a200d77308 */ /* 0x0000e20000000800 */
        /* <DEDUP_REMOVED lines=17> */
[----:B---3--:R-:W-:Y:S01]  /*f0a0*/  FADD.FTZ R3, R215, R3 ;  /* 0x00000003d7037221 */ /* 0x008fe20000010000 */
        /* <DEDUP_REMOVED lines=15> */
[----:B0-----:R-:W-:Y:S01]  /*f1a0*/  FADD.FTZ R3, R196, R3 ;  /* 0x00000003c4037221 */ /* 0x001fe20000010000 */
[----:B------:R0:W-:Y:S01]  /*f1b0*/  STSM.16.M88.4 [R197+0x26800], R152 ;  /* 0x02680098c5007844 */ /* 0x0001e20000000200 */
        /* <DEDUP_REMOVED lines=10> */
[----:B------:R-:W-:-:S02]  /*f260*/  FMUL.FTZ R151, R151, R21 ;  /* 0x0000001597977220 */ /* 0x000fc40000410000 */
        /* <DEDUP_REMOVED lines=9> */
[C---:B--2---:R-:W-:Y:S01]  /*f300*/  FADD.FTZ R3, R175.reuse, R3 ;  /* 0x00000003af037221 */ /* 0x044fe20000010000 */
[----:B------:R-:W-:-:S05]  /*f310*/  F2FP.BF16.F32.PACK_AB R163, R175, R174 ;  /* 0x000000aeafa3723e */ /* 0x000fca00000010ff */
[----:B------:R0:W-:Y:S01]  /*f320*/  STSM.16.M88.4 [R200], R160 ;  /* 0x000000a0c8007844 */ /* 0x0001e20000000200 */
[----:B------:R-:W2:Y:S01]  /*f330*/  MUFU.EX2 R179, R179 ;  /* 0x000000b300b37308 */ /* 0x000ea20000000800 */
[----:B---3--:R-:W-:-:S04]  /*f340*/  FADD.FTZ R0, R180, R0 ;  /* 0x00000000b4007221 */ /* 0x008fc80000010000 */
[C---:B------:R-:W-:Y:S01]  /*f350*/  FADD.FTZ R0, R166.reuse, R0 ;  /* 0x00000000a6007221 */ /* 0x040fe20000010000 */
[----:B------:R-:W-:Y:S02]  /*f360*/  F2FP.BF16.F32.PACK_AB R166, R166, R180 ;  /* 0x000000b4a6a6723e */ /* 0x000fe400000010ff */
[----:B------:R-:W3:Y:S01]  /*f370*/  MUFU.EX2 R182, R182 ;  /* 0x000000b600b67308 */ /* 0x000ee20000000800 */
[----:B-1----:R-:W-:-:S07]  /*f380*/  FADD.FTZ R3, R165, R3 ;  /* 0x00000003a5037221 */ /* 0x002fce0000010000 */
[----:B------:R-:W1:Y:S01]  /*f390*/  MUFU.EX2 R183, R183 ;  /* 0x000000b700b77308 */ /* 0x000e620000000800 */
[C---:B--2---:R-:W-:Y:S01]  /*f3a0*/  FADD.FTZ R3, R179.reuse, R3 ;  /* 0x00000003b3037221 */ /* 0x044fe20000010000 */
[----:B------:R-:W-:-:S03]  /*f3b0*/  F2FP.BF16.F32.PACK_AB R165, R179, R165 ;  /* 0x000000a5b3a5723e */ /* 0x000fc600000010ff */
[----:B---3--:R-:W-:Y:S01]  /*f3c0*/  FADD.FTZ R3, R182, R3 ;  /* 0x00000003b6037221 */ /* 0x008fe20000010000 */
[----:B-1----:R-:W-:-:S03]  /*f3d0*/  F2FP.BF16.F32.PACK_AB R167, R183, R182 ;  /* 0x000000b6b7a7723e */ /* 0x002fc600000010ff */
[----:B------:R-:W-:Y:S02]  /*f3e0*/  FADD.FTZ R3, R183, R3 ;  /* 0x00000003b7037221 */ /* 0x000fe40000010000 */
[----:B------:R0:W-:Y:S01]  /*f3f0*/  STSM.16.M88.4 [R199], R164 ;  /* 0x000000a4c7007844 */ /* 0x0001e20000000200 */
[----:B------:R-:W-:Y:S05]  /*f400*/  @!P0 BRA `(.L_x_4810) ;  /* 0x0000000000048947 */ /* 0x000fea0003800000 */
[----:B------:R-:W-:Y:S01]  /*f410*/  BPT.TRAP 0x1 ;  /* 0x000000040000795c */ /* 0x000fe20000300000 */
.L_x_4810:
[----:B------:R1:W2:Y:S01]  /*f420*/  SYNCS.PHASECHK.TRANS64.TRYWAIT P2, [R194+URZ+0x28c50], R20 ;  /* 0x028c5014c20075a7 */ /* 0x0002a2000804017f */
[----:B------:R-:W-:Y:S05]  /*f430*/  @!P0 BRA `(.L_x_4811) ;  /* 0x0000000000048947 */ /* 0x000fea0003800000 */
[----:B------:R-:W-:Y:S01]  /*f440*/  BPT.TRAP 0x1 ;  /* 0x000000040000795c */ /* 0x000fe20000300000 */
.L_x_4811:
[----:B------:R-:W-:Y:S04]  /*f450*/  BSSY B1, `(.L_x_4812) ;  /* 0x0000004000017945 */ /* 0x000fe80003800000 */
[----:B--2---:R-:W-:Y:S05]  /*f460*/  @P2 BRA `(.L_x_4813) ;  /* 0x0000000000082947 */ /* 0x004fea0003800000 */
[----:B------:R-:W2:Y:S02]  /*f470*/  SYNCS.PHASECHK.TRANS64.TRYWAIT P2, [R194+URZ+0x28c50], R20 ;  /* 0x028c5014c20075a7 */ /* 0x000ea4000804017f */
[----:B--2---:R-:W-:Y:S05]  /*f480*/  @!P2 BRA `(.L_x_4814) ;  /* 0x000000fc008ca947 */ /* 0x004fea0003800000 */
.L_x_4813:
[----:B------:R-:W-:Y:S05]  /*f490*/  BSYNC B1 ;  /* 0x0000000000017941 */ /* 0x000fea0003800000 */
.L_x_4812:
[----:B-12---:R-:W-:Y:S01]  /*f4a0*/  IMAD R20, R18, 0x1000, R191 ;  /* 0x0000100012147824 */ /* 0x006fe200078e02bf */
        /* <DEDUP_REMOVED lines=46> */
.L_x_4804:
[----:B------:R-:W-:Y:S05]  /*f790*/  BSYNC B0 ;  /* 0x0000000000007941 */ /* 0x000fea0003800000 */
.L_x_4803:
[----:B------:R-:W3:Y:S01]  /*f7a0*/  SHFL.BFLY PT, R4, R0, 0x2, 0x1f ;  /* 0x0c401f0000047f89 */ /* 0x000ee200000e0000 */
[----:B------:R-:W-:Y:S02]  /*f7b0*/  IMAD.MOV.U32 R154, RZ, RZ, -0x800000 ;  /* 0xff800000ff9a7424 */ /* 0x000fe400078e00ff */
[----:B------:R-:W-:Y:S01]  /*f7c0*/  VIADD R218, R218, 0x1 ;  /* 0x00000001dada7836 */ /* 0x000fe20000000000 */
[----:B------:R-:W-:Y:S08]  /*f7d0*/  BAR.ARV 0x8, 0x100 ;  /* 0x0204000000007b1d */ /* 0x000ff00000002000 */
[----:B------:R-:W-:Y:S01]  /*f7e0*/  BAR.SYNC.DEFER_BLOCKING 0xf, 0x100 ;  /* 0x03c4000000007b1d */ /* 0x000fe20000010000 */
[----:B---3--:R-:W-:-:S05]  /*f7f0*/  FADD.FTZ R4, R4, R0 ;  /* 0x0000000004047221 */ /* 0x008fca0000010000 */
[----:B------:R-:W3:Y:S02]  /*f800*/  SHFL.BFLY PT, R0, R4, 0x1, 0x1f ;  /* 0x0c201f0004007f89 */ /* 0x000ee400000e0000 */
[----:B---3--:R-:W-:Y:S01]  /*f810*/  FADD.FTZ R0, R4, R0 ;  /* 0x0000000004007221 */ /* 0x008fe20000010000 */
[----:B------:R-:W-:-:S04]  /*f820*/  IMAD.MOV.U32 R4, RZ, RZ, RZ ;  /* 0x000000ffff047224 */ /* 0x000fc800078e00ff */
[----:B------:R-:W-:-:S13]  /*f830*/  FSETP.NE.FTZ.AND P0, PT, R0, RZ, PT ;  /* 0x000000ff0000720b */ /* 0x000fda0003f15000 */
[----:B------:R-:W3:Y:S01]  /*f840*/  @P0 MUFU.RCP R4, R0 ;  /* 0x0000000000040308 */ /* 0x000ee20000001000 */
[----:B------:R-:W-:-:S07]  /*f850*/  @P0 FMUL.FTZ R5, R12, 0.69314718246459960938 ;  /* 0x3f3172180c050820 */ /* 0x000fce0000410000 */
[----:B------:R-:W4:Y:S01]  /*f860*/  @P0 MUFU.LG2 R0, R0 ;  /* 0x0000000000000308 */ /* 0x000f220000000c00 */
        /* <DEDUP_REMOVED lines=13> */
[-C--:B------:R-:W-:Y:S01]  /*f940*/  FMUL.FTZ R45, R45, R4.reuse ;  /* 0x000000042d2d7220 */ /* 0x080fe20000410000 */
[----:B------:R-:W3:Y:S01]  /*f950*/  SHFL.BFLY PT, R0, R3, 0x2, 0x1f ;  /* 0x0c401f0003007f89 */ /* 0x000ee200000e0000 */
        /* <DEDUP_REMOVED lines=23> */
[----:B---3--:R-:W-:Y:S01]  /*fad0*/  FADD.FTZ R0, R0, R3 ;  /* 0x0000000300007221 */ /* 0x008fe20000010000 */
[-C--:B------:R-:W-:Y:S01]  /*fae0*/  FMUL.FTZ R93, R93, R4.reuse ;  /* 0x000000045d5d7220 */ /* 0x080fe20000410000 */
[-C--:B------:R-:W-:Y:S01]  /*faf0*/  FMUL.FTZ R96, R96, R4.reuse ;  /* 0x0000000460607220 */ /* 0x080fe20000410000 */
[-C--:B------:R-:W-:Y:S01]  /*fb00*/  FMUL.FTZ R97, R97, R4.reuse ;  /* 0x0000000461617220 */ /* 0x080fe20000410000 */
        /* <DEDUP_REMOVED lines=26> */
[----:B------:R-:W-:-:S02]  /*fcb0*/  IMAD.MOV.U32 R0, RZ, RZ, RZ ;  /* 0x000000ffff007224 */ /* 0x000fc400078e00ff */
[-C--:B------:R-:W-:Y:S01]  /*fcc0*/  FMUL.FTZ R148, R148, R4.reuse ;  /* 0x0000000494947220 */ /* 0x080fe20000410000 */
[----:B------:R-:W-:Y:S01]  /*fcd0*/  FMUL.FTZ R149, R149, R4 ;  /* 0x0000000495957220 */ /* 0x000fe20000410000 */
        /* <DEDUP_REMOVED lines=11> */
[----:B------:R-:W-:Y:S01]  /*fd90*/  FMUL.FTZ R39, R39, R0 ;  /* 0x0000000027277220 */ /* 0x000fe20000410000 */
[----:B----4-:R-:W-:Y:S01]  /*fda0*/  @P0 FMUL.FTZ R5, R3, 0.69314718246459960938 ;  /* 0x3f31721803050820 */ /* 0x010fe20000410000 */
        /* <DEDUP_REMOVED lines=65> */
[----:B---3--:R-:W-:Y:S01]  /*101c0*/  SEL R0, RZ, 0x1, P1 ;  /* 0x00000001ff007807 */ /* 0x008fe20000800000 */
[----:B------:R-:W-:Y:S06]  /*101d0*/  BAR.ARV 0xe, 0x100 ;  /* 0x0384000000007b1d */ /* 0x000fec0000002000 */
[----:B------:R-:W-:-:S02]  /*101e0*/  PLOP3.LUT P0, PT, PT, PT, PT, 0x8, 0x0 ;  /* 0x000000000000781c */ /* 0x000fc40003f0e170 */
[----:B------:R-:W-:Y:S02]  /*101f0*/  LOP3.LUT R22, R22, R0, RZ, 0x3c, !PT ;  /* 0x0000000016167212 */ /* 0x000fe400078e3cff */
[----:B------:R-:W-:-:S09]  /*10200*/  SEL R18, R18, RZ, P1 ;  /* 0x000000ff12127207 */ /* 0x000fd20000800000 */
.L_x_4731:
[----:B------:R-:W-:Y:S05]  /*10210*/  BSYNC B7 ;  /* 0x0000000000077941 */ /* 0x000fea0003800000 */
.L_x_4727:
[----:B------:R-:W3:Y:S08]  /*10220*/  S2UR UR5, SR_CgaCtaId ;  /* 0x00000000000579c3 */ /* 0x000ef00000008800 */
[----:B------:R-:W-:Y:S06]  /*10230*/  BAR.SYNC.DEFER_BLOCKING 0x5, 0x180 ;  /* 0x0146000000007b1d */ /* 0x000fec0000010000 */
[----:B------:R-:W-:Y:S01]  /*10240*/  UMOV UR4, 0x400 ;  /* 0x0000040000047882 */ /* 0x000fe20000000000 */
[----:B------:R-:W-:Y:S01]  /*10250*/  BSSY B0, `(.L_x_4816) ;  /* 0x000049b000007945 */ /* 0x000fe20003800000 */
[----:B---3--:R-:W-:-:S06]  /*10260*/  ULEA UR4, UR5, UR4, 0x18 ;  /* 0x0000000405047291 */ /* 0x008fcc000f8ec03f */
[----:B------:R-:W-:-:S05]  /*10270*/  IMAD.U32 R2, RZ, RZ, UR4 ;  /* 0x00000004ff027e24 */ /* 0x000fca000f8e00ff */
[----:B0-----:R0:W3:Y:S01]  /*10280*/  LDS.128 R4, [R2+0x28cd0] ;  /* 0x028cd00002047984 */ /* 0x0010e20000000c00 */
        /* <DEDUP_REMOVED lines=15> */
[----:B----45:R-:W-:-:S04]  /*10380*/  IMAD.WIDE R152, R8, 0x2, R20 ;  /* 0x0000000208987825 */ /* 0x030fc800078e0214 */
        /* <DEDUP_REMOVED lines=158> */
[----:B---3--:R-:W-:Y:S02]  /*10d70*/  MOV R4, R8 ;  /* 0x0000000800047202 */ /* 0x008fe40000000f00 */
[----:B------:R-:W-:Y:S01]  /*10d80*/  F2FP.BF16.F32.PACK_AB R8, R137, R136 ;  /* 0x000000888908723e */ /* 0x000fe200000010ff */
[----:B------:R-:W-:Y:S01]  /*10d90*/  IMAD.X R153, RZ, RZ, R153, P0 ;  /* 0x000000ffff997224 */ /* 0x000fe200000e0699 */
[----:B------:R-:W-:-:S02]  /*10da0*/  F2FP.BF16.F32.PACK_AB R9, R139, R138 ;  /* 0x0000008a8b09723e */ /* 0x000fc400000010ff */
[----:B------:R-:W-:Y:S02]  /*10db0*/  F2FP.BF16.F32.PACK_AB R15, R151, R150 ;  /* 0x00000096970f723e */ /* 0x000fe400000010ff */
[----:B------:R-:W-:Y:S01]  /*10dc0*/  ISETP.NE.U32.AND P1, PT, RZ, UR6, PT ;  /* 0x00000006ff007c0c */ /* 0x000fe2000bf25070 */
[----:B------:R1:W-:Y:S03]  /*10dd0*/  STSM.16.M88.4 [R4], R8 ;  /* 0x0000000804007844 */ /* 0x0003e60000000200 */
[----:B------:R-:W-:Y:S02]  /*10de0*/  ISETP.NE.AND.EX P1, PT, RZ, UR7, PT, P1 ;  /* 0x00000007ff007c0c */ /* 0x000fe4000bf25310 */
[----:B-1----:R-:W-:Y:S02]  /*10df0*/  LOP3.LUT R4, R0, 0x380, RZ, 0xc0, !PT ;  /* 0x0000038000047812 */ /* 0x002fe400078ec0ff */
[----:B------:R-:W-:-:S02]  /*10e00*/  IADD3 R8, P0, R208, UR6, RZ ;  /* 0x00000006d0087c10 */ /* 0x000fc4000ff1e0ff */
[----:B------:R-:W-:Y:S02]  /*10e10*/  SHF.R.U64 R4, R4, 0x3, RZ ;  /* 0x0000000304047819 */ /* 0x000fe400000012ff */
[----:B------:R-:W-:Y:S02]  /*10e20*/  IADD3.X R9, R209, UR7, RZ, P0, !PT ;  /* 0x00000007d1097c10 */ /* 0x000fe400087fe4ff */
[----:B------:R-:W-:Y:S01]  /*10e30*/  LOP3.LUT R152, R4, R0, RZ, 0x3c, !PT ;  /* 0x0000000004987212 */ /* 0x000fe200078e3cff */
[----:B------:R-:W-:-:S03]  /*10e40*/  IMAD.MOV.U32 R0, RZ, RZ, RZ ;  /* 0x000000ffff007224 */ /* 0x000fc600078e00ff */
        /* <DEDUP_REMOVED lines=13> */
[----:B-----5:R-:W3:Y:S04]  /*10f20*/  LDG.E R4, desc[UR42][R8.64] ;  /* 0x0000002a08047981 */ /* 0x020ee8000c1e1900 */
[----:B-1----:R-:W3:Y:S02]  /*10f30*/  LDG.E R8, desc[UR42][R8.64+0x4] ;  /* 0x0000042a08087981 */ /* 0x002ee4000c1e1900 */
[----:B---3--:R-:W-:-:S07]  /*10f40*/  IMAD.IADD R4, R8, 0x1, -R4 ;  /* 0x0000000108047824 */ /* 0x008fce00078e0a04 */
.L_x_4818:
[----:B-1----:R-:W3:Y:S01]  /*10f50*/  LDL R8, [R1+0x48] ;  /* 0x0000480001087983 */ /* 0x002ee20000100800 */
[----:B------:R-:W-:Y:S01]  /*10f60*/  ISETP.NE.AND P1, PT, R206, RZ, PT ;  /* 0x000000ffce00720c */ /* 0x000fe20003f25270 */
[----:B------:R-:W-:-:S03]  /*10f70*/  ULDC UR4, c[0x0][0xad4] ;  /* 0x0002b50000047ab9 */ /* 0x000fc60000000800 */
[----:B------:R-:W-:Y:S01]  /*10f80*/  SEL R206, R206, UR4, P1 ;  /* 0x00000004cece7c07 */ /* 0x000fe20008800000 */
[----:B---3--:R-:W1:Y:S02]  /*10f90*/  SHFL.IDX PT, R8, R8, RZ, 0x1f ;  /* 0x00001fff08087589 */ /* 0x008e6400000e0000 */
[----:B-1----:R-:W-:Y:S02]  /*10fa0*/  ISETP.NE.AND P0, PT, R8, RZ, PT ;  /* 0x000000ff0800720c */ /* 0x002fe40003f05270 */
[----:B-----5:R-:W-:-:S11]  /*10fb0*/  SHF.R.S32.HI R8, RZ, 0x1f, R0 ;  /* 0x0000001fff087819 */ /* 0x020fd60000011400 */
[----:B------:R-:W-:Y:S05]  /*10fc0*/  @P0 BRA `(.L_x_4819) ;  /* 0x0000000000f80947 */ /* 0x000fea0003800000 */
[----:B------:R-:W3:Y:S01]  /*10fd0*/  LDL.LU R14, [R1+0x44] ;  /* 0x00004400010e7983 */ /* 0x000ee20000300800 */
[----:B------:R-:W-:Y:S01]  /*10fe0*/  IMAD.MOV.U32 R9, RZ, RZ, 0x9b8 ;  /* 0x000009b8ff097424 */ /* 0x000fe200078e00ff */
[----:B------:R-:W-:Y:S01]  /*10ff0*/  ISETP.GT.AND P1, PT, R206, 0x1, PT ;  /* 0x00000001ce00780c */ /* 0x000fe20003f24270 */
[----:B------:R-:W1:Y:S01]  /*11000*/  LDC R156, c[0x0][0xbe8] ;  /* 0x0002fa00ff9c7b82 */ /* 0x000e620000000800 */
[----:B------:R-:W4:Y:S01]  /*11010*/  LDL R157, [R1+0x68] ;  /* 0x00006800019d7983 */ /* 0x000f220000100800 */
[----:B------:R-:W-:Y:S02]  /*11020*/  ISETP.NE.U32.AND P0, PT, RZ, UR6, PT ;  /* 0x00000006ff007c0c */ /* 0x000fe4000bf05070 */
[----:B------:R-:W-:Y:S02]  /*11030*/  SEL R9, R9, 0x978, P1 ;  /* 0x0000097809097807 */ /* 0x000fe40000800000 */
[----:B------:R-:W-:Y:S02]  /*11040*/  ISETP.NE.AND.EX P0, PT, RZ, UR7, PT, P0 ;  /* 0x00000007ff007c0c */ /* 0x000fe4000bf05300 */
[----:B------:R-:W5:Y:S02]  /*11050*/  LDC.64 R12, c[0x0][R9+0x220] ;  /* 0x00008800090c7b82 */ /* 0x000f640000000a00 */
[----:B------:R-:W-:-:S06]  /*11060*/  SEL R15, R207, RZ, !P0 ;  /* 0x000000ffcf0f7207 */ /* 0x000fcc0004000000 */
[----:B------:R-:W0:Y:S01]  /*11070*/  LDC.64 R10, c[0x0][R9+0x218] ;  /* 0x00008600090a7b82 */ /* 0x000e220000000a00 */
[----:B------:R-:W-:Y:S02]  /*11080*/  IMAD.IADD R153, R204, 0x1, R195 ;  /* 0x00000001cc997824 */ /* 0x000fe400078e02c3 */
[----:B-----5:R-:W-:Y:S01]  /*11090*/  IMAD R13, R13, R15, RZ ;  /* 0x0000000f0d0d7224 */ /* 0x020fe200078e02ff */
[----:B------:R-:W-:Y:S02]  /*110a0*/  SEL R155, R219, RZ, P1 ;  /* 0x000000ffdb9b7207 */ /* 0x000fe40000800000 */
[----:B---3--:R-:W-:Y:S02]  /*110b0*/  SEL R14, R14, RZ, !P0 ;  /* 0x000000ff0e0e7207 */ /* 0x008fe40004000000 */
[----:B-1----:R-:W-:-:S03]  /*110c0*/  ISETP.NE.AND P0, PT, R156, 0x1, PT ;  /* 0x000000019c00780c */ /* 0x002fc60003f05270 */
[C---:B------:R-:W-:Y:S02]  /*110d0*/  IMAD R14, R12.reuse, R14, R13 ;  /* 0x0000000e0c0e7224 */ /* 0x040fe400078e020d */
[----:B------:R-:W-:-:S04]  /*110e0*/  IMAD.WIDE.U32 R12, R12, R15, RZ ;  /* 0x0000000f0c0c7225 */ /* 0x000fc800078e00ff */
[-C--:B0-----:R-:W-:Y:S02]  /*110f0*/  IMAD R15, R11, R205.reuse, RZ ;  /* 0x000000cd0b0f7224 */ /* 0x081fe400078e02ff */
[----:B------:R-:W-:-:S04]  /*11100*/  IMAD.WIDE.U32 R10, R10, R205, RZ ;  /* 0x000000cd0a0a7225 */ /* 0x000fc800078e00ff */
[----:B------:R-:W-:Y:S02]  /*11110*/  IMAD.IADD R15, R11, 0x1, R15 ;  /* 0x000000010b0f7824 */ /* 0x000fe400078e020f */
[----:B------:R-:W0:Y:S01]  /*11120*/  @P0 LDC R11, c[0x0][0xbec] ;  /* 0x0002fb00ff0b0b82 */ /* 0x000e220000000800 */
[----:B------:R-:W-:-:S07]  /*11130*/  IADD3 R152, P2, P3, R12, R10, R0 ;  /* 0x0000000a0c987210 */ /* 0x000fce0007b5e000 */
[----:B------:R-:W1:Y:S01]  /*11140*/  @P0 LDC R10, c[0x0][0xbf0] ;  /* 0x0002fc00ff0a0b82 */ /* 0x000e620000000800 */
        /* <DEDUP_REMOVED lines=23> */
[----:B------:R-:W-:Y:S01]  /*112c0*/  IMAD.IADD R14, R189, 0x1, R195 ;  /* 0x00000001bd0e7824 */ /* 0x000fe200078e02c3 */
[----:B0-----:R-:W-:Y:S01]  /*112d0*/  LEA R13, P0, R12, R10, 0x2 ;  /* 0x0000000a0c0d7211 */ /* 0x001fe200078010ff */
[----:B----4-:R-:W-:-:S03]  /*112e0*/  IMAD.MOV R10, RZ, RZ, -R157 ;  /* 0x000000ffff0a7224 */ /* 0x010fc600078e0a9d */
[----:B-1----:R-:W-:Y:S02]  /*112f0*/  LEA.HI.X R9, R12, R11, R9, 0x2, P0 ;  /* 0x0000000b0c097211 */ /* 0x002fe400000f1409 */
[----:B------:R-:W-:Y:S01]  /*11300*/  ISETP.NE.AND P0, PT, R203, R10, PT ;  /* 0x0000000acb00720c */ /* 0x000fe20003f05270 */
[----:B------:R-:W-:Y:S04]  /*11310*/  SHFL.IDX PT, R12, R13, 0x1, 0x1c1f ;  /* 0x003c1f000d0c7f89 */ /* 0x000fe800000e0000 */
[----:B------:R-:W-:Y:S04]  /*11320*/  SHFL.IDX PT, R10, R13, RZ, 0x1c1f ;  /* 0x001c1fff0d0a7589 */ /* 0x000fe800000e0000 */
        /* <DEDUP_REMOVED lines=8> */
.L_x_4819:
[----:B------:R-:W-:Y:S02]  /*113b0*/  ISETP.GT.AND P1, PT, R206, 0x1, PT ;  /* 0x00000001ce00780c */ /* 0x000fe40003f24270 */
[----:B------:R-:W-:-:S04]  /*113c0*/  ISETP.NE.U32.AND P0, PT, RZ, UR6, PT ;  /* 0x00000006ff007c0c */ /* 0x000fc8000bf05070 */
[----:B------:R-:W-:-:S04]  /*113d0*/  ISETP.NE.AND.EX P0, PT, RZ, UR7, PT, P0 ;  /* 0x00000007ff007c0c */ /* 0x000fc8000bf05300 */
[----:B------:R-:W-:-:S03]  /*113e0*/  SEL R207, R207, RZ, !P0 ;  /* 0x000000ffcfcf7207 */ /* 0x000fc60004000000 */
[----:B------:R-:W-:Y:S06]  /*113f0*/  @P1 BRA `(.L_x_4820) ;  /* 0x0000001000381947 */ /* 0x000fec0003800000 */
[----:B-1----:R-:W1:Y:S01]  /*11400*/  S2R R11, SR_TID.X ;  /* 0x00000000000b7919 */ /* 0x002e620000002100 */
[----:B------:R-:W3:Y:S01]  /*11410*/  LDC R87, c[0x0][0xbe8] ;  /* 0x0002fa00ff577b82 */ /* 0x000ee20000000800 */
[----:B------:R-:W-:Y:S01]  /*11420*/  ULDC.64 UR4, c[0x0][0xaa0] ;  /* 0x0002a80000047ab9 */ /* 0x000fe20000000a00 */
        /* <DEDUP_REMOVED lines=17> */
[----:B------:R-:W5:Y:S01]  /*11540*/  LD.E.128 R24, desc[UR42][R24.64] ;  /* 0x0000002a18187980 */ /* 0x000f62000c101d00 */
        /* <DEDUP_REMOVED lines=17> */
[----:B------:R-:W-:Y:S02]  /*11660*/  IADD3 R14, P3, R20, 0xf000, RZ ;  /* 0x0000f000140e7810 */ /* 0x000fe40007f7e0ff */
        /* <DEDUP_REMOVED lines=34> */
[----:B------:R-:W-:-:S02]  /*11890*/  SHF.R.U64 R3, R3, 0x3, RZ ;  /* 0x0000000303037819 */ /* 0x000fc400000012ff */
        /* <DEDUP_REMOVED lines=8> */
[----:B------:R-:W-:Y:S01]  /*11920*/  IMAD R3, R8, UR4, RZ ;  /* 0x0000000408037c24 */ /* 0x000fe2000f8e02ff */
        /* <DEDUP_REMOVED lines=14> */
[----:B---3--:R-:W-:Y:S01]  /*11a10*/  ISETP.NE.AND P3, PT, R87, 0x1, PT ;  /* 0x000000015700780c */ /* 0x008fe20003f65270 */
[----:B------:R-:W-:Y:S01]  /*11a20*/  IMAD R21, R0, UR5, R3 ;  /* 0x0000000500157c24 */ /* 0x000fe2000f8e0203 */
[----:B------:R-:W-:Y:S01]  /*11a30*/  LOP3.LUT R84, R84, 0xfffffff8, RZ, 0xc0, !PT ;  /* 0xfffffff854547812 */ /* 0x000fe200078ec0ff */
[----:B------:R-:W1:Y:S01]  /*11a40*/  LDC R3, c[0x0][0xac8] ;  /* 0x0002b200ff037b82 */ /* 0x000e620000000800 */
[----:B------:R-:W-:Y:S01]  /*11a50*/  IMAD.WIDE.U32 R8, R0, UR4, RZ ;  /* 0x0000000400087c25 */ /* 0x000fe2000f8e00ff */
[----:B------:R-:W-:Y:S01]  /*11a60*/  ULDC.64 UR4, c[0x0][0xae8] ;  /* 0x0002ba0000047ab9 */ /* 0x000fe20000000a00 */
[----:B------:R-:W5:Y:S02]  /*11a70*/  LD.E.128 R12, desc[UR42][R12.64] ;  /* 0x0000002a0c0c7980 */ /* 0x000f64000c101d00 */
[----:B------:R-:W-:-:S02]  /*11a80*/  IMAD.IADD R9, R9, 0x1, R21 ;  /* 0x0000000109097824 */ /* 0x000fc400078e0215 */
[----:B------:R-:W5:Y:S03]  /*11a90*/  LD.E.128 R56, desc[UR42][R56.64] ;  /* 0x0000002a38387980 */ /* 0x000f66000c101d00 */
[----:B------:R-:W3:Y:S01]  /*11aa0*/  @P3 LDC R89, c[0x0][0xbec] ;  /* 0x0002fb00ff593b82 */ /* 0x000ee20000000800 */
[----:B------:R-:W-:Y:S01]  /*11ab0*/  IMAD.WIDE.U32 R8, R205, UR4, R8 ;  /* 0x00000004cd087c25 */ /* 0x000fe2000f8e0008 */
[----:B------:R-:W5:Y:S03]  /*11ac0*/  LD.E.128 R60, desc[UR42][R60.64] ;  /* 0x0000002a3c3c7980 */ /* 0x000f66000c101d00 */
[----:B------:R-:W-:Y:S01]  /*11ad0*/  IMAD.IADD R21, R11, 0x1, -R84 ;  /* 0x000000010b157824 */ /* 0x000fe200078e0a54 */
[----:B------:R-:W5:Y:S02]  /*11ae0*/  LD.E.128 R64, desc[UR42][R64.64] ;  /* 0x0000002a40407980 */ /* 0x000f64000c101d00 */
[----:B------:R-:W4:Y:S01]  /*11af0*/  @P3 LDC R91, c[0x0][0xbf0] ;  /* 0x0002fc00ff5b3b82 */ /* 0x000f220000000800 */
[----:B------:R-:W-:Y:S01]  /*11b00*/  SHF.R.S32.HI R11, RZ, 0x1f, R207 ;  /* 0x0000001fff0b7819 */ /* 0x000fe200000114cf */
[----:B------:R-:W-:Y:S01]  /*11b10*/  IMAD R9, R205, UR5, R9 ;  /* 0x00000005cd097c24 */ /* 0x000fe2000f8e0209 */
[----:B------:R-:W-:Y:S01]  /*11b20*/  ULDC.64 UR4, c[0x0][0xaf0] ;  /* 0x0002bc0000047ab9 */ /* 0x000fe20000000a00 */
[----:B------:R-:W-:Y:S01]  /*11b30*/  IMAD R20, R21, 0x20, R10 ;  /* 0x0000002015147824 */ /* 0x000fe200078e020a */
[----:B------:R-:W5:Y:S01]  /*11b40*/  LD.E.128 R68, desc[UR42][R68.64] ;  /* 0x0000002a44447980 */ /* 0x000f62000c101d00 */
[----:B------:R-:W-:Y:S01]  /*11b50*/  IMAD.IADD R0, R10, 0x1, R195 ;  /* 0x000000010a007824 */ /* 0x000fe200078e02c3 */
[-C--:B-1----:R-:W-:Y:S01]  /*11b60*/  ISETP.GE.AND P1, PT, R214, R3.reuse, PT ;  /* 0x00000003d600720c */ /* 0x082fe20003f26270 */
[----:B------:R-:W-:Y:S01]  /*11b70*/  IMAD R10, R11, UR4, RZ ;  /* 0x000000040b0a7c24 */ /* 0x000fe2000f8e02ff */
[----:B------:R-:W5:Y:S03]  /*11b80*/  LD.E.128 R72, desc[UR42][R72.64] ;  /* 0x0000002a48487980 */ /* 0x000f66000c101d00 */
[----:B------:R-:W-:Y:S01]  /*11b90*/  IMAD R85, R207, UR5, R10 ;  /* 0x00000005cf557c24 */ /* 0x000fe2000f8e020a */
[----:B------:R-:W-:Y:S01]  /*11ba0*/  SEL R10, RZ, 0xffffffff, P1 ;  /* 0xffffffffff0a7807 */ /* 0x000fe20000800000 */
[----:B------:R-:W-:Y:S01]  /*11bb0*/  IMAD.IADD R84, R195, 0x1, R20 ;  /* 0x00000001c3547824 */ /* 0x000fe200078e0214 */
[----:B------:R-:W-:Y:S01]  /*11bc0*/  ISETP.GE.AND P0, PT, R213, R3, PT ;  /* 0x00000003d500720c */ /* 0x000fe20003f06270 */
[----:B------:R-:W5:Y:S02]  /*11bd0*/  LD.E.128 R76, desc[UR42][R76.64] ;  /* 0x0000002a4c4c7980 */ /* 0x000f64000c101d00 */
[----:B------:R-:W-:Y:S01]  /*11be0*/  IMAD.SHL.U32 R93, R10, 0x2, RZ ;  /* 0x000000020a5d7824 */ /* 0x000fe200078e00ff */
[----:B------:R-:W-:Y:S01]  /*11bf0*/  SEL R21, RZ, 0xffffffff, P0 ;  /* 0xffffffffff157807 */ /* 0x000fe20000000000 */
[----:B---3--:R-:W-:Y:S01]  /*11c00*/  @P3 IMAD.HI.U32 R10, R84, R89, RZ ;  /* 0x00000059540a3227 */ /* 0x008fe200078e00ff */
[-C--:B------:R-:W-:Y:S01]  /*11c10*/  ISETP.GE.AND P2, PT, R188, R3.reuse, PT ;  /* 0x00000003bc00720c */ /* 0x080fe20003f46270 */
[----:B------:R-:W5:Y:S01]  /*11c20*/  LD.E.128 R80, desc[UR42][R80.64] ;  /* 0x0000002a50507980 */ /* 0x000f62000c101d00 */
[----:B------:R-:W-:Y:S01]  /*11c30*/  ISETP.GE.AND P0, PT, R212, R3, PT ;  /* 0x00000003d400720c */ /* 0x000fe20003f06270 */
[----:B------:R-:W-:Y:S01]  /*11c40*/  IMAD.MOV.U32 R11, RZ, RZ, R84 ;  /* 0x000000ffff0b7224 */ /* 0x000fe200078e0054 */
[----:B----4-:R-:W-:Y:S01]  /*11c50*/  @P3 SHF.R.U32.HI R11, RZ, R91, R10 ;  /* 0x0000005bff0b3219 */ /* 0x010fe2000001160a */
[----:B------:R-:W-:Y:S01]  /*11c60*/  IMAD.WIDE.U32 R8, R207, UR4, R8 ;  /* 0x00000004cf087c25 */ /* 0x000fe2000f8e0008 */
[----:B------:R-:W-:Y:S01]  /*11c70*/  SEL R20, RZ, 0x1, P2 ;  /* 0x00000001ff147807 */ /* 0x000fe20001000000 */
[----:B------:R-:W-:Y:S01]  /*11c80*/  ULDC.64 UR4, c[0x0][0xae0] ;  /* 0x0002b80000047ab9 */ /* 0x000fe20000000a00 */
[----:B------:R-:W-:Y:S01]  /*11c90*/  SEL R10, RZ, 0xffffffff, P0 ;  /* 0xffffffffff0a7807 */ /* 0x000fe20000000000 */
[----:B------:R-:W-:Y:S01]  /*11ca0*/  IMAD.SHL.U32 R21, R21, 0x4, RZ ;  /* 0x0000000415157824 */ /* 0x000fe200078e00ff */
[----:B------:R-:W-:Y:S01]  /*11cb0*/  LOP3.LUT R20, R93, 0x2, R20, 0xe2, !PT ;  /* 0x000000025d147812 */ /* 0x000fe200078ee214 */
[----:B------:R-:W-:Y:S01]  /*11cc0*/  IMAD.IADD R9, R9, 0x1, R85 ;  /* 0x0000000109097824 */ /* 0x000fe200078e0255 */
[----:B------:R-:W-:Y:S01]  /*11cd0*/  ISETP.GE.AND P0, PT, R211, R3, PT ;  /* 0x00000003d300720c */ /* 0x000fe20003f06270 */
[----:B------:R-:W-:Y:S01]  /*11ce0*/  IMAD.SHL.U32 R85, R10, 0x8, RZ ;  /* 0x000000080a557824 */ /* 0x000fe200078e00ff */
[--C-:B------:R-:W-:Y:S01]  /*11cf0*/  SHF.R.S32.HI R10, RZ, 0x1f, R11.reuse ;  /* 0x0000001fff0a7819 */ /* 0x100fe2000001140b */
[----:B------:R-:W-:Y:S01]  /*11d00*/  IMAD R89, R4, R87, RZ ;  /* 0x0000005704597224 */ /* 0x000fe200078e02ff */
[----:B------:R-:W-:Y:S01]  /*11d10*/  LOP3.LUT R20, R21, 0x4, R20, 0xe2, !PT ;  /* 0x0000000415147812 */ /* 0x000fe200078ee214 */
[----:B------:R-:W-:Y:S01]  /*11d20*/  IMAD.MOV R21, RZ, RZ, -R11 ;  /* 0x000000ffff157224 */ /* 0x000fe200078e0a0b */
[----:B------:R-:W-:Y:S01]  /*11d30*/  SEL R4, RZ, 0xffffffff, P0 ;  /* 0xffffffffff047807 */ /* 0x000fe20000000000 */
[----:B------:R-:W-:Y:S01]  /*11d40*/  IMAD R10, R10, UR4, RZ ;  /* 0x000000040a0a7c24 */ /* 0x000fe2000f8e02ff */
[----:B------:R-:W-:Y:S01]  /*11d50*/  ISETP.GE.AND P0, PT, R210, R3, PT ;  /* 0x00000003d200720c */ /* 0x000fe20003f06270 */
[----:B------:R-:W-:Y:S01]  /*11d60*/  IMAD R21, R87, R21, R84 ;  /* 0x0000001557157224 */ /* 0x000fe200078e0254 */
[----:B------:R-:W-:Y:S01]  /*11d70*/  LOP3.LUT R20, R85, 0x8, R20, 0xe2, !PT ;  /* 0x0000000855147812 */ /* 0x000fe200078ee214 */
[----:B------:R-:W-:Y:S01]  /*11d80*/  IMAD.SHL.U32 R85, R4, 0x10, RZ ;  /* 0x0000001004557824 */ /* 0x000fe200078e00ff */
[----:B------:R-:W-:Y:S01]  /*11d90*/  SEL R4, RZ, 0xffffffff, P0 ;  /* 0xffffffffff047807 */ /* 0x000fe20000000000 */
[C---:B------:R-:W-:Y:S01]  /*11da0*/  IMAD.WIDE.U32 R8, R11.reuse, UR4, R8 ;  /* 0x000000040b087c25 */ /* 0x040fe2000f8e0008 */
[----:B------:R-:W-:Y:S01]  /*11db0*/  @!PT LDS RZ, [RZ] ;  /* 0x00000000fffff984 */ /* 0x000fe20000000800 */
[----:B------:R-:W-:Y:S01]  /*11dc0*/  @!PT LDS RZ, [RZ] ;  /* 0x00000000fffff984 */ /* 0x000fe20000000800 */
[----:B------:R-:W-:Y:S01]  /*11dd0*/  @!PT LDS RZ, [RZ] ;  /* 0x00000000fffff984 */ /* 0x000fe20000000800 */
[----:B------:R-:W-:Y:S01]  /*11de0*/  @!PT LDS RZ, [RZ] ;  /* 0x00000000fffff984 */ /* 0x000fe20000000800 */
[----:B------:R1:W-:Y:S06]  /*11df0*/  MEMBAR.ALL.CTA ;  /* 0x0000000000007992 */ /* 0x0003ec0000008000 */
[----:B-1----:R-:W1:Y:S01]  /*11e00*/  FENCE.VIEW.ASYNC.S ;  /* 0x00000000000073c6 */ /* 0x002e620000000000 */
[----:B------:R-:W-:Y:S01]  /*11e10*/  IMAD R11, R11, UR5, R10 ;  /* 0x000000050b0b7c24 */ /* 0x000fe2000f8e020a */
[----:B------:R-:W-:Y:S01]  /*11e20*/  SHF.R.S32.HI R10, RZ, 0x1f, R21 ;  /* 0x0000001fff0a7819 */ /* 0x000fe20000011415 */
[----:B------:R-:W-:Y:S01]  /*11e30*/  VIADD R93, R188, 0x180 ;  /* 0x00000180bc5d7836 */ /* 0x000fe20000000000 */
[----:B------:R-:W-:Y:S01]  /*11e40*/  LOP3.LUT R20, R85, 0x10, R20, 0xe2, !PT ;  /* 0x0000001055147812 */ /* 0x000fe200078ee214 */
[----:B------:R-:W-:Y:S01]  /*11e50*/  IMAD.IADD R9, R9, 0x1, R11 ;  /* 0x0000000109097824 */ /* 0x000fe200078e020b */
[----:B------:R-:W-:Y:S01]  /*11e60*/  ULDC.64 UR4, c[0x0][0xad8] ;  /* 0x0002b60000047ab9 */ /* 0x000fe20000000a00 */
[----:B------:R-:W-:Y:S01]  /*11e70*/  IMAD.SHL.U32 R11, R4, 0x20, RZ ;  /* 0x00000020040b7824 */ /* 0x000fe200078e00ff */
[----:B------:R-:W-:Y:S01]  /*11e80*/  ISETP.GE.AND P0, PT, R93, R3, PT ;  /* 0x000000035d00720c */ /* 0x000fe20003f06270 */
[----:B------:R-:W-:-:S02]  /*11e90*/  IMAD R10, R10, UR4, RZ ;  /* 0x000000040a0a7c24 */ /* 0x000fc4000f8e02ff */
        /* <DEDUP_REMOVED lines=8> */
[----:B------:R-:W-:Y:S01]  /*11f20*/  VIADD R4, R2, 0x28c20 ;  /* 0x00028c2002047836 */ /* 0x000fe20000000000 */
[----:B------:R-:W-:Y:S01]  /*11f30*/  ISETP.GE.AND P0, PT, R91, R3, PT ;  /* 0x000000035b00720c */ /* 0x000fe20003f06270 */
[----:B------:R-:W-:Y:S01]  /*11f40*/  IMAD.IADD R11, R9, 0x1, R85 ;  /* 0x00000001090b7824 */ /* 0x000fe200078e0255 */
[----:B------:R-:W-:-:S02]  /*11f50*/  LEA R87, P2, R8, UR4, 0x1 ;  /* 0x0000000408577c11 */ /* 0x000fc4000f8408ff */
[----:B------:R-:W-:Y:S02]  /*11f60*/  PRMT R4, RZ, 0x654, R4 ;  /* 0x00000654ff047816 */ /* 0x000fe40000000004 */
[----:B------:R-:W-:Y:S02]  /*11f70*/  SEL R9, RZ, 0x80, P0 ;  /* 0x00000080ff097807 */ /* 0x000fe40000000000 */
[----:B------:R-:W-:Y:S01]  /*11f80*/  LEA.HI.X R88, R8, UR5, R11, 0x1, P2 ;  /* 0x0000000508587c11 */ /* 0x000fe200090f0c0b */
[----:B-1----:R1:W-:Y:S01]  /*11f90*/  SYNCS.ARRIVE.TRANS64.RED.A1T0 RZ, [R4+URZ], RZ ;  /* 0x000000ff04ff79a7 */ /* 0x0023e2000810043f */
[----:B------:R3:W4:Y:S01]  /*11fa0*/  SHFL.IDX PT, R8, R87, RZ, 0x181f ;  /* 0x00181fff57087589 */ /* 0x00072200000e0000 */
[----:B------:R-:W-:Y:S01]  /*11fb0*/  BSSY B1, `(.L_x_4821) ;  /* 0x000002a000017945 */ /* 0x000fe20003800000 */
[----:B------:R-:W-:Y:S02]  /*11fc0*/  SHF.R.S32.HI R152, RZ, 0x1f, R210 ;  /* 0x0000001fff987819 */ /* 0x000fe400000114d2 */
[----:B-1----:R-:W-:-:S02]  /*11fd0*/  LOP3.LUT R4, R86, R9, RZ, 0xfc, !PT ;  /* 0x0000000956047212 */ /* 0x002fc400078efcff */
[----:B------:R3:W1:Y:S01]  /*11fe0*/  SHFL.IDX PT, R9, R88, RZ, 0x181f ;  /* 0x00181fff58097589 */ /* 0x00066200000e0000 */
[----:B------:R-:W-:Y:S02]  /*11ff0*/  SHF.R.S32.HI R153, RZ, 0x1f, R211 ;  /* 0x0000001fff997819 */ /* 0x000fe400000114d3 */
[----:B------:R-:W-:Y:S02]  /*12000*/  SHF.R.S32.HI R154, RZ, 0x1f, R212 ;  /* 0x0000001fff9a7819 */ /* 0x000fe400000114d4 */
[----:B------:R-:W-:Y:S02]  /*12010*/  SHF.R.S32.HI R155, RZ, 0x1f, R213 ;  /* 0x0000001fff9b7819 */ /* 0x000fe400000114d5 */
[----:B------:R-:W-:Y:S01]  /*12020*/  SHF.R.S32.HI R156, RZ, 0x1f, R214 ;  /* 0x0000001fff9c7819 */ /* 0x000fe200000114d6 */
[----:B---3--:R-:W-:Y:S06]  /*12030*/  @P1 BRA `(.L_x_4822) ;  /* 0x0000000000841947 */ /* 0x008fec0003800000 */
[-C--:B------:R-:W-:Y:S02]  /*12040*/  ISETP.GE.AND P2, PT, R188, R3.reuse, PT ;  /* 0x00000003bc00720c */ /* 0x080fe40003f46270 */
[-C--:B------:R-:W-:Y:S02]  /*12050*/  ISETP.GE.AND P4, PT, R214, R3.reuse, PT ;  /* 0x00000003d600720c */ /* 0x080fe40003f86270 */
[-C--:B------:R-:W-:Y:S02]  /*12060*/  ISETP.GE.AND P6, PT, R213, R3.reuse, PT ;  /* 0x00000003d500720c */ /* 0x080fe40003fc6270 */
[-C--:B------:R-:W-:Y:S02]  /*12070*/  ISETP.GE.AND P0, PT, R212, R3.reuse, PT ;  /* 0x00000003d400720c */ /* 0x080fe40003f06270 */
[----:B------:R-:W-:Y:S02]  /*12080*/  ISETP.GE.AND P1, PT, R211, R3, PT ;  /* 0x00000003d300720c */ /* 0x000fe40003f26270 */
[----:B------:R-:W-:-:S03]  /*12090*/  SHF.R.S32.HI R90, RZ, 0x1f, R93 ;  /* 0x0000001fff5a7819 */ /* 0x000fc6000001145d */
[----:B-1--4-:R-:W-:Y:S02]  /*120a0*/  @!P2 IMAD.WIDE R20, R188, 0x2, R8 ;  /* 0x00000002bc14a825 */ /* 0x012fe400078e0208 */
        /* <DEDUP_REMOVED lines=13> */
[CC--:B---3--:R-:W-:Y:S02]  /*12180*/  @!P0 LEA R10, P5, R212.reuse, R8.reuse, 0x1 ;  /* 0x00000008d40a8211 */ /* 0x0c8fe400078a08ff */
        /* <DEDUP_REMOVED lines=12> */
.L_x_4822:
[----:B------:R-:W-:Y:S05]  /*12250*/  BSYNC B1 ;  /* 0x0000000000017941 */ /* 0x000fea0003800000 */
.L_x_4821:
[----:B------:R-:W-:Y:S01]  /*12260*/  VIADD R0, R0, 0x20 ;  /* 0x0000002000007836 */ /* 0x000fe20000000000 */
[----:B-1--4-:R1:W3:Y:S04]  /*12270*/  SHFL.IDX PT, R9, R88, 0x1, 0x181f ;  /* 0x00381f0058097f89 */ /* 0x0122e800000e0000 */
[----:B------:R-:W-:Y:S01]  /*12280*/  ISETP.GE.AND P0, PT, R0, R89, PT ;  /* 0x000000590000720c */ /* 0x000fe20003f06270 */
[----:B------:R1:W4:-:S12]  /*12290*/  SHFL.IDX PT, R8, R87, 0x1, 0x181f ;  /* 0x00381f0057087f89 */ /* 0x00031800000e0000 */
        /* <DEDUP_REMOVED lines=8> */
[----:B----45:R-:W-:Y:S01]  /*12320*/  @!P5 LEA R12, P1, R214, R8, 0x1 ;  /* 0x00000008d60cd211 */ /* 0x030fe200078208ff */
[----:B---3--:R-:W-:-:S03]  /*12330*/  @!P6 IMAD.WIDE R10, R188, 0x2, R8 ;  /* 0x00000002bc0ae825 */ /* 0x008fc600078e0208 */
[----:B------:R-:W-:Y:S02]  /*12340*/  @!P5 LEA.HI.X R13, R214, R9, R156, 0x1, P1 ;  /* 0x00000009d60dd211 */ /* 0x000fe400008f0c9c */
[----:B------:R-:W-:Y:S01]  /*12350*/  ISETP.GE.AND P1, PT, R210, R3, PT ;  /* 0x00000003d200720c */ /* 0x000fe20003f26270 */
[----:B------:R1:W-:Y:S04]  /*12360*/  @!P6 ST.E.128 desc[UR42][R10.64], R24 ;  /* 0x000000180a00e985 */ /* 0x0003e8000c101d2a */
[----:B------:R3:W-:Y:S01]  /*12370*/  @!P5 ST.E.128 desc[UR42][R12.64], R32 ;  /* 0x000000200c00d985 */ /* 0x0007e2000c101d2a */
[----:B-1----:R-:W-:-:S04]  /*12380*/  @!P4 LEA R10, P6, R213, R8, 0x1 ;  /* 0x00000008d50ac211 */ /* 0x002fc800078c08ff */
[-C--:B------:R-:W-:Y:S02]  /*12390*/  @!P4 LEA.HI.X R11, R213, R9.reuse, R155, 0x1, P6 ;  /* 0x00000009d50bc211 */ /* 0x080fe400030f0c9b */
[CC--:B------:R-:W-:Y:S02]  /*123a0*/  @!P2 LEA R14, P6, R211.reuse, R8.reuse, 0x1 ;  /* 0x00000008d30ea211 */ /* 0x0c0fe400078c08ff */
[CC--:B---3--:R-:W-:Y:S01]  /*123b0*/  @!P3 LEA R12, P5, R212.reuse, R8.reuse, 0x1 ;  /* 0x00000008d40cb211 */ /* 0x0c8fe200078a08ff */
        /* <DEDUP_REMOVED lines=18> */
.L_x_4820:
[----:B-1----:R-:W1:Y:S01]  /*124e0*/  LDC R10, c[0x0][0xbe8] ;  /* 0x0002fa00ff0a7b82 */ /* 0x002e620000000800 */
        /* <DEDUP_REMOVED lines=21> */
[----:B-1----:R-:W-:Y:S01]  /*12640*/  ISETP.NE.AND P0, PT, R10, 0x1, PT ;  /* 0x000000010a00780c */ /* 0x002fe20003f05270 */
[----:B------:R-:W-:Y:S01]  /*12650*/  ULDC.64 UR4, c[0x0][0xb40] ;  /* 0x0002d00000047ab9 */ /* 0x000fe20000000a00 */
[----:B------:R-:W-:Y:S01]  /*12660*/  IMAD R4, R4, R10, RZ ;  /* 0x0000000a04047224 */ /* 0x000fe200078e02ff */
        /* <DEDUP_REMOVED lines=9> */
[----:B------:R-:W1:Y:S01]  /*12700*/  @P0 LDC R12, c[0x0][0xbec] ;  /* 0x0002fb00ff0c0b82 */ /* 0x000e620000000800 */
[----:B------:R-:W-:Y:S01]  /*12710*/  IMAD.IADD R9, R9, 0x1, R0 ;  /* 0x0000000109097824 */ /* 0x000fe200078e0200 */
[----:B------:R-:W-:Y:S01]  /*12720*/  SHF.R.S32.HI R164, RZ, 0x1f, R237 ;  /* 0x0000001fffa47819 */ /* 0x000fe200000114ed */
[----:B------:R-:W-:Y:S01]  /*12730*/  VIADD R168, R193, 0x88 ;  /* 0x00000088c1a87836 */ /* 0x000fe20000000000 */
[----:B------:R-:W-:Y:S01]  /*12740*/  SHF.R.S32.HI R166, RZ, 0x1f, R166 ;  /* 0x0000001fffa67819 */ /* 0x000fe200000114a6 */
[----:B------:R-:W-:-:S03]  /*12750*/  IMAD.WIDE.U32 R8, R219, UR4, R8 ;  /* 0x00000004db087c25 */ /* 0x000fc6000f8e0008 */
        /* <DEDUP_REMOVED lines=17> */
[----:B-1----:R-:W-:Y:S01]  /*12870*/  @P0 IMAD.HI.U32 R12, R11, R12, RZ ;  /* 0x0000000c0b0c0227 */ /* 0x002fe200078e00ff */
[----:B------:R-:W-:-:S02]  /*12880*/  SHF.R.S32.HI R180, RZ, 0x1f, R180 ;  /* 0x0000001fffb47819 */ /* 0x000fc400000114b4 */
[----:B------:R-:W-:Y:S01]  /*12890*/  SHF.R.S32.HI R182, RZ, 0x1f, R182 ;  /* 0x0000001fffb67819 */ /* 0x000fe200000114b6 */
[C---:B------:R-:W-:Y:S02]  /*128a0*/  VIADD R191, R193.reuse, 0x48 ;  /* 0x00000048c1bf7836 */ /* 0x040fe40000000000 */
[C---:B------:R-:W-:Y:S01]  /*128b0*/  VIADD R196, R193.reuse, 0x40 ;  /* 0x00000040c1c47836 */ /* 0x040fe20000000000 */
[----:B---3--:R-:W-:Y:S01]  /*128c0*/  @P0 SHF.R.U32.HI R3, RZ, R0, R12 ;  /* 0x00000000ff030219 */ /* 0x008fe2000001160c */
[C---:B------:R-:W-:Y:S01]  /*128d0*/  VIADD R206, R193.reuse, 0x38 ;  /* 0x00000038c1ce7836 */ /* 0x040fe20000000000 */
[----:B------:R-:W-:Y:S01]  /*128e0*/  SHF.R.S32.HI R191, RZ, 0x1f, R191 ;  /* 0x0000001fffbf7819 */ /* 0x000fe200000114bf */
[----:B------:R-:W-:Y:S01]  /*128f0*/  VIADD R209, R193, 0x30 ;  /* 0x00000030c1d17836 */ /* 0x000fe20000000000 */
[----:B------:R-:W-:Y:S01]  /*12900*/  SHF.R.S32.HI R196, RZ, 0x1f, R196 ;  /* 0x0000001fffc47819 */ /* 0x000fe200000114c4 */
[----:B------:R-:W-:Y:S01]  /*12910*/  IMAD.MOV R0, RZ, RZ, -R3 ;  /* 0x000000ffff007224 */ /* 0x000fe200078e0a03 */
[----:B------:R-:W-:Y:S01]  /*12920*/  SHF.R.S32.HI R206, RZ, 0x1f, R206 ;  /* 0x0000001fffce7819 */ /* 0x000fe200000114ce */
[----:B------:R-:W-:Y:S01]  /*12930*/  IMAD.WIDE.U32 R8, R3, UR4, R8 ;  /* 0x0000000403087c25 */ /* 0x000fe2000f8e0008 */
[----:B------:R-:W-:-:S03]  /*12940*/  SHF.R.S32.HI R209, RZ, 0x1f, R209 ;  /* 0x0000001fffd17819 */ /* 0x000fc600000114d1 */
[----:B------:R-:W-:Y:S01]  /*12950*/  IMAD R0, R10, R0, R11 ;  /* 0x000000000a007224 */ /* 0x000fe200078e020b */
[----:B------:R-:W-:Y:S01]  /*12960*/  SHF.R.S32.HI R10, RZ, 0x1f, R3 ;  /* 0x0000001fff0a7819 */ /* 0x000fe20000011403 */
[C---:B------:R-:W-:Y:S02]  /*12970*/  VIADD R216, R193.reuse, 0x28 ;  /* 0x00000028c1d87836 */ /* 0x040fe40000000000 */
[C---:B------:R-:W-:Y:S02]  /*12980*/  VIADD R226, R193.reuse, 0x20 ;  /* 0x00000020c1e27836 */ /* 0x040fe40000000000 */
[----:B------:R-:W-:Y:S01]  /*12990*/  IMAD R10, R10, UR4, RZ ;  /* 0x000000040a0a7c24 */ /* 0x000fe2000f8e02ff */
[----:B------:R-:W-:Y:S01]  /*129a0*/  SHF.R.S32.HI R216, RZ, 0x1f, R216 ;  /* 0x0000001fffd87819 */ /* 0x000fe200000114d8 */
[----:B------:R-:W-:Y:S01]  /*129b0*/  VIADD R228, R193, 0x18 ;  /* 0x00000018c1e47836 */ /* 0x000fe20000000000 */
[----:B------:R-:W-:Y:S01]  /*129c0*/  SHF.R.S32.HI R226, RZ, 0x1f, R226 ;  /* 0x0000001fffe27819 */ /* 0x000fe200000114e2 */
[----:B------:R-:W-:Y:S01]  /*129d0*/  IMAD R10, R3, UR5, R10 ;  /* 0x00000005030a7c24 */ /* 0x000fe2000f8e020a */
[----:B------:R-:W-:Y:S01]  /*129e0*/  SHF.R.S32.HI R3, RZ, 0x1f, R0 ;  /* 0x0000001fff037819 */ /* 0x000fe20000011400 */
[----:B------:R-:W-:Y:S01]  /*129f0*/  ULDC.64 UR4, c[0x0][0xb28] ;  /* 0x0002ca0000047ab9 */ /* 0x000fe20000000a00 */
[----:B------:R-:W-:Y:S01]  /*12a00*/  VIADD R234, R193, 0x10 ;  /* 0x00000010c1ea7836 */ /* 0x000fe20000000000 */
[----:B------:R-:W-:Y:S01]  /*12a10*/  SHF.R.S32.HI R228, RZ, 0x1f, R228 ;  /* 0x0000001fffe47819 */ /* 0x000fe200000114e4 */
[----:B------:R-:W-:-:S02]  /*12a20*/  IMAD.IADD R9, R9, 0x1, R10 ;  /* 0x0000000109097824 */ /* 0x000fc400078e020a */
[----:B------:R-:W-:Y:S01]  /*12a30*/  IMAD R3, R3, UR4, RZ ;  /* 0x0000000403037c24 */ /* 0x000fe2000f8e02ff */
[----:B------:R-:W-:Y:S01]  /*12a40*/  SHF.R.S32.HI R234, RZ, 0x1f, R234 ;  /* 0x0000001fffea7819 */ /* 0x000fe200000114ea */
[----:B------:R-:W-:-:S04]  /*12a50*/  IMAD.WIDE.U32 R8, R0, UR4, R8 ;  /* 0x0000000400087c25 */ /* 0x000fc8000f8e0008 */
[----:B------:R-:W-:Y:S01]  /*12a60*/  IMAD R3, R0, UR5, R3 ;  /* 0x0000000500037c24 */ /* 0x000fe2000f8e0203 */
[----:B------:R-:W-:Y:S01]  /*12a70*/  ULDC.64 UR4, c[0x0][0xb00] ;  /* 0x0002c00000047ab9 */ /* 0x000fe20000000a00 */
[----:B------:R-:W-:Y:S01]  /*12a80*/  VIADD R207, R193, 0x8 ;  /* 0x00000008c1cf7836 */ /* 0x000fe20000000000 */
[C---:B------:R-:W-:Y:S01]  /*12a90*/  LEA R0, P0, R8.reuse, UR4, 0x2 ;  /* 0x0000000408007c11 */ /* 0x040fe2000f8010ff */
[----:B------:R-:W-:Y:S02]  /*12aa0*/  IMAD.IADD R3, R9, 0x1, R3 ;  /* 0x0000000109037824 */ /* 0x000fe400078e0203 */
[----:B------:R-:W-:Y:S01]  /*12ab0*/  VIADD R165, R193, 0x90 ;  /* 0x00000090c1a57836 */ /* 0x000fe20000000000 */
[----:B------:R-:W-:Y:S01]  /*12ac0*/  SHF.R.S32.HI R207, RZ, 0x1f, R207 ;  /* 0x0000001fffcf7819 */ /* 0x000fe200000114cf */
[----:B------:R1:W3:Y:S01]  /*12ad0*/  SHFL.IDX PT, R15, R0, RZ, 0x1c1f ;  /* 0x001c1fff000f7589 */ /* 0x0002e200000e0000 */
[----:B------:R-:W-:Y:S01]  /*12ae0*/  LEA.HI.X R3, R8, UR5, R3, 0x2, P0 ;  /* 0x0000000508037c11 */ /* 0x000fe200080f1403 */
[----:B------:R-:W-:Y:S01]  /*12af0*/  VIADD R8, R2, 0x28c20 ;  /* 0x00028c2002087836 */ /* 0x000fe20000000000 */
[----:B------:R-:W-:Y:S01]  /*12b00*/  ISETP.GE.AND P0, PT, R195, R4, PT ;  /* 0x00000004c300720c */ /* 0x000fe20003f06270 */
[----:B------:R-:W-:-:S02]  /*12b10*/  VIADD R167, R193, 0x88 ;  /* 0x00000088c1a77836 */ /* 0x000fc40000000000 */
[----:B------:R1:W4:Y:S01]  /*12b20*/  SHFL.IDX PT, R14, R3, RZ, 0x1c1f ;  /* 0x001c1fff030e7589 */ /* 0x00032200000e0000 */
[----:B------:R-:W-:Y:S01]  /*12b30*/  PRMT R8, RZ, 0x654, R8 ;  /* 0x00000654ff087816 */ /* 0x000fe20000000008 */
[C---:B------:R-:W-:Y:S02]  /*12b40*/  VIADD R169, R193.reuse, 0x80 ;  /* 0x00000080c1a97836 */ /* 0x040fe40000000000 */
[C---:B------:R-:W-:Y:S01]  /*12b50*/  VIADD R171, R193.reuse, 0x78 ;  /* 0x00000078c1ab7836 */ /* 0x040fe20000000000 */
[----:B------:R1:W-:Y:S01]  /*12b60*/  SYNCS.ARRIVE.TRANS64.RED.A1T0 RZ, [R8+URZ], RZ ;  /* 0x000000ff08ff79a7 */ /* 0x0003e2000810043f */
[C---:B------:R-:W-:Y:S02]  /*12b70*/  VIADD R173, R193.reuse, 0x70 ;  /* 0x00000070c1ad7836 */ /* 0x040fe40000000000 */
[C---:B------:R-:W-:Y:S02]  /*12b80*/  VIADD R175, R193.reuse, 0x68 ;  /* 0x00000068c1af7836 */ /* 0x040fe40000000000 */
[----:B------:R-:W-:-:S02]  /*12b90*/  VIADD R177, R193, 0x60 ;  /* 0x00000060c1b17836 */ /* 0x000fc40000000000 */
[C---:B------:R-:W-:Y:S02]  /*12ba0*/  VIADD R179, R193.reuse, 0x58 ;  /* 0x00000058c1b37836 */ /* 0x040fe40000000000 */
[C---:B------:R-:W-:Y:S02]  /*12bb0*/  VIADD R181, R193.reuse, 0x50 ;  /* 0x00000050c1b57836 */ /* 0x040fe40000000000 */
[C---:B------:R-:W-:Y:S02]  /*12bc0*/  VIADD R183, R193.reuse, 0x48 ;  /* 0x00000048c1b77836 */ /* 0x040fe40000000000 */
[C---:B--2---:R-:W-:Y:S02]  /*12bd0*/  VIADD R194, R193.reuse, 0x40 ;  /* 0x00000040c1c27836 */ /* 0x044fe40000000000 */
[C---:B------:R-:W-:Y:S02]  /*12be0*/  VIADD R201, R193.reuse, 0x38 ;  /* 0x00000038c1c97836 */ /* 0x040fe40000000000 */
[----:B------:R-:W-:-:S02]  /*12bf0*/  VIADD R208, R193, 0x30 ;  /* 0x00000030c1d07836 */ /* 0x000fc40000000000 */
[C---:B------:R-:W-:Y:S02]  /*12c00*/  VIADD R215, R193.reuse, 0x28 ;  /* 0x00000028c1d77836 */ /* 0x040fe40000000000 */
[C---:B------:R-:W-:Y:S02]  /*12c10*/  VIADD R217, R193.reuse, 0x20 ;  /* 0x00000020c1d97836 */ /* 0x040fe40000000000 */
[C---:B------:R-:W-:Y:S02]  /*12c20*/  VIADD R227, R193.reuse, 0x18 ;  /* 0x00000018c1e37836 */ /* 0x040fe40000000000 */
[C---:B------:R-:W-:Y:S02]  /*12c30*/  VIADD R231, R193.reuse, 0x10 ;  /* 0x00000010c1e77836 */ /* 0x040fe40000000000 */
[----:B------:R-:W-:Y:S01]  /*12c40*/  VIADD R205, R193, 0x8 ;  /* 0x00000008c1cd7836 */ /* 0x000fe20000000000 */
[----:B-1-34-:R-:W-:Y:S06]  /*12c50*/  @P0 BRA `(.L_x_4825) ;  /* 0x0000000800040947 */ /* 0x01afec0003800000 */
[----:B------:R-:W-:Y:S02]  /*12c60*/  ULDC UR4, c[0x0][0xac8] ;  /* 0x0002b20000047ab9 */ /* 0x000fe40000000800 */
[----:B------:R-:W-:Y:S02]  /*12c70*/  ISETP.GE.AND P0, PT, R193, UR4, PT ;  /* 0x00000004c1007c0c */ /* 0x000fe4000bf06270 */
[----:B------:R-:W-:Y:S02]  /*12c80*/  ISETP.GE.AND P4, PT, R177, UR4, PT ;  /* 0x00000004b1007c0c */ /* 0x000fe4000bf86270 */
[----:B------:R-:W-:-:S09]  /*12c90*/  ISETP.GE.AND P5, PT, R175, UR4, PT ;  /* 0x00000004af007c0c */ /* 0x000fd2000bfa6270 */
[----:B------:R-:W-:-:S04]  /*12ca0*/  @!P0 LEA R8, P1, R193, R15, 0x2 ;  /* 0x0000000fc1088211 */ /* 0x000fc800078210ff */
[----:B------:R-:W-:-:S05]  /*12cb0*/  @!P0 LEA.HI.X R9, R193, R14, R219, 0x2, P1 ;  /* 0x0000000ec1098211 */ /* 0x000fca00008f14db */
        /* <DEDUP_REMOVED lines=33> */
[-C--:B------:R-:W-:Y:S02]  /*12ed0*/  @!P1 LEA R10, P6, R181, R15.reuse, 0x2 ;  /* 0x0000000fb50a9211 */ /* 0x080fe400078c10ff */
        /* <DEDUP_REMOVED lines=64> */
[-C--:B--2---:R-:W-:Y:S01]  /*132e0*/  @!P3 LEA R12, P6, R229, R15.reuse, 0x2 ;  /* 0x0000000fe50cb211 */ /* 0x084fe200078c10ff */
        /* <DEDUP_REMOVED lines=24> */
.L_x_4825:
[----:B------:R-:W-:Y:S05]  /*13470*/  BSYNC B1 ;  /* 0x0000000000017941 */ /* 0x000fea0003800000 */
.L_x_4824:
[----:B------:R-:W-:Y:S01]  /*13480*/  VIADD R195, R195, 0x8 ;  /* 0x00000008c3c37836 */ /* 0x000fe20000000000 */
[----:B------:R2:W3:Y:S04]  /*13490*/  SHFL.IDX PT, R28, R3, 0x1, 0x1c1f ;  /* 0x003c1f00031c7f89 */ /* 0x0004e800000e0000 */
[----:B------:R-:W-:Y:S01]  /*134a0*/  ISETP.GE.AND P0, PT, R195, R4, PT ;  /* 0x00000004c300720c */ /* 0x000fe20003f06270 */
[----:B------:R-:W4:-:S12]  /*134b0*/  SHFL.IDX PT, R0, R0, 0x1, 0x1c1f ;  /* 0x003c1f0000007f89 */ /* 0x000f1800000e0000 */
[----:B--2---:R-:W-:Y:S05]  /*134c0*/  @P0 BRA `(.L_x_4823) ;  /* 0x0000001400cc0947 */ /* 0x004fea0003800000 */
[----:B------:R-:W-:Y:S02]  /*134d0*/  ULDC UR4, c[0x0][0xac8] ;  /* 0x0002b20000047ab9 */ /* 0x000fe40000000800 */
[----:B------:R-:W-:Y:S02]  /*134e0*/  ISETP.GE.AND P4, PT, R193, UR4, PT ;  /* 0x00000004c1007c0c */ /* 0x000fe4000bf86270 */
[----:B------:R-:W-:Y:S02]  /*134f0*/  ISETP.GE.AND P2, PT, R205, UR4, PT ;  /* 0x00000004cd007c0c */ /* 0x000fe4000bf46270 */
[----:B------:R-:W-:Y:S02]  /*13500*/  ISETP.GE.AND P1, PT, R231, UR4, PT ;  /* 0x00000004e7007c0c */ /* 0x000fe4000bf26270 */
[----:B------:R-:W-:-:S07]  /*13510*/  ISETP.GE.AND P0, PT, R227, UR4, PT ;  /* 0x00000004e3007c0c */ /* 0x000fce000bf06270 */
[----:B-1--4-:R-:W-:-:S04]  /*13520*/  @!P4 LEA R8, P3, R193, R0, 0x2 ;  /* 0x00000000c108c211 */ /* 0x012fc800078610ff */
[----:B---3--:R-:W-:Y:S02]  /*13530*/  @!P4 LEA.HI.X R9, R193, R28, R219, 0x2, P3 ;  /* 0x0000001cc109c211 */ /* 0x008fe400018f14db */
[----:B------:R-:W-:Y:S02]  /*13540*/  ISETP.GE.AND P3, PT, R217, UR4, PT ;  /* 0x00000004d9007c0c */ /* 0x000fe4000bf66270 */
[----:B------:R-:W-:Y:S01]  /*13550*/  @!P1 LEA R10, P5, R231, R0, 0x2 ;  /* 0x00000000e70a9211 */ /* 0x000fe200078a10ff */
[----:B------:R1:W-:Y:S01]  /*13560*/  @!P4 ST.E.64 desc[UR42][R8.64], R26 ;  /* 0x0000001a0800c985 */ /* 0x0003e2000c101b2a */
[----:B------:R-:W-:Y:S02]  /*13570*/  ISETP.GE.AND P4, PT, R215, UR4, PT ;  /* 0x00000004d7007c0c */ /* 0x000fe4000bf86270 */
[----:B------:R-:W-:Y:S02]  /*13580*/  @!P1 LEA.HI.X R11, R231, R28, R234, 0x2, P5 ;  /* 0x0000001ce70b9211 */ /* 0x000fe400028f14ea */
[----:B------:R-:W-:-:S02]  /*13590*/  ISETP.GE.AND P5, PT, R208, UR4, PT ;  /* 0x00000004d0007c0c */ /* 0x000fc4000bfa6270 */
[----:B-1----:R-:W-:-:S04]  /*135a0*/  @!P2 LEA R8, P6, R205, R0, 0x2 ;  /* 0x00000000cd08a211 */ /* 0x002fc800078c10ff */
[----:B------:R-:W-:Y:S02]  /*135b0*/  @!P2 LEA.HI.X R9, R205, R28, R207, 0x2, P6 ;  /* 0x0000001ccd09a211 */ /* 0x000fe400030f14cf */
[----:B------:R-:W-:-:S03]  /*135c0*/  @!P0 LEA R12, P6, R227, R0, 0x2 ;  /* 0x00000000e30c8211 */ /* 0x000fc600078c10ff */
[----:B------:R1:W-:Y:S01]  /*135d0*/  @!P2 ST.E.64 desc[UR42][R8.64], R30 ;  /* 0x0000001e0800a985 */ /* 0x0003e2000c101b2a */
[----:B------:R-:W-:-:S03]  /*135e0*/  @!P0 LEA.HI.X R13, R227, R28, R228, 0x2, P6 ;  /* 0x0000001ce30d8211 */ /* 0x000fc600030f14e4 */
[----:B------:R2:W-:Y:S04]  /*135f0*/  @!P1 ST.E.64 desc[UR42][R10.64], R34 ;  /* 0x000000220a009985 */ /* 0x0005e8000c101b2a */
[----:B------:R3:W-:Y:S01]  /*13600*/  @!P0 ST.E.64 desc[UR42][R12.64], R38 ;  /* 0x000000260c008985 */ /* 0x0007e2000c101b2a */
[----:B------:R-:W-:Y:S02]  /*13610*/  ISETP.GE.AND P0, PT, R201, UR4, PT ;  /* 0x00000004c9007c0c */ /* 0x000fe4000bf06270 */
[-C--:B-1----:R-:W-:Y:S02]  /*13620*/  @!P3 LEA R8, P1, R217, R0.reuse, 0x2 ;  /* 0x00000000d908b211 */ /* 0x082fe400078210ff */
[----:B--2---:R-:W-:Y:S02]  /*13630*/  @!P4 LEA R10, P2, R215, R0, 0x2 ;  /* 0x00000000d70ac211 */ /* 0x004fe400078410ff */
[----:B------:R-:W-:-:S02]  /*13640*/  @!P3 LEA.HI.X R9, R217, R28, R226, 0x2, P1 ;  /* 0x0000001cd909b211 */ /* 0x000fc400008f14e2 */
[----:B------:R-:W-:Y:S02]  /*13650*/  ISETP.GE.AND P1, PT, R194, UR4, PT ;  /* 0x00000004c2007c0c */ /* 0x000fe4000bf26270 */
[----:B------:R-:W-:Y:S01]  /*13660*/  @!P4 LEA.HI.X R11, R215, R28, R216, 0x2, P2 ;  /* 0x0000001cd70bc211 */ /* 0x000fe200010f14d8 */
[----:B------:R1:W-:Y:S01]  /*13670*/  @!P3 ST.E.64 desc[UR42][R8.64], R42 ;  /* 0x0000002a0800b985 */ /* 0x0003e2000c101b2a */
[----:B------:R-:W-:Y:S02]  /*13680*/  ISETP.GE.AND P2, PT, R183, UR4, PT ;  /* 0x00000004b7007c0c */ /* 0x000fe4000bf46270 */
[C---:B---3--:R-:W-:Y:S01]  /*13690*/  @!P5 LEA R12, P6, R208.reuse, R0, 0x2 ;  /* 0x00000000d00cd211 */ /* 0x048fe200078c10ff */
[----:B------:R2:W-:Y:S01]  /*136a0*/  @!P4 ST.E.64 desc[UR42][R10.64], R46 ;  /* 0x0000002e0a00c985 */ /* 0x0005e2000c101b2a */
[----:B------:R-:W-:Y:S02]  /*136b0*/  ISETP.GE.AND P3, PT, R181, UR4, PT ;  /* 0x00000004b5007c0c */ /* 0x000fe4000bf66270 */
[----:B------:R-:W-:-:S02]  /*136c0*/  @!P5 LEA.HI.X R13, R208, R28, R209, 0x2, P6 ;  /* 0x0000001cd00dd211 */ /* 0x000fc400030f14d1 */
[----:B------:R-:W-:-:S03]  /*136d0*/  ISETP.GE.AND P4, PT, R179, UR4, PT ;  /* 0x00000004b3007c0c */ /* 0x000fc6000bf86270 */
[----:B------:R3:W-:Y:S01]  /*136e0*/  @!P5 ST.E.64 desc[UR42][R12.64], R50 ;  /* 0x000000320c00d985 */ /* 0x0007e2000c101b2a */
[CC--:B-1----:R-:W-:Y:S02]  /*136f0*/  @!P0 LEA R8, P6, R201.reuse, R0.reuse, 0x2 ;  /* 0x00000000c9088211 */ /* 0x0c2fe400078c10ff */
[C---:B--2---:R-:W-:Y:S02]  /*13700*/  @!P1 LEA R10, P5, R194.reuse, R0, 0x2 ;  /* 0x00000000c20a9211 */ /* 0x044fe400078a10ff */
        /* <DEDUP_REMOVED lines=10> */
[-C--:B-1----:R-:W-:Y:S02]  /*137b0*/  @!P3 LEA R8, P6, R181, R0.reuse, 0x2 ;  /* 0x00000000b508b211 */ /* 0x082fe400078c10ff */
[----:B--2---:R-:W-:Y:S02]  /*137c0*/  @!P4 LEA R10, P2, R179, R0, 0x2 ;  /* 0x00000000b30ac211 */ /* 0x004fe400078410ff */
        /* <DEDUP_REMOVED lines=10> */
[----:B------:R-:W-:Y:S02]  /*13870*/  @!P0 LEA.HI.X R9, R175, R28, R176, 0x2, P4 ;  /* 0x0000001caf098211 */ /* 0x000fe400020f14b0 */
        /* <DEDUP_REMOVED lines=16> */
[----:B------:R-:W-:Y:S02]  /*13980*/  @!P4 LEA.HI.X R11, R167, R28, R168, 0x2, P0 ;  /* 0x0000001ca70bc211 */ /* 0x000fe400000f14a8 */
[----:B------:R-:W-:Y:S02]  /*13990*/  ISETP.GE.AND P0, PT, R235, UR4, PT ;  /* 0x00000004eb007c0c */ /* 0x000fe4000bf06270 */
[C---:B---3--:R-:W-:Y:S01]  /*139a0*/  @!P3 LEA R12, P6, R165.reuse, R0, 0x2 ;  /* 0x00000000a50cb211 */ /* 0x048fe200078c10ff */
[----:B------:R2:W-:Y:S01]  /*139b0*/  @!P4 ST.E.64 desc[UR42][R10.64], R94 ;  /* 0x0000005e0a00c985 */ /* 0x0005e2000c101b2a */
[----:B------:R-:W-:Y:S02]  /*139c0*/  ISETP.GE.AND P4, PT, R232, UR4, PT ;  /* 0x00000004e8007c0c */ /* 0x000fe4000bf86270 */
[----:B------:R-:W-:-:S02]  /*139d0*/  @!P3 LEA.HI.X R13, R165, R28, R166, 0x2, P6 ;  /* 0x0000001ca50db211 */ /* 0x000fc400030f14a6 */
[----:B------:R-:W-:-:S03]  /*139e0*/  @!P2 LEA R14, P6, R237, R0, 0x2 ;  /* 0x00000000ed0ea211 */ /* 0x000fc600078c10ff */
[----:B------:R3:W-:Y:S01]  /*139f0*/  @!P3 ST.E.64 desc[UR42][R12.64], R98 ;  /* 0x000000620c00b985 */ /* 0x0007e2000c101b2a */
[C---:B------:R-:W-:Y:S02]  /*13a00*/  @!P1 LEA R20, P3, R236.reuse, R0, 0x2 ;  /* 0x00000000ec149211 */ /* 0x040fe400078610ff */
[----:B------:R-:W-:Y:S02]  /*13a10*/  @!P2 LEA.HI.X R15, R237, R28, R164, 0x2, P6 ;  /* 0x0000001ced0fa211 */ /* 0x000fe400030f14a4 */
[C---:B------:R-:W-:Y:S02]  /*13a20*/  @!P0 LEA R24, P6, R235.reuse, R0, 0x2 ;  /* 0x00000000eb188211 */ /* 0x040fe400078c10ff */
[-C--:B------:R-:W-:Y:S01]  /*13a30*/  @!P1 LEA.HI.X R21, R236, R28.reuse, R163, 0x2, P3 ;  /* 0x0000001cec159211 */ /* 0x080fe200018f14a3 */
[----:B------:R4:W-:Y:S01]  /*13a40*/  @!P2 ST.E.64 desc[UR42][R14.64], R102 ;  /* 0x000000660e00a985 */ /* 0x0009e2000c101b2a */
[----:B------:R-:W-:Y:S02]  /*13a50*/  ISETP.GE.AND P3, PT, R230, UR4, PT ;  /* 0x00000004e6007c0c */ /* 0x000fe4000bf66270 */
[----:B------:R-:W-:Y:S01]  /*13a60*/  @!P0 LEA.HI.X R25, R235, R28, R162, 0x2, P6 ;  /* 0x0000001ceb198211 */ /* 0x000fe200030f14a2 */
[----:B------:R5:W-:Y:S01]  /*13a70*/  @!P1 ST.E.64 desc[UR42][R20.64], R106 ;  /* 0x0000006a14009985 */ /* 0x000be2000c101b2a */
[----:B-1----:R-:W-:-:S02]  /*13a80*/  @!P5 LEA R8, P1, R233, R0, 0x2 ;  /* 0x00000000e908d211 */ /* 0x002fc400078210ff */
[----:B--2---:R-:W-:Y:S01]  /*13a90*/  @!P4 LEA R10, P2, R232, R0, 0x2 ;  /* 0x00000000e80ac211 */ /* 0x004fe200078410ff */
[----:B------:R-:W-:Y:S01]  /*13aa0*/  @!P0 ST.E.64 desc[UR42][R24.64], R110 ;  /* 0x0000006e18008985 */ /* 0x000fe2000c101b2a */
[----:B------:R-:W-:Y:S02]  /*13ab0*/  ISETP.GE.AND P0, PT, R229, UR4, PT ;  /* 0x00000004e5007c0c */ /* 0x000fe4000bf06270 */
[----:B------:R-:W-:Y:S02]  /*13ac0*/  @!P5 LEA.HI.X R9, R233, R28, R161, 0x2, P1 ;  /* 0x0000001ce909d211 */ /* 0x000fe400008f14a1 */
[----:B------:R-:W-:Y:S02]  /*13ad0*/  ISETP.GE.AND P1, PT, R225, UR4, PT ;  /* 0x00000004e1007c0c */ /* 0x000fe4000bf26270 */
[----:B---3--:R-:W-:Y:S01]  /*13ae0*/  @!P3 LEA R12, P6, R230, R0, 0x2 ;  /* 0x00000000e60cb211 */ /* 0x008fe200078c10ff */
[----:B------:R1:W-:Y:S01]  /*13af0*/  @!P5 ST.E.64 desc[UR42][R8.64], R114 ;  /* 0x000000720800d985 */ /* 0x0003e2000c101b2a */
[----:B------:R-:W-:-:S02]  /*13b00*/  @!P4 LEA.HI.X R11, R232, R28, R160, 0x2, P2 ;  /* 0x0000001ce80bc211 */ /* 0x000fc400010f14a0 */
[----:B------:R-:W-:Y:S02]  /*13b10*/  @!P3 LEA.HI.X R13, R230, R28, R159, 0x2, P6 ;  /* 0x0000001ce60db211 */ /* 0x000fe400030f149f */
[----:B------:R-:W-:Y:S01]  /*13b20*/  ISETP.GE.AND P2, PT, R222, UR4, PT ;  /* 0x00000004de007c0c */ /* 0x000fe2000bf46270 */
[----:B------:R2:W-:Y:S01]  /*13b30*/  @!P4 ST.E.64 desc[UR42][R10.64], R118 ;  /* 0x000000760a00c985 */ /* 0x0005e2000c101b2a */
[----:B------:R-:W-:Y:S02]  /*13b40*/  ISETP.GE.AND P4, PT, R224, UR4, PT ;  /* 0x00000004e0007c0c */ /* 0x000fe4000bf86270 */
[----:B----4-:R-:W-:Y:S01]  /*13b50*/  @!P0 LEA R14, P5, R229, R0, 0x2 ;  /* 0x00000000e50e8211 */ /* 0x010fe200078a10ff */
[----:B------:R3:W-:Y:S01]  /*13b60*/  @!P3 ST.E.64 desc[UR42][R12.64], R122 ;  /* 0x0000007a0c00b985 */ /* 0x0007e2000c101b2a */
[----:B------:R-:W-:Y:S02]  /*13b70*/  ISETP.GE.AND P3, PT, R223, UR4, PT ;  /* 0x00000004df007c0c */ /* 0x000fe4000bf66270 */
[----:B------:R-:W-:-:S02]  /*13b80*/  @!P0 LEA.HI.X R15, R229, R28, R158, 0x2, P5 ;  /* 0x0000001ce50f8211 */ /* 0x000fc400028f149e */
[----:B------:R-:W-:Y:S02]  /*13b90*/  ISETP.GE.AND P5, PT, R221, UR4, PT ;  /* 0x00000004dd007c0c */ /* 0x000fe4000bfa6270 */
[CC--:B-----5:R-:W-:Y:S01]  /*13ba0*/  @!P1 LEA R20, P6, R225.reuse, R0.reuse, 0x2 ;  /* 0x00000000e1149211 */ /* 0x0e0fe200078c10ff */
[----:B------:R4:W-:Y:S02]  /*13bb0*/  @!P0 ST.E.64 desc[UR42][R14.64], R126 ;  /* 0x0000007e0e008985 */ /* 0x0009e4000c101b2a */
[C---:B-1----:R-:W-:Y:S02]  /*13bc0*/  @!P4 LEA R8, P0, R224.reuse, R0, 0x2 ;  /* 0x00000000e008c211 */ /* 0x042fe400078010ff */
[----:B------:R-:W-:Y:S02]  /*13bd0*/  @!P1 LEA.HI.X R21, R225, R28, R157, 0x2, P6 ;  /* 0x0000001ce1159211 */ /* 0x000fe400030f149d */
[----:B--2---:R-:W-:Y:S02]  /*13be0*/  @!P3 LEA R10, P6, R223, R0, 0x2 ;  /* 0x00000000df0ab211 */ /* 0x004fe400078c10ff */
[----:B------:R-:W-:Y:S01]  /*13bf0*/  @!P4 LEA.HI.X R9, R224, R28, R156, 0x2, P0 ;  /* 0x0000001ce009c211 */ /* 0x000fe200000f149c */
[----:B------:R4:W-:Y:S01]  /*13c00*/  @!P1 ST.E.64 desc[UR42][R20.64], R130 ;  /* 0x0000008214009985 */ /* 0x0009e2000c101b2a */
[----:B---3--:R-:W-:-:S02]  /*13c10*/  @!P2 LEA R12, P1, R222, R0, 0x2 ;  /* 0x00000000de0ca211 */ /* 0x008fc400078210ff */
        /* <DEDUP_REMOVED lines=14> */
.L_x_4817:
[----:B------:R-:W-:Y:S01]  /*13d00*/  ULDC.64 UR6, c[0x0][0xc08] ;  /* 0x0003020000067ab9 */ /* 0x000fe20000000a00 */
[----:B------:R-:W-:Y:S01]  /*13d10*/  ULDC.64 UR4, c[0x0][0xc00] ;  /* 0x0003000000047ab9 */ /* 0x000fe20000000a00 */
[----:B------:R-:W-:Y:S01]  /*13d20*/  ISETP.NE.U32.AND P1, PT, RZ, UR6, PT ;  /* 0x00000006ff007c0c */ /* 0x000fe2000bf25070 */
[----:B------:R-:W-:Y:S01]  /*13d30*/  IMAD.MOV.U32 R3, RZ, RZ, RZ ;  /* 0x000000ffff037224 */ /* 0x000fe200078e00ff */
[----:B------:R-:W-:Y:S02]  /*13d40*/  ISETP.NE.U32.AND P0, PT, RZ, UR4, PT ;  /* 0x00000004ff007c0c */ /* 0x000fe4000bf05070 */
[----:B------:R-:W-:Y:S02]  /*13d50*/  ISETP.NE.AND.EX P1, PT, RZ, UR7, PT, P1 ;  /* 0x00000007ff007c0c */ /* 0x000fe4000bf25310 */
[----:B------:R-:W-:Y:S02]  /*13d60*/  IADD3 R8, P2, R208, UR4, RZ ;  /* 0x00000004d0087c10 */ /* 0x000fe4000ff5e0ff */
        /* <DEDUP_REMOVED lines=9> */
[----:B---3--:R-:W3:-:S12]  /*13e00*/  S2R R4, SR_TID.X ;  /* 0x0000000000047919 */ /* 0x008ed80000002100 */
[----:B------:R-:W1:Y:S01]  /*13e10*/  @!P2 LDC R206, c[0x0][0xad4] ;  /* 0x0002b500ffceab82 */ /* 0x000e620000000800 */
[----:B---3--:R-:W-:Y:S01]  /*13e20*/  VIADD R32, R4, 0xffffff80 ;  /* 0xffffff8004207836 */ /* 0x008fe20000000000 */
[----:B-1----:R-:W-:-:S04]  /*13e30*/  ISETP.GT.AND P2, PT, R206, 0x1, PT ;  /* 0x00000001ce00780c */ /* 0x002fc80003f44270 */
[----:B------:R-:W-:Y:S01]  /*13e40*/  ISETP.GT.AND P3, PT, R32, 0x3f, PT ;  /* 0x0000003f2000780c */ /* 0x000fe20003f64270 */
[----:B----4-:R-:W-:-:S12]  /*13e50*/  @P1 BRA `(.L_x_4826) ;  /* 0x0000000000101947 */ /* 0x010fd80003800000 */
[----:B------:R-:W-:Y:S05]  /*13e60*/  @!P0 BRA `(.L_x_4826) ;  /* 0x00000000000c8947 */ /* 0x000fea0003800000 */
[----:B------:R-:W3:Y:S04]  /*13e70*/  LDG.E R11, desc[UR42][R8.64] ;  /* 0x0000002a080b7981 */ /* 0x000ee8000c1e1900 */
[----:B-----5:R-:W3:Y:S02]  /*13e80*/  LDG.E R0, desc[UR42][R8.64+0x4] ;  /* 0x0000042a08007981 */ /* 0x020ee4000c1e1900 */
[----:B---3--:R-:W-:-:S07]  /*13e90*/  IMAD.IADD R0, R0, 0x1, -R11 ;  /* 0x0000000100007824 */ /* 0x008fce00078e0a0b */
.L_x_4826:
[----:B------:R-:W3:Y:S01]  /*13ea0*/  LDL.LU R4, [R1+0x44] ;  /* 0x0000440001047983 */ /* 0x000ee20000300800 */
[----:B------:R-:W-:Y:S01]  /*13eb0*/  BSSY B1, `(.L_x_4827) ;  /* 0x0000036000017945 */ /* 0x000fe20003800000 */
[----:B------:R-:W-:Y:S02]  /*13ec0*/  SEL R207, R207, RZ, !P0 ;  /* 0x000000ffcfcf7207 */ /* 0x000fe40004000000 */
[----:B-----5:R-:W-:Y:S02]  /*13ed0*/  SHF.R.S32.HI R28, RZ, 0x1f, R3 ;  /* 0x0000001fff1c7819 */ /* 0x020fe40000011403 */
[----:B---3--:R-:W-:Y:S01]  /*13ee0*/  SEL R30, R4, RZ, !P0 ;  /* 0x000000ff041e7207 */ /* 0x008fe20004000000 */
[----:B------:R-:W-:Y:S06]  /*13ef0*/  @P3 BRA `(.L_x_4828) ;  /* 0x0000000000c43947 */ /* 0x000fec0003800000 */
[----:B------:R-:W1:Y:S01]  /*13f00*/  S2R R8, SR_TID.X ;  /* 0x0000000000087919 */ /* 0x000e620000002100 */
[----:B------:R-:W3:Y:S02]  /*13f10*/  LDC R33, c[0x0][0xbe8] ;  /* 0x0002fa00ff217b82 */ /* 0x000ee40000000800 */
[----:B---3--:R-:W-:Y:S01]  /*13f20*/  IMAD R4, R0, R33, RZ ;  /* 0x0000002100047224 */ /* 0x008fe200078e02ff */
[----:B-1----:R-:W-:-:S04]  /*13f30*/  IADD3 R31, R195, -0x80, R8 ;  /* 0xffffff80c31f7810 */ /* 0x002fc80007ffe008 */
[----:B------:R-:W-:-:S13]  /*13f40*/  ISETP.GE.AND P0, PT, R31, R4, PT ;  /* 0x000000041f00720c */ /* 0x000fda0003f06270 */
[----:B------:R-:W-:Y:S05]  /*13f50*/  @P0 BRA `(.L_x_4828) ;  /* 0x0000000000ac0947 */ /* 0x000fea0003800000 */
[----:B------:R-:W-:Y:S01]  /*13f60*/  IMAD.MOV.U32 R26, RZ, RZ, 0x9b8 ;  /* 0x000009b8ff1a7424 */ /* 0x000fe200078e00ff */
[----:B------:R-:W-:Y:S01]  /*13f70*/  ISETP.GT.AND P0, PT, R206, 0x1, PT ;  /* 0x00000001ce00780c */ /* 0x000fe20003f04270 */
[----:B------:R-:W1:Y:S01]  /*13f80*/  LDC.64 R8, c[0x0][0xba8] ;  /* 0x0002ea00ff087b82 */ /* 0x000e620000000a00 */
[----:B------:R-:W-:Y:S01]  /*13f90*/  ISETP.NE.AND P1, PT, R33, 0x1, PT ;  /* 0x000000012100780c */ /* 0x000fe20003f25270 */
[----:B------:R-:W-:Y:S01]  /*13fa0*/  IMAD.MOV.U32 R27, RZ, RZ, R31 ;  /* 0x000000ffff1b7224 */ /* 0x000fe200078e001f */
[----:B------:R-:W-:Y:S02]  /*13fb0*/  SEL R26, R26, 0x978, P0 ;  /* 0x000009781a1a7807 */ /* 0x000fe40000000000 */
[----:B------:R-:W-:-:S03]  /*13fc0*/  SEL R219, R219, RZ, P0 ;  /* 0x000000ffdbdb7207 */ /* 0x000fc60000000000 */
[----:B------:R-:W3:Y:S08]  /*13fd0*/  LDC.64 R14, c[0x0][R26+0x220] ;  /* 0x000088001a0e7b82 */ /* 0x000ef00000000a00 */
[----:B------:R-:W4:Y:S08]  /*13fe0*/  LDC.64 R24, c[0x0][R26+0x218] ;  /* 0x000086001a187b82 */ /* 0x000f300000000a00 */
[----:B------:R-:W5:Y:S08]  /*13ff0*/  LDC.64 R12, c[0x0][R26+0x228] ;  /* 0x00008a001a0c7b82 */ /* 0x000f700000000a00 */
[----:B------:R-:W0:Y:S08]  /*14000*/  LDC.64 R10, c[0x0][R26+0x210] ;  /* 0x000084001a0a7b82 */ /* 0x000e300000000a00 */
[----:B------:R-:W2:Y:S08]  /*14010*/  @P1 LDC R4, c[0x0][0xbec] ;  /* 0x0002fb00ff041b82 */ /* 0x000eb00000000800 */
[----:B------:R-:W5:Y:S01]  /*14020*/  @P1 LDC R35, c[0x0][0xbf0] ;  /* 0x0002fc00ff231b82 */ /* 0x000f620000000800 */
[----:B---3--:R-:W-:-:S07]  /*14030*/  IMAD R15, R15, R207, RZ ;  /* 0x000000cf0f0f7224 */ /* 0x008fce00078e02ff */
[----:B-1----:R-:W1:Y:S01]  /*14040*/  @!P0 LDC R8, c[0x0][0xb50] ;  /* 0x0002d400ff088b82 */ /* 0x002e620000000800 */
[----:B------:R-:W-:-:S04]  /*14050*/  IMAD.WIDE.U32 R20, R14, R207, RZ ;  /* 0x000000cf0e147225 */ /* 0x000fc800078e00ff */
[----:B------:R-:W-:Y:S02]  /*14060*/  IMAD R15, R14, R30, R15 ;  /* 0x0000001e0e0f7224 */ /* 0x000fe400078e020f */
[----:B--2---:R-:W-:Y:S01]  /*14070*/  @P1 IMAD.HI.U32 R4, R31, R4, RZ ;  /* 0x000000041f041227 */ /* 0x004fe200078e00ff */
        /* <DEDUP_REMOVED lines=13> */
[----:B------:R-:W-:Y:S02]  /*14150*/  IADD3 R12, P0, P1, R27, R24, R12 ;  /* 0x000000181b0c7210 */ /* 0x000fe4000791e00c */
[----:B------:R-:W-:-:S04]  /*14160*/  SHF.R.S32.HI R27, RZ, 0x1f, R27 ;  /* 0x0000001fff1b7819 */ /* 0x000fc8000001141b */
[----:B------:R-:W-:Y:S01]  /*14170*/  IADD3.X R13, R27, R4, R21, P0, P1 ;  /* 0x000000041b0d7210 */ /* 0x000fe200007e2415 */
[-C--:B0-----:R-:W-:Y:S01]  /*14180*/  IMAD R4, R11, R15.reuse, RZ ;  /* 0x0000000f0b047224 */ /* 0x081fe200078e02ff */
[----:B------:R-:W-:Y:S01]  /*14190*/  SHF.R.S32.HI R21, RZ, 0x1f, R15 ;  /* 0x0000001fff157819 */ /* 0x000fe2000001140f */
[----:B------:R-:W-:Y:S02]  /*141a0*/  IMAD.MOV.U32 R11, RZ, RZ, -0x800000 ;  /* 0xff800000ff0b7424 */ /* 0x000fe400078e00ff */
[----:B------:R-:W-:-:S04]  /*141b0*/  IMAD.WIDE.U32 R12, R10, R15, R12 ;  /* 0x0000000f0a0c7225 */ /* 0x000fc800078e000c */
[----:B------:R-:W-:Y:S01]  /*141c0*/  IMAD R21, R10, R21, R4 ;  /* 0x000000150a157224 */ /* 0x000fe200078e0204 */
[----:B-1----:R-:W-:-:S03]  /*141d0*/  LEA R8, P0, R12, R8, 0x2 ;  /* 0x000000080c087211 */ /* 0x002fc600078010ff */
[----:B------:R-:W-:-:S05]  /*141e0*/  IMAD.IADD R4, R13, 0x1, R21 ;  /* 0x000000010d047824 */ /* 0x000fca00078e0215 */
[----:B--2---:R-:W-:-:S05]  /*141f0*/  LEA.HI.X R9, R12, R9, R4, 0x2, P0 ;  /* 0x000000090c097211 */ /* 0x004fca00000f1404 */
[----:B------:R1:W-:Y:S02]  /*14200*/  STG.E desc[UR42][R8.64], R11 ;  /* 0x0000000b08007986 */ /* 0x0003e4000c10192a */
.L_x_4828:
[----:B------:R-:W-:Y:S05]  /*14210*/  BSYNC B1 ;  /* 0x0000000000017941 */ /* 0x000fea0003800000 */
.L_x_4827:
[----:B------:R-:W-:Y:S05]  /*14220*/  @P2 BRA `(.L_x_4823) ;  /* 0x0000000800742947 */ /* 0x000fea0003800000 */
[----:B------:R-:W3:Y:S01]  /*14230*/  LDC R13, c[0x0][0xbe8] ;  /* 0x0002fa00ff0d7b82 */ /* 0x000ee20000000800 */
[----:B------:R-:W-:Y:S01]  /*14240*/  ULDC.64 UR4, c[0x0][0xaa0] ;  /* 0x0002a80000047ab9 */ /* 0x000fe20000000a00 */
[----:B-1----:R-:W-:Y:S01]  /*14250*/  SHF.R.S32.HI R11, RZ, 0x1f, R32 ;  /* 0x0000001fff0b7819 */ /* 0x002fe20000011420 */
[----:B------:R-:W-:Y:S01]  /*14260*/  IMAD R4, R28, UR4, RZ ;  /* 0x000000041c047c24 */ /* 0x000fe2000f8e02ff */
[----:B------:R-:W-:Y:S01]  /*14270*/  BSSY B1, `(.L_x_4829) ;  /* 0x0000074000017945 */ /* 0x000fe20003800000 */
[----:B------:R-:W-:Y:S01]  /*14280*/  IMAD.WIDE.U32 R8, R3, UR4, RZ ;  /* 0x0000000403087c25 */ /* 0x000fe2000f8e00ff */
[----:B------:R-:W-:Y:S02]  /*14290*/  LEA.HI R11, R11, R32, RZ, 0x3 ;  /* 0x000000200b0b7211 */ /* 0x000fe400078f18ff */
[----:B------:R-:W1:Y:S01]  /*142a0*/  LDC R27, c[0x0][0xac8] ;  /* 0x0002b200ff1b7b82 */ /* 0x000e620000000800 */
        /* <DEDUP_REMOVED lines=15> */
[----:B---3--:R-:W-:Y:S01]  /*143a0*/  ISETP.NE.AND P0, PT, R13, 0x1, PT ;  /* 0x000000010d00780c */ /* 0x008fe20003f05270 */
[----:B------:R-:W-:Y:S01]  /*143b0*/  IMAD R4, R3, 0x20, R12 ;  /* 0x0000002003047824 */ /* 0x000fe200078e020c */
[----:B------:R-:W-:Y:S01]  /*143c0*/  ULDC.64 UR4, c[0x0][0xaf0] ;  /* 0x0002bc0000047ab9 */ /* 0x000fe20000000a00 */
[----:B------:R-:W-:Y:S01]  /*143d0*/  IMAD R29, R0, R13, RZ ;  /* 0x0000000d001d7224 */ /* 0x000fe200078e02ff */
[----:B------:R-:W-:Y:S01]  /*143e0*/  SHF.R.S32.HI R38, RZ, 0x1f, R213 ;  /* 0x0000001fff267819 */ /* 0x000fe200000114d5 */
[----:B------:R-:W-:Y:S01]  /*143f0*/  IMAD.IADD R10, R195, 0x1, R4 ;  /* 0x00000001c30a7824 */ /* 0x000fe200078e0204 */
[----:B------:R-:W-:Y:S01]  /*14400*/  SHF.R.S32.HI R39, RZ, 0x1f, R214 ;  /* 0x0000001fff277819 */ /* 0x000fe200000114d6 */
[----:B------:R-:W-:Y:S01]  /*14410*/  IMAD R3, R30, UR4, RZ ;  /* 0x000000041e037c24 */ /* 0x000fe2000f8e02ff */
[-C--:B-1----:R-:W-:Y:S01]  /*14420*/  ISETP.GE.AND P1, PT, R214, R27.reuse, PT ;  /* 0x0000001bd600720c */ /* 0x082fe20003f26270 */
[----:B------:R-:W-:Y:S01]  /*14430*/  IMAD.WIDE.U32 R8, R207, UR4, R8 ;  /* 0x00000004cf087c25 */ /* 0x000fe2000f8e0008 */
[----:B------:R-:W-:-:S03]  /*14440*/  ISETP.GE.AND P2, PT, R188, R27, PT ;  /* 0x0000001bbc00720c */ /* 0x000fc60003f46270 */
[----:B------:R-:W1:Y:S01]  /*14450*/  @P0 LDC R15, c[0x0][0xbec] ;  /* 0x0002fb00ff0f0b82 */ /* 0x000e620000000800 */
[----:B------:R-:W-:Y:S01]  /*14460*/  IMAD R11, R207, UR5, R3 ;  /* 0x00000005cf0b7c24 */ /* 0x000fe2000f8e0203 */
[----:B------:R-:W-:Y:S01]  /*14470*/  ULDC.64 UR4, c[0x0][0xae0] ;  /* 0x0002b80000047ab9 */ /* 0x000fe20000000a00 */
[----:B------:R-:W-:Y:S01]  /*14480*/  IMAD.MOV.U32 R3, RZ, RZ, R10 ;  /* 0x000000ffff037224 */ /* 0x000fe200078e000a */
[----:B------:R-:W-:Y:S01]  /*14490*/  SEL R0, RZ, 0x1, P2 ;  /* 0x00000001ff007807 */ /* 0x000fe20001000000 */
[----:B------:R-:W-:Y:S01]  /*144a0*/  IMAD.IADD R9, R9, 0x1, R11 ;  /* 0x0000000109097824 */ /* 0x000fe200078e020b */
[----:B------:R-:W-:Y:S01]  /*144b0*/  ISETP.GE.AND P2, PT, R31, R27, PT ;  /* 0x0000001b1f00720c */ /* 0x000fe20003f46270 */
[----:B------:R-:W-:Y:S01]  /*144c0*/  IMAD.IADD R30, R12, 0x1, R195 ;  /* 0x000000010c1e7824 */ /* 0x000fe200078e02c3 */
[----:B------:R-:W3:Y:S01]  /*144d0*/  @P0 LDC R21, c[0x0][0xbf0] ;  /* 0x0002fc00ff150b82 */ /* 0x000ee20000000800 */
[----:B-1----:R-:W-:-:S05]  /*144e0*/  @P0 IMAD.HI.U32 R4, R10, R15, RZ ;  /* 0x0000000f0a040227 */ /* 0x002fca00078e00ff */
[----:B---3--:R-:W-:Y:S02]  /*144f0*/  @P0 SHF.R.U32.HI R3, RZ, R21, R4 ;  /* 0x00000015ff030219 */ /* 0x008fe40000011604 */
        /* <DEDUP_REMOVED lines=10> */
[----:B------:R-:W-:Y:S01]  /*145a0*/  ISETP.GE.AND P0, PT, R212, R27, PT ;  /* 0x0000001bd400720c */ /* 0x000fe20003f06270 */
[----:B------:R-:W-:Y:S02]  /*145b0*/  IMAD.SHL.U32 R15, R10, 0x2, RZ ;  /* 0x000000020a0f7824 */ /* 0x000fe400078e00ff */
[----:B------:R-:W-:Y:S01]  /*145c0*/  IMAD.SHL.U32 R3, R3, 0x4, RZ ;  /* 0x0000000403037824 */ /* 0x000fe200078e00ff */
[----:B------:R-:W-:Y:S01]  /*145d0*/  SEL R4, RZ, 0xffffffff, P0 ;  /* 0xffffffffff047807 */ /* 0x000fe20000000000 */
[----:B------:R-:W-:Y:S01]  /*145e0*/  IMAD.IADD R9, R9, 0x1, R13 ;  /* 0x0000000109097824 */ /* 0x000fe200078e020d */
[----:B------:R-:W-:-:S02]  /*145f0*/  LOP3.LUT R0, R15, 0x2, R0, 0xe2, !PT ;  /* 0x000000020f007812 */ /* 0x000fc400078ee200 */
[-C--:B------:R-:W-:Y:S01]  /*14600*/  ISETP.GE.AND P0, PT, R211, R27.reuse, PT ;  /* 0x0000001bd300720c */ /* 0x080fe20003f06270 */
[----:B------:R-:W-:Y:S01]  /*14610*/  IMAD.SHL.U32 R10, R4, 0x8, RZ ;  /* 0x00000008040a7824 */ /* 0x000fe200078e00ff */
[----:B------:R-:W-:Y:S01]  /*14620*/  LOP3.LUT R3, R3, 0x4, R0, 0xe2, !PT ;  /* 0x0000000403037812 */ /* 0x000fe200078ee200 */
[----:B------:R-:W-:Y:S01]  /*14630*/  IMAD.WIDE.U32 R8, R11, UR4, R8 ;  /* 0x000000040b087c25 */ /* 0x000fe2000f8e0008 */
[----:B------:R-:W-:Y:S02]  /*14640*/  SEL R4, RZ, 0xffffffff, P0 ;  /* 0xffffffffff047807 */ /* 0x000fe40000000000 */
[----:B------:R-:W-:Y:S02]  /*14650*/  ISETP.GE.AND P0, PT, R210, R27, PT ;  /* 0x0000001bd200720c */ /* 0x000fe40003f06270 */
[----:B------:R-:W-:Y:S01]  /*14660*/  SHF.R.S32.HI R0, RZ, 0x1f, R11 ;  /* 0x0000001fff007819 */ /* 0x000fe2000001140b */
[----:B------:R-:W-:Y:S01]  /*14670*/  IMAD.SHL.U32 R4, R4, 0x10, RZ ;  /* 0x0000001004047824 */ /* 0x000fe200078e00ff */
        /* <DEDUP_REMOVED lines=17> */
[----:B------:R1:W3:Y:S04]  /*14790*/  SHFL.IDX PT, R8, R4, RZ, 0x181f ;  /* 0x00181fff04087589 */ /* 0x0002e800000e0000 */
[----:B------:R1:W4:Y:S01]  /*147a0*/  SHFL.IDX PT, R9, R3, RZ, 0x181f ;  /* 0x00181fff03097589 */ /* 0x00032200000e0000 */
[----:B------:R-:W-:Y:S05]  /*147b0*/  @P0 BRA `(.L_x_4830) ;  /* 0x00000000007c0947 */ /* 0x000fea0003800000 */
[-C--:B------:R-:W-:Y:S02]  /*147c0*/  ISETP.GE.AND P2, PT, R214, R27.reuse, PT ;  /* 0x0000001bd600720c */ /* 0x080fe40003f46270 */
[-C--:B------:R-:W-:Y:S02]  /*147d0*/  ISETP.GE.AND P1, PT, R188, R27.reuse, PT ;  /* 0x0000001bbc00720c */ /* 0x080fe40003f26270 */
[-C--:B------:R-:W-:Y:S02]  /*147e0*/  ISETP.GE.AND P5, PT, R213, R27.reuse, PT ;  /* 0x0000001bd500720c */ /* 0x080fe40003fa6270 */
[----:B------:R-:W-:-:S07]  /*147f0*/  ISETP.GE.AND P3, PT, R212, R27, PT ;  /* 0x0000001bd400720c */ /* 0x000fce0003f66270 */
[-C--:B---3--:R-:W-:Y:S02]  /*14800*/  @!P2 LEA R12, P0, R214, R8.reuse, 0x1 ;  /* 0x00000008d60ca211 */ /* 0x088fe400078008ff */
        /* <DEDUP_REMOVED lines=13> */
[----:B---3--:R-:W-:-:S02]  /*148e0*/  @!P1 LEA R12, P6, R210, R8, 0x1 ;  /* 0x00000008d20c9211 */ /* 0x008fc400078c08ff */
        /* <DEDUP_REMOVED lines=12> */
.L_x_4830:
[----:B------:R-:W-:Y:S05]  /*149b0*/  BSYNC B1 ;  /* 0x0000000000017941 */ /* 0x000fea0003800000 */
.L_x_4829:
[----:B------:R-:W-:Y:S01]  /*149c0*/  VIADD R0, R30, 0x20 ;  /* 0x000000201e007836 */ /* 0x000fe20000000000 */
[----:B----4-:R4:W0:Y:S04]  /*149d0*/  SHFL.IDX PT, R9, R3, 0x1, 0x181f ;  /* 0x00381f0003097f89 */ /* 0x01082800000e0000 */
[----:B------:R-:W-:Y:S01]  /*149e0*/  ISETP.GE.AND P0, PT, R0, R29, PT ;  /* 0x0000001d0000720c */ /* 0x000fe20003f06270 */
[----:B---3--:R4:W3:-:S12]  /*149f0*/  SHFL.IDX PT, R8, R4, 0x1, 0x181f ;  /* 0x00381f0004087f89 */ /* 0x0088d800000e0000 */
[----:B----4-:R-:W-:Y:S05]  /*14a00*/  @P0 BRA `(.L_x_4823) ;  /* 0x00000000007c0947 */ /* 0x010fea0003800000 */
[-C--:B------:R-:W-:Y:S02]  /*14a10*/  ISETP.GE.AND P5, PT, R214, R27.reuse, PT ;  /* 0x0000001bd600720c */ /* 0x080fe40003fa6270 */
[-C--:B------:R-:W-:Y:S02]  /*14a20*/  ISETP.GE.AND P4, PT, R188, R27.reuse, PT ;  /* 0x0000001bbc00720c */ /* 0x080fe40003f86270 */
[-C--:B------:R-:W-:Y:S02]  /*14a30*/  ISETP.GE.AND P0, PT, R213, R27.reuse, PT ;  /* 0x0000001bd500720c */ /* 0x080fe40003f06270 */
[----:B------:R-:W-:Y:S02]  /*14a40*/  ISETP.GE.AND P1, PT, R212, R27, PT ;  /* 0x0000001bd400720c */ /* 0x000fe40003f26270 */
[----:B------:R-:W-:-:S05]  /*14a50*/  LOP3.LUT P2, RZ, R26, 0x40, RZ, 0xc0, !PT ;  /* 0x000000401aff7812 */ /* 0x000fca000784c0ff */
[-C--:B---3--:R-:W-:Y:S02]  /*14a60*/  @!P5 LEA R12, P3, R214, R8.reuse, 0x1 ;  /* 0x00000008d60cd211 */ /* 0x088fe400078608ff */
        /* <DEDUP_REMOVED lines=25> */
.L_x_4823:
[----:B------:R-:W-:Y:S05]  /*14c00*/  BSYNC B0 ;  /* 0x0000000000007941 */ /* 0x000fea0003800000 */
.L_x_4816:
[----:B------:R-:W-:Y:S02]  /*14c10*/  ULDC UR4, c[0x0][0xc3c] ;  /* 0x00030f0000047ab9 */ /* 0x000fe40000000800 */
[----:B------:R-:W-:-:S13]  /*14c20*/  ISETP.GE.AND P0, PT, R7, UR4, PT ;  /* 0x0000000407007c0c */ /* 0x000fda000bf06270 */
[----:B------:R-:W-:Y:S05]  /*14c30*/  @!P0 BRA `(.L_x_4831) ;  /* 0xfffffec800688947 */ /* 0x000fea000383ffff */
[----:B------:R-:W-:Y:S05]  /*14c40*/  BRA `(.L_x_4684) ;  /* 0x0000009800bc7947 */ /* 0x000fea0003800000 */
.L_x_4682:
        /* <DEDUP_REMOVED lines=18> */
.L_x_4832:
        /* <DEDUP_REMOVED lines=43> */
.L_x_4836:
        /* <DEDUP_REMOVED lines=39> */
.L_x_4834:
        /* <DEDUP_REMOVED lines=12> */
.L_x_4837:
        /* <DEDUP_REMOVED lines=63> */
.L_x_4838:
        /* <DEDUP_REMOVED lines=61> */
.L_x_4839:
[----:B01----:R-:W-:-:S05]  /*15b10*/  LOP3.LUT R3, RZ, R2, RZ, 0x33, !PT ;  /* 0x00000002ff037212 */ /* 0x003fca00078e33ff */
[----:B------:R-:W-:-:S05]  /*15b20*/  IMAD.IADD R2, R4, 0x1, R3 ;  /* 0x0000000104027824 */ /* 0x000fca00078e0203 */
[----:B------:R1:W-:Y:S01]  /*15b30*/  STL [R1+0x4], R2 ;  /* 0x0000040201007387 */ /* 0x0003e20000100800 */
[----:B------:R-:W-:Y:S05]  /*15b40*/  BRA `(.L_x_4840) ;  /* 0x0000000000107947 */ /* 0x000fea0003800000 */
.L_x_4835:
[----:B------:R-:W-:Y:S01]  /*15b50*/  IMAD.U32 R2, RZ, RZ, UR6 ;  /* 0x00000006ff027e24 */ /* 0x000fe2000f8e00ff */
[----:B------:R0:W-:Y:S04]  /*15b60*/  STL [R1+0x4], RZ ;  /* 0x000004ff01007387 */ /* 0x0001e80000100800 */
[----:B------:R0:W-:Y:S04]  /*15b70*/  STL [R1+0x8], RZ ;  /* 0x000008ff01007387 */ /* 0x0001e80000100800 */
[----:B------:R0:W-:Y:S02]  /*15b80*/  STL [R1], R2 ;  /* 0x0000000201007387 */ /* 0x0001e40000100800 */
.L_x_4840:
        /* <DEDUP_REMOVED lines=10> */
.L_x_4833:
        /* <DEDUP_REMOVED lines=13> */
[----:B------:R-:W-:Y:S01]  /*15d00*/  ULDC.64 UR40, c[0x0][0x198] ;  /* 0x0000660000287ab9 */ /* 0x000fe20000000a00 */
[----:B------:R-:W-:Y:S01]  /*15d10*/  LOP3.LUT R3, R0, 0x1f8, RZ, 0xc0, !PT ;  /* 0x000001f800037812 */ /* 0x000fe200078ec0ff */
[----:B01----:R-:W-:Y:S01]  /*15d20*/  IMAD.SHL.U32 R2, R4, 0x8, RZ ;  /* 0x0000000804027824 */ /* 0x003fe200078e00ff */
[----:B------:R-:W-:Y:S01]  /*15d30*/  ULDC UR37, c[0x0][0xc] ;  /* 0x0000030000257ab9 */ /* 0x000fe20000000800 */
        /* <DEDUP_REMOVED lines=12> */
[----:B------:R0:W-:Y:S04]  /*15e00*/  STL [R1+0x14], RZ ;  /* 0x000014ff01007387 */ /* 0x0001e80000100800 */
[----:B------:R0:W-:Y:S04]  /*15e10*/  STL [R1+0x10], RZ ;  /* 0x000010ff01007387 */ /* 0x0001e80000100800 */
[----:B------:R0:W-:Y:S02]  /*15e20*/  STL [R1+0x18], R0 ;  /* 0x0000180001007387 */ /* 0x0001e40000100800 */
.L_x_5009:
[----:B0-2---:R-:W2:Y:S01]  /*15e30*/  LDL R0, [R1+0xc] ;  /* 0x00000c0001007983 */ /* 0x005ea20000100800 */
[----:B-1----:R-:W2:Y:S01]  /*15e40*/  LDC.64 R2, c[0x0][0xc88] ;  /* 0x00032200ff027b82 */ /* 0x002ea20000000a00 */
        /* <DEDUP_REMOVED lines=30> */
[----:B------:R-:W-:Y:S02]  /*16030*/  IADD3.X R3, R15, UR5, RZ, P4, !PT ;  /* 0x000000050f037c10 */ /* 0x000fe4000a7fe4ff */
        /* <DEDUP_REMOVED lines=9> */
[----:B------:R0:W5:Y:S04]  /*160d0*/  @P0 LDG.E R12, desc[UR42][R6.64] ;  /* 0x0000002a060c0981 */ /* 0x000168000c1e1900 */
[----:B------:R0:W5:Y:S04]  /*160e0*/  @P1 LDG.E R0, desc[UR42][R4.64] ;  /* 0x0000002a04001981 */ /* 0x000168000c1e1900 */
[----:B--2---:R1:W-:Y:S02]  /*160f0*/  STL [R1+0x40], R9 ;  /* 0x0000400901007387 */ /* 0x0043e40000100800 */
[----:B-1----:R-:W-:Y:S01]  /*16100*/  IMAD.U32 R9, RZ, RZ, UR4 ;  /* 0x00000004ff097e24 */ /* 0x002fe2000f8e00ff */
        /* <DEDUP_REMOVED lines=12> */
[----:B-1----:R-:W-:Y:S01]  /*161d0*/  IMAD.U32 R9, RZ, RZ, UR4 ;  /* 0x00000004ff097e24 */ /* 0x002fe2000f8e00ff */
[----:B0-----:R-:W-:Y:S06]  /*161e0*/  @P3 BRA `(.L_x_4842) ;  /* 0x0000000000143947 */ /* 0x001fec0003800000 */
[----:B------:R-:W-:Y:S05]  /*161f0*/  @!P2 BRA `(.L_x_4842) ;  /* 0x000000000010a947 */ /* 0x000fea0003800000 */
[----:B------:R-:W2:Y:S04]  /*16200*/  LDG.E R10, desc[UR42][R2.64] ;  /* 0x0000002a020a7981 */ /* 0x000ea8000c1e1900 */
[----:B------:R-:W2:Y:S02]  /*16210*/  LDG.E R2, desc[UR42][R2.64+0x4] ;  /* 0x0000042a02027981 */ /* 0x000ea4000c1e1900 */
[----:B--2--5:R-:W-:-:S05]  /*16220*/  IMAD.IADD R14, R2, 0x1, -R10 ;  /* 0x00000001020e7824 */ /* 0x024fca00078e0a0a */
[----:B------:R0:W-:Y:S02]  /*16230*/  STL [R1+0x44], R14 ;  /* 0x0000440e01007387 */ /* 0x0001e40000100800 */
.L_x_4842:
[----:B------:R-:W2:Y:S01]  /*16240*/  LDL.LU R3, [R1+0x8] ;  /* 0x0000080001037983 */ /* 0x000ea20000300800 */
[----:B------:R-:W-:Y:S02]  /*16250*/  ULDC.64 UR4, c[0x0][0xa20] ;  /* 0x0002880000047ab9 */ /* 0x000fe40000000a00 */
[----:B------:R-:W-:Y:S01]  /*16260*/  ISETP.NE.U32.AND P2, PT, RZ, UR4, PT ;  /* 0x00000004ff007c0c */ /* 0x000fe2000bf45070 */
[----:B------:R1:W-:Y:S03]  /*16270*/  STL [R1+0x8], R13 ;  /* 0x0000080d01007387 */ /* 0x0003e60000100800 */
[----:B------:R-:W-:Y:S02]  /*16280*/  ISETP.NE.AND.EX P2, PT, RZ, UR5, PT, P2 ;  /* 0x00000005ff007c0c */ /* 0x000fe4000bf45320 */
[C---:B--2---:R-:W-:Y:S02]  /*16290*/  LOP3.LUT R10, R3.reuse, 0xff000000, RZ, 0xc0, !PT ;  /* 0xff000000030a7812 */ /* 0x044fe400078ec0ff */
[----:B------:R-:W-:-:S02]  /*162a0*/  LOP3.LUT R2, R3, 0xff0000, RZ, 0xc0, !PT ;  /* 0x00ff000003027812 */ /* 0x000fc400078ec0ff */
        /* <DEDUP_REMOVED lines=10> */
.L_x_4843:
[----:B------:R-:W-:Y:S05]  /*16350*/  @!P0 BRA `(.L_x_4844) ;  /* 0x00000000000c8947 */ /* 0x000fea0003800000 */
[----:B------:R-:W2:Y:S04]  /*16360*/  LDG.E R9, desc[UR42][R6.64] ;  /* 0x0000002a06097981 */ /* 0x000ea8000c1e1900 */
[----:B------:R-:W2:Y:S02]  /*16370*/  LDG.E R6, desc[UR42][R6.64+0x4] ;  /* 0x0000042a06067981 */ /* 0x000ea4000c1e1900 */
[----:B--2---:R-:W-:-:S07]  /*16380*/  IMAD.IADD R9, R6, 0x1, -R9 ;  /* 0x0000000106097824 */ /* 0x004fce00078e0a09 */
.L_x_4844:
[----:B------:R-:W3:Y:S01]  /*16390*/  LDL R7, [R1+0x4] ;  /* 0x0000040001077983 */ /* 0x000ee20000100800 */
[----:B--2---:R-:W2:Y:S03]  /*163a0*/  LDC R3, c[0x0][0x448] ;  /* 0x00011200ff037b82 */ /* 0x004ea60000000800 */
[----:B-1----:R-:W4:Y:S04]  /*163b0*/  @P1 LDG.E R2, desc[UR42][R4.64] ;  /* 0x0000002a04021981 */ /* 0x002f28000c1e1900 */
[----:B------:R1:W4:Y:S01]  /*163c0*/  @P1 LDG.E R4, desc[UR42][R4.64+0x4] ;  /* 0x0000042a04041981 */ /* 0x000322000c1e1900 */
[----:B------:R-:W-:Y:S01]  /*163d0*/  LOP3.LUT R12, R10, 0xff, RZ, 0xc0, !PT ;  /* 0x000000ff0a0c7812 */ /* 0x000fe200078ec0ff */
[----:B------:R-:W-:Y:S01]  /*163e0*/  BSSY B0, `(.L_x_4845) ;  /* 0x0000037000007945 */ /* 0x000fe20003800000 */
[----:B------:R-:W-:-:S03]  /*163f0*/  SHF.R.U32.HI R10, RZ, 0x10, R10 ;  /* 0x00000010ff0a7819 */ /* 0x000fc6000001160a */
[----:B------:R0:W-:Y:S01]  /*16400*/  STL [R1+0x58], R12 ;  /* 0x0000580c01007387 */ /* 0x0001e20000100800 */
[----:B--2---:R-:W-:-:S13]  /*16410*/  ISETP.NE.AND P0, PT, R3, 0x1, PT ;  /* 0x000000010300780c */ /* 0x004fda0003f05270 */
[----:B-1----:R-:W1:Y:S08]  /*16420*/  @P0 LDC R5, c[0x0][0x44c] ;  /* 0x00011300ff050b82 */ /* 0x002e700000000800 */
[----:B------:R-:W2:Y:S01]  /*16430*/  @P0 LDC R6, c[0x0][0x450] ;  /* 0x00011400ff060b82 */ /* 0x000ea20000000800 */
[----:B---3--:R-:W-:Y:S02]  /*16440*/  IMAD.SHL.U32 R3, R7, 0x40, RZ ;  /* 0x0000004007037824 */ /* 0x008fe400078e00ff */
[----:B-----5:R-:W-:-:S02]  /*16450*/  IMAD.IADD R7, R9, 0x1, -R8 ;  /* 0x0000000109077824 */ /* 0x020fc400078e0a08 */
[----:B------:R-:W-:Y:S02]  /*16460*/  VIADD R3, R3, 0x3f ;  /* 0x0000003f03037836 */ /* 0x000fe40000000000 */
[----:B----4-:R-:W-:Y:S02]  /*16470*/  @P1 IMAD.IADD R11, R4, 0x1, -R2 ;  /* 0x00000001040b1824 */ /* 0x010fe400078e0a02 */
[----:B-1----:R-:W-:-:S05]  /*16480*/  @P0 IMAD.HI.U32 R2, R3, R5, RZ ;  /* 0x0000000503020227 */ /* 0x002fca00078e00ff */
[----:B--2---:R-:W-:Y:S01]  /*16490*/  @P0 SHF.R.U32.HI R3, RZ, R6, R2 ;  /* 0x00000006ff030219 */ /* 0x004fe20000011602 */
[----:B------:R-:W-:-:S04]  /*164a0*/  IMAD.IADD R2, R7, 0x1, R11 ;  /* 0x0000000107027824 */ /* 0x000fc800078e020b */
[C---:B------:R-:W-:Y:S01]  /*164b0*/  VIADD R4, R2.reuse, 0x3f ;  /* 0x0000003f02047836 */ /* 0x040fe20000000000 */
[----:B------:R-:W-:-:S05]  /*164c0*/  IADD3 R21, R2, 0x40, -R14 ;  /* 0x0000004002157810 */ /* 0x000fca0007ffe80e */
[----:B------:R-:W-:Y:S01]  /*164d0*/  IMAD.IADD R2, R21, 0x1, R3 ;  /* 0x0000000115027824 */ /* 0x000fe200078e0203 */
[----:B------:R-:W-:-:S04]  /*164e0*/  SHF.R.S32.HI R3, RZ, 0x1f, R4 ;  /* 0x0000001fff037819 */ /* 0x000fc80000011404 */
[----:B------:R-:W-:Y:S02]  /*164f0*/  SHF.R.S32.HI R6, RZ, 0x1f, R2 ;  /* 0x0000001fff067819 */ /* 0x000fe40000011402 */
[----:B------:R-:W-:Y:S01]  /*16500*/  LEA.HI R3, R3, R4, RZ, 0x6 ;  /* 0x0000000403037211 */ /* 0x000fe200078f30ff */
[----:B------:R-:W-:Y:S01]  /*16510*/  IMAD.MOV.U32 R4, RZ, RZ, RZ ;  /* 0x000000ffff047224 */ /* 0x000fe200078e00ff */
[----:B------:R-:W-:Y:S02]  /*16520*/  LEA.HI R6, R6, R2, RZ, 0x6 ;  /* 0x0000000206067211 */ /* 0x000fe400078f30ff */
[----:B------:R-:W-:Y:S02]  /*16530*/  SHF.R.S32.HI R20, RZ, 0x6, R3 ;  /* 0x00000006ff147819 */ /* 0x000fe40000011403 */
[----:B------:R-:W-:-:S04]  /*16540*/  SHF.R.S32.HI R6, RZ, 0x6, R6 ;  /* 0x00000006ff067819 */ /* 0x000fc80000011406 */
[----:B------:R-:W-:-:S04]  /*16550*/  VIMNMX R6, R20, R6, PT ;  /* 0x0000000614067248 */ /* 0x000fc80003fe0100 */
[----:B------:R-:W-:-:S13]  /*16560*/  ISETP.GE.AND P0, PT, R6, 0x1, PT ;  /* 0x000000010600780c */ /* 0x000fda0003f06270 */
[----:B0-----:R-:W-:Y:S05]  /*16570*/  @!P0 BRA `(.L_x_4846) ;  /* 0x0000000000748947 */ /* 0x001fea0003800000 */
        /* <DEDUP_REMOVED lines=29> */
.L_x_4846:
[----:B------:R-:W-:Y:S05]  /*16750*/  BSYNC B0 ;  /* 0x0000000000007941 */ /* 0x000fea0003800000 */
.L_x_4845:
        /* <DEDUP_REMOVED lines=23> */
[----:B------:R0:W1:Y:S02]  /*168d0*/  SHFL.IDX PT, R14, R4, RZ, 0x1f ;  /* 0x00001fff040e7589 */ /* 0x00006400000e0000 */
.L_x_5053:
[----:B-1----:R-:W-:Y:S02]  /*168e0*/  ISETP.NE.AND P0, PT, R14, RZ, PT ;  /* 0x000000ff0e00720c */ /* 0x002fe40003f05270 */
[----:B------:R-:W-:-:S11]  /*168f0*/  PLOP3.LUT P6, PT, PT, PT, PT, 0x8, 0x0 ;  /* 0x000000000000781c */ /* 0x000fd60003fce170 */
[----:B------:R-:W-:Y:S05]  /*16900*/  @P0 BRA `(.L_x_4850) ;  /* 0x00000000000c0947 */ /* 0x000fea0003800000 */
[----:B------:R-:W-:-:S03]  /*16910*/  UMOV UR4, 0xffffffff ;  /* 0xffffffff00047882 */ /* 0x000fc60000000000 */
[----:B------:R-:W-:Y:S05]  /*16920*/  BRA.DIV UR4, `(.L_x_4851) ;  /* 0x0000008a04ac7947 */ /* 0x000fea000b800000 */
[----:B------:R-:W-:-:S13]  /*16930*/  ELECT P6, URZ, PT ;  /* 0x00000000003f782f */ /* 0x000fda00038c0000 */
.L_x_4850:
        /* <DEDUP_REMOVED lines=9> */
.L_x_5056:
[----:B------:R-:W-:Y:S05]  /*169d0*/  BSYNC B1 ;  /* 0x0000000000017941 */ /* 0x000fea0003800000 */
.L_x_4852:
        /* <DEDUP_REMOVED lines=12> */
.L_x_5057:
[----:B------:R-:W-:Y:S05]  /*16aa0*/  BSYNC B2 ;  /* 0x0000000000027941 */ /* 0x000fea0003800000 */
.L_x_4856:
        /* <DEDUP_REMOVED lines=9> */
.L_x_4859:
[----:B------:R-:W-:Y:S05]  /*16b40*/  BSYNC B2 ;  /* 0x0000000000027941 */ /* 0x000fea0003800000 */
.L_x_4858:
        /* <DEDUP_REMOVED lines=13> */
.L_x_4860:
        /* <DEDUP_REMOVED lines=13> */
.L_x_5058:
[----:B------:R-:W-:Y:S05]  /*16cf0*/  BSYNC B2 ;  /* 0x0000000000027941 */ /* 0x000fea0003800000 */
.L_x_4861:
        /* <DEDUP_REMOVED lines=11> */
.L_x_4864:
[----:B------:R-:W-:Y:S05]  /*16db0*/  BSYNC B2 ;  /* 0x0000000000027941 */ /* 0x000fea0003800000 */
.L_x_4863:
        /* <DEDUP_REMOVED lines=10> */
.L_x_4865:
        /* <DEDUP_REMOVED lines=15> */
.L_x_4866:
        /* <DEDUP_REMOVED lines=15> */
.L_x_4867:
        /* <DEDUP_REMOVED lines=15> */
.L_x_4868:
        /* <DEDUP_REMOVED lines=15> */
.L_x_4869:
        /* <DEDUP_REMOVED lines=15> */
.L_x_4870:
        /* <DEDUP_REMOVED lines=15> */
.L_x_4871:
        /* <DEDUP_REMOVED lines=15> */
.L_x_4872:
        /* <DEDUP_REMOVED lines=10> */
.L_x_4855:
[----:B------:R-:W-:Y:S05]  /*17590*/  BSYNC B1 ;  /* 0x0000000000017941 */ /* 0x000fea0003800000 */
.L_x_4854:
        /* <DEDUP_REMOVED lines=13> */
.L_x_4892:
        /* <DEDUP_REMOVED lines=13> */
.L_x_5059:
[----:B------:R-:W-:Y:S05]  /*17740*/  BSYNC B2 ;  /* 0x0000000000027941 */ /* 0x000fea0003800000 */
.L_x_4875:
        /* <DEDUP_REMOVED lines=9> */
.L_x_4878:
[----:B------:R-:W-:Y:S05]  /*177e0*/  BSYNC B2 ;  /* 0x0000000000027941 */ /* 0x000fea0003800000 */
.L_x_4877:
        /* <DEDUP_REMOVED lines=12> */
.L_x_4879:
        /* <DEDUP_REMOVED lines=13> */
.L_x_5060:
[----:B------:R-:W-:Y:S05]  /*17980*/  BSYNC B2 ;  /* 0x0000000000027941 */ /* 0x000fea0003800000 */
.L_x_4880:
        /* <DEDUP_REMOVED lines=11> */
.L_x_4883:
[----:B------:R-:W-:Y:S05]  /*17a40*/  BSYNC B2 ;  /* 0x0000000000027941 */ /* 0x000fea0003800000 */
.L_x_4882:
        /* <DEDUP_REMOVED lines=10> */
.L_x_4884:
        /* <DEDUP_REMOVED lines=15> */
.L_x_4885:
        /* <DEDUP_REMOVED lines=15> */
.L_x_4886:
        /* <DEDUP_REMOVED lines=15> */
.L_x_4887:
        /* <DEDUP_REMOVED lines=15> */
.L_x_4888:
        /* <DEDUP_REMOVED lines=15> */
.L_x_4889:
        /* <DEDUP_REMOVED lines=15> */
.L_x_4890:
        /* <DEDUP_REMOVED lines=15> */
.L_x_4891:
        /* <DEDUP_REMOVED lines=10> */
.L_x_4874:
[----:B------:R-:W-:Y:S05]  /*18220*/  BSYNC B1 ;  /* 0x0000000000017941 */ /* 0x000fea0003800000 */
.L_x_4873:
        /* <DEDUP_REMOVED lines=12> */
.L_x_4848:
[----:B------:R-:W-:Y:S05]  /*182f0*/  BSYNC B0 ;  /* 0x0000000000007941 */ /* 0x000fea0003800000 */
.L_x_4847:
[----:B01----:R-:W2:Y:S01]  /*18300*/  LDL R5, [R1+0x4] ;  /* 0x0000040001057983 */ /* 0x003ea20000100800 */
[----:B------:R-:W0:Y:S01]  /*18310*/  LDC R0, c[0x0][0x448] ;  /* 0x00011200ff007b82 */ /* 0x000e220000000800 */
[----:B------:R-:W-:Y:S01]  /*18320*/  ISETP.NE.AND P2, PT, R10, RZ, PT ;  /* 0x000000ff0a00720c */ /* 0x000fe20003f45270 */
[----:B------:R-:W-:Y:S05]  /*18330*/  @!P0 WARPSYNC.ALL ;  /* 0x0000000000008948 */ /* 0x000fea0003800000 */
[----:B------:R-:W-:Y:S07]  /*18340*/  BSSY B0, `(.L_x_4893) ;  /* 0x000002d000007945 */ /* 0x000fee0003800000 */
[----:B------:R-:W1:Y:S08]  /*18350*/  @!P2 LDC R10, c[0x0][0x9f0] ;  /* 0x00027c00ff0aab82 */ /* 0x000e700000000800 */
[----:B------:R-:W-:Y:S01]  /*18360*/  @!P0 BAR.SYNC.DEFER_BLOCKING 0xc, 0x180 ;  /* 0x0306000000008b1d */ /* 0x000fe20000010000 */
[----:B0-----:R-:W-:-:S13]  /*18370*/  ISETP.NE.AND P1, PT, R0, 0x1, PT ;  /* 0x000000010000780c */ /* 0x001fda0003f25270 */
[----:B------:R-:W0:Y:S08]  /*18380*/  @P1 LDC R2, c[0x0][0x44c] ;  /* 0x00011300ff021b82 */ /* 0x000e300000000800 */
[----:B------:R-:W3:Y:S01]  /*18390*/  @P1 LDC R3, c[0x0][0x450] ;  /* 0x00011400ff031b82 */ /* 0x000ee20000000800 */
[----:B--2---:R-:W-:-:S05]  /*183a0*/  LEA R0, R5, 0x3f, 0x6 ;  /* 0x0000003f05007811 */ /* 0x004fca00078e30ff */
[----:B0-----:R-:W-:-:S05]  /*183b0*/  @P1 IMAD.HI.U32 R2, R0, R2, RZ ;  /* 0x0000000200021227 */ /* 0x001fca00078e00ff */
[----:B---3--:R-:W-:-:S05]  /*183c0*/  @P1 SHF.R.U32.HI R0, RZ, R3, R2 ;  /* 0x00000003ff001219 */ /* 0x008fca0000011602 */
[----:B------:R-:W-:-:S05]  /*183d0*/  IMAD.IADD R0, R21, 0x1, R0 ;  /* 0x0000000115007824 */ /* 0x000fca00078e0200 */
[----:B------:R-:W-:-:S04]  /*183e0*/  SHF.R.S32.HI R2, RZ, 0x1f, R0 ;  /* 0x0000001fff027819 */ /* 0x000fc80000011400 */
[----:B------:R-:W-:-:S04]  /*183f0*/  LEA.HI R0, R2, R0, RZ, 0x6 ;  /* 0x0000000002007211 */ /* 0x000fc800078f30ff */
[----:B------:R-:W-:-:S04]  /*18400*/  SHF.R.S32.HI R0, RZ, 0x6, R0 ;  /* 0x00000006ff007819 */ /* 0x000fc80000011400 */
[----:B------:R-:W-:-:S04]  /*18410*/  VIMNMX R7, R20, R0, PT ;  /* 0x0000000014077248 */ /* 0x000fc80003fe0100 */
[----:B------:R-:W-:Y:S01]  /*18420*/  ISETP.GE.AND P1, PT, R7, 0x1, PT ;  /* 0x000000010700780c */ /* 0x000fe20003f26270 */
[----:B------:R0:W-:Y:S04]  /*18430*/  STL [R1+0x38], R7 ;  /* 0x0000380701007387 */ /* 0x0001e80000100800 */
[----:B------:R0:W-:Y:S08]  /*18440*/  STL [R1+0x3c], RZ ;  /* 0x00003cff01007387 */ /* 0x0001f00000100800 */
[----:B01----:R-:W-:Y:S05]  /*18450*/  @!P1 BRA `(.L_x_4894) ;  /* 0x00000000006c9947 */ /* 0x003fea0003800000 */
        /* <DEDUP_REMOVED lines=27> */
.L_x_4894:
[----:B------:R-:W-:Y:S05]  /*18610*/  BSYNC B0 ;  /* 0x0000000000007941 */ /* 0x000fea0003800000 */
.L_x_4893:
[----:B------:R-:W2:Y:S04]  /*18620*/  LDL R0, [R1+0x3c] ;  /* 0x00003c0001007983 */ /* 0x000ea80000100800 */
[----:B0-----:R-:W2:Y:S01]  /*18630*/  LDL R2, [R1+0x58] ;  /* 0x0000580001027983 */ /* 0x001ea20000100800 */
[----:B------:R-:W-:Y:S01]  /*18640*/  BSSY B7, `(.L_x_4895) ;  /* 0x00004b7000077945 */ /* 0x000fe20003800000 */
[----:B--2---:R-:W-:-:S05]  /*18650*/  IMAD R2, R2, R0, RZ ;  /* 0x0000000002027224 */ /* 0x004fca00078e02ff */
[----:B------:R-:W-:Y:S01]  /*18660*/  VIADDMNMX R0, R2, R0, R7, PT ;  /* 0x0000000002007246 */ /* 0x000fe20003800107 */
[----:B------:R0:W-:Y:S03]  /*18670*/  STL [R1+0x28], R2 ;  /* 0x0000280201007387 */ /* 0x0001e60000100800 */
[----:B------:R-:W-:Y:S01]  /*18680*/  ISETP.GT.AND P0, PT, R0, R2, PT ;  /* 0x000000020000720c */ /* 0x000fe20003f04270 */
[----:B------:R0:W-:-:S12]  /*18690*/  STL [R1+0x34], R0 ;  /* 0x0000340001007387 */ /* 0x0001d80000100800 */
[----:B0-----:R-:W-:Y:S05]  /*186a0*/  @P0 BRA `(.L_x_4896) ;  /* 0x0000000000480947 */ /* 0x001fea0003800000 */
[----:B------:R-:W0:Y:S02]  /*186b0*/  S2R R0, SR_TID.X ;  /* 0x0000000000007919 */ /* 0x000e240000002100 */
[----:B0-----:R-:W-:-:S04]  /*186c0*/  LOP3.LUT R0, R0, 0x7f, RZ, 0xc0, !PT ;  /* 0x0000007f00007812 */ /* 0x001fc800078ec0ff */
[----:B------:R-:W-:-:S13]  /*186d0*/  ISETP.NE.AND P0, PT, R0, RZ, PT ;  /* 0x000000ff0000720c */ /* 0x000fda0003f05270 */
[----:B------:R-:W-:Y:S05]  /*186e0*/  @P0 BRA `(.L_x_4897) ;  /* 0x0000004800b00947 */ /* 0x000fea0003800000 */
[----:B------:R-:W0:Y:S01]  /*186f0*/  S2R R5, SR_LANEID ;  /* 0x0000000000057919 */ /* 0x000e220000000000 */
[----:B------:R-:W-:Y:S01]  /*18700*/  VOTEU.ANY UR4, UPT, PT ;  /* 0x0000000000047886 */ /* 0x000fe200038e0100 */
[----:B------:R-:W1:Y:S01]  /*18710*/  LDC.64 R2, c[0x0][0xc60] ;  /* 0x00031800ff027b82 */ /* 0x000e620000000a00 */
[----:B------:R-:W0:Y:S02]  /*18720*/  FLO.U32 R0, UR4 ;  /* 0x0000000400007d00 */ /* 0x000e2400080e0000 */
[----:B0-----:R-:W-:-:S06]  /*18730*/  ISETP.EQ.U32.AND P0, PT, R0, R5, PT ;  /* 0x000000050000720c */ /* 0x001fcc0003f02070 */
[----:B------:R-:W1:Y:S07]  /*18740*/  POPC R5, UR4 ;  /* 0x0000000400057d09 */ /* 0x000e6e0008000000 */
[----:B-1----:R-:W2:Y:S01]  /*18750*/  @P0 ATOMG.E.ADD.STRONG.GPU PT, R3, desc[UR42][R2.64], R5 ;  /* 0x00000005020309a8 */ /* 0x002ea200081ee1ea */
[----:B------:R-:W0:Y:S02]  /*18760*/  S2R R4, SR_LTMASK ;  /* 0x0000000000047919 */ /* 0x000e240000003900 */
[----:B0-----:R-:W-:-:S04]  /*18770*/  LOP3.LUT R4, R4, UR4, RZ, 0xc0, !PT ;  /* 0x0000000404047c12 */ /* 0x001fc8000f8ec0ff */
[----:B------:R-:W0:Y:S01]  /*18780*/  POPC R7, R4 ;  /* 0x0000000400077309 */ /* 0x000e220000000000 */
[----:B--2---:R-:W0:Y:S02]  /*18790*/  SHFL.IDX PT, R0, R3, R0, 0x1f ;  /* 0x00001f0003007589 */ /* 0x004e2400000e0000 */
[----:B0-----:R-:W-:-:S05]  /*187a0*/  IADD3 R0, R0, UR37, R7 ;  /* 0x0000002500007c10 */ /* 0x001fca000fffe007 */
[----:B------:R4:W-:Y:S01]  /*187b0*/  STL [R1], R0 ;  /* 0x0000000001007387 */ /* 0x0009e20000100800 */
[----:B------:R-:W-:Y:S05]  /*187c0*/  BRA `(.L_x_4897) ;  /* 0x0000004800787947 */ /* 0x000fea0003800000 */
.L_x_4896:
        /* <DEDUP_REMOVED lines=20> */
.L_x_4899:
[----:B------:R-:W-:Y:S05]  /*18910*/  BSYNC B6 ;  /* 0x0000000000067941 */ /* 0x000fea0003800000 */
.L_x_4898:
        /* <DEDUP_REMOVED lines=20> */
.L_x_4902:
        /* <DEDUP_REMOVED lines=16> */
.L_x_4901:
[----:B------:R-:W-:Y:S05]  /*18b60*/  BSYNC B6 ;  /* 0x0000000000067941 */ /* 0x000fea0003800000 */
.L_x_4900:
        /* <DEDUP_REMOVED lines=10> */
[----:B0-----:R-:W0:Y:S01]  /*18c10*/  LDC.64 R2, c[0x0][0x418] ;  /* 0x00010600ff027b82 */ /* 0x001e220000000a00 */
[----:B----4-:R-:W-:Y:S01]  /*18c20*/  VIADD R0, R0, 0xffffffff ;  /* 0xffffffff00007836 */ /* 0x010fe20000000000 */
        /* <DEDUP_REMOVED lines=11> */
[----:B------:R0:W1:Y:S02]  /*18ce0*/  SHFL.IDX PT, R14, R4, RZ, 0x1f ;  /* 0x00001fff040e7589 */ /* 0x00006400000e0000 */
.L_x_5063:
        /* <DEDUP_REMOVED lines=9> */
.L_x_5066:
        /* <DEDUP_REMOVED lines=24> */
.L_x_4906:
[----:B------:R-:W2:Y:S04]  /*18f00*/  LDL R0, [R1+0x10] ;  /* 0x0000100001007983 */ /* 0x000ea80000100800 */
[----:B-1----:R-:W3:Y:S01]  /*18f10*/  LDL R2, [R1+0x18] ;  /* 0x0000180001027983 */ /* 0x002ee20000100800 */
[----:B--2---:R-:W-:Y:S01]  /*18f20*/  IMAD R0, R0, 0x8, R18 ;  /* 0x0000000800007824 */ /* 0x004fe200078e0212 */
[----:B---3--:R-:W-:-:S04]  /*18f30*/  SHF.L.U32 R2, R2, 0x1f, RZ ;  /* 0x0000001f02027819 */ /* 0x008fc800000006ff */
[----:B------:R-:W1:Y:S02]  /*18f40*/  SYNCS.PHASECHK.TRANS64.TRYWAIT P0, [R0+URZ+0x28c40], R2 ;  /* 0x028c4002000075a7 */ /* 0x000e64000800017f */
[----:B-1----:R-:W-:Y:S05]  /*18f50*/  @!P0 BRA `(.L_x_4907) ;  /* 0x0000006400f88947 */ /* 0x002fea0003800000 */
.L_x_5067:
        /* <DEDUP_REMOVED lines=11> */
.L_x_4908:
[----:B------:R-:W2:Y:S04]  /*19010*/  LDL R3, [R1+0x10] ;  /* 0x0000100001037983 */ /* 0x000ea80000100800 */
[----:B0-----:R-:W3:Y:S04]  /*19020*/  LDL R4, [R1+0x30] ;  /* 0x0000300001047983 */ /* 0x001ee80000100800 */
[----:B-1----:R-:W4:Y:S01]  /*19030*/  LDL R2, [R1+0x24] ;  /* 0x0000240001027983 */ /* 0x002f220000100800 */
        /* <DEDUP_REMOVED lines=11> */
[----:B--2---:R-:W-:Y:S01]  /*190f0*/  IMAD R0, R3, 0x2000, R18 ;  /* 0x0000200003007824 */ /* 0x004fe200078e0212 */
[----:B---3--:R-:W-:-:S04]  /*19100*/  R2UR UR11, R4 ;  /* 0x00000000040b72ca */ /* 0x008fc800000e0000 */
[----:B------:R-:W-:Y:S02]  /*19110*/  R2UR UR8, R0 ;  /* 0x00000000000872ca */ /* 0x000fe400000e0000 */
[----:B----4-:R-:W-:-:S11]  /*19120*/  R2UR UR4, R2 ;  /* 0x00000000020472ca */ /* 0x010fd600000e0000 */
[----:B------:R-:W-:Y:S02]  /*19130*/  UIADD3 UR8, UR8, 0x22400, URZ ;  /* 0x0002240008087890 */ /* 0x000fe4000fffe03f */
[----:B------:R-:W-:-:S03]  /*19140*/  ULEA UR11, UR11, UR4, 0x6 ;  /* 0x000000040b0b7291 */ /* 0x000fc6000f8e303f */
[----:B------:R-:W-:-:S06]  /*19150*/  UMOV UR4, 0x0 ;  /* 0x0000000000047882 */ /* 0x000fcc0000000000 */
[----:B------:R1:W-:Y:S02]  /*19160*/  UTMALDG.4D [UR8], [UR6], desc[UR4] ;  /* 0x00000408060075b4 */ /* 0x0003e40008019000 */
[----:B-1----:R-:W-:Y:S01]  /*19170*/  NOP ;  /* 0x0000000000007918 */ /* 0x002fe20000000000 */
.L_x_4904:
[----:B------:R-:W2:Y:S04]  /*19180*/  LDL.LU R3, [R1+0x40] ;  /* 0x0000400001037983 */ /* 0x000ea80000300800 */
[----:B------:R-:W3:Y:S04]  /*19190*/  LDL.LU R5, [R1+0x2c] ;  /* 0x00002c0001057983 */ /* 0x000ee80000300800 */
[----:B0-----:R-:W4:Y:S01]  /*191a0*/  LDL.LU R4, [R1+0x48] ;  /* 0x0000480001047983 */ /* 0x001f220000300800 */
        /* <DEDUP_REMOVED lines=37> */
.L_x_4910:
[----:B------:R-:W-:Y:S05]  /*19400*/  BSYNC B6 ;  /* 0x0000000000067941 */ /* 0x000fea0003800000 */
.L_x_4909:
        /* <DEDUP_REMOVED lines=89> */
.L_x_5076:
        /* <DEDUP_REMOVED lines=10> */
.L_x_4912:
        /* <DEDUP_REMOVED lines=18> */
.L_x_5077:
[----:B------:R-:W-:Y:S05]  /*19b60*/  BSYNC B0 ;  /* 0x0000000000007941 */ /* 0x000fea0003800000 */
.L_x_4913:
[----:B------:R-:W-:Y:S01]  /*19b70*/  LOP3.LUT P0, RZ, R19, 0x1, RZ, 0xc0, !PT ;  /* 0x0000000113ff7812 */ /* 0x000fe2000780c0ff */
[----:B------:R-:W-:-:S12]  /*19b80*/  BSSY B0, `(.L_x_4915) ;  /* 0x0000097000007945 */ /* 0x000fd80003800000 */
[----:B------:R-:W-:Y:S05]  /*19b90*/  @!P0 BRA `(.L_x_4916) ;  /* 0x0000000800548947 */ /* 0x000fea0003800000 */
[----:B------:R-:W0:Y:S04]  /*19ba0*/  LDL R4, [R1+0x10] ;  /* 0x0000100001047983 */ /* 0x000e280000100800 */
        /* <DEDUP_REMOVED lines=9> */
.L_x_5078:
[----:B------:R-:W-:Y:S05]  /*19c40*/  BSYNC B1 ;  /* 0x0000000000017941 */ /* 0x000fea0003800000 */
.L_x_4917:
        /* <DEDUP_REMOVED lines=9> */
.L_x_4920:
[----:B------:R-:W-:Y:S05]  /*19ce0*/  BSYNC B1 ;  /* 0x0000000000017941 */ /* 0x000fea0003800000 */
.L_x_4919:
        /* <DEDUP_REMOVED lines=13> */
.L_x_4921:
        /* <DEDUP_REMOVED lines=15> */
.L_x_4922:
        /* <DEDUP_REMOVED lines=15> */
.L_x_4923:
        /* <DEDUP_REMOVED lines=15> */
.L_x_4924:
        /* <DEDUP_REMOVED lines=15> */
.L_x_4925:
        /* <DEDUP_REMOVED lines=15> */
.L_x_4926:
        /* <DEDUP_REMOVED lines=15> */
.L_x_4927:
        /* <DEDUP_REMOVED lines=15> */
.L_x_4928:
        /* <DEDUP_REMOVED lines=10> */
.L_x_4916:
[----:B------:R-:W-:Y:S05]  /*1a4f0*/  BSYNC B0 ;  /* 0x0000000000007941 */ /* 0x000fea0003800000 */
.L_x_4915:
        /* <DEDUP_REMOVED lines=55> */
.L_x_4935:
        /* <DEDUP_REMOVED lines=8> */
.L_x_5079:
[----:B------:R-:W-:Y:S05]  /*1a8f0*/  BSYNC B3 ;  /* 0x0000000000037941 */ /* 0x000fea0003800000 */
.L_x_4936:
        /* <DEDUP_REMOVED lines=9> */
.L_x_4939:
[----:B------:R-:W-:Y:S05]  /*1a990*/  BSYNC B3 ;  /* 0x0000000000037941 */ /* 0x000fea0003800000 */
.L_x_4938:
        /* <DEDUP_REMOVED lines=13> */
.L_x_4940:
        /* <DEDUP_REMOVED lines=13> */
.L_x_5080:
[----:B------:R-:W-:Y:S05]  /*1ab40*/  BSYNC B3 ;  /* 0x0000000000037941 */ /* 0x000fea0003800000 */
.L_x_4941:
        /* <DEDUP_REMOVED lines=11> */
.L_x_4944:
[----:B------:R-:W-:Y:S05]  /*1ac00*/  BSYNC B3 ;  /* 0x0000000000037941 */ /* 0x000fea0003800000 */
.L_x_4943:
        /* <DEDUP_REMOVED lines=10> */
.L_x_4945:
        /* <DEDUP_REMOVED lines=15> */
.L_x_4946:
        /* <DEDUP_REMOVED lines=15> */
.L_x_4947:
        /* <DEDUP_REMOVED lines=15> */
.L_x_4948:
        /* <DEDUP_REMOVED lines=15> */
.L_x_4949:
        /* <DEDUP_REMOVED lines=15> */
.L_x_4950:
        /* <DEDUP_REMOVED lines=15> */
.L_x_4951:
        /* <DEDUP_REMOVED lines=15> */
.L_x_4952:
        /* <DEDUP_REMOVED lines=10> */
.L_x_4934:
[----:B------:R-:W-:Y:S05]  /*1b3e0*/  BSYNC B1 ;  /* 0x0000000000017941 */ /* 0x000fea0003800000 */
.L_x_4933:
[----:B------:R-:W2:Y:S02]  /*1b3f0*/  LDL.LU R5, [R1+0x34] ;  /* 0x0000340001057983 */ /* 0x000ea40000300800 */
[----:B--2---:R-:W-:-:S07]  /*1b400*/  VIADD R0, R5, 0xfffffffd ;  /* 0xfffffffd05007836 */ /* 0x004fce0000000000 */
.L_x_4932:
[----:B------:R-:W-:Y:S05]  /*1b410*/  BSYNC B2 ;  /* 0x0000000000027941 */ /* 0x000fea0003800000 */
.L_x_4931:
[----:B------:R-:W-:Y:S01]  /*1b420*/  VIADD R8, R8, 0xfffffffe ;  /* 0xfffffffe08087836 */ /* 0x000fe20000000000 */
[----:B------:R-:W-:-:S04]  /*1b430*/  LOP3.LUT R4, RZ, R4, RZ, 0x33, !PT ;  /* 0x00000004ff047212 */ /* 0x000fc800078e33ff */
[----:B------:R-:W-:-:S13]  /*1b440*/  ISETP.NE.AND P0, PT, R8, R4, PT ;  /* 0x000000040800720c */ /* 0x000fda0003f05270 */
[----:B------:R-:W-:Y:S05]  /*1b450*/  @!P0 BRA `(.L_x_4930) ;  /* 0x0000001800e08947 */ /* 0x000fea0003800000 */
.L_x_4993:
        /* <DEDUP_REMOVED lines=35> */
.L_x_4955:
        /* <DEDUP_REMOVED lines=8> */
.L_x_5081:
[----:B------:R-:W-:Y:S05]  /*1b710*/  BSYNC B2 ;  /* 0x0000000000027941 */ /* 0x000fea0003800000 */
.L_x_4956:
        /* <DEDUP_REMOVED lines=9> */
.L_x_4959:
[----:B------:R-:W-:Y:S05]  /*1b7b0*/  BSYNC B2 ;  /* 0x0000000000027941 */ /* 0x000fea0003800000 */
.L_x_4958:
        /* <DEDUP_REMOVED lines=12> */
.L_x_4960:
        /* <DEDUP_REMOVED lines=13> */
.L_x_5082:
[----:B------:R-:W-:Y:S05]  /*1b950*/  BSYNC B2 ;  /* 0x0000000000027941 */ /* 0x000fea0003800000 */
.L_x_4961:
        /* <DEDUP_REMOVED lines=11> */
.L_x_4964:
[----:B------:R-:W-:Y:S05]  /*1ba10*/  BSYNC B2 ;  /* 0x0000000000027941 */ /* 0x000fea0003800000 */
.L_x_4963:
        /* <DEDUP_REMOVED lines=9> */
.L_x_4965:
        /* <DEDUP_REMOVED lines=15> */
.L_x_4966:
        /* <DEDUP_REMOVED lines=15> */
.L_x_4967:
        /* <DEDUP_REMOVED lines=15> */
.L_x_4968:
        /* <DEDUP_REMOVED lines=15> */
.L_x_4969:
        /* <DEDUP_REMOVED lines=15> */
.L_x_4970:
        /* <DEDUP_REMOVED lines=15> */
.L_x_4971:
        /* <DEDUP_REMOVED lines=15> */
.L_x_4972:
        /* <DEDUP_REMOVED lines=10> */
.L_x_4954:
[----:B------:R-:W-:Y:S05]  /*1c1e0*/  BSYNC B1 ;  /* 0x0000000000017941 */ /* 0x000fea0003800000 */
.L_x_4953:
        /* <DEDUP_REMOVED lines=35> */
.L_x_4975:
        /* <DEDUP_REMOVED lines=8> */
.L_x_5083:
[----:B------:R-:W-:Y:S05]  /*1c4a0*/  BSYNC B2 ;  /* 0x0000000000027941 */ /* 0x000fea0003800000 */
.L_x_4976:
        /* <DEDUP_REMOVED lines=9> */
.L_x_4979:
[----:B------:R-:W-:Y:S05]  /*1c540*/  BSYNC B2 ;  /* 0x0000000000027941 */ /* 0x000fea0003800000 */
.L_x_4978:
        /* <DEDUP_REMOVED lines=13> */
.L_x_4980:
        /* <DEDUP_REMOVED lines=13> */
.L_x_5084:
[----:B------:R-:W-:Y:S05]  /*1c6f0*/  BSYNC B2 ;  /* 0x0000000000027941 */ /* 0x000fea0003800000 */
.L_x_4981:
        /* <DEDUP_REMOVED lines=11> */
.L_x_4984:
[----:B------:R-:W-:Y:S05]  /*1c7b0*/  BSYNC B2 ;  /* 0x0000000000027941 */ /* 0x000fea0003800000 */
.L_x_4983:
        /* <DEDUP_REMOVED lines=10> */
.L_x_4985:
        /* <DEDUP_REMOVED lines=15> */
.L_x_4986:
        /* <DEDUP_REMOVED lines=15> */
.L_x_4987:
        /* <DEDUP_REMOVED lines=15> */
.L_x_4988:
        /* <DEDUP_REMOVED lines=15> */
.L_x_4989:
        /* <DEDUP_REMOVED lines=15> */
.L_x_4990:
        /* <DEDUP_REMOVED lines=15> */
.L_x_4991:
        /* <DEDUP_REMOVED lines=15> */
.L_x_4992:
        /* <DEDUP_REMOVED lines=10> */
.L_x_4974:
[----:B------:R-:W-:Y:S05]  /*1cf90*/  BSYNC B1 ;  /* 0x0000000000017941 */ /* 0x000fea0003800000 */
.L_x_4973:
[----:B------:R-:W2:Y:S01]  /*1cfa0*/  LDL R5, [R1+0x28] ;  /* 0x0000280001057983 */ /* 0x000ea20000100800 */
[----:B------:R-:W-:Y:S01]  /*1cfb0*/  VIADD R0, R0, 0xfffffffe ;  /* 0xfffffffe00007836 */ /* 0x000fe20000000000 */
[----:B--2---:R-:W-:-:S13]  /*1cfc0*/  ISETP.GT.AND P0, PT, R6, R5, PT ;  /* 0x000000050600720c */ /* 0x004fda0003f04270 */
[----:B------:R-:W-:Y:S05]  /*1cfd0*/  @P0 BRA `(.L_x_4993) ;  /* 0xffffffe400200947 */ /* 0x000fea000383ffff */
.L_x_4930:
[----:B------:R-:W-:Y:S05]  /*1cfe0*/  BSYNC B0 ;  /* 0x0000000000007941 */ /* 0x000fea0003800000 */
.L_x_4929:
        /* <DEDUP_REMOVED lines=25> */
.L_x_4995:
[----:B------:R-:W-:Y:S05]  /*1d180*/  BSYNC B0 ;  /* 0x0000000000007941 */ /* 0x000fea0003800000 */
.L_x_4994:
[----:B------:R-:W-:-:S05]  /*1d190*/  SEL R0, R0, RZ, P0 ;  /* 0x000000ff00007207 */ /* 0x000fca0000000000 */
[----:B------:R3:W-:Y:S02]  /*1d1a0*/  STL [R1+0x10], R0 ;  /* 0x0000100001007387 */ /* 0x0007e40000100800 */
.L_x_4897:
[----:B------:R-:W-:Y:S05]  /*1d1b0*/  BSYNC B7 ;  /* 0x0000000000077941 */ /* 0x000fea0003800000 */
.L_x_4895:
        /* <DEDUP_REMOVED lines=8> */
[----:B------:R-:W5:Y:S04]  /*1d240*/  LDS.128 R4, [R18+0x28cd0] ;  /* 0x028cd00012047984 */ /* 0x000f680000000c00 */
[----:B-----5:R0:W-:Y:S04]  /*1d250*/  STL.64 [R1], R4 ;  /* 0x0000000401007387 */ /* 0x0201e80000100a00 */
[----:B------:R0:W-:Y:S01]  /*1d260*/  STL.64 [R1+0x8], R6 ;  /* 0x0000080601007387 */ /* 0x0001e20000100a00 */
[----:B------:R-:W-:Y:S06]  /*1d270*/  BAR.ARV 0x4, 0x180 ;  /* 0x0106000000007b1d */ /* 0x000fec0000002000 */
[----:B------:R-:W-:Y:S05]  /*1d280*/  BRA `(.L_x_4997) ;  /* 0x0000001000307947 */ /* 0x000fea0003800000 */
.L_x_4996:
[----:B------:R-:W5:Y:S01]  /*1d290*/  S2R R16, SR_TID.X ;  /* 0x0000000000107919 */ /* 0x000f620000002100 */
[----:B------:R-:W-:Y:S01]  /*1d2a0*/  UMOV UR4, 0xffffffff ;  /* 0xffffffff00047882 */ /* 0x000fe20000000000 */
[----:B-----5:R-:W-:-:S04]  /*1d2b0*/  LOP3.LUT R16, R16, 0x1f, RZ, 0xc0, !PT ;  /* 0x0000001f10107812 */ /* 0x020fc800078ec0ff */
[----:B------:R-:W-:Y:S01]  /*1d2c0*/  ISETP.NE.AND P0, PT, R16, 0x1f, PT ;  /* 0x0000001f1000780c */ /* 0x000fe20003f05270 */
[----:B------:R-:W-:-:S12]  /*1d2d0*/  BRA.DIV UR4, `(.L_x_4998) ;  /* 0x0000002e04187947 */ /* 0x000fd8000b800000 */
[----:B--2---:R-:W0:Y:S01]  /*1d2e0*/  LDL.LU R2, [R1] ;  /* 0x0000000001027983 */ /* 0x004e220000300800 */
[----:B------:R-:W-:-:S03]  /*1d2f0*/  ULDC UR4, c[0x0][0xc3c] ;  /* 0x00030f0000047ab9 */ /* 0x000fc60000000800 */
[----:B------:R-:W3:Y:S01]  /*1d300*/  LDL R7, [R1+0xc] ;  /* 0x00000c0001077983 */ /* 0x000ee20000100800 */
[----:B0-----:R-:W-:Y:S02]  /*1d310*/  IMAD.MOV.U32 R10, RZ, RZ, R2 ;  /* 0x000000ffff0a7224 */ /* 0x001fe400078e0002 */
[----:B---34-:R-:W-:-:S05]  /*1d320*/  IMAD.IADD R0, R7, 0x1, R16 ;  /* 0x0000000107007824 */ /* 0x018fca00078e0210 */
[----:B------:R-:W-:-:S13]  /*1d330*/  ISETP.GE.OR P1, PT, R0, UR4, !P0 ;  /* 0x0000000400007c0c */ /* 0x000fda000c726670 */
[----:B-1----:R-:W0:Y:S08]  /*1d340*/  @!P1 LDC.64 R2, c[0x0][0xc80] ;  /* 0x00032000ff029b82 */ /* 0x002e300000000a00 */
        /* <DEDUP_REMOVED lines=9> */
[----:B------:R-:W-:Y:S01]  /*1d3e0*/  SHFL.IDX PT, R0, R10, 0x1, 0x1f ;  /* 0x00201f000a007f89 */ /* 0x000fe200000e0000 */
[C---:B------:R-:W-:Y:S02]  /*1d3f0*/  ISETP.GE.U32.AND P4, PT, R16.reuse, 0x8, PT ;  /* 0x000000081000780c */ /* 0x040fe40003f86070 */
[----:B------:R-:W-:Y:S01]  /*1d400*/  ISETP.GE.U32.AND P5, PT, R16, 0x10, PT ;  /* 0x000000101000780c */ /* 0x000fe20003fa6070 */
[----:B--2---:R-:W-:Y:S02]  /*1d410*/  @!P1 IMAD.MOV.U32 R4, RZ, RZ, R8 ;  /* 0x000000ffff049224 */ /* 0x004fe400078e0008 */
[----:B------:R-:W-:-:S02]  /*1d420*/  IMAD.MOV.U32 R8, RZ, RZ, RZ ;  /* 0x000000ffff087224 */ /* 0x000fc400078e00ff */
[----:B---3--:R-:W-:Y:S01]  /*1d430*/  @!P1 IMAD.MOV.U32 R6, RZ, RZ, R2 ;  /* 0x000000ffff069224 */ /* 0x008fe200078e0002 */
[----:B------:R-:W-:-:S03]  /*1d440*/  ISETP.NE.AND P1, PT, R16, RZ, PT ;  /* 0x000000ff1000720c */ /* 0x000fc60003f25270 */
[----:B------:R-:W-:-:S05]  /*1d450*/  IMAD R2, R6, R4, RZ ;  /* 0x0000000406027224 */ /* 0x000fca00078e02ff */
[----:B------:R-:W0:Y:S02]  /*1d460*/  SHFL.UP PT, R3, R2, 0x1, RZ ;  /* 0x0420000002037989 */ /* 0x000e2400000e00ff */
[----:B0-----:R-:W-:-:S05]  /*1d470*/  SEL R5, R3, RZ, P1 ;  /* 0x000000ff03057207 */ /* 0x001fca0000800000 */
[----:B------:R-:W-:Y:S02]  /*1d480*/  IMAD.IADD R2, R2, 0x1, R5 ;  /* 0x0000000102027824 */ /* 0x000fe400078e0205 */
[----:B------:R-:W-:Y:S04]  /*1d490*/  SHFL.IDX PT, R5, R10, RZ, 0x1f ;  /* 0x00001fff0a057589 */ /* 0x000fe800000e0000 */
        /* <DEDUP_REMOVED lines=13> */
.L_x_5094:
[----:B------:R-:W-:Y:S02]  /*1d570*/  ULDC UR4, c[0x0][0xc38] ;  /* 0x00030e0000047ab9 */ /* 0x000fe40000000800 */
[----:B------:R-:W-:-:S04]  /*1d580*/  IMAD.U32 R2, RZ, RZ, UR4 ;  /* 0x00000004ff027e24 */ /* 0x000fc8000f8e00ff */
[----:B-1----:R-:W-:-:S04]  /*1d590*/  IMAD R9, R9, R2, RZ ;  /* 0x0000000209097224 */ /* 0x002fc800078e02ff */
[----:B------:R-:W-:-:S05]  /*1d5a0*/  IMAD.IADD R0, R0, 0x1, R9 ;  /* 0x0000000100007824 */ /* 0x000fca00078e0209 */
[----:B------:R-:W-:-:S13]  /*1d5b0*/  ISETP.GT.AND P6, PT, R0, R5, PT ;  /* 0x000000050000720c */ /* 0x000fda0003fc4270 */
[----:B------:R-:W-:Y:S05]  /*1d5c0*/  @P6 BRA `(.L_x_4999) ;  /* 0x0000000000ac6947 */ /* 0x000fea0003800000 */
.L_x_5002:
        /* <DEDUP_REMOVED lines=37> */
.L_x_5102:
[----:B------:R-:W-:Y:S02]  /*1d820*/  ULDC UR4, c[0x0][0xc38] ;  /* 0x00030e0000047ab9 */ /* 0x000fe40000000800 */
[----:B------:R-:W-:-:S04]  /*1d830*/  IMAD.U32 R2, RZ, RZ, UR4 ;  /* 0x00000004ff027e24 */ /* 0x000fc8000f8e00ff */
[----:B-1----:R-:W-:-:S04]  /*1d840*/  IMAD R9, R9, R2, RZ ;  /* 0x0000000209097224 */ /* 0x002fc800078e02ff */
[----:B------:R-:W-:-:S05]  /*1d850*/  IMAD.IADD R0, R9, 0x1, R0 ;  /* 0x0000000109007824 */ /* 0x000fca00078e0200 */
[----:B------:R-:W-:-:S13]  /*1d860*/  ISETP.GT.AND P6, PT, R0, R5, PT ;  /* 0x000000050000720c */ /* 0x000fda0003fc4270 */
[----:B------:R-:W-:Y:S05]  /*1d870*/  @!P6 BRA `(.L_x_5002) ;  /* 0xfffffffc0054e947 */ /* 0x000fea000383ffff */
.L_x_4999:
        /* <DEDUP_REMOVED lines=12> */
.L_x_5107:
[----:B------:R-:W-:-:S13]  /*1d940*/  ISETP.NE.AND P0, PT, R0, RZ, PT ;  /* 0x000000ff0000720c */ /* 0x000fda0003f05270 */
[----:B------:R-:W-:Y:S05]  /*1d950*/  @!P0 BRA `(.L_x_5004) ;  /* 0x0000000000108947 */ /* 0x000fea0003800000 */
[----:B------:R-:W-:Y:S01]  /*1d960*/  UMOV UR4, 0xffffffff ;  /* 0xffffffff00047882 */ /* 0x000fe20000000000 */
[----:B-1----:R-:W-:Y:S02]  /*1d970*/  VIADD R7, R7, 0xffffffff ;  /* 0xffffffff07077836 */ /* 0x002fe40000000000 */
[----:B------:R-:W-:Y:S05]  /*1d980*/  BRA.DIV UR4, `(.L_x_5005) ;  /* 0x00000032040c7947 */ /* 0x000fea000b800000 */
[----:B------:R2:W3:Y:S02]  /*1d990*/  SHFL.IDX PT, R8, R3, R7, 0x1f ;  /* 0x00001f0703087589 */ /* 0x0004e400000e0000 */
.L_x_5004:
[----:B------:R-:W-:Y:S01]  /*1d9a0*/  ISETP.NE.AND P0, PT, R6, 0x1, PT ;  /* 0x000000010600780c */ /* 0x000fe20003f05270 */
[----:B---3--:R-:W-:-:S05]  /*1d9b0*/  IMAD R0, R8, R2, R9 ;  /* 0x0000000208007224 */ /* 0x008fca00078e0209 */
[----:B------:R3:W-:Y:S02]  /*1d9c0*/  STL [R1], R0 ;  /* 0x0000000001007387 */ /* 0x0007e40000100800 */
[----:B---3--:R-:W-:-:S05]  /*1d9d0*/  IMAD.IADD R0, R5, 0x1, -R0 ;  /* 0x0000000105007824 */ /* 0x008fca00078e0a00 */
[----:B------:R-:W-:Y:S05]  /*1d9e0*/  @!P0 BRA `(.L_x_5006) ;  /* 0x0000000000e48947 */ /* 0x000fea0003800000 */
[----:B------:R-:W-:-:S04]  /*1d9f0*/  IABS R5, R4 ;  /* 0x0000000400057213 */ /* 0x000fc80000000000 */
[----:B-12---:R-:W1:Y:S08]  /*1da00*/  I2F.RP R7, R5 ;  /* 0x0000000500077306 */ /* 0x006e700000209400 */
        /* <DEDUP_REMOVED lines=55> */
.L_x_5006:
[----:B0-2---:R-:W2:Y:S01]  /*1dd80*/  LDL R3, [R1+0xc] ;  /* 0x00000c0001037983 */ /* 0x005ea20000100800 */
[----:B-1----:R-:W2:Y:S02]  /*1dd90*/  LDC.64 R6, c[0x0][0xc90] ;  /* 0x00032400ff067b82 */ /* 0x002ea40000000a00 */
        /* <DEDUP_REMOVED lines=61> */
.L_x_5007:
[----:B------:R-:W-:-:S05]  /*1e170*/  LOP3.LUT R3, RZ, R0, RZ, 0x33, !PT ;  /* 0x00000000ff037212 */ /* 0x000fca00078e33ff */
[----:B------:R-:W-:-:S05]  /*1e180*/  IMAD.IADD R0, R4, 0x1, R3 ;  /* 0x0000000104007824 */ /* 0x000fca00078e0203 */
[----:B------:R2:W-:Y:S01]  /*1e190*/  STL [R1+0x4], R0 ;  /* 0x0000040001007387 */ /* 0x0005e20000100800 */
[----:B------:R-:W-:Y:S05]  /*1e1a0*/  BRA `(.L_x_5008) ;  /* 0x0000000000287947 */ /* 0x000fea0003800000 */
.L_x_5000:
        /* <DEDUP_REMOVED lines=10> */
.L_x_5008:
[----:B---3--:R-:W3:Y:S04]  /*1e250*/  LDL R3, [R1+0x8] ;  /* 0x0000080001037983 */ /* 0x008ee80000100800 */
[----:B01----:R-:W4:Y:S04]  /*1e260*/  LDL R2, [R1+0xc] ;  /* 0x00000c0001027983 */ /* 0x003f280000100800 */
        /* <DEDUP_REMOVED lines=14> */
.L_x_4997:
[----:B---34-:R-:W3:Y:S01]  /*1e350*/  LDL R0, [R1+0xc] ;  /* 0x00000c0001007983 */ /* 0x018ee20000100800 */
[----:B------:R-:W-:Y:S02]  /*1e360*/  ULDC UR4, c[0x0][0xc3c] ;  /* 0x00030f0000047ab9 */ /* 0x000fe40000000800 */
[----:B---3--:R-:W-:-:S13]  /*1e370*/  ISETP.GE.AND P0, PT, R0, UR4, PT ;  /* 0x0000000400007c0c */ /* 0x008fda000bf06270 */
[----:B------:R-:W-:Y:S05]  /*1e380*/  @!P0 BRA `(.L_x_5009) ;  /* 0xffffff7800a88947 */ /* 0x000fea000383ffff */
[----:B------:R-:W-:Y:S05]  /*1e390*/  BSYNC B8 ;  /* 0x0000000000087941 */ /* 0x000fea0003800000 */
.L_x_4841:
[----:B---3--:R-:W3:Y:S01]  /*1e3a0*/  LDL.LU R0, [R1+0x5c] ;  /* 0x00005c0001007983 */ /* 0x008ee20000300800 */
[----:B------:R-:W-:Y:S01]  /*1e3b0*/  BSSY B0, `(.L_x_5010) ;  /* 0x000000b000007945 */ /* 0x000fe20003800000 */
[----:B0-----:R-:W0:Y:S01]  /*1e3c0*/  S2R R5, SR_CgaCtaId ;  /* 0x0000000000057919 */ /* 0x001e220000008800 */
[----:B---3--:R-:W-:-:S05]  /*1e3d0*/  VIADD R0, R0, 0x1 ;  /* 0x0000000100007836 */ /* 0x008fca0000000000 */
[----:B-12---:R-:W-:-:S04]  /*1e3e0*/  LEA.HI R2, R0, R0, RZ, 0x1 ;  /* 0x0000000000027211 */ /* 0x006fc800078f08ff */
[----:B------:R-:W-:-:S05]  /*1e3f0*/  LOP3.LUT R3, R2, 0xfffffffe, RZ, 0xc0, !PT ;  /* 0xfffffffe02037812 */ /* 0x000fca00078ec0ff */
[----:B------:R-:W-:Y:S01]  /*1e400*/  IMAD.IADD R3, R0, 0x1, -R3 ;  /* 0x0000000100037824 */ /* 0x000fe200078e0a03 */
[----:B------:R-:W-:-:S04]  /*1e410*/  MOV R0, 0x400 ;  /* 0x0000040000007802 */ /* 0x000fc80000000f00 */
[----:B0-----:R-:W-:Y:S02]  /*1e420*/  LEA R0, R5, R0, 0x18 ;  /* 0x0000000005007211 */ /* 0x001fe400078ec0ff */
[----:B------:R-:W-:-:S04]  /*1e430*/  SHF.L.U32 R3, R3, 0x1f, RZ ;  /* 0x0000001f03037819 */ /* 0x000fc800000006ff */
[----:B------:R-:W0:Y:S02]  /*1e440*/  SYNCS.PHASECHK.TRANS64.TRYWAIT P0, [R0+URZ+0x28c20], R3 ;  /* 0x028c2003000075a7 */ /* 0x000e24000800017f */
[----:B0-----:R-:W-:Y:S05]  /*1e450*/  @!P0 BRA `(.L_x_5011) ;  /* 0x0000002400848947 */ /* 0x001fea0003800000 */
.L_x_5110:
[----:B------:R-:W-:Y:S05]  /*1e460*/  BSYNC B0 ;  /* 0x0000000000007941 */ /* 0x000fea0003800000 */
.L_x_5010:
[----:B------:R-:W-:-:S03]  /*1e470*/  UMOV UR4, 0xffffffff ;  /* 0xffffffff00047882 */ /* 0x000fc60000000000 */
[----:B------:R-:W-:Y:S05]  /*1e480*/  BRA.DIV UR4, `(.L_x_5012) ;  /* 0x00000026048c7947 */ /* 0x000fea000b800000 */
[----:B------:R-:W1:Y:S02]  /*1e490*/  S2R R2, SR_TID.X ;  /* 0x0000000000027919 */ /* 0x000e640000002100 */
[----:B-1----:R-:W-:-:S04]  /*1e4a0*/  SHF.R.U32.HI R2, RZ, 0x5, R2 ;  /* 0x00000005ff027819 */ /* 0x002fc80000011602 */
[----:B------:R-:W-:-:S05]  /*1e4b0*/  LOP3.LUT R2, R2, 0x3, RZ, 0xc0, !PT ;  /* 0x0000000302027812 */ /* 0x000fca00078ec0ff */
[----:B------:R1:W2:Y:S02]  /*1e4c0*/  SHFL.IDX PT, R14, R2, RZ, 0x1f ;  /* 0x00001fff020e7589 */ /* 0x0002a400000e0000 */
.L_x_5113:
[----:B--2---:R-:W-:-:S13]  /*1e4d0*/  ISETP.NE.AND P0, PT, R14, RZ, PT ;  /* 0x000000ff0e00720c */ /* 0x004fda0003f05270 */
[----:B------:R-:W-:Y:S05]  /*1e4e0*/  @P0 BRA `(.L_x_4684) ;  /* 0x0000000000940947 */ /* 0x000fea0003800000 */
[----:B------:R-:W-:-:S03]  /*1e4f0*/  UMOV UR4, 0xffffffff ;  /* 0xffffffff00047882 */ /* 0x000fc60000000000 */
[----:B------:R-:W-:Y:S05]  /*1e500*/  BRA.DIV UR4, `(.L_x_5013) ;  /* 0x0000002604a07947 */ /* 0x000fea000b800000 */
[----:B------:R-:W-:-:S13]  /*1e510*/  ELECT P6, URZ, PT ;  /* 0x00000000003f782f */ /* 0x000fda00038c0000 */
.L_x_5116:
[----:B------:R-:W-:Y:S05]  /*1e520*/  @!P6 BRA `(.L_x_4684) ;  /* 0x000000000084e947 */ /* 0x000fea0003800000 */
[----:B------:R-:W-:-:S06]  /*1e530*/  ULOP3.LUT UR4, UR36, 0x2, URZ, 0xfc, !UPT ;  /* 0x0000000224047892 */ /* 0x000fcc000f8efc3f */
[----:B-1----:R-:W-:-:S05]  /*1e540*/  IMAD.U32 R2, RZ, RZ, UR4 ;  /* 0x00000004ff027e24 */ /* 0x002fca000f8e00ff */
[----:B------:R-:W-:-:S13]  /*1e550*/  ISETP.NE.AND P2, PT, R2, 0x3, PT ;  /* 0x000000030200780c */ /* 0x000fda0003f45270 */
[----:B------:R-:W-:Y:S05]  /*1e560*/  @!P2 BRA `(.L_x_5014) ;  /* 0x000000000004a947 */ /* 0x000fea0003800000 */
[----:B------:R-:W-:Y:S01]  /*1e570*/  BPT.TRAP 0x1 ;  /* 0x000000040000795c */ /* 0x000fe20000300000 */
.L_x_5014:
        /* <DEDUP_REMOVED lines=14> */
.L_x_5117:
[----:B------:R-:W1:Y:S02]  /*1e660*/  SYNCS.PHASECHK.TRANS64.TRYWAIT P0, [R7+URZ], R2 ;  /* 0x00000002070075a7 */ /* 0x000e64000800017f */
[----:B-1----:R-:W-:Y:S05]  /*1e670*/  @!P0 BRA `(.L_x_5016) ;  /* 0x0000002400788947 */ /* 0x002fea0003800000 */
.L_x_5118:
[----:B------:R-:W-:Y:S05]  /*1e680*/  @!P2 BRA `(.L_x_5017) ;  /* 0x000000000004a947 */ /* 0x000fea0003800000 */
[----:B------:R-:W-:Y:S01]  /*1e690*/  BPT.TRAP 0x1 ;  /* 0x000000040000795c */ /* 0x000fe20000300000 */
.L_x_5017:
[----:B------:R-:W2:Y:S01]  /*1e6a0*/  LDL.LU R4, [R1+0x10] ;  /* 0x0000100001047983 */ /* 0x000ea20000300800 */
[----:B------:R-:W-:-:S04]  /*1e6b0*/  VIADD R0, R0, 0x28c60 ;  /* 0x00028c6000007836 */ /* 0x000fc80000000000 */
[----:B--2---:R-:W-:-:S04]  /*1e6c0*/  IMAD R4, R4, 0x8, R0 ;  /* 0x0000000804047824 */ /* 0x004fc800078e0200 */
[----:B------:R-:W2:Y:S02]  /*1e6d0*/  SYNCS.PHASECHK.TRANS64.TRYWAIT P0, [R4+URZ], R5 ;  /* 0x00000005040075a7 */ /* 0x000ea4000800017f */
[----:B--2---:R-:W-:Y:S05]  /*1e6e0*/  @!P0 BRA `(.L_x_5018) ;  /* 0x0000002400708947 */ /* 0x004fea0003800000 */
.L_x_5119:
[----:B------:R-:W-:-:S07]  /*1e6f0*/  IMAD R3, R3, 0x8, R0 ;  /* 0x0000000803037824 */ /* 0x000fce00078e0200 */
.L_x_5019:
[----:B---3--:R3:W4:Y:S02]  /*1e700*/  SYNCS.PHASECHK.TRANS64.TRYWAIT P0, [R3+URZ], R2 ;  /* 0x00000002030075a7 */ /* 0x008724000800017f */
[----:B----4-:R-:W-:Y:S05]  /*1e710*/  @!P0 NANOSLEEP.SYNCS 0x989680 ;  /* 0x009896800000895d */ /* 0x010fea0003900000 */
[----:B------:R-:W4:Y:S02]  /*1e720*/  @!P0 SYNCS.PHASECHK.TRANS64 P0, [R3+URZ], R2 ;  /* 0x00000002030085a7 */ /* 0x000f24000800007f */
[----:B----4-:R-:W-:Y:S05]  /*1e730*/  @!P0 BRA `(.L_x_5019) ;  /* 0xfffffffc00f08947 */ /* 0x010fea000383ffff */
.L_x_4684:
[----:B------:R-:W-:Y:S05]  /*1e740*/  BSYNC B9 ;  /* 0x0000000000097941 */ /* 0x000fea0003800000 */
.L_x_4681:
[----:B------:R-:W-:Y:S05]  /*1e750*/  EXIT ;  /* 0x000000000000794d */ /* 0x000fea0003800000 */
.L_x_4702:
[----:B0-----:R0:W1:Y:S02]  /*1e760*/  SYNCS.PHASECHK.TRANS64.TRYWAIT P5, [R75+URZ+0x28c90], R78 ;  /* 0x028c904e4b0075a7 */ /* 0x00106400080a017f */
[----:B-1----:R-:W-:Y:S05]  /*1e770*/  @!P5 NANOSLEEP.SYNCS 0x989680 ;  /* 0x009896800000d95d */ /* 0x002fea0003900000 */
[----:B------:R-:W1:Y:S02]  /*1e780*/  @!P5 SYNCS.PHASECHK.TRANS64 P5, [R75+URZ+0x28c90], R78 ;  /* 0x028c904e4b00d5a7 */ /* 0x000e6400080a007f */
[----:B-1----:R-:W-:Y:S05]  /*1e790*/  @!P5 BRA `(.L_x_4702) ;  /* 0xfffffffc00f0d947 */ /* 0x002fea000383ffff */
[----:B------:R-:W-:Y:S05]  /*1e7a0*/  BRA `(.L_x_5020) ;  /* 0xfffffe4400887947 */ /* 0x000fea000383ffff */
.L_x_4712:
[----:B0-----:R0:W1:Y:S02]  /*1e7b0*/  SYNCS.PHASECHK.TRANS64.TRYWAIT P5, [R75+URZ+0x28c90], R78 ;  /* 0x028c904e4b0075a7 */ /* 0x00106400080a017f */
[----:B-1----:R-:W-:Y:S05]  /*1e7c0*/  @!P5 NANOSLEEP.SYNCS 0x989680 ;  /* 0x009896800000d95d */ /* 0x002fea0003900000 */
[----:B------:R-:W1:Y:S02]  /*1e7d0*/  @!P5 SYNCS.PHASECHK.TRANS64 P5, [R75+URZ+0x28c90], R78 ;  /* 0x028c904e4b00d5a7 */ /* 0x000e6400080a007f */
[----:B-1----:R-:W-:Y:S05]  /*1e7e0*/  @!P5 BRA `(.L_x_4712) ;  /* 0xfffffffc00f0d947 */ /* 0x002fea000383ffff */
[----:B------:R-:W-:Y:S05]  /*1e7f0*/  BRA `(.L_x_5021) ;  /* 0xfffffe5000087947 */ /* 0x000fea000383ffff */
.L_x_4717:
[----:B0-----:R0:W1:Y:S02]  /*1e800*/  SYNCS.PHASECHK.TRANS64.TRYWAIT P5, [R75+URZ+0x28c90], R78 ;  /* 0x028c904e4b0075a7 */ /* 0x00106400080a017f */
[----:B-1----:R-:W-:Y:S05]  /*1e810*/  @!P5 NANOSLEEP.SYNCS 0x989680 ;  /* 0x009896800000d95d */ /* 0x002fea0003900000 */
[----:B------:R-:W1:Y:S02]  /*1e820*/  @!P5 SYNCS.PHASECHK.TRANS64 P5, [R75+URZ+0x28c90], R78 ;  /* 0x028c904e4b00d5a7 */ /* 0x000e6400080a007f */
[----:B-1----:R-:W-:Y:S05]  /*1e830*/  @!P5 BRA `(.L_x_4717) ;  /* 0xfffffffc00f0d947 */ /* 0x002fea000383ffff */
[----:B------:R-:W-:Y:S05]  /*1e840*/  BRA `(.L_x_5022) ;  /* 0xfffffe5800447947 */ /* 0x000fea000383ffff */
.L_x_4721:
[----:B--2---:R2:W0:Y:S02]  /*1e850*/  SYNCS.PHASECHK.TRANS64.TRYWAIT P5, [R75+URZ+0x28cb0], R78 ;  /* 0x028cb04e4b0075a7 */ /* 0x00442400080a017f */
[----:B0-----:R-:W-:Y:S05]  /*1e860*/  @!P5 NANOSLEEP.SYNCS 0x989680 ;  /* 0x009896800000d95d */ /* 0x001fea0003900000 */
[----:B------:R-:W0:Y:S02]  /*1e870*/  @!P5 SYNCS.PHASECHK.TRANS64 P5, [R75+URZ+0x28cb0], R78 ;  /* 0x028cb04e4b00d5a7 */ /* 0x000e2400080a007f */
[----:B0-----:R-:W-:Y:S05]  /*1e880*/  @!P5 BRA `(.L_x_4721) ;  /* 0xfffffffc00f0d947 */ /* 0x001fea000383ffff */
[----:B------:R-:W-:Y:S05]  /*1e890*/  BRA `(.L_x_5023) ;  /* 0xfffffe5800c07947 */ /* 0x000fea000383ffff */
.L_x_4734:
[----:B0-----:R0:W1:Y:S02]  /*1e8a0*/  SYNCS.PHASECHK.TRANS64.TRYWAIT P1, [R5+URZ+0x28c50], R10 ;  /* 0x028c500a050075a7 */ /* 0x001064000802017f */
[----:B-1----:R-:W-:Y:S05]  /*1e8b0*/  @!P1 NANOSLEEP.SYNCS 0x989680 ;  /* 0x009896800000995d */ /* 0x002fea0003900000 */
[----:B------:R-:W1:Y:S02]  /*1e8c0*/  @!P1 SYNCS.PHASECHK.TRANS64 P1, [R5+URZ+0x28c50], R10 ;  /* 0x028c500a050095a7 */ /* 0x000e64000802007f */
[----:B-1----:R-:W-:Y:S05]  /*1e8d0*/  @!P1 BRA `(.L_x_4734) ;  /* 0xfffffffc00f09947 */ /* 0x002fea000383ffff */
[----:B------:R-:W-:Y:S05]  /*1e8e0*/  BRA `(.L_x_5024) ;  /* 0xfffffe68009c7947 */ /* 0x000fea000383ffff */
.L_x_4741:
[----:B-1----:R1:W2:Y:S02]  /*1e8f0*/  SYNCS.PHASECHK.TRANS64.TRYWAIT P2, [R21+URZ+0x28c50], R4 ;  /* 0x028c5004150075a7 */ /* 0x0022a4000804017f */
[----:B--2---:R-:W-:Y:S05]  /*1e900*/  @!P2 NANOSLEEP.SYNCS 0x989680 ;  /* 0x009896800000a95d */ /* 0x004fea0003900000 */
[----:B------:R-:W2:Y:S02]  /*1e910*/  @!P2 SYNCS.PHASECHK.TRANS64 P2, [R21+URZ+0x28c50], R4 ;  /* 0x028c50041500a5a7 */ /* 0x000ea4000804007f */
[----:B--2---:R-:W-:Y:S05]  /*1e920*/  @!P2 BRA `(.L_x_4741) ;  /* 0xfffffffc00f0a947 */ /* 0x004fea000383ffff */
[----:B------:R-:W-:Y:S05]  /*1e930*/  BRA `(.L_x_4740) ;  /* 0xfffffe7400cc7947 */ /* 0x000fea000383ffff */
.L_x_4756:
        /* <DEDUP_REMOVED lines=8> */
.L_x_5026:
[----:B------:R-:W-:Y:S05]  /*1e9c0*/  BSYNC B1 ;  /* 0x0000000000017941 */ /* 0x000fea0003800000 */
.L_x_5025:
        /* <DEDUP_REMOVED lines=8> */
.L_x_5027:
[----:B------:R-:W-:Y:S02]  /*1ea50*/  IMAD.MOV.U32 R13, RZ, RZ, R33 ;  /* 0x000000ffff0d7224 */ /* 0x000fe400078e0021 */
[----:B------:R-:W-:-:S07]  /*1ea60*/  IMAD.MOV.U32 R4, RZ, RZ, R14 ;  /* 0x000000ffff047224 */ /* 0x000fce00078e000e */
[----:B------:R-:W-:Y:S05]  /*1ea70*/  WARPSYNC.COLLECTIVE R15, `(.L_x_5028) ;  /* 0x000000000f087348 */ /* 0x000fea0003c00000 */
[----:B------:R0:W1:Y:S02]  /*1ea80*/  SHFL.IDX P6, R14, R13, R12, R11 ;  /* 0x0000000c0d0e7389 */ /* 0x00006400000c000b */
[----:B01----:R-:W-:Y:S01]  /*1ea90*/  ENDCOLLECTIVE ;  /* 0x000000000000791b */ /* 0x003fe20003800000 */
.L_x_5028:
[----:B------:R-:W-:Y:S02]  /*1eaa0*/  IMAD.MOV.U32 R13, RZ, RZ, R30 ;  /* 0x000000ffff0d7224 */ /* 0x000fe400078e001e */
[----:B------:R-:W-:-:S07]  /*1eab0*/  IMAD.MOV.U32 R0, RZ, RZ, R14 ;  /* 0x000000ffff007224 */ /* 0x000fce00078e000e */
[----:B------:R-:W-:Y:S05]  /*1eac0*/  WARPSYNC.COLLECTIVE R15, `(.L_x_5029) ;  /* 0x000000000f087348 */ /* 0x000fea0003c00000 */
[----:B------:R0:W1:Y:S02]  /*1ead0*/  SHFL.IDX P6, R14, R13, R12, R11 ;  /* 0x0000000c0d0e7389 */ /* 0x00006400000c000b */
[----:B01----:R-:W-:Y:S01]  /*1eae0*/  ENDCOLLECTIVE ;  /* 0x000000000000791b */ /* 0x003fe20003800000 */
.L_x_5029:
[----:B------:R-:W-:Y:S01]  /*1eaf0*/  IMAD.MOV.U32 R8, RZ, RZ, R14 ;  /* 0x000000ffff087224 */ /* 0x000fe200078e000e */
[----:B------:R-:W-:Y:S06]  /*1eb00*/  BRA `(.L_x_5030) ;  /* 0xfffffe9000187947 */ /* 0x000fec000383ffff */
.L_x_4759:
[----:B------:R-:W-:Y:S01]  /*1eb10*/  BSSY B1, `(.L_x_5031) ;  /* 0x0000008000017945 */ /* 0x000fe20003800000 */
[----:B------:R-:W-:Y:S02]  /*1eb20*/  IMAD.MOV.U32 R13, RZ, RZ, R32 ;  /* 0x000000ffff0d7224 */ /* 0x000fe400078e0020 */
[----:B------:R-:W-:Y:S02]  /*1eb30*/  IMAD.MOV.U32 R12, RZ, RZ, 0x1 ;  /* 0x00000001ff0c7424 */ /* 0x000fe400078e00ff */
[----:B------:R-:W-:Y:S02]  /*1eb40*/  IMAD.MOV.U32 R11, RZ, RZ, 0x1c1f ;  /* 0x00001c1fff0b7424 */ /* 0x000fe400078e00ff */
[----:B------:R-:W-:-:S07]  /*1eb50*/  IMAD.MOV.U32 R15, RZ, RZ, -0x1 ;  /* 0xffffffffff0f7424 */ /* 0x000fce00078e00ff */
[----:B0-----:R-:W-:Y:S05]  /*1eb60*/  WARPSYNC.COLLECTIVE R15, `(.L_x_5032) ;  /* 0x000000000f087348 */ /* 0x001fea0003c00000 */
[----:B------:R1:W2:Y:S02]  /*1eb70*/  SHFL.IDX P6, R14, R13, R12, R11 ;  /* 0x0000000c0d0e7389 */ /* 0x0002a400000c000b */
[----:B012---:R-:W-:Y:S01]  /*1eb80*/  ENDCOLLECTIVE ;  /* 0x000000000000791b */ /* 0x007fe20003800000 */
.L_x_5032:
[----:B------:R-:W-:Y:S05]  /*1eb90*/  BSYNC B1 ;  /* 0x0000000000017941 */ /* 0x000fea0003800000 */
.L_x_5031:
        /* <DEDUP_REMOVED lines=8> */
.L_x_5033:
[----:B------:R-:W-:Y:S02]  /*1ec20*/  IMAD.MOV.U32 R13, RZ, RZ, R33 ;  /* 0x000000ffff0d7224 */ /* 0x000fe400078e0021 */
[----:B------:R-:W-:-:S07]  /*1ec30*/  IMAD.MOV.U32 R3, RZ, RZ, R14 ;  /* 0x000000ffff037224 */ /* 0x000fce00078e000e */
[----:B------:R-:W-:Y:S05]  /*1ec40*/  WARPSYNC.COLLECTIVE R15, `(.L_x_5034) ;  /* 0x000000000f087348 */ /* 0x000fea0003c00000 */
[----:B------:R0:W1:Y:S02]  /*1ec50*/  SHFL.IDX P6, R14, R13, R12, R11 ;  /* 0x0000000c0d0e7389 */ /* 0x00006400000c000b */
[----:B01----:R-:W-:Y:S01]  /*1ec60*/  ENDCOLLECTIVE ;  /* 0x000000000000791b */ /* 0x003fe20003800000 */
.L_x_5034:
[----:B------:R-:W-:Y:S02]  /*1ec70*/  IMAD.MOV.U32 R13, RZ, RZ, R30 ;  /* 0x000000ffff0d7224 */ /* 0x000fe400078e001e */
[----:B------:R-:W-:-:S07]  /*1ec80*/  IMAD.MOV.U32 R7, RZ, RZ, R14 ;  /* 0x000000ffff077224 */ /* 0x000fce00078e000e */
[----:B------:R-:W-:Y:S05]  /*1ec90*/  WARPSYNC.COLLECTIVE R15, `(.L_x_5035) ;  /* 0x000000000f087348 */ /* 0x000fea0003c00000 */
[----:B------:R0:W1:Y:S02]  /*1eca0*/  SHFL.IDX P6, R14, R13, R12, R11 ;  /* 0x0000000c0d0e7389 */ /* 0x00006400000c000b */
[----:B01----:R-:W-:Y:S01]  /*1ecb0*/  ENDCOLLECTIVE ;  /* 0x000000000000791b */ /* 0x003fe20003800000 */
.L_x_5035:
[----:B------:R-:W-:Y:S01]  /*1ecc0*/  IMAD.MOV.U32 R30, RZ, RZ, R14 ;  /* 0x000000ffff1e7224 */ /* 0x000fe200078e000e */
[----:B------:R-:W-:Y:S06]  /*1ecd0*/  BRA `(.L_x_5036) ;  /* 0xfffffe9000707947 */ /* 0x000fec000383ffff */
.L_x_4763:
[----:B0-----:R0:W1:Y:S02]  /*1ece0*/  SYNCS.PHASECHK.TRANS64.TRYWAIT P0, [R2+URZ+0x28c00], R35 ;  /* 0x028c0023020075a7 */ /* 0x001064000800017f */
[----:B-1----:R-:W-:Y:S05]  /*1ecf0*/  @!P0 NANOSLEEP.SYNCS 0x989680 ;  /* 0x009896800000895d */ /* 0x002fea0003900000 */
[----:B------:R-:W1:Y:S02]  /*1ed00*/  @!P0 SYNCS.PHASECHK.TRANS64 P0, [R2+URZ+0x28c00], R35 ;  /* 0x028c0023020085a7 */ /* 0x000e64000800007f */
[----:B-1----:R-:W-:Y:S05]  /*1ed10*/  @!P0 BRA `(.L_x_4763) ;  /* 0xfffffffc00f08947 */ /* 0x002fea000383ffff */
[----:B------:R-:W-:Y:S05]  /*1ed20*/  BRA `(.L_x_5037) ;  /* 0xfffffe9400587947 */ /* 0x000fea000383ffff */
.L_x_4771:
        /* <DEDUP_REMOVED lines=8> */
.L_x_5039:
[----:B------:R-:W-:Y:S05]  /*1edb0*/  BSYNC B1 ;  /* 0x0000000000017941 */ /* 0x000fea0003800000 */
.L_x_5038:
        /* <DEDUP_REMOVED lines=8> */
.L_x_5040:
[----:B------:R-:W-:Y:S02]  /*1ee40*/  IMAD.MOV.U32 R13, RZ, RZ, R9 ;  /* 0x000000ffff0d7224 */ /* 0x000fe400078e0009 */
[----:B------:R-:W-:-:S07]  /*1ee50*/  IMAD.MOV.U32 R4, RZ, RZ, R14 ;  /* 0x000000ffff047224 */ /* 0x000fce00078e000e */
[----:B------:R-:W-:Y:S05]  /*1ee60*/  WARPSYNC.COLLECTIVE R15, `(.L_x_5041) ;  /* 0x000000000f087348 */ /* 0x000fea0003c00000 */
[----:B------:R0:W1:Y:S02]  /*1ee70*/  SHFL.IDX P6, R14, R13, R12, R11 ;  /* 0x0000000c0d0e7389 */ /* 0x00006400000c000b */
[----:B01----:R-:W-:Y:S01]  /*1ee80*/  ENDCOLLECTIVE ;  /* 0x000000000000791b */ /* 0x003fe20003800000 */
.L_x_5041:
[----:B------:R-:W-:Y:S02]  /*1ee90*/  IMAD.MOV.U32 R13, RZ, RZ, R8 ;  /* 0x000000ffff0d7224 */ /* 0x000fe400078e0008 */
[----:B------:R-:W-:-:S07]  /*1eea0*/  IMAD.MOV.U32 R7, RZ, RZ, R14 ;  /* 0x000000ffff077224 */ /* 0x000fce00078e000e */
[----:B------:R-:W-:Y:S05]  /*1eeb0*/  WARPSYNC.COLLECTIVE R15, `(.L_x_5042) ;  /* 0x000000000f087348 */ /* 0x000fea0003c00000 */
[----:B------:R0:W1:Y:S02]  /*1eec0*/  SHFL.IDX P6, R14, R13, R12, R11 ;  /* 0x0000000c0d0e7389 */ /* 0x00006400000c000b */
[----:B01----:R-:W-:Y:S01]  /*1eed0*/  ENDCOLLECTIVE ;  /* 0x000000000000791b */ /* 0x003fe20003800000 */
.L_x_5042:
[----:B------:R-:W-:Y:S01]  /*1eee0*/  IMAD.MOV.U32 R6, RZ, RZ, R14 ;  /* 0x000000ffff067224 */ /* 0x000fe200078e000e */
[----:B------:R-:W-:Y:S06]  /*1eef0*/  BRA `(.L_x_5043) ;  /* 0xfffffea000ac7947 */ /* 0x000fec000383ffff */
.L_x_4774:
        /* <DEDUP_REMOVED lines=8> */
.L_x_5045:
[----:B------:R-:W-:Y:S05]  /*1ef80*/  BSYNC B1 ;  /* 0x0000000000017941 */ /* 0x000fea0003800000 */
.L_x_5044:
        /* <DEDUP_REMOVED lines=8> */
.L_x_5046:
[----:B------:R-:W-:Y:S02]  /*1f010*/  IMAD.MOV.U32 R13, RZ, RZ, R9 ;  /* 0x000000ffff0d7224 */ /* 0x000fe400078e0009 */
[----:B------:R-:W-:-:S07]  /*1f020*/  IMAD.MOV.U32 R3, RZ, RZ, R14 ;  /* 0x000000ffff037224 */ /* 0x000fce00078e000e */
[----:B------:R-:W-:Y:S05]  /*1f030*/  WARPSYNC.COLLECTIVE R15, `(.L_x_5047) ;  /* 0x000000000f087348 */ /* 0x000fea0003c00000 */
[----:B------:R0:W1:Y:S02]  /*1f040*/  SHFL.IDX P6, R14, R13, R12, R11 ;  /* 0x0000000c0d0e7389 */ /* 0x00006400000c000b */
[----:B01----:R-:W-:Y:S01]  /*1f050*/  ENDCOLLECTIVE ;  /* 0x000000000000791b */ /* 0x003fe20003800000 */
.L_x_5047:
[----:B------:R-:W-:Y:S02]  /*1f060*/  IMAD.MOV.U32 R13, RZ, RZ, R8 ;  /* 0x000000ffff0d7224 */ /* 0x000fe400078e0008 */
[----:B------:R-:W-:-:S07]  /*1f070*/  IMAD.MOV.U32 R6, RZ, RZ, R14 ;  /* 0x000000ffff067224 */ /* 0x000fce00078e000e */
[----:B------:R-:W-:Y:S05]  /*1f080*/  WARPSYNC.COLLECTIVE R15, `(.L_x_5048) ;  /* 0x000000000f087348 */ /* 0x000fea0003c00000 */
[----:B------:R0:W1:Y:S02]  /*1f090*/  SHFL.IDX P6, R14, R13, R12, R11 ;  /* 0x0000000c0d0e7389 */ /* 0x00006400000c000b */
[----:B01----:R-:W-:Y:S01]  /*1f0a0*/  ENDCOLLECTIVE ;  /* 0x000000000000791b */ /* 0x003fe20003800000 */
.L_x_5048:
[----:B------:R-:W-:Y:S02]  /*1f0b0*/  IMAD.MOV.U32 R12, RZ, RZ, R3 ;  /* 0x000000ffff0c7224 */ /* 0x000fe400078e0003 */
[----:B------:R-:W-:Y:S01]  /*1f0c0*/  IMAD.MOV.U32 R13, RZ, RZ, R0 ;  /* 0x000000ffff0d7224 */ /* 0x000fe200078e0000 */
[----:B------:R-:W-:Y:S06]  /*1f0d0*/  BRA `(.L_x_5049) ;  /* 0xfffffea000d47947 */ /* 0x000fec000383ffff */
.L_x_4778:
[----:B0-----:R0:W1:Y:S02]  /*1f0e0*/  SYNCS.PHASECHK.TRANS64.TRYWAIT P1, [R2+URZ+0x28c00], R33 ;  /* 0x028c0021020075a7 */ /* 0x001064000802017f */
[----:B-1----:R-:W-:Y:S05]  /*1f0f0*/  @!P1 NANOSLEEP.SYNCS 0x989680 ;  /* 0x009896800000995d */ /* 0x002fea0003900000 */
[----:B------:R-:W1:Y:S02]  /*1f100*/  @!P1 SYNCS.PHASECHK.TRANS64 P1, [R2+URZ+0x28c00], R33 ;  /* 0x028c0021020095a7 */ /* 0x000e64000802007f */
[----:B-1----:R-:W-:Y:S05]  /*1f110*/  @!P1 BRA `(.L_x_4778) ;  /* 0xfffffffc00f09947 */ /* 0x002fea000383ffff */
[----:B------:R-:W-:Y:S05]  /*1f120*/  BRA `(.L_x_5050) ;  /* 0xfffffea400747947 */ /* 0x000fea000383ffff */
.L_x_4784:
[----:B0-----:R0:W1:Y:S02]  /*1f130*/  SYNCS.PHASECHK.TRANS64.TRYWAIT P2, [R20+URZ+0x28c30], R21 ;  /* 0x028c3015140075a7 */ /* 0x001064000804017f */
[----:B-1----:R-:W-:Y:S05]  /*1f140*/  @!P2 NANOSLEEP.SYNCS 0x989680 ;  /* 0x009896800000a95d */ /* 0x002fea0003900000 */
[----:B------:R-:W1:Y:S02]  /*1f150*/  @!P2 SYNCS.PHASECHK.TRANS64 P2, [R20+URZ+0x28c30], R21 ;  /* 0x028c30151400a5a7 */ /* 0x000e64000804007f */
[----:B-1----:R-:W-:Y:S05]  /*1f160*/  @!P2 BRA `(.L_x_4784) ;  /* 0xfffffffc00f0a947 */ /* 0x002fea000383ffff */
[----:B------:R-:W-:Y:S05]  /*1f170*/  BRA `(.L_x_4783) ;  /* 0xfffffeb400287947 */ /* 0x000fea000383ffff */
.L_x_4789:
[----:B--2---:R2:W0:Y:S02]  /*1f180*/  SYNCS.PHASECHK.TRANS64.TRYWAIT P2, [R20+URZ+0x28c50], R21 ;  /* 0x028c5015140075a7 */ /* 0x004424000804017f */
[----:B0-----:R-:W-:Y:S05]  /*1f190*/  @!P2 NANOSLEEP.SYNCS 0x989680 ;  /* 0x009896800000a95d */ /* 0x001fea0003900000 */
[----:B------:R-:W0:Y:S02]  /*1f1a0*/  @!P2 SYNCS.PHASECHK.TRANS64 P2, [R20+URZ+0x28c50], R21 ;  /* 0x028c50151400a5a7 */ /* 0x000e24000804007f */
[----:B0-----:R-:W-:Y:S05]  /*1f1b0*/  @!P2 BRA `(.L_x_4789) ;  /* 0xfffffffc00f0a947 */ /* 0x001fea000383ffff */
[----:B------:R-:W-:Y:S05]  /*1f1c0*/  BRA `(.L_x_4788) ;  /* 0xfffffec400e87947 */ /* 0x000fea000383ffff */
.L_x_4796:
[----:B-1----:R1:W2:Y:S02]  /*1f1d0*/  SYNCS.PHASECHK.TRANS64.TRYWAIT P2, [R217+URZ+0x28c30], R20 ;  /* 0x028c3014d90075a7 */ /* 0x0022a4000804017f */
[----:B--2---:R-:W-:Y:S05]  /*1f1e0*/  @!P2 NANOSLEEP.SYNCS 0x989680 ;  /* 0x009896800000a95d */ /* 0x004fea0003900000 */
[----:B------:R-:W2:Y:S02]  /*1f1f0*/  @!P2 SYNCS.PHASECHK.TRANS64 P2, [R217+URZ+0x28c30], R20 ;  /* 0x028c3014d900a5a7 */ /* 0x000ea4000804007f */
[----:B--2---:R-:W-:Y:S05]  /*1f200*/  @!P2 BRA `(.L_x_4796) ;  /* 0xfffffffc00f0a947 */ /* 0x004fea000383ffff */
[----:B------:R-:W-:Y:S05]  /*1f210*/  BRA `(.L_x_4795) ;  /* 0xfffffecc00207947 */ /* 0x000fea000383ffff */
.L_x_4801:
[----:B--2---:R2:W3:Y:S02]  /*1f220*/  SYNCS.PHASECHK.TRANS64.TRYWAIT P2, [R217+URZ+0x28c50], R20 ;  /* 0x028c5014d90075a7 */ /* 0x0044e4000804017f */
[----:B---3--:R-:W-:Y:S05]  /*1f230*/  @!P2 NANOSLEEP.SYNCS 0x989680 ;  /* 0x009896800000a95d */ /* 0x008fea0003900000 */
[----:B------:R-:W3:Y:S02]  /*1f240*/  @!P2 SYNCS.PHASECHK.TRANS64 P2, [R217+URZ+0x28c50], R20 ;  /* 0x028c5014d900a5a7 */ /* 0x000ee4000804007f */
[----:B---3--:R-:W-:Y:S05]  /*1f250*/  @!P2 BRA `(.L_x_4801) ;  /* 0xfffffffc00f0a947 */ /* 0x008fea000383ffff */
[----:B------:R-:W-:Y:S05]  /*1f260*/  BRA `(.L_x_4800) ;  /* 0xfffffee400f87947 */ /* 0x000fea000383ffff */
.L_x_4809:
[----:B--2---:R2:W3:Y:S02]  /*1f270*/  SYNCS.PHASECHK.TRANS64.TRYWAIT P2, [R194+URZ+0x28c30], R20 ;  /* 0x028c3014c20075a7 */ /* 0x0044e4000804017f */
[----:B---3--:R-:W-:Y:S05]  /*1f280*/  @!P2 NANOSLEEP.SYNCS 0x989680 ;  /* 0x009896800000a95d */ /* 0x008fea0003900000 */
[----:B------:R-:W3:Y:S02]  /*1f290*/  @!P2 SYNCS.PHASECHK.TRANS64 P2, [R194+URZ+0x28c30], R20 ;  /* 0x028c3014c200a5a7 */ /* 0x000ee4000804007f */
[----:B---3--:R-:W-:Y:S05]  /*1f2a0*/  @!P2 BRA `(.L_x_4809) ;  /* 0xfffffffc00f0a947 */ /* 0x008fea000383ffff */
[----:B------:R-:W-:Y:S05]  /*1f2b0*/  BRA `(.L_x_4808) ;  /* 0xfffffeec000c7947 */ /* 0x000fea000383ffff */
.L_x_4814:
[----:B--2---:R2:W3:Y:S02]  /*1f2c0*/  SYNCS.PHASECHK.TRANS64.TRYWAIT P2, [R194+URZ+0x28c50], R20 ;  /* 0x028c5014c20075a7 */ /* 0x0044e4000804017f */
[----:B---3--:R-:W-:Y:S05]  /*1f2d0*/  @!P2 NANOSLEEP.SYNCS 0x989680 ;  /* 0x009896800000a95d */ /* 0x008fea0003900000 */
[----:B------:R-:W3:Y:S02]  /*1f2e0*/  @!P2 SYNCS.PHASECHK.TRANS64 P2, [R194+URZ+0x28c50], R20 ;  /* 0x028c5014c200a5a7 */ /* 0x000ee4000804007f */
[----:B---3--:R-:W-:Y:S05]  /*1f2f0*/  @!P2 BRA `(.L_x_4814) ;  /* 0xfffffffc00f0a947 */ /* 0x008fea000383ffff */
[----:B------:R-:W-:Y:S05]  /*1f300*/  BRA `(.L_x_4813) ;  /* 0xffffff0000607947 */ /* 0x000fea000383ffff */
.L_x_4849:
        /* <DEDUP_REMOVED lines=11> */
.L_x_5052:
[----:B------:R-:W-:Y:S05]  /*1f3c0*/  BSYNC B1 ;  /* 0x0000000000017941 */ /* 0x000fea0003800000 */
.L_x_5051:
[----:B------:R-:W-:Y:S05]  /*1f3d0*/  BRA `(.L_x_5053) ;  /* 0xffffff7400407947 */ /* 0x000fea000383ffff */
.L_x_4851:
[----:B------:R-:W-:Y:S01]  /*1f3e0*/  BSSY B1, `(.L_x_5054) ;  /* 0x0000006000017945 */ /* 0x000fe20003800000 */
[----:B------:R-:W-:-:S07]  /*1f3f0*/  IMAD.MOV.U32 R15, RZ, RZ, -0x1 ;  /* 0xffffffffff0f7424 */ /* 0x000fce00078e00ff */
[----:B0-----:R-:W-:Y:S05]  /*1f400*/  WARPSYNC.COLLECTIVE R15, `(.L_x_5055) ;  /* 0x000000000f0c7348 */ /* 0x001fea0003c00000 */
[----:B------:R-:W-:Y:S02]  /*1f410*/  ELECT P6, UR62, PT ;  /* 0x00000000003e782f */ /* 0x000fe400038c0000 */
[----:B------:R-:W-:Y:S01]  /*1f420*/  MOV R14, UR62 ;  /* 0x0000003e000e7c02 */ /* 0x000fe20008000f00 */
[----:B0-----:R-:W-:Y:S10]  /*1f430*/  ENDCOLLECTIVE ;  /* 0x000000000000791b */ /* 0x001ff40003800000 */
.L_x_5055:
[----:B------:R-:W-:Y:S05]  /*1f440*/  BSYNC B1 ;  /* 0x0000000000017941 */ /* 0x000fea0003800000 */
.L_x_5054:
[----:B------:R-:W-:Y:S05]  /*1f450*/  BRA `(.L_x_4850) ;  /* 0xffffff7400387947 */ /* 0x000fea000383ffff */
.L_x_4853:
[----:B0-----:R0:W1:Y:S02]  /*1f460*/  SYNCS.PHASECHK.TRANS64.TRYWAIT P0, [R18+URZ+0x28c20], R4 ;  /* 0x028c2004120075a7 */ /* 0x001064000800017f */
[----:B-1----:R-:W-:Y:S05]  /*1f470*/  @!P0 NANOSLEEP.SYNCS 0x989680 ;  /* 0x009896800000895d */ /* 0x002fea0003900000 */
[----:B------:R-:W1:Y:S02]  /*1f480*/  @!P0 SYNCS.PHASECHK.TRANS64 P0, [R18+URZ+0x28c20], R4 ;  /* 0x028c2004120085a7 */ /* 0x000e64000800007f */
[----:B-1----:R-:W-:Y:S05]  /*1f490*/  @!P0 BRA `(.L_x_4853) ;  /* 0xfffffffc00f08947 */ /* 0x002fea000383ffff */
[----:B------:R-:W-:Y:S05]  /*1f4a0*/  BRA `(.L_x_5056) ;  /* 0xffffff7400487947 */ /* 0x000fea000383ffff */
.L_x_4857:
[----:B-1----:R1:W2:Y:S02]  /*1f4b0*/  SYNCS.PHASECHK.TRANS64.TRYWAIT P0, [R5+URZ+0x28ca0], R9 ;  /* 0x028ca009050075a7 */ /* 0x0022a4000800017f */
[----:B--2---:R-:W-:Y:S05]  /*1f4c0*/  @!P0 NANOSLEEP.SYNCS 0x989680 ;  /* 0x009896800000895d */ /* 0x004fea0003900000 */
[----:B------:R-:W2:Y:S02]  /*1f4d0*/  @!P0 SYNCS.PHASECHK.TRANS64 P0, [R5+URZ+0x28ca0], R9 ;  /* 0x028ca009050085a7 */ /* 0x000ea4000800007f */
[----:B--2---:R-:W-:Y:S05]  /*1f4e0*/  @!P0 BRA `(.L_x_4857) ;  /* 0xfffffffc00f08947 */ /* 0x004fea000383ffff */
[----:B------:R-:W-:Y:S05]  /*1f4f0*/  BRA `(.L_x_5057) ;  /* 0xffffff7400687947 */ /* 0x000fea000383ffff */
.L_x_4862:
[----:B0-----:R0:W2:Y:S02]  /*1f500*/  SYNCS.PHASECHK.TRANS64.TRYWAIT P0, [R5+URZ+0x28cc0], R9 ;  /* 0x028cc009050075a7 */ /* 0x0010a4000800017f */
[----:B--2---:R-:W-:Y:S05]  /*1f510*/  @!P0 NANOSLEEP.SYNCS 0x989680 ;  /* 0x009896800000895d */ /* 0x004fea0003900000 */
[----:B------:R-:W2:Y:S02]  /*1f520*/  @!P0 SYNCS.PHASECHK.TRANS64 P0, [R5+URZ+0x28cc0], R9 ;  /* 0x028cc009050085a7 */ /* 0x000ea4000800007f */
[----:B--2---:R-:W-:Y:S05]  /*1f530*/  @!P0 BRA `(.L_x_4862) ;  /* 0xfffffffc00f08947 */ /* 0x004fea000383ffff */
[----:B------:R-:W-:Y:S05]  /*1f540*/  BRA `(.L_x_5058) ;  /* 0xffffff7400e87947 */ /* 0x000fea000383ffff */
.L_x_4876:
[----:B0-----:R0:W1:Y:S02]  /*1f550*/  SYNCS.PHASECHK.TRANS64.TRYWAIT P1, [R5+URZ+0x28ca0], R6 ;  /* 0x028ca006050075a7 */ /* 0x001064000802017f */
[----:B-1----:R-:W-:Y:S05]  /*1f560*/  @!P1 NANOSLEEP.SYNCS 0x989680 ;  /* 0x009896800000995d */ /* 0x002fea0003900000 */
[----:B------:R-:W1:Y:S02]  /*1f570*/  @!P1 SYNCS.PHASECHK.TRANS64 P1, [R5+URZ+0x28ca0], R6 ;  /* 0x028ca006050095a7 */ /* 0x000e64000802007f */
[----:B-1----:R-:W-:Y:S05]  /*1f580*/  @!P1 BRA `(.L_x_4876) ;  /* 0xfffffffc00f09947 */ /* 0x002fea000383ffff */
[----:B------:R-:W-:Y:S05]  /*1f590*/  BRA `(.L_x_5059) ;  /* 0xffffff8000687947 */ /* 0x000fea000383ffff */
.L_x_4881:
[----:B-1----:R1:W2:Y:S02]  /*1f5a0*/  SYNCS.PHASECHK.TRANS64.TRYWAIT P1, [R5+URZ+0x28cc0], R6 ;  /* 0x028cc006050075a7 */ /* 0x0022a4000802017f */
[----:B--2---:R-:W-:Y:S05]  /*1f5b0*/  @!P1 NANOSLEEP.SYNCS 0x989680 ;  /* 0x009896800000995d */ /* 0x004fea0003900000 */
[----:B------:R-:W2:Y:S02]  /*1f5c0*/  @!P1 SYNCS.PHASECHK.TRANS64 P1, [R5+URZ+0x28cc0], R6 ;  /* 0x028cc006050095a7 */ /* 0x000ea4000802007f */
[----:B--2---:R-:W-:Y:S05]  /*1f5d0*/  @!P1 BRA `(.L_x_4881) ;  /* 0xfffffffc00f09947 */ /* 0x004fea000383ffff */
[----:B------:R-:W-:Y:S05]  /*1f5e0*/  BRA `(.L_x_5060) ;  /* 0xffffff8000e47947 */ /* 0x000fea000383ffff */
.L_x_4903:
        /* <DEDUP_REMOVED lines=11> */
.L_x_5062:
[----:B------:R-:W-:Y:S05]  /*1f6a0*/  BSYNC B0 ;  /* 0x0000000000007941 */ /* 0x000fea0003800000 */
.L_x_5061:
[----:B------:R-:W-:Y:S05]  /*1f6b0*/  BRA `(.L_x_5063) ;  /* 0xffffff94008c7947 */ /* 0x000fea000383ffff */
.L_x_4905:
[----:B------:R-:W-:Y:S01]  /*1f6c0*/  BSSY B0, `(.L_x_5064) ;  /* 0x0000006000007945 */ /* 0x000fe20003800000 */
[----:B------:R-:W-:-:S07]  /*1f6d0*/  IMAD.MOV.U32 R15, RZ, RZ, -0x1 ;  /* 0xffffffffff0f7424 */ /* 0x000fce00078e00ff */
[----:B0-----:R-:W-:Y:S05]  /*1f6e0*/  WARPSYNC.COLLECTIVE R15, `(.L_x_5065) ;  /* 0x000000000f0c7348 */ /* 0x001fea0003c00000 */
[----:B------:R-:W-:Y:S02]  /*1f6f0*/  ELECT P6, UR62, PT ;  /* 0x00000000003e782f */ /* 0x000fe400038c0000 */
[----:B------:R-:W-:Y:S01]  /*1f700*/  MOV R14, UR62 ;  /* 0x0000003e000e7c02 */ /* 0x000fe20008000f00 */
[----:B0-----:R-:W-:Y:S10]  /*1f710*/  ENDCOLLECTIVE ;  /* 0x000000000000791b */ /* 0x001ff40003800000 */
.L_x_5065:
[----:B------:R-:W-:Y:S05]  /*1f720*/  BSYNC B0 ;  /* 0x0000000000007941 */ /* 0x000fea0003800000 */
.L_x_5064:
[----:B------:R-:W-:Y:S05]  /*1f730*/  BRA `(.L_x_5066) ;  /* 0xffffff9400907947 */ /* 0x000fea000383ffff */
.L_x_4907:
[----:B-1----:R1:W2:Y:S02]  /*1f740*/  SYNCS.PHASECHK.TRANS64.TRYWAIT P0, [R0+URZ+0x28c40], R2 ;  /* 0x028c4002000075a7 */ /* 0x0022a4000800017f */
[----:B--2---:R-:W-:Y:S05]  /*1f750*/  @!P0 NANOSLEEP.SYNCS 0x989680 ;  /* 0x009896800000895d */ /* 0x004fea0003900000 */
[----:B------:R-:W2:Y:S02]  /*1f760*/  @!P0 SYNCS.PHASECHK.TRANS64 P0, [R0+URZ+0x28c40], R2 ;  /* 0x028c4002000085a7 */ /* 0x000ea4000800007f */
[----:B--2---:R-:W-:Y:S05]  /*1f770*/  @!P0 BRA `(.L_x_4907) ;  /* 0xfffffffc00f08947 */ /* 0x004fea000383ffff */
[----:B------:R-:W-:Y:S05]  /*1f780*/  BRA `(.L_x_5067) ;  /* 0xffffff9400f47947 */ /* 0x000fea000383ffff */
.L_x_4911:
        /* <DEDUP_REMOVED lines=15> */
.L_x_5068:
[----:B------:R-:W-:Y:S02]  /*1f880*/  IMAD.MOV.U32 R13, RZ, RZ, R4 ;  /* 0x000000ffff0d7224 */ /* 0x000fe400078e0004 */
[----:B------:R-:W-:-:S07]  /*1f890*/  IMAD.MOV.U32 R6, RZ, RZ, R14 ;  /* 0x000000ffff067224 */ /* 0x000fce00078e000e */
[----:B------:R-:W-:Y:S05]  /*1f8a0*/  WARPSYNC.COLLECTIVE R15, `(.L_x_5069) ;  /* 0x000000000f087348 */ /* 0x000fea0003c00000 */
[----:B------:R0:W1:Y:S02]  /*1f8b0*/  SHFL.IDX P6, R14, R13, R12, R11 ;  /* 0x0000000c0d0e7389 */ /* 0x00006400000c000b */
[----:B01----:R-:W-:Y:S01]  /*1f8c0*/  ENDCOLLECTIVE ;  /* 0x000000000000791b */ /* 0x003fe20003800000 */
.L_x_5069:
[----:B------:R-:W-:Y:S02]  /*1f8d0*/  IMAD.MOV.U32 R13, RZ, RZ, R3 ;  /* 0x000000ffff0d7224 */ /* 0x000fe400078e0003 */
[----:B------:R-:W-:Y:S02]  /*1f8e0*/  IMAD.MOV.U32 R12, RZ, RZ, 0x1 ;  /* 0x00000001ff0c7424 */ /* 0x000fe400078e00ff */
[----:B------:R-:W-:-:S07]  /*1f8f0*/  IMAD.MOV.U32 R7, RZ, RZ, R14 ;  /* 0x000000ffff077224 */ /* 0x000fce00078e000e */
[----:B------:R-:W-:Y:S05]  /*1f900*/  WARPSYNC.COLLECTIVE R15, `(.L_x_5070) ;  /* 0x000000000f087348 */ /* 0x000fea0003c00000 */
[----:B------:R0:W1:Y:S02]  /*1f910*/  SHFL.IDX P6, R14, R13, R12, R11 ;  /* 0x0000000c0d0e7389 */ /* 0x00006400000c000b */
[----:B01----:R-:W-:Y:S01]  /*1f920*/  ENDCOLLECTIVE ;  /* 0x000000000000791b */ /* 0x003fe20003800000 */
.L_x_5070:
        /* <DEDUP_REMOVED lines=15> */
.L_x_5071:
[----:B------:R-:W-:Y:S02]  /*1fa20*/  IMAD.MOV.U32 R13, RZ, RZ, R3 ;  /* 0x000000ffff0d7224 */ /* 0x000fe400078e0003 */
[----:B------:R-:W-:Y:S02]  /*1fa30*/  IMAD.MOV.U32 R12, RZ, RZ, 0x2 ;  /* 0x00000002ff0c7424 */ /* 0x000fe400078e00ff */
[----:B------:R-:W-:-:S07]  /*1fa40*/  IMAD.MOV.U32 R5, RZ, RZ, R14 ;  /* 0x000000ffff057224 */ /* 0x000fce00078e000e */
[----:B------:R-:W-:Y:S05]  /*1fa50*/  WARPSYNC.COLLECTIVE R15, `(.L_x_5072) ;  /* 0x000000000f087348 */ /* 0x000fea0003c00000 */
[----:B------:R0:W1:Y:S02]  /*1fa60*/  SHFL.IDX P6, R14, R13, R12, R11 ;  /* 0x0000000c0d0e7389 */ /* 0x00006400000c000b */
[----:B01----:R-:W-:Y:S01]  /*1fa70*/  ENDCOLLECTIVE ;  /* 0x000000000000791b */ /* 0x003fe20003800000 */
.L_x_5072:
        /* <DEDUP_REMOVED lines=15> */
.L_x_5073:
[----:B------:R-:W-:Y:S02]  /*1fb70*/  IMAD.MOV.U32 R13, RZ, RZ, R3 ;  /* 0x000000ffff0d7224 */ /* 0x000fe400078e0003 */
[----:B------:R-:W-:Y:S02]  /*1fb80*/  IMAD.MOV.U32 R12, RZ, RZ, 0x3 ;  /* 0x00000003ff0c7424 */ /* 0x000fe400078e00ff */
[----:B------:R-:W-:-:S07]  /*1fb90*/  IMAD.MOV.U32 R5, RZ, RZ, R14 ;  /* 0x000000ffff057224 */ /* 0x000fce00078e000e */
[----:B------:R-:W-:Y:S05]  /*1fba0*/  WARPSYNC.COLLECTIVE R15, `(.L_x_5074) ;  /* 0x000000000f087348 */ /* 0x000fea0003c00000 */
[----:B------:R0:W1:Y:S02]  /*1fbb0*/  SHFL.IDX P6, R14, R13, R12, R11 ;  /* 0x0000000c0d0e7389 */ /* 0x00006400000c000b */
[----:B01----:R-:W-:Y:S01]  /*1fbc0*/  ENDCOLLECTIVE ;  /* 0x000000000000791b */ /* 0x003fe20003800000 */
.L_x_5074:
        /* <DEDUP_REMOVED lines=13> */
.L_x_5075:
[----:B------:R-:W-:Y:S01]  /*1fca0*/  IMAD.MOV.U32 R3, RZ, RZ, R14 ;  /* 0x000000ffff037224 */ /* 0x000fe200078e000e */
[----:B------:R-:W-:Y:S06]  /*1fcb0*/  BRA `(.L_x_5076) ;  /* 0xffffff9c00387947 */ /* 0x000fec000383ffff */
.L_x_4914:
[----:B0-----:R0:W1:Y:S02]  /*1fcc0*/  SYNCS.PHASECHK.TRANS64.TRYWAIT P0, [R18+URZ+0x28c20], R0 ;  /* 0x028c2000120075a7 */ /* 0x001064000800017f */
[----:B-1----:R-:W-:Y:S05]  /*1fcd0*/  @!P0 NANOSLEEP.SYNCS 0x989680 ;  /* 0x009896800000895d */ /* 0x002fea0003900000 */
[----:B------:R-:W1:Y:S02]  /*1fce0*/  @!P0 SYNCS.PHASECHK.TRANS64 P0, [R18+URZ+0x28c20], R0 ;  /* 0x028c2000120085a7 */ /* 0x000e64000800007f */
[----:B-1----:R-:W-:Y:S05]  /*1fcf0*/  @!P0 BRA `(.L_x_4914) ;  /* 0xfffffffc00f08947 */ /* 0x002fea000383ffff */
[----:B------:R-:W-:Y:S05]  /*1fd00*/  BRA `(.L_x_5077) ;  /* 0xffffff9c00947947 */ /* 0x000fea000383ffff */
.L_x_4918:
[----:B0-----:R0:W1:Y:S02]  /*1fd10*/  SYNCS.PHASECHK.TRANS64.TRYWAIT P0, [R0+URZ+0x28c60], R2 ;  /* 0x028c6002000075a7 */ /* 0x001064000800017f */
[----:B-1----:R-:W-:Y:S05]  /*1fd20*/  @!P0 NANOSLEEP.SYNCS 0x989680 ;  /* 0x009896800000895d */ /* 0x002fea0003900000 */
[----:B------:R-:W1:Y:S02]  /*1fd30*/  @!P0 SYNCS.PHASECHK.TRANS64 P0, [R0+URZ+0x28c60], R2 ;  /* 0x028c6002000085a7 */ /* 0x000e64000800007f */
[----:B-1----:R-:W-:Y:S05]  /*1fd40*/  @!P0 BRA `(.L_x_4918) ;  /* 0xfffffffc00f08947 */ /* 0x002fea000383ffff */
[----:B------:R-:W-:Y:S05]  /*1fd50*/  BRA `(.L_x_5078) ;  /* 0xffffff9c00b87947 */ /* 0x000fea000383ffff */
.L_x_4937:
[----:B-1----:R1:W2:Y:S02]  /*1fd60*/  SYNCS.PHASECHK.TRANS64.TRYWAIT P0, [R2+URZ+0x28c40], R6 ;  /* 0x028c4006020075a7 */ /* 0x0022a4000800017f */
[----:B--2---:R-:W-:Y:S05]  /*1fd70*/  @!P0 NANOSLEEP.SYNCS 0x989680 ;  /* 0x009896800000895d */ /* 0x004fea0003900000 */
[----:B------:R-:W2:Y:S02]  /*1fd80*/  @!P0 SYNCS.PHASECHK.TRANS64 P0, [R2+URZ+0x28c40], R6 ;  /* 0x028c4006020085a7 */ /* 0x000ea4000800007f */
[----:B--2---:R-:W-:Y:S05]  /*1fd90*/  @!P0 BRA `(.L_x_4937) ;  /* 0xfffffffc00f08947 */ /* 0x004fea000383ffff */
[----:B------:R-:W-:Y:S05]  /*1fda0*/  BRA `(.L_x_5079) ;  /* 0xffffffa800d07947 */ /* 0x000fea000383ffff */
.L_x_4942:
[----:B0-----:R0:W2:Y:S02]  /*1fdb0*/  SYNCS.PHASECHK.TRANS64.TRYWAIT P0, [R2+URZ+0x28c60], R6 ;  /* 0x028c6006020075a7 */ /* 0x0010a4000800017f */
[----:B--2---:R-:W-:Y:S05]  /*1fdc0*/  @!P0 NANOSLEEP.SYNCS 0x989680 ;  /* 0x009896800000895d */ /* 0x004fea0003900000 */
[----:B------:R-:W2:Y:S02]  /*1fdd0*/  @!P0 SYNCS.PHASECHK.TRANS64 P0, [R2+URZ+0x28c60], R6 ;  /* 0x028c6006020085a7 */ /* 0x000ea4000800007f */
[----:B--2---:R-:W-:Y:S05]  /*1fde0*/  @!P0 BRA `(.L_x_4942) ;  /* 0xfffffffc00f08947 */ /* 0x004fea000383ffff */
[----:B------:R-:W-:Y:S05]  /*1fdf0*/  BRA `(.L_x_5080) ;  /* 0xffffffac00507947 */ /* 0x000fea000383ffff */
.L_x_4957:
[----:B-1----:R1:W2:Y:S02]  /*1fe00*/  SYNCS.PHASECHK.TRANS64.TRYWAIT P0, [R2+URZ+0x28c40], R3 ;  /* 0x028c4003020075a7 */ /* 0x0022a4000800017f */
[----:B--2---:R-:W-:Y:S05]  /*1fe10*/  @!P0 NANOSLEEP.SYNCS 0x989680 ;  /* 0x009896800000895d */ /* 0x004fea0003900000 */
[----:B------:R-:W2:Y:S02]  /*1fe20*/  @!P0 SYNCS.PHASECHK.TRANS64 P0, [R2+URZ+0x28c40], R3 ;  /* 0x028c4003020085a7 */ /* 0x000ea4000800007f */
[----:B--2---:R-:W-:Y:S05]  /*1fe30*/  @!P0 BRA `(.L_x_4957) ;  /* 0xfffffffc00f08947 */ /* 0x004fea000383ffff */
[----:B------:R-:W-:Y:S05]  /*1fe40*/  BRA `(.L_x_5081) ;  /* 0xffffffb800307947 */ /* 0x000fea000383ffff */
.L_x_4962:
[----:B0-----:R0:W2:Y:S02]  /*1fe50*/  SYNCS.PHASECHK.TRANS64.TRYWAIT P0, [R2+URZ+0x28c60], R3 ;  /* 0x028c6003020075a7 */ /* 0x0010a4000800017f */
[----:B--2---:R-:W-:Y:S05]  /*1fe60*/  @!P0 NANOSLEEP.SYNCS 0x989680 ;  /* 0x009896800000895d */ /* 0x004fea0003900000 */
[----:B------:R-:W2:Y:S02]  /*1fe70*/  @!P0 SYNCS.PHASECHK.TRANS64 P0, [R2+URZ+0x28c60], R3 ;  /* 0x028c6003020085a7 */ /* 0x000ea4000800007f */
[----:B--2---:R-:W-:Y:S05]  /*1fe80*/  @!P0 BRA `(.L_x_4962) ;  /* 0xfffffffc00f08947 */ /* 0x004fea000383ffff */
[----:B------:R-:W-:Y:S05]  /*1fe90*/  BRA `(.L_x_5082) ;  /* 0xffffffb800ac7947 */ /* 0x000fea000383ffff */
.L_x_4977:
[----:B-1----:R1:W2:Y:S02]  /*1fea0*/  SYNCS.PHASECHK.TRANS64.TRYWAIT P0, [R3+URZ+0x28c40], R2 ;  /* 0x028c4002030075a7 */ /* 0x0022a4000800017f */
[----:B--2---:R-:W-:Y:S05]  /*1feb0*/  @!P0 NANOSLEEP.SYNCS 0x989680 ;  /* 0x009896800000895d */ /* 0x004fea0003900000 */
[----:B------:R-:W2:Y:S02]  /*1fec0*/  @!P0 SYNCS.PHASECHK.TRANS64 P0, [R3+URZ+0x28c40], R2 ;  /* 0x028c4002030085a7 */ /* 0x000ea4000800007f */
[----:B--2---:R-:W-:Y:S05]  /*1fed0*/  @!P0 BRA `(.L_x_4977) ;  /* 0xfffffffc00f08947 */ /* 0x004fea000383ffff */
[----:B------:R-:W-:Y:S05]  /*1fee0*/  BRA `(.L_x_5083) ;  /* 0xffffffc4006c7947 */ /* 0x000fea000383ffff */
.L_x_4982:
[----:B--2---:R2:W3:Y:S02]  /*1fef0*/  SYNCS.PHASECHK.TRANS64.TRYWAIT P0, [R3+URZ+0x28c60], R2 ;  /* 0x028c6002030075a7 */ /* 0x0044e4000800017f */
[----:B---3--:R-:W-:Y:S05]  /*1ff00*/  @!P0 NANOSLEEP.SYNCS 0x989680 ;  /* 0x009896800000895d */ /* 0x008fea0003900000 */
[----:B------:R-:W3:Y:S02]  /*1ff10*/  @!P0 SYNCS.PHASECHK.TRANS64 P0, [R3+URZ+0x28c60], R2 ;  /* 0x028c6002030085a7 */ /* 0x000ee4000800007f */
[----:B---3--:R-:W-:Y:S05]  /*1ff20*/  @!P0 BRA `(.L_x_4982) ;  /* 0xfffffffc00f08947 */ /* 0x008fea000383ffff */
[----:B------:R-:W-:Y:S05]  /*1ff30*/  BRA `(.L_x_5084) ;  /* 0xffffffc400ec7947 */ /* 0x000fea000383ffff */
.L_x_4998:
        /* <DEDUP_REMOVED lines=9> */
.L_x_5086:
[----:B------:R-:W-:Y:S05]  /*1ffd0*/  BSYNC B0 ;  /* 0x0000000000007941 */ /* 0x000fea0003800000 */
.L_x_5085:
        /* <DEDUP_REMOVED lines=9> */
.L_x_5087:
        /* <DEDUP_REMOVED lines=26> */
.L_x_5088:
        /* <DEDUP_REMOVED lines=8> */
.L_x_5089:
        /* <DEDUP_REMOVED lines=8> */
.L_x_5090:
        /* <DEDUP_REMOVED lines=8> */
.L_x_5091:
        /* <DEDUP_REMOVED lines=8> */
.L_x_5092:
        /* <DEDUP_REMOVED lines=9> */
.L_x_5093:
[----:B------:R-:W-:Y:S01]  /*204a0*/  IMAD.MOV.U32 R9, RZ, RZ, R14 ;  /* 0x000000ffff097224 */ /* 0x000fe200078e000e */
[----:B------:R-:W-:Y:S06]  /*204b0*/  BRA `(.L_x_5094) ;  /* 0xffffffd0002c7947 */ /* 0x000fec000383ffff */
.L_x_5001:
        /* <DEDUP_REMOVED lines=8> */
.L_x_5096:
[----:B------:R-:W-:Y:S05]  /*20540*/  BSYNC B0 ;  /* 0x0000000000007941 */ /* 0x000fea0003800000 */
.L_x_5095:
        /* <DEDUP_REMOVED lines=10> */
.L_x_5097:
        /* <DEDUP_REMOVED lines=8> */
.L_x_5098:
        /* <DEDUP_REMOVED lines=8> */
.L_x_5099:
        /* <DEDUP_REMOVED lines=8> */
.L_x_5100:
        /* <DEDUP_REMOVED lines=9> */
.L_x_5101:
[----:B------:R-:W-:Y:S01]  /*20800*/  IMAD.MOV.U32 R9, RZ, RZ, R14 ;  /* 0x000000ffff097224 */ /* 0x000fe200078e000e */
[----:B------:R-:W-:Y:S06]  /*20810*/  BRA `(.L_x_5102) ;  /* 0xffffffd000007947 */ /* 0x000fec000383ffff */
.L_x_5003:
[----:B------:R-:W-:Y:S01]  /*20820*/  BSSY B0, `(.L_x_5103) ;  /* 0x0000006000007945 */ /* 0x000fe20003800000 */
[----:B------:R-:W-:Y:S01]  /*20830*/  PLOP3.LUT P6, PT, P6, PT, PT, 0x8, 0x0 ;  /* 0x000000000000781c */ /* 0x000fe200037ce170 */
[----:B------:R-:W-:-:S12]  /*20840*/  IMAD.MOV.U32 R15, RZ, RZ, -0x1 ;  /* 0xffffffffff0f7424 */ /* 0x000fd800078e00ff */
[----:B0-----:R-:W-:Y:S05]  /*20850*/  WARPSYNC.COLLECTIVE R15, `(.L_x_5104) ;  /* 0x000000000f087348 */ /* 0x001fea0003c00000 */
[----:B------:R-:W-:Y:S01]  /*20860*/  VOTE.ANY R14, PT, P6 ;  /* 0x00000000000e7806 */ /* 0x000fe200030e0100 */
[----:B0-----:R-:W-:Y:S06]  /*20870*/  ENDCOLLECTIVE ;  /* 0x000000000000791b */ /* 0x001fec0003800000 */
.L_x_5104:
[----:B------:R-:W-:Y:S05]  /*20880*/  BSYNC B0 ;  /* 0x0000000000007941 */ /* 0x000fea0003800000 */
.L_x_5103:
        /* <DEDUP_REMOVED lines=10> */
.L_x_5105:
[----:B------:R-:W-:Y:S02]  /*20930*/  IMAD.MOV.U32 R13, RZ, RZ, R6 ;  /* 0x000000ffff0d7224 */ /* 0x000fe400078e0006 */
[----:B------:R-:W-:-:S07]  /*20940*/  IMAD.MOV.U32 R4, RZ, RZ, R14 ;  /* 0x000000ffff047224 */ /* 0x000fce00078e000e */
[----:B------:R-:W-:Y:S05]  /*20950*/  WARPSYNC.COLLECTIVE R15, `(.L_x_5106) ;  /* 0x000000000f087348 */ /* 0x000fea0003c00000 */
[----:B------:R0:W1:Y:S02]  /*20960*/  SHFL.IDX P6, R14, R13, R12, R11 ;  /* 0x0000000c0d0e7389 */ /* 0x00006400000c000b */
[----:B01----:R-:W-:Y:S01]  /*20970*/  ENDCOLLECTIVE ;  /* 0x000000000000791b */ /* 0x003fe20003800000 */
.L_x_5106:
[----:B------:R-:W-:Y:S02]  /*20980*/  IMAD.MOV.U32 R6, RZ, RZ, R14 ;  /* 0x000000ffff067224 */ /* 0x000fe400078e000e */
[----:B------:R-:W-:-:S05]  /*20990*/  IMAD.IADD R10, R7, 0x1, R10 ;  /* 0x00000001070a7824 */ /* 0x000fca00078e020a */
[----:B------:R0:W-:Y:S01]  /*209a0*/  STL [R1+0xc], R10 ;  /* 0x00000c0a01007387 */ /* 0x0001e20000100800 */
[----:B------:R-:W-:Y:S05]  /*209b0*/  BRA `(.L_x_5107) ;  /* 0xffffffcc00e07947 */ /* 0x000fea000383ffff */
.L_x_5005:
[----:B------:R-:W-:Y:S01]  /*209c0*/  BSSY B0, `(.L_x_5108) ;  /* 0x0000008000007945 */ /* 0x000fe20003800000 */
[----:B------:R-:W-:Y:S02]  /*209d0*/  IMAD.MOV.U32 R13, RZ, RZ, R3 ;  /* 0x000000ffff0d7224 */ /* 0x000fe400078e0003 */
[----:B------:R-:W-:Y:S02]  /*209e0*/  IMAD.MOV.U32 R12, RZ, RZ, R7 ;  /* 0x000000ffff0c7224 */ /* 0x000fe400078e0007 */
[----:B------:R-:W-:Y:S02]  /*209f0*/  IMAD.MOV.U32 R11, RZ, RZ, 0x1f ;  /* 0x0000001fff0b7424 */ /* 0x000fe400078e00ff */
[----:B------:R-:W-:-:S07]  /*20a00*/  IMAD.MOV.U32 R15, RZ, RZ, -0x1 ;  /* 0xffffffffff0f7424 */ /* 0x000fce00078e00ff */
[----:B0-----:R-:W-:Y:S05]  /*20a10*/  WARPSYNC.COLLECTIVE R15, `(.L_x_5109) ;  /* 0x000000000f087348 */ /* 0x001fea0003c00000 */
[----:B------:R1:W2:Y:S02]  /*20a20*/  SHFL.IDX P6, R14, R13, R12, R11 ;  /* 0x0000000c0d0e7389 */ /* 0x0002a400000c000b */
[----:B012---:R-:W-:Y:S01]  /*20a30*/  ENDCOLLECTIVE ;  /* 0x000000000000791b */ /* 0x007fe20003800000 */
.L_x_5109:
[----:B------:R-:W-:Y:S05]  /*20a40*/  BSYNC B0 ;  /* 0x0000000000007941 */ /* 0x000fea0003800000 */
.L_x_5108:
[----:B------:R-:W-:Y:S01]  /*20a50*/  IMAD.MOV.U32 R8, RZ, RZ, R14 ;  /* 0x000000ffff087224 */ /* 0x000fe200078e000e */
[----:B------:R-:W-:Y:S06]  /*20a60*/  BRA `(.L_x_5004) ;  /* 0xffffffcc00cc7947 */ /* 0x000fec000383ffff */
.L_x_5011:
[----:B0-----:R0:W1:Y:S02]  /*20a70*/  SYNCS.PHASECHK.TRANS64.TRYWAIT P0, [R0+URZ+0x28c20], R3 ;  /* 0x028c2003000075a7 */ /* 0x001064000800017f */
[----:B-1----:R-:W-:Y:S05]  /*20a80*/  @!P0 NANOSLEEP.SYNCS 0x989680 ;  /* 0x009896800000895d */ /* 0x002fea0003900000 */
[----:B------:R-:W1:Y:S02]  /*20a90*/  @!P0 SYNCS.PHASECHK.TRANS64 P0, [R0+URZ+0x28c20], R3 ;  /* 0x028c2003000085a7 */ /* 0x000e64000800007f */
[----:B-1----:R-:W-:Y:S05]  /*20aa0*/  @!P0 BRA `(.L_x_5011) ;  /* 0xfffffffc00f08947 */ /* 0x002fea000383ffff */
[----:B------:R-:W-:Y:S05]  /*20ab0*/  BRA `(.L_x_5110) ;  /* 0xffffffd800687947 */ /* 0x000fea000383ffff */
.L_x_5012:
        /* <DEDUP_REMOVED lines=11> */
.L_x_5112:
[----:B------:R-:W-:Y:S05]  /*20b70*/  BSYNC B0 ;  /* 0x0000000000007941 */ /* 0x000fea0003800000 */
.L_x_5111:
[----:B------:R-:W-:Y:S05]  /*20b80*/  BRA `(.L_x_5113) ;  /* 0xffffffd800507947 */ /* 0x000fea000383ffff */
.L_x_5013:
[----:B------:R-:W-:Y:S01]  /*20b90*/  BSSY B0, `(.L_x_5114) ;  /* 0x0000006000007945 */ /* 0x000fe20003800000 */
[----:B------:R-:W-:-:S07]  /*20ba0*/  IMAD.MOV.U32 R15, RZ, RZ, -0x1 ;  /* 0xffffffffff0f7424 */ /* 0x000fce00078e00ff */
[----:B01----:R-:W-:Y:S05]  /*20bb0*/  WARPSYNC.COLLECTIVE R15, `(.L_x_5115) ;  /* 0x000000000f0c7348 */ /* 0x003fea0003c00000 */
[----:B------:R-:W-:Y:S02]  /*20bc0*/  ELECT P6, UR62, PT ;  /* 0x00000000003e782f */ /* 0x000fe400038c0000 */
[----:B------:R-:W-:Y:S01]  /*20bd0*/  MOV R14, UR62 ;  /* 0x0000003e000e7c02 */ /* 0x000fe20008000f00 */
[----:B01----:R-:W-:Y:S10]  /*20be0*/  ENDCOLLECTIVE ;  /* 0x000000000000791b */ /* 0x003ff40003800000 */
.L_x_5115:
[----:B------:R-:W-:Y:S05]  /*20bf0*/  BSYNC B0 ;  /* 0x0000000000007941 */ /* 0x000fea0003800000 */
.L_x_5114:
[----:B------:R-:W-:Y:S05]  /*20c00*/  BRA `(.L_x_5116) ;  /* 0xffffffd800447947 */ /* 0x000fea000383ffff */
.L_x_5015:
[----:B0-----:R0:W1:Y:S02]  /*20c10*/  SYNCS.PHASECHK.TRANS64.TRYWAIT P0, [R6+URZ], R5 ;  /* 0x00000005060075a7 */ /* 0x001064000800017f */
[----:B-1----:R-:W-:Y:S05]  /*20c20*/  @!P0 NANOSLEEP.SYNCS 0x989680 ;  /* 0x009896800000895d */ /* 0x002fea0003900000 */
[----:B------:R-:W1:Y:S02]  /*20c30*/  @!P0 SYNCS.PHASECHK.TRANS64 P0, [R6+URZ], R5 ;  /* 0x00000005060085a7 */ /* 0x000e64000800007f */
[----:B-1----:R-:W-:Y:S05]  /*20c40*/  @!P0 BRA `(.L_x_5015) ;  /* 0xfffffffc00f08947 */ /* 0x002fea000383ffff */
[----:B------:R-:W-:Y:S05]  /*20c50*/  BRA `(.L_x_5117) ;  /* 0xffffffd800807947 */ /* 0x000fea000383ffff */
.L_x_5016:
[----:B-1----:R1:W2:Y:S02]  /*20c60*/  SYNCS.PHASECHK.TRANS64.TRYWAIT P0, [R7+URZ], R2 ;  /* 0x00000002070075a7 */ /* 0x0022a4000800017f */
[----:B--2---:R-:W-:Y:S05]  /*20c70*/  @!P0 NANOSLEEP.SYNCS 0x989680 ;  /* 0x009896800000895d */ /* 0x004fea0003900000 */
[----:B------:R-:W2:Y:S02]  /*20c80*/  @!P0 SYNCS.PHASECHK.TRANS64 P0, [R7+URZ], R2 ;  /* 0x00000002070085a7 */ /* 0x000ea4000800007f */
[----:B--2---:R-:W-:Y:S05]  /*20c90*/  @!P0 BRA `(.L_x_5016) ;  /* 0xfffffffc00f08947 */ /* 0x004fea000383ffff */
[----:B------:R-:W-:Y:S05]  /*20ca0*/  BRA `(.L_x_5118) ;  /* 0xffffffd800747947 */ /* 0x000fea000383ffff */
.L_x_5018:
[----:B--2---:R2:W3:Y:S02]  /*20cb0*/  SYNCS.PHASECHK.TRANS64.TRYWAIT P0, [R4+URZ], R5 ;  /* 0x00000005040075a7 */ /* 0x0044e4000800017f */
[----:B---3--:R-:W-:Y:S05]  /*20cc0*/  @!P0 NANOSLEEP.SYNCS 0x989680 ;  /* 0x009896800000895d */ /* 0x008fea0003900000 */
[----:B------:R-:W3:Y:S02]  /*20cd0*/  @!P0 SYNCS.PHASECHK.TRANS64 P0, [R4+URZ], R5 ;  /* 0x00000005040085a7 */ /* 0x000ee4000800007f */
[----:B---3--:R-:W-:Y:S05]  /*20ce0*/  @!P0 BRA `(.L_x_5018) ;  /* 0xfffffffc00f08947 */ /* 0x008fea000383ffff */
[----:B------:R-:W-:Y:S05]  /*20cf0*/  BRA `(.L_x_5119) ;  /* 0xffffffd8007c7947 */ /* 0x000fea000383ffff */
.L_x_5120:
        /* <DEDUP_REMOVED lines=16> */
.L_x_5881:


//--------------------- .text._ZN7cutlass13device_kernelIN5flash11enable_sm90INS1_16FlashAttnFwdSm90INS1_25CollectiveMainloopFwdSm90ILi2EN4cute5tupleIJNS5_1CILi1EEES8_S8_EEENS6_IJNS7_ILi64EEESA_SA_EEELi512ENS_10bfloat16_tEfNS_4arch4Sm90ELb1ELb0ELb0ELb1ELb0ELb0ELb1ELb0ELb0ELb1ELb1ELb0EEENS1_21CollectiveEpilogueFwdINS6_IJSA_NS7_ILi512EEESA_EEES9_SC_SE_Li256ELb1ELb1ELb1ELb0EEENS1_36VarlenDynamicPersistentTileSchedulerILi64ELi64ELi256ELi128ELb1ELb1ELb1ELb1ELb1ELb1EEEEEEEEEvNT_6ParamsE --------------------------
	.section	.text._ZN7cutlass13device_kernelIN5flash11enable_sm90INS1_16FlashAttnFwdSm90INS1_25CollectiveMainloopFwdSm90ILi2EN4cute5tupleIJNS5_1CILi1EEES8_S8_EEENS6_IJNS7_ILi64EEESA_SA_EEELi512ENS_10bfloat16_tEfNS_4arch4Sm90ELb1ELb0ELb0ELb1ELb0ELb0ELb1ELb0ELb0ELb1ELb1ELb0EEENS1_21CollectiveEpilogueFwdINS6_IJSA_NS7_ILi512EEESA_EEES9_SC_SE_Li256ELb1ELb1ELb1ELb0EEENS1_36VarlenDynamicPersistentTileSchedulerILi64ELi64ELi256ELi128ELb1ELb1ELb1ELb1ELb1ELb1EEEEEEEEEvNT_6ParamsE,"ax",@progbits
	.align	128
.text._ZN7cutlass13device_kernelIN5flash11enable_sm90INS1_16FlashAttnFwdSm90INS1_25CollectiveMainloopFwdSm90ILi2EN4cute5tupleIJNS5_1CILi1EEES8_S8_EEENS6_IJNS7_ILi64EEESA_SA_EEELi512ENS_10bfloat16_tEfNS_4arch4Sm90ELb1ELb0ELb0ELb1ELb0ELb0ELb1ELb0ELb0ELb1ELb1ELb0EEENS1_21CollectiveEpilogueFwdINS6_IJSA_NS7_ILi512EEESA_EEES9_SC_SE_Li256ELb1ELb1ELb1ELb0EEENS1_36VarlenDynamicPersistentTileSchedulerILi64ELi64ELi256ELi128ELb1ELb1ELb1ELb1ELb1ELb1EEEEEEEEEvNT_6ParamsE:
        .type           _ZN7cutlass13device_kernelIN5flash11enable_sm90INS1_16FlashAttnFwdSm90INS1_25CollectiveMainloopFwdSm90ILi2EN4cute5tupleIJNS5_1CILi1EEES8_S8_EEENS6_IJNS7_ILi64EEESA_SA_EEELi512ENS_10bfloat16_tEfNS_4arch4Sm90ELb1ELb0ELb0ELb1ELb0ELb0ELb1ELb0ELb0ELb1ELb1ELb0EEENS1_21CollectiveEpilogueFwdINS6_IJSA_NS7_ILi512EEESA_EEES9_SC_SE_Li256ELb1ELb1ELb1ELb0EEENS1_36VarlenDynamicPersistentTileSchedulerILi64ELi64ELi256ELi128ELb1ELb1ELb1ELb1ELb1ELb1EEEEEEEEEvNT_6ParamsE,@function
        .size           _ZN7cutlass13device_kernelIN5flash11enable_sm90INS1_16FlashAttnFwdSm90INS1_25CollectiveMainloopFwdSm90ILi2EN4cute5tupleIJNS5_1CILi1EEES8_S8_EEENS6_IJNS7_ILi64EEESA_SA_EEELi512ENS_10bfloat16_tEfNS_4arch4Sm90ELb1ELb0ELb0ELb1ELb0ELb0ELb1ELb0ELb0ELb1ELb1ELb0EEENS1_21CollectiveEpilogueFwdINS6_IJSA_NS7_ILi512EEESA_EEES9_SC_SE_Li256ELb1ELb1ELb1ELb0EEENS1_36VarlenDynamicPersistentTileSchedulerILi64ELi64ELi256ELi128ELb1ELb1ELb1ELb1ELb1ELb1EEEEEEEEEvNT_6ParamsE,(.L_x_5882 - _ZN7cutlass13device_kernelIN5flash11enable_sm90INS1_16FlashAttnFwdSm90INS1_25CollectiveMainloopFwdSm90ILi2EN4cute5tupleIJNS5_1CILi1EEES8_S8_EEENS6_IJNS7_ILi64EEESA_SA_EEELi512ENS_10bfloat16_tEfNS_4arch4Sm90ELb1ELb0ELb0ELb1ELb0ELb0ELb1ELb0ELb0ELb1ELb1ELb0EEENS1_21CollectiveEpilogueFwdINS6_IJSA_NS7_ILi512EEESA_EEES9_SC_SE_Li256ELb1ELb1ELb1ELb0EEENS1_36VarlenDynamicPersistentTileSchedulerILi64ELi64ELi256ELi128ELb1ELb1ELb1ELb1ELb1ELb1EEEEEEEEEvNT_6ParamsE)
        .other          _ZN7cutlass13device_kernelIN5flash11enable_sm90INS1_16FlashAttnFwdSm90INS1_25CollectiveMainloopFwdSm90ILi2EN4cute5tupleIJNS5_1CILi1EEES8_S8_EEENS6_IJNS7_ILi64EEESA_SA_EEELi512ENS_10bfloat16_tEfNS_4arch4Sm90ELb1ELb0ELb0ELb1ELb0ELb0ELb1ELb0ELb0ELb1ELb1ELb0EEENS1_21CollectiveEpilogueFwdINS6_IJSA_NS7_ILi512EEESA_EEES9_SC_SE_Li256ELb1ELb1ELb1ELb0EEENS1_36VarlenDynamicPersistentTileSchedulerILi64ELi64ELi256ELi128ELb1ELb1ELb1ELb1ELb1ELb1EEEEEEEEEvNT_6ParamsE,@"STO_CUDA_ENTRY STV_DEFAULT"
_ZN7cutlass13device_kernelIN5flash11enable_sm90INS1_16FlashAttnFwdSm90INS1_25CollectiveMainloopFwdSm90ILi2EN4cute5tupleIJNS5_1CILi1EEES8_S8_EEENS6_IJNS7_ILi64EEESA_SA_EEELi512ENS_10bfloat16_tEfNS_4arch4Sm90ELb1ELb0ELb0ELb1ELb0ELb0ELb1ELb0ELb0ELb1ELb1ELb0EEENS1_21CollectiveEpilogueFwdINS6_IJSA_NS7_ILi512EEESA_EEES9_SC_SE_Li256ELb1ELb1ELb1ELb0EEENS1_36VarlenDynamicPersistentTileSchedulerILi64ELi64ELi256ELi128ELb1ELb1ELb1ELb1ELb1ELb1EEEEEEEEEvNT_6ParamsE:
        /* <DEDUP_REMOVED lines=18> */
.L_x_5122:
[----:B------:R-:W-:Y:S05]  /*0120*/  BSYNC B0 ;  /* 0x0000000000007941 */ /* 0x000fea0003800000 */
.L_x_5121:
        /* <DEDUP_REMOVED lines=39> */
.L_x_5123:
        /* <DEDUP_REMOVED lines=22> */
.L_x_5124:
        /* <DEDUP_REMOVED lines=18> */
.L_x_5125:
        /* <DEDUP_REMOVED lines=22> */
.L_x_5126:
        /* <DEDUP_REMOVED lines=22> */
.L_x_5127:
[----:B------:R-:W-:Y:S01]  /*08e0*/  PLOP3.LUT P0, PT, PT, PT, UP0, 0x80, 0x0 ;  /* 0x000000000000781c */ /* 0x000fe20003f0f008 */
[----:B------:R-:W-:Y:S01]  /*08f0*/  UMOV UR36, 0x1 ;  /* 0x0000000100247882 */ /* 0x000fe20000000000 */
[----:B------:R-:W-:Y:S01]  /*0900*/  NOP ;  /* 0x0000000000007918 */ /* 0x000fe20000000000 */
[----:B------:R-:W-:Y:S01]  /*0910*/  USEL UR36, UR36, 0x2, !UP0 ;  /* 0x0000000224247887 */ /* 0x000fe2000c000000 */
[----:B------:R-:W-:Y:S01]  /*0920*/  ULDC.64 UR38, c[0x0][0x208] ;  /* 0x0000820000267ab9 */ /* 0x000fe20000000a00 */
[----:B0123--:R-:W-:Y:S08]  /*0930*/  BAR.SYNC.DEFER_BLOCKING 0x0 ;  /* 0x0000000000007b1d */ /* 0x00fff00000010000 */
[----:B------:R-:W-:Y:S05]  /*0940*/  @!P0 BRA `(.L_x_5128) ;  /* 0x0000011400ac8947 */ /* 0x000fea0003800000 */
.L_x_5129:
        /* <DEDUP_REMOVED lines=25> */
[----:B------:R-:W-:-:S03]  /*0ae0*/  UMOV UR40, URZ ;  /* 0x0000003f00287c82 */ /* 0x000fc60008000000 */
        /* <DEDUP_REMOVED lines=8> */
[----:B------:R-:W-:Y:S01]  /*0b70*/  LEA.HI R0, R0, R7, RZ, 0x1 ;  /* 0x0000000700007211 */ /* 0x000fe200078f08ff */
[----:B------:R-:W-:Y:S01]  /*0b80*/  IMAD.IADD R3, R6, 0x1, -R3 ;  /* 0x0000000106037824 */ /* 0x000fe200078e0a03 */
[----:B------:R-:W-:Y:S01]  /*0b90*/  LOP3.LUT R13, R8, 0xfffffff8, RZ, 0xc0, !PT ;  /* 0xfffffff8080d7812 */ /* 0x000fe200078ec0ff */
[C---:B------:R-:W-:Y:S01]  /*0ba0*/  IMAD.IADD R15, R6.reuse, 0x1, -R15 ;  /* 0x00000001060f7824 */ /* 0x040fe200078e0a0f */
[----:B------:R-:W-:Y:S02]  /*0bb0*/  LOP3.LUT R11, R5, 0xffffff80, RZ, 0xc0, !PT ;  /* 0xffffff80050b7812 */ /* 0x000fe400078ec0ff */
[--C-:B------:R-:W-:Y:S01]  /*0bc0*/  SHF.R.S32.HI R4, RZ, 0x5, R2.reuse ;  /* 0x00000005ff047819 */ /* 0x100fe20000011402 */
[C---:B------:R-:W-:Y:S01]  /*0bd0*/  IMAD.IADD R13, R6.reuse, 0x1, -R13 ;  /* 0x00000001060d7824 */ /* 0x040fe200078e0a0d */
[----:B------:R-:W-:Y:S01]  /*0be0*/  SHF.R.S32.HI R9, RZ, 0x1f, R2 ;  /* 0x0000001fff097819 */ /* 0x000fe20000011402 */
[----:B------:R-:W-:Y:S01]  /*0bf0*/  IMAD.IADD R11, R6, 0x1, -R11 ;  /* 0x00000001060b7824 */ /* 0x000fe200078e0a0b */
[----:B------:R-:W-:-:S02]  /*0c00*/  LOP3.LUT R0, R0, 0x1ffffffe, RZ, 0xc0, !PT ;  /* 0x1ffffffe00007812 */ /* 0x000fc400078ec0ff */
[----:B------:R-:W-:Y:S02]  /*0c10*/  SHF.R.S32.HI R2, RZ, 0x1f, R3 ;  /* 0x0000001fff027819 */ /* 0x000fe40000011403 */
[----:B------:R-:W-:Y:S01]  /*0c20*/  LEA.HI R9, R9, R4, RZ, 0x2 ;  /* 0x0000000409097211 */ /* 0x000fe200078f10ff */
[----:B------:R-:W-:Y:S01]  /*0c30*/  IMAD.IADD R0, R7, 0x1, -R0 ;  /* 0x0000000107007824 */ /* 0x000fe200078e0a00 */
[----:B------:R-:W-:Y:S02]  /*0c40*/  LEA.HI R6, R15, R15, RZ, 0x1 ;  /* 0x0000000f0f067211 */ /* 0x000fe400078f08ff */
[----:B------:R-:W-:Y:S01]  /*0c50*/  LEA.HI R7, R2, R3, RZ, 0x3 ;  /* 0x0000000302077211 */ /* 0x000fe200078f18ff */
[----:B------:R-:W-:Y:S01]  /*0c60*/  IMAD.SHL.U32 R0, R0, 0x8, RZ ;  /* 0x0000000800007824 */ /* 0x000fe200078e00ff */
[----:B------:R-:W-:Y:S02]  /*0c70*/  SHF.R.S32.HI R230, RZ, 0x7, R5 ;  /* 0x00000007ffe67819 */ /* 0x000fe40000011405 */
[----:B------:R-:W-:-:S02]  /*0c80*/  LOP3.LUT R9, R9, 0x3ffffc, RZ, 0xc0, !PT ;  /* 0x003ffffc09097812 */ /* 0x000fc400078ec0ff */
[----:B------:R-:W-:Y:S01]  /*0c90*/  LOP3.LUT R6, R6, 0x1ffffffe, RZ, 0xc0, !PT ;  /* 0x1ffffffe06067812 */ /* 0x000fe200078ec0ff */
[----:B------:R-:W-:Y:S01]  /*0ca0*/  IMAD R10, R230, 0x100, R3 ;  /* 0x00000100e60a7824 */ /* 0x000fe200078e0203 */
[----:B------:R-:W-:Y:S01]  /*0cb0*/  SHF.R.S32.HI R2, RZ, 0x1f, R11 ;  /* 0x0000001fff027819 */ /* 0x000fe2000001140b */
[----:B------:R-:W-:Y:S01]  /*0cc0*/  IMAD.IADD R9, R4, 0x1, -R9 ;  /* 0x0000000104097824 */ /* 0x000fe200078e0a09 */
[C---:B------:R-:W-:Y:S01]  /*0cd0*/  LOP3.LUT R8, R7.reuse, 0xfffffff8, RZ, 0xc0, !PT ;  /* 0xfffffff807087812 */ /* 0x040fe200078ec0ff */
[----:B------:R-:W-:Y:S01]  /*0ce0*/  IMAD.SHL.U32 R7, R7, 0x40, RZ ;  /* 0x0000004007077824 */ /* 0x000fe200078e00ff */
[----:B------:R-:W-:Y:S01]  /*0cf0*/  LEA.HI R5, R5, R230, RZ, 0x1 ;  /* 0x000000e605057211 */ /* 0x000fe200078f08ff */
[----:B------:R-:W-:Y:S01]  /*0d00*/  IMAD.IADD R15, R15, 0x1, -R6 ;  /* 0x000000010f0f7824 */ /* 0x000fe200078e0a06 */
[CC--:B------:R-:W-:Y:S01]  /*0d10*/  LEA.HI R6, R2.reuse, R11.reuse, RZ, 0x2 ;  /* 0x0000000b02067211 */ /* 0x0c0fe200078f10ff */
[----:B------:R-:W-:Y:S01]  /*0d20*/  IMAD.IADD R8, R3, 0x1, -R8 ;  /* 0x0000000103087824 */ /* 0x000fe200078e0a08 */
[----:B------:R-:W-:Y:S01]  /*0d30*/  LEA.HI R3, R2, R11, RZ, 0x5 ;  /* 0x0000000b02037211 */ /* 0x000fe200078f28ff */
[----:B------:R-:W-:Y:S01]  /*0d40*/  IMAD R17, R9, 0x10, R10 ;  /* 0x0000001009117824 */ /* 0x000fe200078e020a */
[----:B------:R-:W-:-:S02]  /*0d50*/  LOP3.LUT R9, R7, 0x7ffffe00, RZ, 0xc0, !PT ;  /* 0x7ffffe0007097812 */ /* 0x000fc400078ec0ff */
[----:B------:R-:W-:Y:S02]  /*0d60*/  LOP3.LUT R10, R6, 0x7ffffffc, RZ, 0xc0, !PT ;  /* 0x7ffffffc060a7812 */ /* 0x000fe400078ec0ff */
[--C-:B------:R-:W-:Y:S01]  /*0d70*/  SHF.R.S32.HI R2, RZ, 0x2, R6.reuse ;  /* 0x00000002ff027819 */ /* 0x100fe20000011406 */
[----:B------:R-:W-:Y:S01]  /*0d80*/  IMAD R4, R4, 0x400, R9 ;  /* 0x0000040004047824 */ /* 0x000fe200078e0209 */
[----:B------:R-:W-:Y:S01]  /*0d90*/  SHF.R.S32.HI R7, RZ, 0x1f, R6 ;  /* 0x0000001fff077819 */ /* 0x000fe20000011406 */
[----:B------:R-:W-:Y:S01]  /*0da0*/  IMAD.SHL.U32 R6, R8, 0x40, RZ ;  /* 0x0000004008067824 */ /* 0x000fe200078e00ff */
[----:B------:R-:W-:Y:S01]  /*0db0*/  LOP3.LUT R5, R5, 0xfffffe, RZ, 0xc0, !PT ;  /* 0x00fffffe05057812 */ /* 0x000fe200078ec0ff */
[----:B------:R-:W-:Y:S01]  /*0dc0*/  IMAD.IADD R10, R11, 0x1, -R10 ;  /* 0x000000010b0a7824 */ /* 0x000fe200078e0a0a */
[----:B------:R-:W-:Y:S02]  /*0dd0*/  LEA.HI R7, R7, R2, RZ, 0x3 ;  /* 0x0000000207077211 */ /* 0x000fe400078f18ff */
[----:B------:R-:W-:Y:S01]  /*0de0*/  LOP3.LUT R9, R6, 0x1c0, RZ, 0xc0, !PT ;  /* 0x000001c006097812 */ /* 0x000fe200078ec0ff */
[----:B------:R-:W-:Y:S01]  /*0df0*/  IMAD.IADD R5, R230, 0x1, -R5 ;  /* 0x00000001e6057824 */ /* 0x000fe200078e0a05 */
[----:B------:R-:W-:Y:S01]  /*0e00*/  LOP3.LUT R7, R7, 0xfffffff8, RZ, 0xc0, !PT ;  /* 0xfffffff807077812 */ /* 0x000fe200078ec0ff */
[--C-:B------:R-:W-:Y:S01]  /*0e10*/  IMAD.U32 R6, R17, 0x40, R0.reuse ;  /* 0x0000004011067824 */ /* 0x100fe200078e0000 */
[----:B------:R-:W-:Y:S01]  /*0e20*/  LOP3.LUT R0, R9, 0x8, R0, 0xf8, !PT ;  /* 0x0000000809007812 */ /* 0x000fe200078ef800 */
[----:B------:R-:W-:Y:S01]  /*0e30*/  IMAD.SHL.U32 R11, R5, 0x100, RZ ;  /* 0x00000100050b7824 */ /* 0x000fe200078e00ff */
[----:B------:R-:W-:Y:S01]  /*0e40*/  SHF.R.U32.HI R9, RZ, 0x3, R9 ;  /* 0x00000003ff097819 */ /* 0x000fe20000011609 */
[----:B------:R-:W-:Y:S01]  /*0e50*/  IMAD.SHL.U32 R189, R10, 0x2, RZ ;  /* 0x000000020abd7824 */ /* 0x000fe200078e00ff */
[----:B------:R0:W-:Y:S01]  /*0e60*/  STL [R1+0x6c], R6 ;  /* 0x00006c0601007387 */ /* 0x0001e20000100800 */
[----:B------:R-:W-:Y:S01]  /*0e70*/  R2P PR, R8, 0x6 ;  /* 0x0000000608007804 */ /* 0x000fe20000000000 */
[----:B------:R-:W-:Y:S01]  /*0e80*/  IMAD.SHL.U32 R17, R13, 0x8, RZ ;  /* 0x000000080d117824 */ /* 0x000fe200078e00ff */
[----:B------:R-:W-:Y:S01]  /*0e90*/  LOP3.LUT R9, R0, R9, RZ, 0x3c, !PT ;  /* 0x0000000900097212 */ /* 0x000fe200078e3cff */
[----:B------:R1:W-:Y:S01]  /*0ea0*/  STL [R1+0x68], R11 ;  /* 0x0000680b01007387 */ /* 0x0003e20000100800 */
[----:B------:R-:W-:Y:S01]  /*0eb0*/  IMAD.IADD R22, R189, 0x1, R11 ;  /* 0x00000001bd167824 */ /* 0x000fe200078e020b */
[----:B------:R-:W-:Y:S01]  /*0ec0*/  SHF.R.S32.HI R3, RZ, 0x5, R3 ;  /* 0x00000005ff037819 */ /* 0x000fe20000011403 */
[----:B------:R-:W-:Y:S01]  /*0ed0*/  IMAD.IADD R18, R2, 0x1, -R7 ;  /* 0x0000000102127824 */ /* 0x000fe200078e0a07 */
[----:B------:R-:W-:Y:S01]  /*0ee0*/  SEL R185, R185, 0xffffffc0, !P2 ;  /* 0xffffffc0b9b97807 */ /* 0x000fe20005000000 */
[----:B------:R-:W-:Y:S01]  /*0ef0*/  IMAD.IADD R9, R4, 0x1, R9 ;  /* 0x0000000104097824 */ /* 0x000fe200078e0209 */
[----:B------:R-:W-:Y:S01]  /*0f00*/  SHF.R.S32.HI R0, RZ, 0x1f, R22 ;  /* 0x0000001fff007819 */ /* 0x000fe20000011416 */
[----:B------:R-:W-:-:S02]  /*0f10*/  VIADD R194, R17, 0x40 ;  /* 0x0000004011c27836 */ /* 0x000fc40000000000 */
[C---:B------:R-:W-:Y:S02]  /*0f20*/  VIADD R227, R22.reuse, 0x8 ;  /* 0x0000000816e37836 */ /* 0x040fe40000000000 */
[C---:B------:R-:W-:Y:S02]  /*0f30*/  VIADD R226, R22.reuse, 0x10 ;  /* 0x0000001016e27836 */ /* 0x040fe40000000000 */
[C---:B------:R-:W-:Y:S01]  /*0f40*/  VIADD R224, R22.reuse, 0x20 ;  /* 0x0000002016e07836 */ /* 0x040fe20000000000 */
[----:B------:R-:W-:Y:S01]  /*0f50*/  SHF.R.S32.HI R0, RZ, 0x1f, R227 ;  /* 0x0000001fff007819 */ /* 0x000fe200000114e3 */
[----:B------:R-:W-:Y:S02]  /*0f60*/  IMAD R23, R9, 0x2, R16 ;  /* 0x0000000209177824 */ /* 0x000fe400078e0210 */
[C---:B------:R-:W-:Y:S01]  /*0f70*/  VIADD R225, R22.reuse, 0x18 ;  /* 0x0000001816e17836 */ /* 0x040fe20000000000 */
[----:B------:R-:W-:Y:S01]  /*0f80*/  SHF.R.S32.HI R0, RZ, 0x1f, R224 ;  /* 0x0000001fff007819 */ /* 0x000fe200000114e0 */
[----:B------:R-:W-:-:S02]  /*0f90*/  VIADD R223, R22, 0x28 ;  /* 0x0000002816df7836 */ /* 0x000fc40000000000 */
        /* <DEDUP_REMOVED lines=61> */
[----:B0-----:R-:W-:-:S02]  /*1370*/  IMAD.MOV.U32 R6, RZ, RZ, R14 ;  /* 0x000000ffff067224 */ /* 0x001fc400078e000e */
[----:B------:R-:W-:Y:S02]  /*1380*/  IMAD.MOV.U32 R2, RZ, RZ, RZ ;  /* 0x000000ffff027224 */ /* 0x000fe400078e00ff */
[----:B------:R-:W-:Y:S02]  /*1390*/  VIADD R193, R17, 0x80 ;  /* 0x0000008011c17836 */ /* 0x000fe40000000000 */
[----:B------:R-:W-:Y:S02]  /*13a0*/  IMAD R190, R15, 0x8, R18 ;  /* 0x000000080fbe7824 */ /* 0x000fe400078e0212 */
[----:B-1----:R-:W-:-:S07]  /*13b0*/  IMAD.IADD R185, R185, 0x1, R184 ;  /* 0x00000001b9b97824 */ /* 0x002fce00078e02b8 */
.L_x_5185:
[----:B------:R-:W-:Y:S01]  /*13c0*/  ULDC.64 UR6, c[0x0][0xd88] ;  /* 0x0003620000067ab9 */ /* 0x000fe20000000a00 */
[----:B------:R-:W-:Y:S01]  /*13d0*/  ULDC.64 UR8, c[0x0][0xb10] ;  /* 0x0002c40000087ab9 */ /* 0x000fe20000000a00 */
[----:B------:R-:W-:Y:S01]  /*13e0*/  UIMAD.WIDE UR6, UR5, 0x4, UR6 ;  /* 0x00000004050678a5 */ /* 0x000fe2000f8e0206 */
[----:B0-----:R-:W0:Y:S05]  /*13f0*/  LDC R188, c[0x0][0x288] ;  /* 0x0000a200ffbc7b82 */ /* 0x001e2a0000000800 */
[----:B-1234-:R-:W-:Y:S02]  /*1400*/  IMAD.U32 R8, RZ, RZ, UR6 ;  /* 0x00000006ff087e24 */ /* 0x01efe4000f8e00ff */
[----:B------:R-:W-:Y:S01]  /*1410*/  IMAD.U32 R9, RZ, RZ, UR7 ;  /* 0x00000007ff097e24 */ /* 0x000fe2000f8e00ff */
[----:B------:R-:W-:Y:S01]  /*1420*/  ULDC.64 UR6, c[0x0][0xb20] ;  /* 0x0002c80000067ab9 */ /* 0x000fe20000000a00 */
[----:B-----5:R-:W1:Y:S03]  /*1430*/  LDC.64 R12, c[0x0][0x418] ;  /* 0x00010600ff0c7b82 */ /* 0x020e660000000a00 */
[----:B------:R-:W2:Y:S01]  /*1440*/  LDG.E R191, desc[UR38][R8.64] ;  /* 0x0000002608bf7981 */ /* 0x000ea2000c1e1900 */
[----:B------:R-:W-:Y:S01]  /*1450*/  ISETP.NE.U32.AND P1, PT, RZ, UR6, PT ;  /* 0x00000006ff007c0c */ /* 0x000fe2000bf25070 */
[----:B------:R-:W-:Y:S01]  /*1460*/  IMAD.MOV.U32 R10, RZ, RZ, RZ ;  /* 0x000000ffff0a7224 */ /* 0x000fe200078e00ff */
[----:B------:R-:W-:-:S02]  /*1470*/  ISETP.NE.U32.AND P0, PT, RZ, UR8, PT ;  /* 0x00000008ff007c0c */ /* 0x000fc4000bf05070 */
[----:B------:R-:W-:Y:S01]  /*1480*/  ISETP.NE.AND.EX P1, PT, RZ, UR7, PT, P1 ;  /* 0x00000007ff007c0c */ /* 0x000fe2000bf25310 */
[----:B------:R-:W3:Y:S01]  /*1490*/  LDC R3, c[0x0][0x424] ;  /* 0x00010900ff037b82 */ /* 0x000ee20000000800 */
[----:B------:R-:W-:-:S07]  /*14a0*/  ISETP.NE.AND.EX P0, PT, RZ, UR9, PT, P0 ;  /* 0x00000009ff007c0c */ /* 0x000fce000bf05300 */
[----:B------:R-:W4:Y:S01]  /*14b0*/  LDC R14, c[0x0][0x2f0] ;  /* 0x0000bc00ff0e7b82 */ /* 0x000f220000000800 */
[----:B--2---:R-:W-:-:S03]  /*14c0*/  SHF.R.S32.HI R196, RZ, 0x1f, R191 ;  /* 0x0000001fffc47819 */ /* 0x004fc600000114bf */
[----:B------:R-:W-:-:S04]  /*14d0*/  @P1 LEA R4, P2, R191, UR6, 0x2 ;  /* 0x00000006bf041c11 */ /* 0x000fc8000f8410ff */
[C---:B------:R-:W-:Y:S02]  /*14e0*/  @P1 LEA.HI.X R5, R191.reuse, UR7, R196, 0x2, P2 ;  /* 0x00000007bf051c11 */ /* 0x040fe400090f14c4 */
[----:B------:R-:W-:-:S03]  /*14f0*/  @P0 LEA R8, P2, R191, UR8, 0x2 ;  /* 0x00000008bf080c11 */ /* 0x000fc6000f8410ff */
[----:B------:R2:W5:Y:S01]  /*1500*/  @P1 LDG.E R10, desc[UR38][R4.64] ;  /* 0x00000026040a1981 */ /* 0x000562000c1e1900 */
[----:B------:R-:W-:Y:S01]  /*1510*/  @P0 LEA.HI.X R9, R191, UR9, R196, 0x2, P2 ;  /* 0x00000009bf090c11 */ /* 0x000fe200090f14c4 */
[----:B------:R-:W-:-:S04]  /*1520*/  ULDC.64 UR8, c[0x0][0xb18] ;  /* 0x0002c60000087ab9 */ /* 0x000fc80000000a00 */
[----:B0-----:R2:W5:Y:S01]  /*1530*/  @P0 LDG.E R188, desc[UR38][R8.64] ;  /* 0x0000002608bc0981 */ /* 0x001562000c1e1900 */
[----:B-1----:R-:W-:Y:S02]  /*1540*/  ISETP.NE.U32.AND P1, PT, R12, RZ, PT ;  /* 0x000000ff0c00720c */ /* 0x002fe40003f25070 */
[----:B------:R-:W-:Y:S02]  /*1550*/  ISETP.NE.U32.AND P2, PT, RZ, UR8, PT ;  /* 0x00000008ff007c0c */ /* 0x000fe4000bf45070 */
[C---:B------:R-:W-:Y:S02]  /*1560*/  LOP3.LUT R0, R6.reuse, 0xff000000, RZ, 0xc0, !PT ;  /* 0xff00000006007812 */ /* 0x040fe400078ec0ff */
[----:B------:R-:W-:Y:S02]  /*1570*/  ISETP.NE.AND.EX P1, PT, R13, RZ, PT, P1 ;  /* 0x000000ff0d00720c */ /* 0x000fe40003f25310 */
[----:B------:R-:W-:Y:S02]  /*1580*/  ISETP.NE.AND.EX P2, PT, RZ, UR9, PT, P2 ;  /* 0x00000009ff007c0c */ /* 0x000fe4000bf45320 */
[----:B------:R-:W-:-:S02]  /*1590*/  LOP3.LUT R192, R6, 0xffff, RZ, 0xc0, !PT ;  /* 0x0000ffff06c07812 */ /* 0x000fc400078ec0ff */
[----:B------:R-:W-:Y:S02]  /*15a0*/  LOP3.LUT R195, R6, 0xff0000, RZ, 0xc0, !PT ;  /* 0x00ff000006c37812 */ /* 0x000fe400078ec0ff */
[----:B------:R-:W-:Y:S02]  /*15b0*/  SHF.R.U32.HI R0, RZ, 0x8, R0 ;  /* 0x00000008ff007819 */ /* 0x000fe40000011600 */
[----:B---3--:R-:W-:Y:S01]  /*15c0*/  SEL R3, R3, 0x1, P1 ;  /* 0x0000000103037807 */ /* 0x008fe20000800000 */
[----:B--2-4-:R-:W-:Y:S06]  /*15d0*/  @P0 BRA `(.L_x_5130) ;  /* 0x0000000000240947 */ /* 0x014fec0003800000 */
        /* <DEDUP_REMOVED lines=9> */
.L_x_5130:
[----:B------:R-:W-:Y:S01]  /*1670*/  LEA.HI R195, R195, R0, RZ, 0x10 ;  /* 0x00000000c3c37211 */ /* 0x000fe200078f80ff */
[----:B------:R-:W-:Y:S01]  /*1680*/  IMAD R187, R3, R14, RZ ;  /* 0x0000000e03bb7224 */ /* 0x000fe200078e02ff */
[----:B------:R-:W-:Y:S06]  /*1690*/  @!P2 BRA `(.L_x_5131) ;  /* 0x000000000010a947 */ /* 0x000fec0003800000 */
[----:B------:R-:W-:-:S04]  /*16a0*/  LEA R4, P0, R191, UR8, 0x2 ;  /* 0x00000008bf047c11 */ /* 0x000fc8000f8010ff */
[----:B------:R-:W-:-:S05]  /*16b0*/  LEA.HI.X R5, R191, UR9, R196, 0x2, P0 ;  /* 0x00000009bf057c11 */ /* 0x000fca00080f14c4 */
[----:B------:R0:W5:Y:S01]  /*16c0*/  LDG.E R187, desc[UR38][R4.64] ;  /* 0x0000002604bb7981 */ /* 0x000162000c1e1900 */
[----:B------:R-:W-:Y:S05]  /*16d0*/  BRA `(.L_x_5132) ;  /* 0x0000000000247947 */ /* 0x000fea0003800000 */
.L_x_5131:
[----:B------:R-:W-:Y:S02]  /*16e0*/  ULDC.64 UR6, c[0x0][0xb00] ;  /* 0x0002c00000067ab9 */ /* 0x000fe40000000a00 */
[----:B------:R-:W-:-:S04]  /*16f0*/  ISETP.NE.U32.AND P0, PT, RZ, UR6, PT ;  /* 0x00000006ff007c0c */ /* 0x000fc8000bf05070 */
[----:B------:R-:W-:-:S13]  /*1700*/  ISETP.NE.AND.EX P0, PT, RZ, UR7, PT, P0 ;  /* 0x00000007ff007c0c */ /* 0x000fda000bf05300 */
[----:B------:R-:W-:Y:S05]  /*1710*/  @!P0 BRA `(.L_x_5132) ;  /* 0x0000000000148947 */ /* 0x000fea0003800000 */
[----:B------:R-:W0:Y:S02]  /*1720*/  LDC.64 R4, c[0x0][0xb00] ;  /* 0x0002c000ff047b82 */ /* 0x000e240000000a00 */
[----:B0-----:R-:W-:-:S05]  /*1730*/  IMAD.WIDE R4, R191, 0x4, R4 ;  /* 0x00000004bf047825 */ /* 0x001fca00078e0204 */
[----:B------:R-:W2:Y:S04]  /*1740*/  LDG.E R187, desc[UR38][R4.64] ;  /* 0x0000002604bb7981 */ /* 0x000ea8000c1e1900 */
[----:B------:R-:W2:Y:S02]  /*1750*/  LDG.E R0, desc[UR38][R4.64+0x4] ;  /* 0x0000042604007981 */ /* 0x000ea4000c1e1900 */
[----:B--2---:R-:W-:-:S07]  /*1760*/  IMAD.IADD R187, R0, 0x1, -R187 ;  /* 0x0000000100bb7824 */ /* 0x004fce00078e0abb */
.L_x_5132:
[----:B------:R-:W-:Y:S01]  /*1770*/  UISETP.NE.AND UP0, UPT, UR41, 0x1, UPT ;  /* 0x000000012900788c */ /* 0x000fe2000bf05270 */
[----:B-----5:R-:W-:Y:S01]  /*1780*/  IMAD.IADD R187, R187, 0x1, -R10 ;  /* 0x00000001bbbb7824 */ /* 0x020fe200078e0a0a */
[----:B------:R-:W-:-:S03]  /*1790*/  USHF.L.U32 UR42, UR4, 0x6, URZ ;  /* 0x00000006042a7899 */ /* 0x000fc6000800063f */
[----:B------:R-:W-:Y:S01]  /*17a0*/  VIADD R0, R187, 0x3f ;  /* 0x0000003fbb007836 */ /* 0x000fe20000000000 */
[----:B------:R-:W-:-:S04]  /*17b0*/  PLOP3.LUT P0, PT, PT, PT, UP0, 0x80, 0x0 ;  /* 0x000000000000781c */ /* 0x000fc80003f0f008 */
[----:B------:R-:W-:-:S04]  /*17c0*/  SHF.R.S32.HI R3, RZ, 0x1f, R0 ;  /* 0x0000001fff037819 */ /* 0x000fc80000011400 */
[----:B------:R-:W-:-:S04]  /*17d0*/  LEA.HI R3, R3, R0, RZ, 0x6 ;  /* 0x0000000003037211 */ /* 0x000fc800078f30ff */
[----:B------:R-:W-:Y:S01]  /*17e0*/  SHF.R.S32.HI R6, RZ, 0x6, R3 ;  /* 0x00000006ff067819 */ /* 0x000fe20000011403 */
[----:B------:R-:W-:Y:S06]  /*17f0*/  @!P0 BRA `(.L_x_5133) ;  /* 0x0000001c00d88947 */ /* 0x000fec0003800000 */
[----:B------:R-:W1:Y:S01]  /*1800*/  LDC R0, c[0x0][0x448] ;  /* 0x00011200ff007b82 */ /* 0x000e620000000800 */
[----:B------:R-:W-:Y:S01]  /*1810*/  UIADD3 UR4, UR42, 0x3f, URZ ;  /* 0x0000003f2a047890 */ /* 0x000fe2000fffe03f */
[----:B------:R-:W-:Y:S02]  /*1820*/  IADD3 R187, R187, 0x40, -R188 ;  /* 0x00000040bbbb7810 */ /* 0x000fe40007ffe8bc */
[----:B------:R-:W-:Y:S02]  /*1830*/  LOP3.LUT R8, R195, 0xff, RZ, 0xc0, !PT ;  /* 0x000000ffc3087812 */ /* 0x000fe400078ec0ff */
[----:B-1----:R-:W-:Y:S01]  /*1840*/  ISETP.NE.AND P0, PT, R0, 0x1, PT ;  /* 0x000000010000780c */ /* 0x002fe20003f05270 */
[----:B------:R-:W-:-:S12]  /*1850*/  IMAD.U32 R0, RZ, RZ, UR4 ;  /* 0x00000004ff007e24 */ /* 0x000fd8000f8e00ff */
[----:B------:R-:W1:Y:S08]  /*1860*/  @P0 LDC R3, c[0x0][0x44c] ;  /* 0x00011300ff030b82 */ /* 0x000e700000000800 */
[----:B0-----:R-:W0:Y:S01]  /*1870*/  @P0 LDC R4, c[0x0][0x450] ;  /* 0x00011400ff040b82 */ /* 0x001e220000000800 */
[----:B-1----:R-:W-:-:S05]  /*1880*/  @P0 IMAD.HI.U32 R3, R3, UR4, RZ ;  /* 0x0000000403030c27 */ /* 0x002fca000f8e00ff */
[----:B0-----:R-:W-:-:S05]  /*1890*/  @P0 SHF.R.U32.HI R0, RZ, R4, R3 ;  /* 0x00000004ff000219 */ /* 0x001fca0000011603 */
[----:B------:R-:W-:-:S05]  /*18a0*/  IMAD.IADD R0, R187, 0x1, R0 ;  /* 0x00000001bb007824 */ /* 0x000fca00078e0200 */
[----:B------:R-:W-:-:S04]  /*18b0*/  SHF.R.S32.HI R3, RZ, 0x1f, R0 ;  /* 0x0000001fff037819 */ /* 0x000fc80000011400 */
[----:B------:R-:W-:-:S04]  /*18c0*/  LEA.HI R3, R3, R0, RZ, 0x6 ;  /* 0x0000000003037211 */ /* 0x000fc800078f30ff */
[----:B------:R-:W-:-:S04]  /*18d0*/  SHF.R.S32.HI R3, RZ, 0x6, R3 ;  /* 0x00000006ff037819 */ /* 0x000fc80000011403 */
[----:B------:R-:W-:Y:S01]  /*18e0*/  VIMNMX R11, R6, R3, PT ;  /* 0x00000003060b7248 */ /* 0x000fe20003fe0100 */
[----:B------:R-:W-:-:S03]  /*18f0*/  IMAD.MOV.U32 R3, RZ, RZ, RZ ;  /* 0x000000ffff037224 */ /* 0x000fc600078e00ff */
[----:B------:R-:W-:-:S13]  /*1900*/  ISETP.GE.AND P0, PT, R11, 0x1, PT ;  /* 0x000000010b00780c */ /* 0x000fda0003f06270 */
[----:B------:R-:W-:Y:S05]  /*1910*/  @!P0 BRA `(.L_x_5134) ;  /* 0x0000000000788947 */ /* 0x000fea0003800000 */
[----:B------:R-:W-:-:S04]  /*1920*/  SHF.R.U32.HI R0, RZ, 0x10, R195 ;  /* 0x00000010ff007819 */ /* 0x000fc800000116c3 */
[----:B------:R-:W-:-:S13]  /*1930*/  ISETP.NE.AND P0, PT, R0, RZ, PT ;  /* 0x000000ff0000720c */ /* 0x000fda0003f05270 */
[----:B------:R-:W0:Y:S02]  /*1940*/  @!P0 LDC R0, c[0x0][0xae8] ;  /* 0x0002ba00ff008b82 */ /* 0x000e240000000800 */
        /* <DEDUP_REMOVED lines=27> */
.L_x_5134:
        /* <DEDUP_REMOVED lines=82> */
[----:B0-----:R-:W-:-:S04]  /*2020*/  LEA.HI R4, R3, R3, RZ, 0x1 ;  /* 0x0000000303047211 */ /* 0x001fc800078f08ff */
[----:B------:R-:W-:Y:S01]  /*2030*/  LOP3.LUT R4, R4, 0x1fffe, RZ, 0xc0, !PT ;  /* 0x0001fffe04047812 */ /* 0x000fe200078ec0ff */
[----:B------:R-:W-:-:S04]  /*2040*/  WARPGROUP.ARRIVE ;  /* 0x00000000000079c5 */ /* 0x000fc80000000000 */
        /* <DEDUP_REMOVED lines=11> */
[----:B------:R-:W-:-:S02]  /*2100*/  LOP3.LUT R3, R3, 0x2000000, RZ, 0xfc, !PT ;  /* 0x0200000003037812 */ /* 0x000fc400078efcff */
[----:B-1----:R-:W-:Y:S02]  /*2110*/  LOP3.LUT R9, R9, 0x7f, RZ, 0xc0, !PT ;  /* 0x0000007f09097812 */ /* 0x002fe400078ec0ff */
[----:B------:R-:W-:Y:S01]  /*2120*/  R2UR UR12, R7 ;  /* 0x00000000070c72ca */ /* 0x000fe200000e0000 */
[----:B------:R-:W-:Y:S01]  /*2130*/  IMAD R4, R2, 0x1000, R3 ;  /* 0x0000100002047824 */ /* 0x000fe200078e0203 */
[----:B------:R-:W-:Y:S01]  /*2140*/  ISETP.NE.AND P1, PT, R9, RZ, PT ;  /* 0x000000ff0900720c */ /* 0x000fe20003f25270 */
[C---:B------:R-:W-:Y:S02]  /*2150*/  VIADD R7, R5.reuse, 0x4 ;  /* 0x0000000405077836 */ /* 0x040fe40000000000 */
[C---:B------:R-:W-:Y:S01]  /*2160*/  VIADD R6, R4.reuse, 0x80 ;  /* 0x0000008004067836 */ /* 0x040fe20000000000 */
[----:B------:R-:W-:Y:S01]  /*2170*/  R2UR UR18, R4 ;  /* 0x00000000041272ca */ /* 0x000fe200000e0000 */
[----:B------:R-:W-:Y:S01]  /*2180*/  VIADD R5, R5, 0x6 ;  /* 0x0000000605057836 */ /* 0x000fe20000000000 */
[----:B------:R-:W-:-:S02]  /*2190*/  R2UR UR8, R7 ;  /* 0x00000000070872ca */ /* 0x000fc400000e0000 */
[----:B------:R-:W-:Y:S01]  /*21a0*/  R2UR UR14, R6 ;  /* 0x00000000060e72ca */ /* 0x000fe200000e0000 */
[C---:B------:R-:W-:Y:S01]  /*21b0*/  VIADD R6, R4.reuse, 0x100 ;  /* 0x0000010004067836 */ /* 0x040fe20000000000 */
[----:B------:R-:W-:Y:S01]  /*21c0*/  R2UR UR7, R5 ;  /* 0x00000000050772ca */ /* 0x000fe200000e0000 */
[----:B------:R-:W-:-:S03]  /*21d0*/  VIADD R4, R4, 0x180 ;  /* 0x0000018004047836 */ /* 0x000fc60000000000 */
[----:B------:R-:W-:Y:S02]  /*21e0*/  R2UR UR10, R6 ;  /* 0x00000000060a72ca */ /* 0x000fe400000e0000 */
[----:B------:R-:W-:Y:S01]  /*21f0*/  R2UR UR6, R4 ;  /* 0x00000000040672ca */ /* 0x000fe200000e0000 */
[----:B------:R-:W-:Y:S01]  /*2200*/  HGMMA.64x256x16.F32.BF16 R24, gdesc[UR16].tnspB, RZ, !UPT, gsb0 ;  /* 0x43e00000101879f0 */ /* 0x000fe2000c0018ff */
[----:B------:R-:W-:-:S04]  /*2210*/  @!P1 IMAD R4, R2, 0x8, R16 ;  /* 0x0000000802049824 */ /* 0x000fc800078e0210 */
[----:B------:R-:W-:-:S05]  /*2220*/  @!P1 VIADD R4, R4, 0x38860 ;  /* 0x0003886004049836 */ /* 0x000fca0000000000 */
[----:B------:R-:W-:Y:S01]  /*2230*/  @!P1 PRMT R4, RZ, 0x654, R4 ;  /* 0x00000654ff049816 */ /* 0x000fe20000000004 */
[----:B------:R-:W-:Y:S02]  /*2240*/  WARPGROUP.DEPBAR.LE gsb0, 0x0 ;  /* 0x00008000000079c5 */ /* 0x000fe40000010000 */
[----:B------:R-:W-:-:S15]  /*2250*/  WARPGROUP.ARRIVE ;  /* 0x00000000000079c5 */ /* 0x000fde0000000000 */
[----:B------:R-:W-:Y:S03]  /*2260*/  HGMMA.64x256x16.F32.BF16 R24, gdesc[UR12].tnspB, R24, gsb0 ;  /* 0x43e000000c1879f0 */ /* 0x000fe60008001818 */
[----:B------:R-:W-:Y:S02]  /*2270*/  WARPGROUP.DEPBAR.LE gsb0, 0x0 ;  /* 0x00008000000079c5 */ /* 0x000fe40000010000 */
[----:B------:R-:W-:-:S15]  /*2280*/  WARPGROUP.ARRIVE ;  /* 0x00000000000079c5 */ /* 0x000fde0000000000 */
[----:B------:R-:W-:-:S08]  /*2290*/  NOP ;  /* 0x0000000000007918 */ /* 0x000fd00000000000 */
[----:B------:R-:W-:Y:S01]  /*22a0*/  HGMMA.64x256x16.F32.BF16 R24, gdesc[UR8].tnspB, R24, gsb0 ;  /* 0x43e00000081879f0 */ /* 0x000fe20008001818 */
[----:B------:R-:W-:-:S03]  /*22b0*/  UIADD3 UR10, UR4, -0x2, URZ ;  /* 0xfffffffe040a7890 */ /* 0x000fc6000fffe03f */
[----:B------:R-:W-:Y:S01]  /*22c0*/  UMOV UR4, UR7 ;  /* 0x0000000700047c82 */ /* 0x000fe20008000000 */
[----:B------:R-:W-:Y:S02]  /*22d0*/  UMOV UR7, 0x40000040 ;  /* 0x4000004000077882 */ /* 0x000fe40000000000 */
[----:B------:R-:W-:Y:S01]  /*22e0*/  ISETP.LE.AND P0, PT, R0, UR10, PT ;  /* 0x0000000a00007c0c */ /* 0x000fe2000bf03270 */
[----:B------:R-:W-:Y:S02]  /*22f0*/  WARPGROUP.DEPBAR.LE gsb0, 0x0 ;  /* 0x00008000000079c5 */ /* 0x000fe40000010000 */
[----:B------:R-:W-:-:S15]  /*2300*/  WARPGROUP.ARRIVE ;  /* 0x00000000000079c5 */ /* 0x000fde0000000000 */
[----:B------:R-:W-:-:S03]  /*2310*/  NOP ;  /* 0x0000000000007918 */ /* 0x000fc60000000000 */
[----:B------:R-:W-:Y:S03]  /*2320*/  HGMMA.64x256x16.F32.BF16 R24, gdesc[UR4].tnspB, R24, gsb0 ;  /* 0x43e00000041879f0 */ /* 0x000fe60008001818 */
[----:B------:R-:W-:Y:S02]  /*2330*/  WARPGROUP.DEPBAR.LE gsb0, 0x0 ;  /* 0x00008000000079c5 */ /* 0x000fe40000010000 */
[----:B------:R-:W-:Y:S06]  /*2340*/  BAR.ARV 0xf, 0x100 ;  /* 0x03c4000000007b1d */ /* 0x000fec0000002000 */
[----:B------:R0:W-:Y:S01]  /*2350*/  @!P1 SYNCS.ARRIVE.TRANS64.RED.A1T0 RZ, [R4+URZ], RZ ;  /* 0x000000ff04ff99a7 */ /* 0x0001e2000810043f */
[----:B------:R-:W-:Y:S05]  /*2360*/  @!P0 BRA `(.L_x_5136) ;  /* 0x0000000800bc8947 */ /* 0x000fea0003800000 */
[----:B------:R-:W-:-:S05]  /*2370*/  UMOV UR20, UR10 ;  /* 0x0000000a00147c82 */ /* 0x000fca0008000000 */
.L_x_5137:
[----:B------:R-:W-:Y:S01]  /*2380*/  BAR.SYNC.DEFER_BLOCKING 0xe, 0x100 ;  /* 0x0384000000007b1d */ /* 0x000fe20000010000 */
[C---:B------:R-:W-:Y:S02]  /*2390*/  IMAD R5, R2.reuse, 0x40, R18 ;  /* 0x0000004002057824 */ /* 0x040fe400078e0212 */
[----:B------:R-:W-:Y:S02]  /*23a0*/  VIADD R2, R2, 0x1 ;  /* 0x0000000102027836 */ /* 0x000fe40000000000 */
[----:B------:R-:W-:Y:S01]  /*23b0*/  IMAD R5, R5, 0x4, R16 ;  /* 0x0000000405057824 */ /* 0x000fe200078e0210 */
[----:B------:R-:W-:Y:S01]  /*23c0*/  UMOV UR19, 0x40000040 ;  /* 0x4000004000137882 */ /* 0x000fe20000000000 */
[----:B------:R-:W-:Y:S01]  /*23d0*/  UMOV UR15, 0x40000040 ;  /* 0x40000040000f7882 */ /* 0x000fe20000000000 */
[----:B------:R-:W-:Y:S01]  /*23e0*/  ISETP.NE.AND P0, PT, R2, 0x2, PT ;  /* 0x000000020200780c */ /* 0x000fe20003f05270 */
[----:B------:R-:W-:Y:S01]  /*23f0*/  UMOV UR11, 0x40000040 ;  /* 0x40000040000b7882 */ /* 0x000fe20000000000 */
[----:B------:R-:W-:-:S02]  /*2400*/  UMOV UR7, 0x40000040 ;  /* 0x4000004000077882 */ /* 0x000fc40000000000 */
[----:B------:R-:W-:Y:S01]  /*2410*/  SEL R2, R2, RZ, P0 ;  /* 0x000000ff02027207 */ /* 0x000fe20000000000 */
        /* <DEDUP_REMOVED lines=67> */
[-C--:B-1----:R-:W-:Y:S01]  /*2850*/  FMUL.FTZ R26, R26, R6.reuse ;  /* 0x000000061a1a7220 */ /* 0x082fe20000410000 */
[-C--:B------:R-:W-:Y:S01]  /*2860*/  FMUL.FTZ R27, R27, R6.reuse ;  /* 0x000000061b1b7220 */ /* 0x080fe20000410000 */
[-C--:B------:R-:W-:Y:S01]  /*2870*/  FMUL.FTZ R30, R30, R6.reuse ;  /* 0x000000061e1e7220 */ /* 0x080fe20000410000 */
[-C--:B------:R-:W-:Y:S01]  /*2880*/  FMUL.FTZ R31, R31, R6.reuse ;  /* 0x000000061f1f7220 */ /* 0x080fe20000410000 */
[----:B------:R-:W-:Y:S01]  /*2890*/  R2UR UR18, R4 ;  /* 0x00000000041272ca */ /* 0x000fe200000e0000 */
        /* <DEDUP_REMOVED lines=60> */
[----:B------:R-:W-:-:S05]  /*2c60*/  VIADD R5, R4, 0x80 ;  /* 0x0000008004057836 */ /* 0x000fca0000000000 */
[----:B------:R-:W-:Y:S01]  /*2c70*/  WARPGROUP.ARRIVE ;  /* 0x00000000000079c5 */ /* 0x000fe20000000000 */
[----:B------:R-:W-:Y:S01]  /*2c80*/  R2UR UR14, R5 ;  /* 0x00000000050e72ca */ /* 0x000fe200000e0000 */
[C---:B------:R-:W-:Y:S02]  /*2c90*/  VIADD R5, R4.reuse, 0x100 ;  /* 0x0000010004057836 */ /* 0x040fe40000000000 */
[----:B------:R-:W-:Y:S02]  /*2ca0*/  VIADD R4, R4, 0x180 ;  /* 0x0000018004047836 */ /* 0x000fe40000000000 */
[----:B------:R-:W-:Y:S01]  /*2cb0*/  HGMMA.64x256x16.F32.BF16 R24, gdesc[UR16].tnspB, R24, gsb0 ;  /* 0x43e00000101879f0 */ /* 0x000fe20008001818 */
[----:B------:R-:W-:Y:S02]  /*2cc0*/  R2UR UR10, R5 ;  /* 0x00000000050a72ca */ /* 0x000fe400000e0000 */
[----:B------:R-:W-:Y:S01]  /*2cd0*/  R2UR UR6, R4 ;  /* 0x00000000040672ca */ /* 0x000fe200000e0000 */
[----:B------:R-:W-:Y:S01]  /*2ce0*/  @!P1 IMAD R4, R2, 0x8, R16 ;  /* 0x0000000802049824 */ /* 0x000fe200078e0210 */
[----:B------:R-:W-:-:S03]  /*2cf0*/  SEL R5, RZ, 0x1, P0 ;  /* 0x00000001ff057807 */ /* 0x000fc60000000000 */
[----:B------:R-:W-:-:S05]  /*2d00*/  @!P1 VIADD R4, R4, 0x38860 ;  /* 0x0003886004049836 */ /* 0x000fca0000000000 */
[----:B------:R-:W-:Y:S01]  /*2d10*/  @!P1 PRMT R4, RZ, 0x654, R4 ;  /* 0x00000654ff049816 */ /* 0x000fe20000000004 */
[----:B------:R-:W-:Y:S02]  /*2d20*/  WARPGROUP.DEPBAR.LE gsb0, 0x0 ;  /* 0x00008000000079c5 */ /* 0x000fe40000010000 */
[----:B------:R-:W-:-:S12]  /*2d30*/  WARPGROUP.ARRIVE ;  /* 0x00000000000079c5 */ /* 0x000fd80000000000 */
        /* <DEDUP_REMOVED lines=8> */
[----:B------:R-:W-:Y:S01]  /*2dc0*/  HGMMA.64x256x16.F32.BF16 R24, gdesc[UR4].tnspB, R24, gsb0 ;  /* 0x43e00000041879f0 */ /* 0x000fe20008001818 */
[----:B------:R-:W-:Y:S01]  /*2dd0*/  UMOV UR6, UR20 ;  /* 0x0000001400067c82 */ /* 0x000fe20008000000 */
[----:B------:R-:W-:Y:S01]  /*2de0*/  R2UR UR7, R5 ;  /* 0x00000000050772ca */ /* 0x000fe200000e0000 */
[----:B------:R-:W-:Y:S01]  /*2df0*/  UIADD3 UR20, UR20, -0x1, URZ ;  /* 0xffffffff14147890 */ /* 0x000fe2000fffe03f */
[----:B------:R-:W-:-:S11]  /*2e00*/  ISETP.LT.AND P0, PT, R0, UR6, PT ;  /* 0x0000000600007c0c */ /* 0x000fd6000bf01270 */
[----:B------:R-:W-:Y:S01]  /*2e10*/  ULOP3.LUT UR37, UR37, UR7, URZ, 0x3c, !UPT ;  /* 0x0000000725257292 */ /* 0x000fe2000f8e3c3f */
[----:B------:R-:W-:Y:S02]  /*2e20*/  WARPGROUP.DEPBAR.LE gsb0, 0x0 ;  /* 0x00008000000079c5 */ /* 0x000fe40000010000 */
[----:B------:R-:W-:Y:S06]  /*2e30*/  BAR.ARV 0xf, 0x100 ;  /* 0x03c4000000007b1d */ /* 0x000fec0000002000 */
[----:B------:R1:W-:Y:S01]  /*2e40*/  @!P1 SYNCS.ARRIVE.TRANS64.RED.A1T0 RZ, [R4+URZ], RZ ;  /* 0x000000ff04ff99a7 */ /* 0x0003e2000810043f */
[----:B------:R-:W-:Y:S05]  /*2e50*/  @P0 BRA `(.L_x_5137) ;  /* 0xfffffff400480947 */ /* 0x000fea000383ffff */
.L_x_5136:
[----:B------:R-:W-:Y:S01]  /*2e60*/  BAR.SYNC.DEFER_BLOCKING 0xe, 0x100 ;  /* 0x0384000000007b1d */ /* 0x000fe20000010000 */
[C---:B------:R-:W-:Y:S01]  /*2e70*/  IMAD R3, R2.reuse, 0x40, R18 ;  /* 0x0000004002037824 */ /* 0x040fe200078e0212 */
[----:B------:R-:W-:Y:S01]  /*2e80*/  PLOP3.LUT P0, PT, PT, PT, PT, 0x8, 0x0 ;  /* 0x000000000000781c */ /* 0x000fe20003f0e170 */
[----:B------:R-:W-:Y:S02]  /*2e90*/  VIADD R2, R2, 0x1 ;  /* 0x0000000102027836 */ /* 0x000fe40000000000 */
[----:B------:R-:W-:Y:S02]  /*2ea0*/  IMAD R16, R3, 0x4, R16 ;  /* 0x0000000403107824 */ /* 0x000fe400078e0210 */
[----:B------:R-:W-:Y:S01]  /*2eb0*/  IMAD.MOV.U32 R19, RZ, RZ, RZ ;  /* 0x000000ffff137224 */ /* 0x000fe200078e00ff */
[----:B------:R-:W-:-:S04]  /*2ec0*/  ISETP.NE.AND P1, PT, R2, 0x2, PT ;  /* 0x000000020200780c */ /* 0x000fc80003f25270 */
[----:B01----:R-:W-:Y:S02]  /*2ed0*/  SEL R4, RZ, 0x1, P1 ;  /* 0x00000001ff047807 */ /* 0x003fe40000800000 */
[----:B------:R-:W-:Y:S02]  /*2ee0*/  SEL R2, R2, RZ, P1 ;  /* 0x000000ff02027207 */ /* 0x000fe40000800000 */
[----:B------:R-:W-:Y:S01]  /*2ef0*/  R2UR UR4, R4 ;  /* 0x00000000040472ca */ /* 0x000fe200000e0000 */
[----:B------:R-:W0:Y:S04]  /*2f00*/  LDS R3, [R16+0x38400] ;  /* 0x0384000010037984 */ /* 0x000e280000000800 */
[----:B------:R-:W1:Y:S08]  /*2f10*/  LDS R0, [R16+0x38420] ;  /* 0x0384200010007984 */ /* 0x000e700000000800 */
[----:B------:R-:W-:Y:S01]  /*2f20*/  ULOP3.LUT UR37, UR37, UR4, URZ, 0x3c, !UPT ;  /* 0x0000000425257292 */ /* 0x000fe2000f8e3c3f */
        /* <DEDUP_REMOVED lines=131> */
.L_x_5133:
[----:B------:R-:W1:Y:S01]  /*3760*/  LDC R0, c[0x0][0x448] ;  /* 0x00011200ff007b82 */ /* 0x000e620000000800 */
[----:B------:R-:W-:Y:S01]  /*3770*/  UIADD3 UR4, UR42, 0x3f, URZ ;  /* 0x0000003f2a047890 */ /* 0x000fe2000fffe03f */
[----:B0-----:R-:W-:Y:S02]  /*3780*/  IADD3 R5, R187, 0x40, -R188 ;  /* 0x00000040bb057810 */ /* 0x001fe40007ffe8bc */
[----:B-1----:R-:W-:-:S13]  /*3790*/  ISETP.NE.AND P0, PT, R0, 0x1, PT ;  /* 0x000000010000780c */ /* 0x002fda0003f05270 */
[----:B------:R-:W0:Y:S08]  /*37a0*/  @P0 LDC R0, c[0x0][0x44c] ;  /* 0x00011300ff000b82 */ /* 0x000e300000000800 */
[----:B------:R-:W1:Y:S01]  /*37b0*/  @P0 LDC R4, c[0x0][0x450] ;  /* 0x00011400ff040b82 */ /* 0x000e620000000800 */
[----:B0-----:R-:W-:-:S04]  /*37c0*/  @P0 IMAD.HI.U32 R3, R0, UR4, RZ ;  /* 0x0000000400030c27 */ /* 0x001fc8000f8e00ff */
[----:B------:R-:W-:Y:S01]  /*37d0*/  IMAD.U32 R0, RZ, RZ, UR4 ;  /* 0x00000004ff007e24 */ /* 0x000fe2000f8e00ff */
[----:B------:R-:W-:Y:S01]  /*37e0*/  UMOV UR4, URZ ;  /* 0x0000003f00047c82 */ /* 0x000fe20008000000 */
[----:B-1----:R-:W-:-:S05]  /*37f0*/  @P0 SHF.R.U32.HI R0, RZ, R4, R3 ;  /* 0x00000004ff000219 */ /* 0x002fca0000011603 */
[----:B------:R-:W-:-:S05]  /*3800*/  IMAD.IADD R0, R5, 0x1, R0 ;  /* 0x0000000105007824 */ /* 0x000fca00078e0200 */
[----:B------:R-:W-:-:S04]  /*3810*/  SHF.R.S32.HI R3, RZ, 0x1f, R0 ;  /* 0x0000001fff037819 */ /* 0x000fc80000011400 */
[----:B------:R-:W-:Y:S02]  /*3820*/  LEA.HI R3, R3, R0, RZ, 0x6 ;  /* 0x0000000003037211 */ /* 0x000fe400078f30ff */
[----:B------:R-:W-:Y:S02]  /*3830*/  LOP3.LUT R0, R195, 0xff, RZ, 0xc0, !PT ;  /* 0x000000ffc3007812 */ /* 0x000fe400078ec0ff */
[----:B------:R-:W-:Y:S02]  /*3840*/  SHF.R.S32.HI R3, RZ, 0x6, R3 ;  /* 0x00000006ff037819 */ /* 0x000fe40000011403 */
[----:B------:R-:W-:Y:S02]  /*3850*/  R2UR UR43, R0 ;  /* 0x00000000002b72ca */ /* 0x000fe400000e0000 */
[----:B------:R-:W-:-:S04]  /*3860*/  VIMNMX R6, R6, R3, PT ;  /* 0x0000000306067248 */ /* 0x000fc80003fe0100 */
[----:B------:R-:W-:-:S13]  /*3870*/  ISETP.GE.AND P0, PT, R6, 0x1, PT ;  /* 0x000000010600780c */ /* 0x000fda0003f06270 */
[----:B------:R-:W-:Y:S05]  /*3880*/  @!P0 BRA `(.L_x_5138) ;  /* 0x0000000000948947 */ /* 0x000fea0003800000 */
[----:B------:R-:W-:Y:S01]  /*3890*/  SHF.R.U32.HI R5, RZ, 0x10, R195 ;  /* 0x00000010ff057819 */ /* 0x000fe200000116c3 */
[----:B------:R-:W-:-:S03]  /*38a0*/  UMOV UR4, URZ ;  /* 0x0000003f00047c82 */ /* 0x000fc60008000000 */
[----:B------:R-:W-:-:S13]  /*38b0*/  ISETP.NE.AND P0, PT, R5, RZ, PT ;  /* 0x000000ff0500720c */ /* 0x000fda0003f05270 */
[----:B------:R-:W0:Y:S02]  /*38c0*/  @!P0 LDC R5, c[0x0][0xae8] ;  /* 0x0002ba00ff058b82 */ /* 0x000e240000000800 */
[-C--:B0-----:R-:W-:Y:S02]  /*38d0*/  IABS R0, R5.reuse ;  /* 0x0000000500007213 */ /* 0x081fe40000000000 */
[----:B------:R-:W-:Y:S02]  /*38e0*/  IABS R8, R5 ;  /* 0x0000000500087213 */ /* 0x000fe40000000000 */
[----:B------:R-:W-:Y:S02]  /*38f0*/  R2UR UR8, R0 ;  /* 0x00000000000872ca */ /* 0x000fe400000e0000 */
[C---:B------:R-:W-:Y:S02]  /*3900*/  IADD3 R0, R5.reuse, -0x1, R6 ;  /* 0xffffffff05007810 */ /* 0x040fe40007ffe006 */
[----:B------:R-:W-:-:S02]  /*3910*/  R2UR UR9, R5 ;  /* 0x00000000050972ca */ /* 0x000fc400000e0000 */
[----:B------:R-:W-:Y:S02]  /*3920*/  IABS R7, R0 ;  /* 0x0000000000077213 */ /* 0x000fe40000000000 */
[----:B------:R-:W-:Y:S02]  /*3930*/  LOP3.LUT R0, R0, R5, RZ, 0x3c, !PT ;  /* 0x0000000500007212 */ /* 0x000fe400078e3cff */
[----:B------:R-:W-:-:S03]  /*3940*/  R2UR UR7, R7 ;  /* 0x00000000070772ca */ /* 0x000fc600000e0000 */
[----:B------:R-:W0:Y:S04]  /*3950*/  I2F.RP R3, UR8 ;  /* 0x0000000800037d06 */ /* 0x000e280008209400 */
[----:B------:R-:W-:-:S06]  /*3960*/  UISETP.NE.AND UP1, UPT, UR9, URZ, UPT ;  /* 0x0000003f0900728c */ /* 0x000fcc000bf25270 */
[----:B------:R-:W-:Y:S01]  /*3970*/  PLOP3.LUT P0, PT, PT, PT, UP1, 0x80, 0x0 ;  /* 0x000000000000781c */ /* 0x000fe20003f0f018 */
        /* <DEDUP_REMOVED lines=16> */
[----:B------:R-:W-:Y:S01]  /*3a80*/  UISETP.GE.AND UP2, UPT, UR6, URZ, UPT ;  /* 0x0000003f0600728c */ /* 0x000fe2000bf46270 */
[----:B------:R-:W-:-:S08]  /*3a90*/  @!P0 R2UR UR6, R5 ;  /* 0x00000000050682ca */ /* 0x000fd000000e0000 */
[----:B------:R-:W-:-:S07]  /*3aa0*/  @UP0 UIADD3 UR5, UR5, 0x1, URZ ;  /* 0x0000000105050890 */ /* 0x000fce000fffe03f */
[----:B------:R-:W-:Y:S02]  /*3ab0*/  UMOV UR4, UR5 ;  /* 0x0000000500047c82 */ /* 0x000fe40008000000 */
[----:B------:R-:W-:Y:S02]  /*3ac0*/  @!UP2 UIADD3 UR4, -UR4, URZ, URZ ;  /* 0x0000003f0404a290 */ /* 0x000fe4000fffe13f */
[----:B------:R-:W-:-:S12]  /*3ad0*/  @!UP1 ULOP3.LUT UR4, URZ, UR6, URZ, 0x33, !UPT ;  /* 0x000000063f049292 */ /* 0x000fd8000f8e333f */
.L_x_5138:
[----:B------:R-:W-:Y:S02]  /*3ae0*/  UIMAD UR43, UR43, UR4, URZ ;  /* 0x000000042b2b72a4 */ /* 0x000fe4000f8e023f */
[----:B------:R-:W-:Y:S01]  /*3af0*/  IMAD.U32 R5, RZ, RZ, UR4 ;  /* 0x00000004ff057e24 */ /* 0x000fe2000f8e00ff */
[----:B------:R-:W-:Y:S01]  /*3b00*/  PLOP3.LUT P0, PT, PT, PT, PT, 0x80, 0x0 ;  /* 0x000000000000781c */ /* 0x000fe20003f0f070 */
[----:B------:R-:W-:Y:S01]  /*3b10*/  IMAD.MOV.U32 R3, RZ, RZ, RZ ;  /* 0x000000ffff037224 */ /* 0x000fe200078e00ff */
[----:B------:R-:W-:Y:S01]  /*3b20*/  CS2R R150, SRZ ;  /* 0x0000000000967805 */ /* 0x000fe2000001ff00 */
[----:B------:R-:W-:Y:S01]  /*3b30*/  IMAD.MOV.U32 R19, RZ, RZ, RZ ;  /* 0x000000ffff137224 */ /* 0x000fe200078e00ff */
[----:B------:R-:W-:Y:S02]  /*3b40*/  VIADDMNMX R152, R5, UR43, R6, PT ;  /* 0x0000002b05987c46 */ /* 0x000fe4000b800106 */
[----:B------:R-:W-:Y:S02]  /*3b50*/  CS2R R148, SRZ ;  /* 0x0000000000947805 */ /* 0x000fe4000001ff00 */
        /* <DEDUP_REMOVED lines=64> */
[----:B------:R-:W0:Y:S02]  /*3f60*/  SHFL.IDX PT, R0, R230, RZ, 0x1f ;  /* 0x00001fffe6007589 */ /* 0x000e2400000e0000 */
        /* <DEDUP_REMOVED lines=27> */
.L_x_5139:
        /* <DEDUP_REMOVED lines=10> */
[----:B------:R-:W0:Y:S02]  /*41c0*/  SYNCS.PHASECHK.TRANS64.TRYWAIT P1, [R16+URZ+0x38800], R5 ;  /* 0x03880005100075a7 */ /* 0x000e24000802017f */
[----:B0-----:R-:W-:Y:S05]  /*41d0*/  @!P1 BRA `(.L_x_5140) ;  /* 0x0000016800a09947 */ /* 0x001fea0003800000 */
.L_x_5334:
[----:B------:R-:W-:Y:S05]  /*41e0*/  @!P0 BRA `(.L_x_5141) ;  /* 0x0000000000048947 */ /* 0x000fea0003800000 */
[----:B------:R-:W-:Y:S01]  /*41f0*/  BPT.TRAP 0x1 ;  /* 0x000000040000795c */ /* 0x000fe20000300000 */
.L_x_5141:
[----:B------:R-:W-:Y:S02]  /*4200*/  IMAD.U32 R6, RZ, RZ, UR37 ;  /* 0x00000025ff067e24 */ /* 0x000fe4000f8e00ff */
[----:B------:R-:W-:-:S03]  /*4210*/  IMAD R9, R2, 0x8, R16 ;  /* 0x0000000802097824 */ /* 0x000fc600078e0210 */
[----:B------:R-:W-:-:S04]  /*4220*/  SHF.L.U32 R6, R6, 0x1f, RZ ;  /* 0x0000001f06067819 */ /* 0x000fc800000006ff */
[----:B------:R1:W2:Y:S01]  /*4230*/  SYNCS.PHASECHK.TRANS64.TRYWAIT P1, [R9+URZ+0x38830], R6 ;  /* 0x03883006090075a7 */ /* 0x0002a2000802017f */
[----:B------:R-:W-:Y:S05]  /*4240*/  @!P0 BRA `(.L_x_5142) ;  /* 0x0000000000048947 */ /* 0x000fea0003800000 */
[----:B------:R-:W-:Y:S01]  /*4250*/  BPT.TRAP 0x1 ;  /* 0x000000040000795c */ /* 0x000fe20000300000 */
.L_x_5142:
[----:B------:R-:W-:-:S05]  /*4260*/  VIADD R0, R16, 0x22400 ;  /* 0x0002240010007836 */ /* 0x000fca0000000000 */
[----:B------:R-:W-:-:S04]  /*4270*/  SHF.R.U32.HI R0, RZ, 0x4, R0 ;  /* 0x00000004ff007819 */ /* 0x000fc80000011600 */
[----:B------:R-:W-:Y:S01]  /*4280*/  LOP3.LUT R0, R0, 0x3fff, RZ, 0xc0, !PT ;  /* 0x00003fff00007812 */ /* 0x000fe200078ec0ff */
[----:B--2---:R-:W-:Y:S06]  /*4290*/  @P1 BRA `(.L_x_5143) ;  /* 0x0000000000081947 */ /* 0x004fec0003800000 */
[----:B------:R-:W2:Y:S02]  /*42a0*/  SYNCS.PHASECHK.TRANS64.TRYWAIT P1, [R9+URZ+0x38830], R6 ;  /* 0x03883006090075a7 */ /* 0x000ea4000802017f */
[----:B--2---:R-:W-:Y:S05]  /*42b0*/  @!P1 BRA `(.L_x_5144) ;  /* 0x00000168007c9947 */ /* 0x004fea0003800000 */
.L_x_5143:
[----:B------:R-:W-:Y:S05]  /*42c0*/  WARPSYNC.ALL ;  /* 0x0000000000007948 */ /* 0x000fea0003800000 */
[----:B------:R-:W-:Y:S01]  /*42d0*/  LOP3.LUT R0, R0, 0x10000, RZ, 0xfc, !PT ;  /* 0x0001000000007812 */ /* 0x000fe200078efcff */
[----:B------:R-:W-:Y:S01]  /*42e0*/  VIADD R3, R16, 0x20400 ;  /* 0x0002040010037836 */ /* 0x000fe20000000000 */
[----:B------:R-:W-:-:S03]  /*42f0*/  WARPGROUP.ARRIVE ;  /* 0x00000000000079c5 */ /* 0x000fc60000000000 */
[----:B------:R-:W-:Y:S01]  /*4300*/  IMAD R4, R2, 0x200, R0 ;  /* 0x0000020002047824 */ /* 0x000fe200078e0200 */
[----:B------:R-:W-:Y:S01]  /*4310*/  UMOV UR11, 0x40000040 ;  /* 0x40000040000b7882 */ /* 0x000fe20000000000 */
[----:B------:R-:W-:Y:S01]  /*4320*/  UMOV UR9, 0x40000040 ;  /* 0x4000004000097882 */ /* 0x000fe20000000000 */
[----:B------:R-:W-:Y:S01]  /*4330*/  SHF.R.U32.HI R3, RZ, 0x4, R3 ;  /* 0x00000004ff037819 */ /* 0x000fe20000011603 */
[----:B------:R-:W-:Y:S01]  /*4340*/  UMOV UR15, 0x40000040 ;  /* 0x40000040000f7882 */ /* 0x000fe20000000000 */
[----:B------:R-:W-:Y:S01]  /*4350*/  R2UR UR10, R4 ;  /* 0x00000000040a72ca */ /* 0x000fe200000e0000 */
[----:B------:R-:W-:Y:S01]  /*4360*/  UMOV UR13, 0x40000040 ;  /* 0x40000040000d7882 */ /* 0x000fe20000000000 */
[----:B------:R-:W-:Y:S01]  /*4370*/  LOP3.LUT R3, R3, 0x3fff, RZ, 0xc0, !PT ;  /* 0x00003fff03037812 */ /* 0x000fe200078ec0ff */
[----:B------:R-:W-:Y:S01]  /*4380*/  UMOV UR19, 0x40000040 ;  /* 0x4000004000137882 */ /* 0x000fe20000000000 */
[----:B------:R-:W-:Y:S01]  /*4390*/  UMOV UR17, 0x40000040 ;  /* 0x4000004000117882 */ /* 0x000fe20000000000 */
[----:B------:R-:W-:Y:S01]  /*43a0*/  UMOV UR23, 0x40000040 ;  /* 0x4000004000177882 */ /* 0x000fe20000000000 */
[----:B------:R-:W-:Y:S01]  /*43b0*/  LOP3.LUT R3, R3, 0x10000, RZ, 0xfc, !PT ;  /* 0x0001000003037812 */ /* 0x000fe200078efcff */
[----:B------:R-:W-:-:S03]  /*43c0*/  UMOV UR21, 0x40000040 ;  /* 0x4000004000157882 */ /* 0x000fc60000000000 */
[C---:B------:R-:W-:Y:S01]  /*43d0*/  R2UR UR8, R3.reuse ;  /* 0x00000000030872ca */ /* 0x040fe200000e0000 */
[C---:B------:R-:W-:Y:S02]  /*43e0*/  VIADD R4, R3.reuse, 0x2 ;  /* 0x0000000203047836 */ /* 0x040fe40000000000 */
[----:B------:R-:W-:Y:S02]  /*43f0*/  UIADD3 UR14, UR10, 0x2, URZ ;  /* 0x000000020a0e7890 */ /* 0x000fe4000fffe03f */
[----:B------:R-:W-:Y:S01]  /*4400*/  UIADD3 UR18, UR10, 0x4, URZ ;  /* 0x000000040a127890 */ /* 0x000fe2000fffe03f */
[----:B------:R-:W-:Y:S01]  /*4410*/  R2UR UR12, R4 ;  /* 0x00000000040c72ca */ /* 0x000fe200000e0000 */
[C---:B------:R-:W-:Y:S01]  /*4420*/  VIADD R4, R3.reuse, 0x4 ;  /* 0x0000000403047836 */ /* 0x040fe20000000000 */
[----:B------:R-:W-:Y:S01]  /*4430*/  UIADD3 UR22, UR10, 0x6, URZ ;  /* 0x000000060a167890 */ /* 0x000fe2000fffe03f */
[----:B------:R-:W-:-:S03]  /*4440*/  VIADD R3, R3, 0x6 ;  /* 0x0000000603037836 */ /* 0x000fc60000000000 */
[----:B------:R-:W-:Y:S01]  /*4450*/  R2UR UR16, R4 ;  /* 0x00000000041072ca */ /* 0x000fe200000e0000 */
[----:B------:R-:W-:Y:S01]  /*4460*/  HGMMA.64x64x16.F32.BF16 R24, gdesc[UR8], RZ, !UPT, gsb0 ;  /* 0x00e00000081879f0 */ /* 0x000fe2000c0018ff */
[----:B------:R-:W-:Y:S02]  /*4470*/  R2UR UR20, R3 ;  /* 0x00000000031472ca */ /* 0x000fe400000e0000 */
        /* <DEDUP_REMOVED lines=10> */
[----:B------:R-:W3:Y:S02]  /*4520*/  SYNCS.PHASECHK.TRANS64.TRYWAIT P1, [R16+URZ+0x38810], R5 ;  /* 0x03881005100075a7 */ /* 0x000ee4000802017f */
[----:B---3--:R-:W-:Y:S05]  /*4530*/  @!P1 BRA `(.L_x_5145) ;  /* 0x0000016400f09947 */ /* 0x008fea0003800000 */
.L_x_5335:
[----:B------:R-:W-:Y:S05]  /*4540*/  @!P0 BRA `(.L_x_5146) ;  /* 0x0000000000048947 */ /* 0x000fea0003800000 */
[----:B------:R-:W-:Y:S01]  /*4550*/  BPT.TRAP 0x1 ;  /* 0x000000040000795c */ /* 0x000fe20000300000 */
.L_x_5146:
[----:B------:R4:W0:Y:S01]  /*4560*/  SYNCS.PHASECHK.TRANS64.TRYWAIT P1, [R9+URZ+0x38850], R6 ;  /* 0x03885006090075a7 */ /* 0x000822000802017f */
[----:B------:R-:W-:Y:S05]  /*4570*/  @!P0 BRA `(.L_x_5147) ;  /* 0x0000000000048947 */ /* 0x000fea0003800000 */
[----:B------:R-:W-:Y:S01]  /*4580*/  BPT.TRAP 0x1 ;  /* 0x000000040000795c */ /* 0x000fe20000300000 */
.L_x_5147:
[C---:B------:R-:W-:Y:S02]  /*4590*/  VIADD R3, R16.reuse, 0x400 ;  /* 0x0000040010037836 */ /* 0x040fe40000000000 */
[----:B------:R-:W-:-:S03]  /*45a0*/  VIADD R4, R16, 0x26400 ;  /* 0x0002640010047836 */ /* 0x000fc60000000000 */
[----:B------:R-:W-:Y:S02]  /*45b0*/  SHF.R.U32.HI R3, RZ, 0x4, R3 ;  /* 0x00000004ff037819 */ /* 0x000fe40000011603 */
[----:B------:R-:W-:Y:S02]  /*45c0*/  SHF.R.U32.HI R4, RZ, 0x4, R4 ;  /* 0x00000004ff047819 */ /* 0x000fe40000011604 */
[----:B------:R-:W-:Y:S02]  /*45d0*/  LOP3.LUT R3, R3, 0x3fff, RZ, 0xc0, !PT ;  /* 0x00003fff03037812 */ /* 0x000fe400078ec0ff */
[----:B------:R-:W-:Y:S02]  /*45e0*/  LOP3.LUT R4, R4, 0x3fff, RZ, 0xc0, !PT ;  /* 0x00003fff04047812 */ /* 0x000fe400078ec0ff */
[----:B------:R-:W-:Y:S02]  /*45f0*/  LOP3.LUT R3, R3, 0x10000, RZ, 0xfc, !PT ;  /* 0x0001000003037812 */ /* 0x000fe400078efcff */
[----:B------:R-:W-:-:S03]  /*4600*/  LOP3.LUT R4, R4, 0x10000, RZ, 0xfc, !PT ;  /* 0x0001000004047812 */ /* 0x000fc600078efcff */
[----:B0--3--:R-:W-:Y:S01]  /*4610*/  IMAD R5, R2, 0x1000, R3 ;  /* 0x0000100002057824 */ /* 0x009fe200078e0203 */
[----:B------:R-:W-:Y:S06]  /*4620*/  @P1 BRA `(.L_x_5148) ;  /* 0x0000000000081947 */ /* 0x000fec0003800000 */
[----:B------:R-:W0:Y:S02]  /*4630*/  SYNCS.PHASECHK.TRANS64.TRYWAIT P1, [R9+URZ+0x38850], R6 ;  /* 0x03885006090075a7 */ /* 0x000e24000802017f */
[----:B0-----:R-:W-:Y:S05]  /*4640*/  @!P1 BRA `(.L_x_5149) ;  /* 0x0000016400c09947 */ /* 0x001fea0003800000 */
.L_x_5148:
[C---:B------:R-:W-:Y:S01]  /*4650*/  R2UR UR24, R4.reuse ;  /* 0x00000000041872ca */ /* 0x040fe200000e0000 */
[----:B------:R-:W-:Y:S01]  /*4660*/  WARPGROUP.ARRIVE ;  /* 0x00000000000079c5 */ /* 0x000fe20000000000 */
[C---:B------:R-:W-:Y:S01]  /*4670*/  R2UR UR26, R5.reuse ;  /* 0x00000000051a72ca */ /* 0x040fe200000e0000 */
[----:B------:R-:W-:Y:S01]  /*4680*/  UMOV UR25, 0x40000040 ;  /* 0x4000004000197882 */ /* 0x000fe20000000000 */
[----:B------:R-:W-:Y:S01]  /*4690*/  UMOV UR27, 0x40000040 ;  /* 0x40000040001b7882 */ /* 0x000fe20000000000 */
[C---:B------:R-:W-:Y:S01]  /*46a0*/  VIADD R7, R4.reuse, 0x2 ;  /* 0x0000000204077836 */ /* 0x040fe20000000000 */
[----:B------:R-:W-:Y:S01]  /*46b0*/  UMOV UR5, 0x40000040 ;  /* 0x4000004000057882 */ /* 0x000fe20000000000 */
[----:B012-4-:R-:W-:Y:S01]  /*46c0*/  VIADD R6, R5, 0x2 ;  /* 0x0000000205067836 */ /* 0x017fe20000000000 */
[----:B------:R-:W-:Y:S01]  /*46d0*/  UMOV UR7, 0x40000040 ;  /* 0x4000004000077882 */ /* 0x000fe20000000000 */
[----:B------:R-:W0:Y:S01]  /*46e0*/  S2R R8, SR_TID.X ;  /* 0x0000000000087919 */ /* 0x000e220000002100 */
[----:B------:R-:W-:Y:S01]  /*46f0*/  R2UR UR4, R7 ;  /* 0x00000000070472ca */ /* 0x000fe200000e0000 */
[----:B------:R-:W-:Y:S01]  /*4700*/  VIADD R7, R4, 0x4 ;  /* 0x0000000404077836 */ /* 0x000fe20000000000 */
[----:B------:R-:W-:Y:S01]  /*4710*/  R2UR UR6, R6 ;  /* 0x00000000060672ca */ /* 0x000fe200000e0000 */
[C---:B------:R-:W-:Y:S01]  /*4720*/  VIADD R6, R5.reuse, 0x4 ;  /* 0x0000000405067836 */ /* 0x040fe20000000000 */
[----:B------:R-:W1:Y:S01]  /*4730*/  S2R R14, SR_TID.X ;  /* 0x00000000000e7919 */ /* 0x000e620000002100 */
[----:B------:R-:W-:Y:S01]  /*4740*/  HGMMA.64x64x16.F32.BF16 R24, gdesc[UR24], R24, gsb0 ;  /* 0x00e00000181879f0 */ /* 0x000fe20008001818 */
[----:B------:R-:W-:Y:S01]  /*4750*/  VIADD R11, R5, 0x800 ;  /* 0x00000800050b7836 */ /* 0x000fe20000000000 */
[----:B------:R-:W-:Y:S01]  /*4760*/  UMOV UR11, 0x40000040 ;  /* 0x40000040000b7882 */ /* 0x000fe20000000000 */
[----:B------:R-:W-:Y:S01]  /*4770*/  IMAD.U32 R15, RZ, RZ, UR42 ;  /* 0x0000002aff0f7e24 */ /* 0x000fe2000f8e00ff */
[----:B------:R-:W-:Y:S01]  /*4780*/  UMOV UR15, 0x40000040 ;  /* 0x40000040000f7882 */ /* 0x000fe20000000000 */
[----:B0-----:R-:W-:-:S02]  /*4790*/  SHF.R.U32.HI R8, RZ, 0x7, R8 ;  /* 0x00000007ff087819 */ /* 0x001fc40000011608 */
[----:B-1----:R-:W-:Y:S01]  /*47a0*/  LOP3.LUT R14, R14, 0x7f, RZ, 0xc0, !PT ;  /* 0x0000007f0e0e7812 */ /* 0x002fe200078ec0ff */
        /* <DEDUP_REMOVED lines=124> */
[----:B------:R-:W0:Y:S01]  /*4f70*/  SHFL.IDX PT, R6, R8, RZ, 0x1f ;  /* 0x00001fff08067589 */ /* 0x000e2200000e0000 */
[----:B------:R-:W-:Y:S01]  /*4f80*/  VIADD R7, R4, 0x800 ;  /* 0x0000080004077836 */ /* 0x000fe20000000000 */
[----:B0-----:R-:W-:-:S04]  /*4f90*/  ISETP.GT.AND P1, PT, R6, 0x7f, PT ;  /* 0x0000007f0600780c */ /* 0x001fc80003f24270 */
[----:B------:R-:W-:-:S05]  /*4fa0*/  SEL R6, RZ, 0x2, !P1 ;  /* 0x00000002ff067807 */ /* 0x000fca0004800000 */
[C---:B------:R-:W-:Y:S02]  /*4fb0*/  IMAD.IADD R8, R6.reuse, 0x1, R7 ;  /* 0x0000000106087824 */ /* 0x040fe400078e0207 */
        /* <DEDUP_REMOVED lines=12> */
[----:B------:R-:W-:Y:S02]  /*5080*/  IMAD.IADD R13, R11, 0x1, R8 ;  /* 0x000000010b0d7824 */ /* 0x000fe400078e0208 */
[--C-:B------:R-:W-:Y:S02]  /*5090*/  IMAD.IADD R7, R7, 0x1, R10.reuse ;  /* 0x0000000107077824 */ /* 0x100fe400078e020a */
        /* <DEDUP_REMOVED lines=42> */
[----:B------:R-:W-:Y:S02]  /*5340*/  IMAD.IADD R13, R8, 0x1, R11 ;  /* 0x00000001080d7824 */ /* 0x000fe400078e020b */
        /* <DEDUP_REMOVED lines=89> */
[----:B------:R-:W-:-:S02]  /*58e0*/  IMAD.IADD R10, R10, 0x1, R11 ;  /* 0x000000010a0a7824 */ /* 0x000fc400078e020b */
[----:B------:R-:W-:Y:S01]  /*58f0*/  IMAD.MOV.U32 R11, RZ, RZ, 0x40 ;  /* 0x00000040ff0b7424 */ /* 0x000fe200078e00ff */
[----:B------:R-:W-:Y:S02]  /*5900*/  WARPGROUP.DEPBAR.LE gsb0, 0x0 ;  /* 0x00008000000079c5 */ /* 0x000fe40000010000 */
[----:B------:R-:W-:-:S06]  /*5910*/  WARPGROUP.ARRIVE ;  /* 0x00000000000079c5 */ /* 0x000fcc0000000000 */
[----:B------:R-:W-:Y:S01]  /*5920*/  HGMMA.64x64x16.F32.BF16 R24, gdesc[UR4], R24, gsb0 ;  /* 0x00e00000041879f0 */ /* 0x000fe20008001818 */
[----:B------:R-:W-:Y:S01]  /*5930*/  R2UR UR4, R6 ;  /* 0x00000000060472ca */ /* 0x000fe200000e0000 */
[----:B------:R-:W-:Y:S01]  /*5940*/  UMOV UR5, 0x40000040 ;  /* 0x4000004000057882 */ /* 0x000fe20000000000 */
[----:B------:R-:W-:Y:S01]  /*5950*/  R2UR UR6, R8 ;  /* 0x00000000080672ca */ /* 0x000fe200000e0000 */
[----:B------:R-:W-:Y:S01]  /*5960*/  UMOV UR7, 0x40000040 ;  /* 0x4000004000077882 */ /* 0x000fe20000000000 */
        /* <DEDUP_REMOVED lines=9> */
[----:B------:R-:W-:Y:S01]  /*5a00*/  IMAD.MOV.U32 R7, RZ, RZ, 0x1000 ;  /* 0x00001000ff077424 */ /* 0x000fe200078e00ff */
[----:B------:R-:W0:Y:S04]  /*5a10*/  LDC R10, c[0x0][0x448] ;  /* 0x00011200ff0a7b82 */ /* 0x000e280000000800 */
[----:B------:R-:W-:-:S04]  /*5a20*/  SEL R7, R7, 0xf80, P1 ;  /* 0x00000f8007077807 */ /* 0x000fc80000800000 */
[----:B------:R-:W-:-:S04]  /*5a30*/  LOP3.LUT R7, R7, 0x1e00, RZ, 0xc0, !PT ;  /* 0x00001e0007077812 */ /* 0x000fc800078ec0ff */
[CC--:B------:R-:W-:Y:S02]  /*5a40*/  IADD3 R8, R6.reuse, R7.reuse, R4 ;  /* 0x0000000706087210 */ /* 0x0c0fe40007ffe004 */
[----:B------:R-:W-:Y:S02]  /*5a50*/  IADD3 R5, R6, R7, R5 ;  /* 0x0000000706057210 */ /* 0x000fe40007ffe005 */
[----:B0-----:R-:W-:-:S13]  /*5a60*/  ISETP.NE.AND P1, PT, R10, 0x1, PT ;  /* 0x000000010a00780c */ /* 0x001fda0003f25270 */
[----:B------:R-:W0:Y:S08]  /*5a70*/  @P1 LDC R6, c[0x0][0x44c] ;  /* 0x00011300ff061b82 */ /* 0x000e300000000800 */
[----:B------:R-:W1:Y:S08]  /*5a80*/  @P1 LDC R7, c[0x0][0x450] ;  /* 0x00011400ff071b82 */ /* 0x000e700000000800 */
[----:B------:R-:W2:Y:S01]  /*5a90*/  @P1 LDC R13, c[0x0][0x44c] ;  /* 0x00011300ff0d1b82 */ /* 0x000ea20000000800 */
[----:B------:R-:W-:-:S02]  /*5aa0*/  WARPGROUP.DEPBAR.LE gsb0, 0x0 ;  /* 0x00008000000079c5 */ /* 0x000fc40000010000 */
[----:B------:R-:W-:Y:S01]  /*5ab0*/  WARPGROUP.ARRIVE ;  /* 0x00000000000079c5 */ /* 0x000fe20000000000 */
[----:B--2---:R-:W-:-:S05]  /*5ac0*/  @P1 IMAD.HI.U32 R13, R13, UR42, RZ ;  /* 0x0000002a0d0d1c27 */ /* 0x004fca000f8e00ff */
[----:B------:R-:W-:Y:S01]  /*5ad0*/  HGMMA.64x64x16.F32.BF16 R24, gdesc[UR4], R24, gsb0 ;  /* 0x00e00000041879f0 */ /* 0x000fe20008001818 */
[----:B------:R-:W-:Y:S01]  /*5ae0*/  R2UR UR4, R8 ;  /* 0x00000000080472ca */ /* 0x000fe200000e0000 */
[----:B------:R-:W-:Y:S01]  /*5af0*/  UMOV UR5, 0x40000040 ;  /* 0x4000004000057882 */ /* 0x000fe20000000000 */
[----:B------:R-:W-:Y:S01]  /*5b00*/  R2UR UR6, R5 ;  /* 0x00000000050672ca */ /* 0x000fe200000e0000 */
[----:B------:R-:W-:Y:S01]  /*5b10*/  UMOV UR7, 0x40000040 ;  /* 0x4000004000077882 */ /* 0x000fe20000000000 */
[----:B------:R-:W-:-:S04]  /*5b20*/  VIADD R5, R190, UR42 ;  /* 0x0000002abe057c36 */ /* 0x000fc80008000000 */
[----:B0-----:R-:W-:-:S05]  /*5b30*/  @P1 IMAD.HI.U32 R6, R5, R6, RZ ;  /* 0x0000000605061227 */ /* 0x001fca00078e00ff */
[----:B-1----:R-:W-:Y:S01]  /*5b40*/  @P1 SHF.R.U32.HI R5, RZ, R7, R6 ;  /* 0x00000007ff051219 */ /* 0x002fe20000011606 */
[C---:B------:R-:W-:Y:S02]  /*5b50*/  IMAD R6, R152.reuse, -0x40, R11 ;  /* 0xffffffc098067824 */ /* 0x040fe400078e020b */
[----:B------:R-:W-:Y:S02]  /*5b60*/  VIADD R152, R152, 0xfffffffe ;  /* 0xfffffffe98987836 */ /* 0x000fe40000000000 */
[----:B------:R-:W0:Y:S01]  /*5b70*/  SHFL.IDX PT, R8, R5, RZ, 0x1c1f ;  /* 0x001c1fff05087589 */ /* 0x000e2200000e0000 */
[----:B------:R-:W-:Y:S02]  /*5b80*/  IADD3 R7, R187, 0x1, R6 ;  /* 0x00000001bb077810 */ /* 0x000fe40007ffe006 */
[----:B------:R-:W-:Y:S01]  /*5b90*/  IADD3 R6, -R189, R6, R187 ;  /* 0x00000006bd067210 */ /* 0x000fe20007ffe1bb */
[----:B------:R-:W1:Y:S01]  /*5ba0*/  SHFL.IDX PT, R5, R5, 0x1, 0x1c1f ;  /* 0x003c1f0005057f89 */ /* 0x000e6200000e0000 */
[----:B------:R-:W-:-:S04]  /*5bb0*/  IADD3 R7, -R188, R7, -R189 ;  /* 0x00000007bc077210 */ /* 0x000fc80007ffe9bd */
[----:B0-----:R-:W-:-:S04]  /*5bc0*/  VIADDMNMX R8, R8, R7, R6, PT ;  /* 0x0000000708087246 */ /* 0x001fc80003800106 */
[C---:B------:R-:W-:Y:S02]  /*5bd0*/  ISETP.GT.AND P2, PT, R8.reuse, RZ, PT ;  /* 0x000000ff0800720c */ /* 0x040fe40003f44270 */
[C---:B------:R-:W-:Y:S02]  /*5be0*/  ISETP.GT.AND P3, PT, R8.reuse, 0x1, PT ;  /* 0x000000010800780c */ /* 0x040fe40003f64270 */
[----:B------:R-:W-:Y:S02]  /*5bf0*/  ISETP.GT.AND P4, PT, R8, 0x8, PT ;  /* 0x000000080800780c */ /* 0x000fe40003f84270 */
[----:B-1----:R-:W-:Y:S01]  /*5c00*/  VIADDMNMX R7, R5, R7, R6, PT ;  /* 0x0000000705077246 */ /* 0x002fe20003800106 */
[----:B------:R-:W-:Y:S02]  /*5c10*/  WARPGROUP.DEPBAR.LE gsb0, 0x0 ;  /* 0x00008000000079c5 */ /* 0x000fe40000010000 */
[----:B------:R-:W-:-:S06]  /*5c20*/  WARPGROUP.ARRIVE ;  /* 0x00000000000079c5 */ /* 0x000fcc0000000000 */
[----:B------:R-:W-:Y:S01]  /*5c30*/  HGMMA.64x64x16.F32.BF16 R24, gdesc[UR4], R24, gsb0 ;  /* 0x00e00000041879f0 */ /* 0x000fe20008001818 */
[----:B------:R-:W-:Y:S01]  /*5c40*/  ULDC UR4, c[0x0][0xa80] ;  /* 0x0002a00000047ab9 */ /* 0x000fe20000000800 */
[----:B------:R-:W-:Y:S01]  /*5c50*/  R2UR UR6, R152 ;  /* 0x00000000980672ca */ /* 0x000fe200000e0000 */
        /* <DEDUP_REMOVED lines=116> */
[----:B0-----:R-:W-:Y:S01]  /*63a0*/  FMNMX.FTZ R7, R8, R5, !PT ;  /* 0x0000000508077209 */ /* 0x001fe20007810000 */
[--C-:B------:R-:W-:Y:S01]  /*63b0*/  FFMA.FTZ R52, R52, UR4, -R10.reuse ;  /* 0x0000000434347c23 */ /* 0x100fe2000801080a */
[----:B------:R-:W-:-:S03]  /*63c0*/  FFMA.FTZ R10, R53, UR4, -R10 ;  /* 0x00000004350a7c23 */ /* 0x000fc6000801080a */
[----:B------:R-:W0:Y:S01]  /*63d0*/  SHFL.BFLY PT, R8, R7, 0x1, 0x1f ;  /* 0x0c201f0007087f89 */ /* 0x000e2200000e0000 */
[----:B------:R-:W-:Y:S08]  /*63e0*/  MUFU.EX2 R28, R28 ;  /* 0x0000001c001c7308 */ /* 0x000ff00000000800 */
[----:B------:R-:W2:Y:S01]  /*63f0*/  MUFU.EX2 R29, R29 ;  /* 0x0000001d001d7308 */ /* 0x000ea20000000800 */
[----:B-1----:R-:W-:-:S07]  /*6400*/  F2FP.BF16.F32.PACK_AB R152, R25, R24 ;  /* 0x000000181998723e */ /* 0x002fce00000010ff */
[----:B------:R1:W-:Y:S01]  /*6410*/  MUFU.EX2 R11, R10 ;  /* 0x0000000a000b7308 */ /* 0x0003e20000000800 */
[----:B0-----:R-:W-:-:S07]  /*6420*/  FMNMX.FTZ R5, R7, R8, !PT ;  /* 0x0000000807057209 */ /* 0x001fce0007810000 */
[----:B------:R-:W-:Y:S01]  /*6430*/  MUFU.EX2 R32, R32 ;  /* 0x0000002000207308 */ /* 0x000fe20000000800 */
[----:B-1----:R-:W-:Y:S01]  /*6440*/  IMAD R10, R2, 0x1000, R19 ;  /* 0x00001000020a7824 */ /* 0x002fe200078e0213 */
[----:B--2---:R-:W-:Y:S01]  /*6450*/  F2FP.BF16.F32.PACK_AB R154, R29, R28 ;  /* 0x0000001c1d9a723e */ /* 0x004fe200000010ff */
[C---:B------:R-:W-:Y:S01]  /*6460*/  FMUL.FTZ R7, R5.reuse, UR4 ;  /* 0x0000000405077c20 */ /* 0x040fe20008410000 */
[----:B------:R-:W-:Y:S01]  /*6470*/  FSETP.NEU.FTZ.AND P2, PT, R5, -INF , PT ;  /* 0xff8000000500780b */ /* 0x000fe20003f5d000 */
[C---:B------:R-:W-:Y:S01]  /*6480*/  VIADD R12, R10.reuse, 0x80 ;  /* 0x000000800a0c7836 */ /* 0x040fe20000000000 */
[----:B------:R-:W-:Y:S02]  /*6490*/  R2UR UR10, R10 ;  /* 0x000000000a0a72ca */ /* 0x000fe400000e0000 */
[----:B------:R-:W0:Y:S01]  /*64a0*/  MUFU.EX2 R33, R33 ;  /* 0x0000002100217308 */ /* 0x000e220000000800 */
[----:B------:R-:W-:Y:S02]  /*64b0*/  FSEL R8, R7, RZ, P2 ;  /* 0x000000ff07087208 */ /* 0x000fe40001000000 */
[----:B------:R-:W-:-:S02]  /*64c0*/  ISETP.NE.AND P2, PT, R14, RZ, PT ;  /* 0x000000ff0e00720c */ /* 0x000fc40003f45270 */
[----:B------:R-:W1:Y:S01]  /*64d0*/  @P1 LDC R14, c[0x0][0x450] ;  /* 0x00011400ff0e1b82 */ /* 0x000e620000000800 */
        /* <DEDUP_REMOVED lines=9> */
[----:B------:R-:W-:Y:S01]  /*6570*/  R2UR UR14, R12 ;  /* 0x000000000c0e72ca */ /* 0x000fe200000e0000 */
[----:B------:R-:W-:-:S02]  /*6580*/  @!P2 VIADD R7, R9, 0x38840 ;  /* 0x000388400907a836 */ /* 0x000fc40000000000 */
[--C-:B------:R-:W-:Y:S01]  /*6590*/  FFMA.FTZ R42, R42, UR4, -R8.reuse ;  /* 0x000000042a2a7c23 */ /* 0x100fe20008010808 */
[--C-:B------:R-:W-:Y:S01]  /*65a0*/  FFMA.FTZ R43, R43, UR4, -R8.reuse ;  /* 0x000000042b2b7c23 */ /* 0x100fe20008010808 */
[--C-:B------:R-:W-:Y:S01]  /*65b0*/  FFMA.FTZ R46, R46, UR4, -R8.reuse ;  /* 0x000000042e2e7c23 */ /* 0x100fe20008010808 */
[----:B------:R-:W2:Y:S01]  /*65c0*/  MUFU.EX2 R27, R27 ;  /* 0x0000001b001b7308 */ /* 0x000ea20000000800 */
[----:B------:R-:W-:Y:S01]  /*65d0*/  @!P2 PRMT R7, RZ, 0x654, R7 ;  /* 0x00000654ff07a816 */ /* 0x000fe20000000007 */
[--C-:B------:R-:W-:Y:S01]  /*65e0*/  FFMA.FTZ R47, R47, UR4, -R8.reuse ;  /* 0x000000042f2f7c23 */ /* 0x100fe20008010808 */
[--C-:B------:R-:W-:Y:S01]  /*65f0*/  FFMA.FTZ R50, R50, UR4, -R8.reuse ;  /* 0x0000000432327c23 */ /* 0x100fe20008010808 */
[--C-:B------:R-:W-:Y:S01]  /*6600*/  FFMA.FTZ R51, R51, UR4, -R8.reuse ;  /* 0x0000000433337c23 */ /* 0x100fe20008010808 */
[----:B------:R3:W-:Y:S01]  /*6610*/  @!P2 SYNCS.ARRIVE.TRANS64.RED.A1T0 RZ, [R7+URZ], RZ ;  /* 0x000000ff07ffa9a7 */ /* 0x0007e2000810043f */
[--C-:B------:R-:W-:Y:S01]  /*6620*/  FFMA.FTZ R54, R54, UR4, -R8.reuse ;  /* 0x0000000436367c23 */ /* 0x100fe20008010808 */
[----:B------:R-:W-:Y:S01]  /*6630*/  FFMA.FTZ R8, R55, UR4, -R8 ;  /* 0x0000000437087c23 */ /* 0x000fe20008010808 */
[----:B------:R-:W4:Y:S01]  /*6640*/  MUFU.EX2 R30, R30 ;  /* 0x0000001e001e7308 */ /* 0x000f220000000800 */
[----:B-1----:R-:W-:Y:S01]  /*6650*/  @P1 SHF.R.U32.HI R15, RZ, R14, R13 ;  /* 0x0000000eff0f1219 */ /* 0x002fe2000001160d */
[----:B------:R-:W-:Y:S01]  /*6660*/  @!P2 VIADD R9, R9, 0x38860 ;  /* 0x000388600909a836 */ /* 0x000fe20000000000 */
[----:B0-----:R-:W-:Y:S01]  /*6670*/  F2FP.BF16.F32.PACK_AB R156, R33, R32 ;  /* 0x00000020219c723e */ /* 0x001fe200000010ff */
[----:B---3--:R-:W-:Y:S01]  /*6680*/  FADD.FTZ R7, R24, R25 ;  /* 0x0000001918077221 */ /* 0x008fe20000010000 */
[----:B------:R-:W-:-:S03]  /*6690*/  IADD3 R15, R15, R187, -R188 ;  /* 0x000000bb0f0f7210 */ /* 0x000fc60007ffe8bc */
[----:B------:R-:W0:Y:S01]  /*66a0*/  MUFU.EX2 R31, R31 ;  /* 0x0000001f001f7308 */ /* 0x000e220000000800 */
[----:B--2---:R-:W-:Y:S01]  /*66b0*/  FADD.FTZ R13, R26, R27 ;  /* 0x0000001b1a0d7221 */ /* 0x004fe20000010000 */
[----:B------:R-:W-:Y:S01]  /*66c0*/  FADD.FTZ R12, R28, R7 ;  /* 0x000000071c0c7221 */ /* 0x000fe20000010000 */
[----:B------:R-:W-:Y:S02]  /*66d0*/  F2FP.BF16.F32.PACK_AB R153, R27, R26 ;  /* 0x0000001a1b99723e */ /* 0x000fe400000010ff */
[----:B------:R-:W-:Y:S01]  /*66e0*/  R2UR UR5, R15 ;  /* 0x000000000f0572ca */ /* 0x000fe200000e0000 */
[----:B------:R-:W-:Y:S01]  /*66f0*/  FADD.FTZ R7, R29, R12 ;  /* 0x0000000c1d077221 */ /* 0x000fe20000010000 */
[----:B------:R-:W-:Y:S01]  /*6700*/  @!P2 PRMT R9, RZ, 0x654, R9 ;  /* 0x00000654ff09a816 */ /* 0x000fe20000000009 */
[----:B------:R-:W1:Y:S01]  /*6710*/  MUFU.EX2 R34, R34 ;  /* 0x0000002200227308 */ /* 0x000e620000000800 */
[----:B----4-:R-:W-:Y:S01]  /*6720*/  FADD.FTZ R14, R30, R13 ;  /* 0x0000000d1e0e7221 */ /* 0x010fe20000010000 */
[----:B------:R-:W-:-:S04]  /*6730*/  FADD.FTZ R12, R32, R7 ;  /* 0x00000007200c7221 */ /* 0x000fc80000010000 */
[----:B------:R-:W-:Y:S02]  /*6740*/  FADD.FTZ R7, R33, R12 ;  /* 0x0000000c21077221 */ /* 0x000fe40000010000 */
[----:B------:R-:W2:Y:S01]  /*6750*/  MUFU.EX2 R35, R35 ;  /* 0x0000002300237308 */ /* 0x000ea20000000800 */
[C---:B0-----:R-:W-:Y:S01]  /*6760*/  FADD.FTZ R13, R31.reuse, R14 ;  /* 0x0000000e1f0d7221 */ /* 0x041fe20000010000 */
[----:B------:R-:W-:Y:S01]  /*6770*/  F2FP.BF16.F32.PACK_AB R155, R31, R30 ;  /* 0x0000001e1f9b723e */ /* 0x000fe200000010ff */
[----:B------:R-:W-:Y:S01]  /*6780*/  BAR.SYNC.DEFER_BLOCKING 0xf, 0x100 ;  /* 0x03c4000000007b1d */ /* 0x000fe20000010000 */
[----:B------:R-:W-:-:S04]  /*6790*/  USHF.R.S32.HI UR7, URZ, 0x1f, UR5 ;  /* 0x0000001f3f077899 */ /* 0x000fc80008011405 */
[----:B------:R-:W-:Y:S01]  /*67a0*/  ULEA.HI UR7, UR7, UR5, URZ, 0x6 ;  /* 0x0000000507077291 */ /* 0x000fe2000f8f303f */
[----:B------:R-:W0:Y:S01]  /*67b0*/  MUFU.EX2 R36, R36 ;  /* 0x0000002400247308 */ /* 0x000e220000000800 */
[----:B-1----:R-:W-:Y:S02]  /*67c0*/  FADD.FTZ R14, R34, R13 ;  /* 0x0000000d220e7221 */ /* 0x002fe40000010000 */
[----:B------:R-:W-:-:S04]  /*67d0*/  USHF.R.S32.HI UR7, URZ, 0x6, UR7 ;  /* 0x000000063f077899 */ /* 0x000fc80008011407 */
[----:B------:R-:W-:Y:S01]  /*67e0*/  UISETP.LT.AND UP0, UPT, UR43, UR7, UPT ;  /* 0x000000072b00728c */ /* 0x000fe2000bf01270 */
[----:B------:R-:W1:Y:S01]  /*67f0*/  MUFU.EX2 R38, R38 ;  /* 0x0000002600267308 */ /* 0x000e620000000800 */
[C---:B--2---:R-:W-:Y:S01]  /*6800*/  FADD.FTZ R13, R35.reuse, R14 ;  /* 0x0000000e230d7221 */ /* 0x044fe20000010000 */
[----:B------:R-:W-:Y:S01]  /*6810*/  F2FP.BF16.F32.PACK_AB R157, R35, R34 ;  /* 0x00000022239d723e */ /* 0x000fe200000010ff */
[----:B------:R-:W-:-:S04]  /*6820*/  USEL UR5, UR43, UR7, !UP0 ;  /* 0x000000072b057287 */ /* 0x000fc8000c000000 */
[----:B------:R-:W-:Y:S01]  /*6830*/  UISETP.GE.AND UP0, UPT, UR6, UR5, UPT ;  /* 0x000000050600728c */ /* 0x000fe2000bf06270 */
[----:B------:R-:W2:Y:S01]  /*6840*/  MUFU.EX2 R37, R37 ;  /* 0x0000002500257308 */ /* 0x000ea20000000800 */
[----:B0-----:R-:W-:Y:S01]  /*6850*/  FADD.FTZ R12, R36, R7 ;  /* 0x00000007240c7221 */ /* 0x001fe20000010000 */
[----:B------:R0:W-:Y:S03]  /*6860*/  STSM.16.M88.4 [R23+0x36400], R152 ;  /* 0x0364009817007844 */ /* 0x0001e60000000200 */
[----:B------:R-:W-:-:S03]  /*6870*/  PLOP3.LUT P3, PT, PT, PT, UP0, 0x80, 0x0 ;  /* 0x000000000000781c */ /* 0x000fc60003f6f008 */
[----:B------:R-:W3:Y:S01]  /*6880*/  MUFU.EX2 R39, R39 ;  /* 0x0000002700277308 */ /* 0x000ee20000000800 */
[----:B-1----:R-:W-:-:S07]  /*6890*/  FADD.FTZ R14, R38, R13 ;  /* 0x0000000d260e7221 */ /* 0x002fce0000010000 */
[----:B------:R-:W1:Y:S01]  /*68a0*/  MUFU.EX2 R40, R40 ;  /* 0x0000002800287308 */ /* 0x000e620000000800 */
[C---:B--2---:R-:W-:Y:S01]  /*68b0*/  FADD.FTZ R7, R37.reuse, R12 ;  /* 0x0000000c25077221 */ /* 0x044fe20000010000 */
[----:B------:R-:W-:-:S06]  /*68c0*/  F2FP.BF16.F32.PACK_AB R158, R37, R36 ;  /* 0x00000024259e723e */ /* 0x000fcc00000010ff */
[----:B------:R-:W2:Y:S01]  /*68d0*/  MUFU.EX2 R42, R42 ;  /* 0x0000002a002a7308 */ /* 0x000ea20000000800 */
[C---:B---3--:R-:W-:Y:S01]  /*68e0*/  FADD.FTZ R13, R39.reuse, R14 ;  /* 0x0000000e270d7221 */ /* 0x048fe20000010000 */
[----:B------:R-:W-:-:S05]  /*68f0*/  F2FP.BF16.F32.PACK_AB R159, R39, R38 ;  /* 0x00000026279f723e */ /* 0x000fca00000010ff */
[----:B------:R0:W-:Y:S01]  /*6900*/  STSM.16.M88.4 [R184], R156 ;  /* 0x0000009cb8007844 */ /* 0x0001e20000000200 */
        /* <DEDUP_REMOVED lines=9> */
[----:B------:R-:W-:-:S06]  /*69a0*/  F2FP.BF16.F32.PACK_AB R161, R43, R42 ;  /* 0x0000002a2ba1723e */ /* 0x000fcc00000010ff */
[----:B------:R-:W1:Y:S01]  /*69b0*/  MUFU.EX2 R45, R45 ;  /* 0x0000002d002d7308 */ /* 0x000e620000000800 */
[----:B--2---:R-:W-:-:S07]  /*69c0*/  FADD.FTZ R12, R44, R7 ;  /* 0x000000072c0c7221 */ /* 0x004fce0000010000 */
[----:B------:R-:W2:Y:S01]  /*69d0*/  MUFU.EX2 R47, R47 ;  /* 0x0000002f002f7308 */ /* 0x000ea20000000800 */
[----:B---3--:R-:W-:-:S07]  /*69e0*/  FADD.FTZ R14, R46, R13 ;  /* 0x0000000d2e0e7221 */ /* 0x008fce0000010000 */
[----:B------:R-:W3:Y:S01]  /*69f0*/  MUFU.EX2 R48, R48 ;  /* 0x0000003000307308 */ /* 0x000ee20000000800 */
[C---:B-1----:R-:W-:Y:S01]  /*6a00*/  FADD.FTZ R7, R45.reuse, R12 ;  /* 0x0000000c2d077221 */ /* 0x042fe20000010000 */
[----:B------:R-:W-:-:S06]  /*6a10*/  F2FP.BF16.F32.PACK_AB R162, R45, R44 ;  /* 0x0000002c2da2723e */ /* 0x000fcc00000010ff */
[----:B------:R-:W1:Y:S01]  /*6a20*/  MUFU.EX2 R50, R50 ;  /* 0x0000003200327308 */ /* 0x000e620000000800 */
[C---:B--2---:R-:W-:Y:S01]  /*6a30*/  FADD.FTZ R13, R47.reuse, R14 ;  /* 0x0000000e2f0d7221 */ /* 0x044fe20000010000 */
[----:B------:R-:W-:-:S05]  /*6a40*/  F2FP.BF16.F32.PACK_AB R163, R47, R46 ;  /* 0x0000002e2fa3723e */ /* 0x000fca00000010ff */
[----:B------:R0:W-:Y:S01]  /*6a50*/  STSM.16.M88.4 [R186], R160 ;  /* 0x000000a0ba007844 */ /* 0x0001e20000000200 */
[----:B------:R-:W2:Y:S01]  /*6a60*/  MUFU.EX2 R49, R49 ;  /* 0x0000003100317308 */ /* 0x000ea20000000800 */
[----:B---3--:R-:W-:-:S07]  /*6a70*/  FADD.FTZ R12, R48, R7 ;  /* 0x00000007300c7221 */ /* 0x008fce0000010000 */
[----:B------:R-:W3:Y:S01]  /*6a80*/  MUFU.EX2 R51, R51 ;  /* 0x0000003300337308 */ /* 0x000ee20000000800 */
[----:B-1----:R-:W-:-:S07]  /*6a90*/  FADD.FTZ R14, R50, R13 ;  /* 0x0000000d320e7221 */ /* 0x002fce0000010000 */
[----:B------:R-:W1:Y:S01]  /*6aa0*/  MUFU.EX2 R52, R52 ;  /* 0x0000003400347308 */ /* 0x000e620000000800 */
[C---:B--2---:R-:W-:Y:S01]  /*6ab0*/  FADD.FTZ R7, R49.reuse, R12 ;  /* 0x0000000c31077221 */ /* 0x044fe20000010000 */
[----:B------:R-:W-:-:S06]  /*6ac0*/  F2FP.BF16.F32.PACK_AB R164, R49, R48 ;  /* 0x0000003031a4723e */ /* 0x000fcc00000010ff */
[----:B------:R-:W2:Y:S01]  /*6ad0*/  MUFU.EX2 R54, R54 ;  /* 0x0000003600367308 */ /* 0x000ea20000000800 */
[C---:B---3--:R-:W-:Y:S01]  /*6ae0*/  FADD.FTZ R13, R51.reuse, R14 ;  /* 0x0000000e330d7221 */ /* 0x048fe20000010000 */
[----:B------:R-:W-:-:S06]  /*6af0*/  F2FP.BF16.F32.PACK_AB R165, R51, R50 ;  /* 0x0000003233a5723e */ /* 0x000fcc00000010ff */
[----:B------:R3:W4:Y:S01]  /*6b00*/  MUFU.EX2 R167, R8 ;  /* 0x0000000800a77308 */ /* 0x0007220000000800 */
[----:B-1----:R-:W-:Y:S01]  /*6b10*/  F2FP.BF16.F32.PACK_AB R166, R11, R52 ;  /* 0x000000340ba6723e */ /* 0x002fe200000010ff */
[----:B---3--:R-:W-:Y:S01]  /*6b20*/  FADD.FTZ R8, R52, R7 ;  /* 0x0000000734087221 */ /* 0x008fe20000010000 */
[----:B--2---:R-:W-:-:S03]  /*6b30*/  FADD.FTZ R12, R54, R13 ;  /* 0x0000000d360c7221 */ /* 0x004fc60000010000 */
[----:B------:R-:W-:Y:S01]  /*6b40*/  FADD.FTZ R7, R11, R8 ;  /* 0x000000080b077221 */ /* 0x000fe20000010000 */
[C---:B------:R-:W-:Y:S02]  /*6b50*/  VIADD R11, R10.reuse, 0x100 ;  /* 0x000001000a0b7836 */ /* 0x040fe40000000000 */
[----:B------:R-:W-:Y:S02]  /*6b60*/  VIADD R10, R10, 0x180 ;  /* 0x000001800a0a7836 */ /* 0x000fe40000000000 */
[C---:B----4-:R-:W-:Y:S01]  /*6b70*/  FADD.FTZ R8, R167.reuse, R12 ;  /* 0x0000000ca7087221 */ /* 0x050fe20000010000 */
[----:B------:R-:W-:-:S05]  /*6b80*/  F2FP.BF16.F32.PACK_AB R167, R167, R54 ;  /* 0x00000036a7a7723e */ /* 0x000fca00000010ff */
[----:B------:R0:W-:Y:S01]  /*6b90*/  STSM.16.M88.4 [R185], R164 ;  /* 0x000000a4b9007844 */ /* 0x0001e20000000200 */
[----:B------:R-:W-:-:S06]  /*6ba0*/  WARPGROUP.ARRIVE ;  /* 0x00000000000079c5 */ /* 0x000fcc0000000000 */
[----:B------:R-:W-:Y:S01]  /*6bb0*/  HGMMA.64x256x16.F32.BF16 R24, R152, gdesc[UR8].tnspB, RZ, !UPT, gsb0 ;  /* 0x43e0000898187df0 */ /* 0x000fe2000c0018ff */
[----:B------:R-:W-:Y:S01]  /*6bc0*/  R2UR UR10, R11 ;  /* 0x000000000b0a72ca */ /* 0x000fe200000e0000 */
        /* <DEDUP_REMOVED lines=27> */
[----:B------:R-:W-:Y:S01]  /*6d80*/  ULDC UR4, c[0x0][0xa80] ;  /* 0x0002a00000047ab9 */ /* 0x000fe20000000800 */
[----:B------:R-:W-:Y:S02]  /*6d90*/  IMAD.MOV.U32 R10, RZ, RZ, R6 ;  /* 0x000000ffff0a7224 */ /* 0x000fe400078e0006 */
[----:B------:R-:W-:-:S07]  /*6da0*/  IMAD.MOV.U32 R12, RZ, RZ, R2 ;  /* 0x000000ffff0c7224 */ /* 0x000fce00078e0002 */
.L_x_5159:
        /* <DEDUP_REMOVED lines=8> */
.L_x_5151:
[----:B------:R-:W-:Y:S02]  /*6e30*/  IMAD.U32 R5, RZ, RZ, UR37 ;  /* 0x00000025ff057e24 */ /* 0x000fe4000f8e00ff */
[----:B0-----:R-:W-:-:S03]  /*6e40*/  IMAD R9, R2, 0x8, R16 ;  /* 0x0000000802097824 */ /* 0x001fc600078e0210 */
[----:B------:R-:W-:-:S04]  /*6e50*/  SHF.L.U32 R5, R5, 0x1f, RZ ;  /* 0x0000001f05057819 */ /* 0x000fc800000006ff */
[----:B------:R0:W1:Y:S01]  /*6e60*/  SYNCS.PHASECHK.TRANS64.TRYWAIT P3, [R9+URZ+0x38830], R5 ;  /* 0x03883005090075a7 */ /* 0x000062000806017f */
[----:B------:R-:W-:Y:S05]  /*6e70*/  @!P0 BRA `(.L_x_5152) ;  /* 0x0000000000048947 */ /* 0x000fea0003800000 */
[----:B------:R-:W-:Y:S01]  /*6e80*/  BPT.TRAP 0x1 ;  /* 0x000000040000795c */ /* 0x000fe20000300000 */
.L_x_5152:
[----:B------:R-:W-:Y:S01]  /*6e90*/  IMAD R6, R2, 0x200, R0 ;  /* 0x0000020002067824 */ /* 0x000fe200078e0200 */
[----:B-1----:R-:W-:Y:S06]  /*6ea0*/  @P3 BRA `(.L_x_5153) ;  /* 0x0000000000083947 */ /* 0x002fec0003800000 */
[----:B------:R-:W1:Y:S02]  /*6eb0*/  SYNCS.PHASECHK.TRANS64.TRYWAIT P3, [R9+URZ+0x38830], R5 ;  /* 0x03883005090075a7 */ /* 0x000e64000806017f */
[----:B-1----:R-:W-:Y:S05]  /*6ec0*/  @!P3 BRA `(.L_x_5154) ;  /* 0x0000013c00b4b947 */ /* 0x002fea0003800000 */
.L_x_5153:
[----:B------:R-:W-:Y:S01]  /*6ed0*/  R2UR UR10, R6 ;  /* 0x00000000060a72ca */ /* 0x000fe200000e0000 */
[----:B------:R-:W-:Y:S01]  /*6ee0*/  WARPGROUP.ARRIVE ;  /* 0x00000000000079c5 */ /* 0x000fe20000000000 */
[----:B------:R-:W-:Y:S01]  /*6ef0*/  UMOV UR11, 0x40000040 ;  /* 0x40000040000b7882 */ /* 0x000fe20000000000 */
[----:B------:R-:W-:Y:S01]  /*6f00*/  UMOV UR15, 0x40000040 ;  /* 0x40000040000f7882 */ /* 0x000fe20000000000 */
[----:B------:R-:W-:Y:S01]  /*6f10*/  UMOV UR19, 0x40000040 ;  /* 0x4000004000137882 */ /* 0x000fe20000000000 */
[----:B------:R-:W-:-:S08]  /*6f20*/  UMOV UR23, 0x40000040 ;  /* 0x4000004000177882 */ /* 0x000fd00000000000 */
[----:B------:R-:W-:Y:S01]  /*6f30*/  HGMMA.64x64x16.F32.BF16 R152, gdesc[UR8], RZ, !UPT, gsb0 ;  /* 0x00e00000089879f0 */ /* 0x000fe2000c0018ff */
[----:B------:R-:W-:Y:S02]  /*6f40*/  UIADD3 UR14, UR10, 0x2, URZ ;  /* 0x000000020a0e7890 */ /* 0x000fe4000fffe03f */
[----:B------:R-:W-:Y:S02]  /*6f50*/  UIADD3 UR18, UR10, 0x4, URZ ;  /* 0x000000040a127890 */ /* 0x000fe4000fffe03f */
        /* <DEDUP_REMOVED lines=13> */
.L_x_5155:
[----:B------:R2:W3:Y:S01]  /*7030*/  SYNCS.PHASECHK.TRANS64.TRYWAIT P3, [R9+URZ+0x38850], R5 ;  /* 0x03885005090075a7 */ /* 0x0004e2000806017f */
[----:B------:R-:W-:Y:S05]  /*7040*/  @!P0 BRA `(.L_x_5156) ;  /* 0x0000000000048947 */ /* 0x000fea0003800000 */
[----:B------:R-:W-:Y:S01]  /*7050*/  BPT.TRAP 0x1 ;  /* 0x000000040000795c */ /* 0x000fe20000300000 */
.L_x_5156:
[----:B---3--:R-:W-:Y:S05]  /*7060*/  @P3 BRA `(.L_x_5157) ;  /* 0x0000000000083947 */ /* 0x008fea0003800000 */
[----:B------:R-:W3:Y:S02]  /*7070*/  SYNCS.PHASECHK.TRANS64.TRYWAIT P3, [R9+URZ+0x38850], R5 ;  /* 0x03885005090075a7 */ /* 0x000ee4000806017f */
[----:B---3--:R-:W-:Y:S05]  /*7080*/  @!P3 BRA `(.L_x_5158) ;  /* 0x0000013c0058b947 */ /* 0x008fea0003800000 */
.L_x_5157:
[----:B0123--:R-:W-:Y:S01]  /*7090*/  IMAD R5, R2, 0x1000, R3 ;  /* 0x0000100002057824 */ /* 0x00ffe200078e0203 */
[----:B------:R-:W-:Y:S01]  /*70a0*/  WARPGROUP.ARRIVE ;  /* 0x00000000000079c5 */ /* 0x000fe20000000000 */
[----:B------:R-:W-:Y:S01]  /*70b0*/  UMOV UR27, 0x40000040 ;  /* 0x40000040001b7882 */ /* 0x000fe20000000000 */
[----:B------:R-:W-:Y:S01]  /*70c0*/  VIADD R6, R4, 0x2 ;  /* 0x0000000204067836 */ /* 0x000fe20000000000 */
[----:B------:R-:W-:Y:S01]  /*70d0*/  UMOV UR29, 0x40000040 ;  /* 0x40000040001d7882 */ /* 0x000fe20000000000 */
[C---:B------:R-:W-:Y:S01]  /*70e0*/  R2UR UR26, R5.reuse ;  /* 0x00000000051a72ca */ /* 0x040fe200000e0000 */
[----:B------:R-:W-:Y:S01]  /*70f0*/  UMOV UR31, 0x40000040 ;  /* 0x40000040001f7882 */ /* 0x000fe20000000000 */
[----:B------:R-:W0:Y:S01]  /*7100*/  S2R R13, SR_TID.X ;  /* 0x00000000000d7919 */ /* 0x000e220000002100 */
[----:B------:R-:W-:Y:S01]  /*7110*/  R2UR UR28, R6 ;  /* 0x00000000061c72ca */ /* 0x000fe200000e0000 */
[C---:B------:R-:W-:Y:S01]  /*7120*/  VIADD R6, R5.reuse, 0x2 ;  /* 0x0000000205067836 */ /* 0x040fe20000000000 */
[----:B------:R-:W-:Y:S01]  /*7130*/  UMOV UR7, 0xffffffc0 ;  /* 0xffffffc000077882 */ /* 0x000fe20000000000 */
[----:B------:R-:W-:Y:S01]  /*7140*/  VIADD R20, R5, 0x800 ;  /* 0x0000080005147836 */ /* 0x000fe20000000000 */
[----:B------:R-:W-:Y:S01]  /*7150*/  UIMAD UR7, UR6, UR7, 0x1 ;  /* 0x00000001060774a4 */ /* 0x000fe2000f8e0207 */
[----:B------:R-:W-:Y:S01]  /*7160*/  IMAD.MOV.U32 R15, RZ, RZ, 0x4 ;  /* 0x00000004ff0f7424 */ /* 0x000fe200078e00ff */
[----:B------:R-:W-:Y:S01]  /*7170*/  R2UR UR30, R6 ;  /* 0x00000000061e72ca */ /* 0x000fe200000e0000 */
[----:B------:R-:W-:Y:S01]  /*7180*/  VIADD R6, R4, 0x4 ;  /* 0x0000000404067836 */ /* 0x000fe20000000000 */
[----:B------:R-:W-:Y:S01]  /*7190*/  UMOV UR11, 0x40000040 ;  /* 0x40000040000b7882 */ /* 0x000fe20000000000 */
[----:B------:R-:W-:Y:S01]  /*71a0*/  UISETP.GT.AND UP0, UPT, UR6, UR5, UPT ;  /* 0x000000050600728c */ /* 0x000fe2000bf04270 */
[----:B------:R-:W-:Y:S01]  /*71b0*/  HGMMA.64x64x16.F32.BF16 R152, gdesc[UR24], R152, gsb0 ;  /* 0x00e00000189879f0 */ /* 0x000fe20008001898 */
[----:B------:R-:W-:Y:S01]  /*71c0*/  UIADD3 UR6, UR6, -0x1, URZ ;  /* 0xffffffff06067890 */ /* 0x000fe2000fffe03f */
[----:B0-----:R-:W-:Y:S01]  /*71d0*/  SHF.R.U32.HI R13, RZ, 0x7, R13 ;  /* 0x00000007ff0d7819 */ /* 0x001fe2000001160d */
[----:B------:R-:W-:-:S02]  /*71e0*/  WARPGROUP.DEPBAR.LE gsb0, 0x0 ;  /* 0x00008000000079c5 */ /* 0x000fc40000010000 */
[----:B------:R-:W-:-:S06]  /*71f0*/  WARPGROUP.ARRIVE ;  /* 0x00000000000079c5 */ /* 0x000fcc0000000000 */
[----:B------:R-:W-:Y:S01]  /*7200*/  HGMMA.64x64x16.F32.BF16 R152, gdesc[UR28], R152, gsb0 ;  /* 0x00e000001c9879f0 */ /* 0x000fe20008001898 */
[----:B------:R-:W-:Y:S01]  /*7210*/  R2UR UR28, R6 ;  /* 0x00000000061c72ca */ /* 0x000fe200000e0000 */
[----:B------:R-:W-:Y:S01]  /*7220*/  VIADD R6, R5, 0x4 ;  /* 0x0000000405067836 */ /* 0x000fe20000000000 */
[----:B------:R-:W-:Y:S01]  /*7230*/  UMOV UR29, 0x40000040 ;  /* 0x40000040001d7882 */ /* 0x000fe20000000000 */
[----:B------:R-:W-:-:S03]  /*7240*/  UMOV UR31, 0x40000040 ;  /* 0x40000040001f7882 */ /* 0x000fc60000000000 */
[----:B------:R-:W-:Y:S01]  /*7250*/  R2UR UR30, R6 ;  /* 0x00000000061e72ca */ /* 0x000fe200000e0000 */
[----:B------:R-:W-:Y:S01]  /*7260*/  VIADD R6, R4, 0x6 ;  /* 0x0000000604067836 */ /* 0x000fe20000000000 */
[----:B------:R-:W-:Y:S02]  /*7270*/  WARPGROUP.DEPBAR.LE gsb0, 0x0 ;  /* 0x00008000000079c5 */ /* 0x000fe40000010000 */
[----:B------:R-:W-:-:S09]  /*7280*/  WARPGROUP.ARRIVE ;  /* 0x00000000000079c5 */ /* 0x000fd20000000000 */
        /* <DEDUP_REMOVED lines=113> */
[----:B------:R-:W-:Y:S02]  /*79a0*/  R2UR UR30, R6 ;  /* 0x00000000061e72ca */ /* 0x000fe400000e0000 */
[----:B------:R0:W1:Y:S02]  /*79b0*/  SHFL.IDX PT, R6, R13, RZ, 0x1f ;  /* 0x00001fff0d067589 */ /* 0x00006400000e0000 */
[----:B0-----:R-:W-:Y:S01]  /*79c0*/  VIADD R13, R4, 0x800 ;  /* 0x00000800040d7836 */ /* 0x001fe20000000000 */
[----:B-1----:R-:W-:-:S04]  /*79d0*/  ISETP.GT.AND P3, PT, R6, 0x7f, PT ;  /* 0x0000007f0600780c */ /* 0x002fc80003f64270 */
[----:B------:R-:W-:-:S05]  /*79e0*/  SEL R14, RZ, 0x2, !P3 ;  /* 0x00000002ff0e7807 */ /* 0x000fca0005800000 */
[----:B------:R-:W-:Y:S01]  /*79f0*/  IMAD.IADD R6, R13, 0x1, R14 ;  /* 0x000000010d067824 */ /* 0x000fe200078e020e */
[----:B------:R-:W-:Y:S02]  /*7a00*/  WARPGROUP.DEPBAR.LE gsb0, 0x0 ;  /* 0x00008000000079c5 */ /* 0x000fe40000010000 */
[----:B------:R-:W-:-:S06]  /*7a10*/  WARPGROUP.ARRIVE ;  /* 0x00000000000079c5 */ /* 0x000fcc0000000000 */
[----:B------:R-:W-:Y:S01]  /*7a20*/  HGMMA.64x64x16.F32.BF16 R152, gdesc[UR28], R152, gsb0 ;  /* 0x00e000001c9879f0 */ /* 0x000fe20008001898 */
[----:B------:R-:W-:Y:S01]  /*7a30*/  R2UR UR28, R6 ;  /* 0x00000000061c72ca */ /* 0x000fe200000e0000 */
[----:B------:R-:W-:Y:S01]  /*7a40*/  IMAD.IADD R6, R14, 0x1, R20 ;  /* 0x000000010e067824 */ /* 0x000fe200078e0214 */
[----:B------:R-:W-:Y:S01]  /*7a50*/  UMOV UR29, 0x40000040 ;  /* 0x40000040001d7882 */ /* 0x000fe20000000000 */
[----:B------:R-:W-:-:S03]  /*7a60*/  UMOV UR31, 0x40000040 ;  /* 0x40000040001f7882 */ /* 0x000fc60000000000 */
[----:B------:R-:W-:Y:S02]  /*7a70*/  R2UR UR30, R6 ;  /* 0x00000000061e72ca */ /* 0x000fe400000e0000 */
[C---:B------:R-:W-:Y:S02]  /*7a80*/  SEL R6, R15.reuse, 0x2, P3 ;  /* 0x000000020f067807 */ /* 0x040fe40001800000 */
[----:B------:R-:W-:-:S03]  /*7a90*/  SEL R15, R15, 0x6, !P3 ;  /* 0x000000060f0f7807 */ /* 0x000fc60005800000 */
[C---:B------:R-:W-:Y:S02]  /*7aa0*/  IMAD.IADD R21, R13.reuse, 0x1, R6 ;  /* 0x000000010d157824 */ /* 0x040fe400078e0206 */
[----:B------:R-:W-:Y:S01]  /*7ab0*/  IMAD.IADD R13, R13, 0x1, R15 ;  /* 0x000000010d0d7824 */ /* 0x000fe200078e020f */
[----:B------:R-:W-:Y:S02]  /*7ac0*/  WARPGROUP.DEPBAR.LE gsb0, 0x0 ;  /* 0x00008000000079c5 */ /* 0x000fe40000010000 */
[----:B------:R-:W-:-:S06]  /*7ad0*/  WARPGROUP.ARRIVE ;  /* 0x00000000000079c5 */ /* 0x000fcc0000000000 */
[----:B------:R-:W-:Y:S01]  /*7ae0*/  HGMMA.64x64x16.F32.BF16 R152, gdesc[UR28], R152, gsb0 ;  /* 0x00e000001c9879f0 */ /* 0x000fe20008001898 */
[----:B------:R-:W-:Y:S01]  /*7af0*/  R2UR UR28, R21 ;  /* 0x00000000151c72ca */ /* 0x000fe200000e0000 */
[C---:B------:R-:W-:Y:S01]  /*7b00*/  IMAD.IADD R21, R20.reuse, 0x1, R6 ;  /* 0x0000000114157824 */ /* 0x040fe200078e0206 */
[----:B------:R-:W-:Y:S01]  /*7b10*/  UMOV UR29, 0x40000040 ;  /* 0x40000040001d7882 */ /* 0x000fe20000000000 */
[----:B------:R-:W-:Y:S01]  /*7b20*/  UMOV UR31, 0x40000040 ;  /* 0x40000040001f7882 */ /* 0x000fe20000000000 */
[----:B------:R-:W-:Y:S02]  /*7b30*/  IMAD.IADD R20, R20, 0x1, R15 ;  /* 0x0000000114147824 */ /* 0x000fe400078e020f */
[----:B------:R-:W-:Y:S01]  /*7b40*/  R2UR UR30, R21 ;  /* 0x00000000151e72ca */ /* 0x000fe200000e0000 */
[----:B------:R-:W-:Y:S02]  /*7b50*/  WARPGROUP.DEPBAR.LE gsb0, 0x0 ;  /* 0x00008000000079c5 */ /* 0x000fe40000010000 */
[----:B------:R-:W-:-:S10]  /*7b60*/  WARPGROUP.ARRIVE ;  /* 0x00000000000079c5 */ /* 0x000fd40000000000 */
        /* <DEDUP_REMOVED lines=26> */
[----:B------:R-:W-:Y:S01]  /*7d10*/  VIADD R20, R5, 0xa00 ;  /* 0x00000a0005147836 */ /* 0x000fe20000000000 */
[----:B------:R-:W-:Y:S01]  /*7d20*/  UMOV UR29, 0x40000040 ;  /* 0x40000040001d7882 */ /* 0x000fe20000000000 */
[----:B------:R-:W-:Y:S02]  /*7d30*/  UMOV UR31, 0x40000040 ;  /* 0x40000040001f7882 */ /* 0x000fe40000000000 */
[----:B------:R-:W-:-:S05]  /*7d40*/  IMAD.IADD R21, R14, 0x1, R20 ;  /* 0x000000010e157824 */ /* 0x000fca00078e0214 */
[----:B------:R-:W-:Y:S01]  /*7d50*/  R2UR UR30, R21 ;  /* 0x00000000151e72ca */ /* 0x000fe200000e0000 */
[C---:B------:R-:W-:Y:S02]  /*7d60*/  IMAD.IADD R21, R13.reuse, 0x1, R6 ;  /* 0x000000010d157824 */ /* 0x040fe400078e0206 */
[----:B------:R-:W-:Y:S01]  /*7d70*/  IMAD.IADD R13, R13, 0x1, R15 ;  /* 0x000000010d0d7824 */ /* 0x000fe200078e020f */
[----:B------:R-:W-:Y:S02]  /*7d80*/  WARPGROUP.DEPBAR.LE gsb0, 0x0 ;  /* 0x00008000000079c5 */ /* 0x000fe40000010000 */
[----:B------:R-:W-:-:S07]  /*7d90*/  WARPGROUP.ARRIVE ;  /* 0x00000000000079c5 */ /* 0x000fce0000000000 */
[----:B------:R-:W-:Y:S01]  /*7da0*/  HGMMA.64x64x16.F32.BF16 R152, gdesc[UR28], R152, gsb0 ;  /* 0x00e000001c9879f0 */ /* 0x000fe20008001898 */
[----:B------:R-:W-:Y:S01]  /*7db0*/  R2UR UR28, R21 ;  /* 0x00000000151c72ca */ /* 0x000fe200000e0000 */
[--C-:B------:R-:W-:Y:S01]  /*7dc0*/  IMAD.IADD R21, R6, 0x1, R20.reuse ;  /* 0x0000000106157824 */ /* 0x100fe200078e0214 */
        /* <DEDUP_REMOVED lines=82> */
[--C-:B------:R-:W-:Y:S02]  /*82f0*/  IMAD.IADD R6, R6, 0x1, R20.reuse ;  /* 0x0000000106067824 */ /* 0x100fe400078e0214 */
        /* <DEDUP_REMOVED lines=21> */
[----:B------:R-:W-:-:S04]  /*8450*/  LOP3.LUT R13, R13, 0x6, RZ, 0xc0, !PT ;  /* 0x000000060d0d7812 */ /* 0x000fc800078ec0ff */
[CC--:B------:R-:W-:Y:S02]  /*8460*/  IADD3 R5, R13.reuse, R6.reuse, R5 ;  /* 0x000000060d057210 */ /* 0x0c0fe40007ffe005 */
[----:B------:R-:W-:Y:S02]  /*8470*/  IADD3 R6, R13, R6, R4 ;  /* 0x000000060d067210 */ /* 0x000fe40007ffe004 */
[----:B------:R-:W0:Y:S01]  /*8480*/  @P1 LDC R13, c[0x0][0x44c] ;  /* 0x00011300ff0d1b82 */ /* 0x000e220000000800 */
[----:B------:R-:W-:Y:S02]  /*8490*/  WARPGROUP.DEPBAR.LE gsb0, 0x0 ;  /* 0x00008000000079c5 */ /* 0x000fe40000010000 */
[----:B------:R-:W-:-:S06]  /*84a0*/  WARPGROUP.ARRIVE ;  /* 0x00000000000079c5 */ /* 0x000fcc0000000000 */
[----:B------:R-:W-:Y:S01]  /*84b0*/  HGMMA.64x64x16.F32.BF16 R152, gdesc[UR28], R152, gsb0 ;  /* 0x00e000001c9879f0 */ /* 0x000fe20008001898 */
[----:B------:R-:W-:Y:S01]  /*84c0*/  R2UR UR28, R6 ;  /* 0x00000000061c72ca */ /* 0x000fe200000e0000 */
[----:B------:R-:W-:Y:S01]  /*84d0*/  UMOV UR29, 0x40000040 ;  /* 0x40000040001d7882 */ /* 0x000fe20000000000 */
[----:B------:R-:W-:Y:S01]  /*84e0*/  R2UR UR30, R5 ;  /* 0x00000000051e72ca */ /* 0x000fe200000e0000 */
[----:B------:R-:W-:Y:S01]  /*84f0*/  UMOV UR31, 0x40000040 ;  /* 0x40000040001f7882 */ /* 0x000fe20000000000 */
[----:B------:R-:W1:Y:S01]  /*8500*/  @P1 LDC R5, c[0x0][0x450] ;  /* 0x00011400ff051b82 */ /* 0x000e620000000800 */
[----:B------:R-:W-:-:S04]  /*8510*/  VIADD R6, R190, UR42 ;  /* 0x0000002abe067c36 */ /* 0x000fc80008000000 */
[----:B0-----:R-:W-:-:S05]  /*8520*/  @P1 IMAD.HI.U32 R13, R6, R13, RZ ;  /* 0x0000000d060d1227 */ /* 0x001fca00078e00ff */
[----:B-1----:R-:W-:Y:S02]  /*8530*/  @P1 SHF.R.U32.HI R6, RZ, R5, R13 ;  /* 0x00000005ff061219 */ /* 0x002fe4000001160d */
[----:B------:R-:W-:-:S03]  /*8540*/  IADD3 R5, R187, UR7, -R189 ;  /* 0x00000007bb057c10 */ /* 0x000fc6000fffe8bd */
[----:B------:R-:W0:Y:S02]  /*8550*/  SHFL.IDX PT, R13, R6, RZ, 0x1c1f ;  /* 0x001c1fff060d7589 */ /* 0x000e2400000e0000 */
[----:B------:R-:W-:-:S04]  /*8560*/  IMAD.IADD R5, R5, 0x1, -R188 ;  /* 0x0000000105057824 */ /* 0x000fc800078e0abc */
[----:B0-----:R-:W-:-:S05]  /*8570*/  IMAD.IADD R13, R5, 0x1, R13 ;  /* 0x00000001050d7824 */ /* 0x001fca00078e020d */
[C---:B------:R-:W-:Y:S02]  /*8580*/  ISETP.GT.AND P3, PT, R13.reuse, RZ, PT ;  /* 0x000000ff0d00720c */ /* 0x040fe40003f64270 */
[C---:B------:R-:W-:Y:S02]  /*8590*/  ISETP.GT.AND P4, PT, R13.reuse, 0x1, PT ;  /* 0x000000010d00780c */ /* 0x040fe40003f84270 */
[C---:B------:R-:W-:Y:S02]  /*85a0*/  ISETP.GT.AND P6, PT, R13.reuse, 0x28, PT ;  /* 0x000000280d00780c */ /* 0x040fe40003fc4270 */
        /* <DEDUP_REMOVED lines=42> */
[----:B------:R-:W-:Y:S02]  /*8850*/  ISETP.GT.AND P6, PT, R13, 0x38, PT ;  /* 0x000000380d00780c */ /* 0x000fe40003fc4270 */
[----:B------:R-:W-:Y:S02]  /*8860*/  FMNMX.FTZ R14, R177, R14, !PT ;  /* 0x0000000eb10e7209 */ /* 0x000fe40007810000 */
[----:B------:R-:W-:-:S02]  /*8870*/  FSEL R180, R180, -INF , P6 ;  /* 0xff800000b4b47808 */ /* 0x000fc40003000000 */
[----:B------:R-:W-:Y:S02]  /*8880*/  ISETP.GT.AND P5, PT, R13, 0x39, PT ;  /* 0x000000390d00780c */ /* 0x000fe40003fa4270 */
[----:B------:R-:W-:Y:S02]  /*8890*/  FMNMX.FTZ R13, R180, R14, !PT ;  /* 0x0000000eb40d7209 */ /* 0x000fe40007810000 */
[----:B------:R-:W0:Y:S01]  /*88a0*/  SHFL.IDX PT, R14, R6, 0x1, 0x1c1f ;  /* 0x003c1f00060e7f89 */ /* 0x000e2200000e0000 */
[----:B------:R-:W-:-:S04]  /*88b0*/  FSEL R181, R181, -INF , P5 ;  /* 0xff800000b5b57808 */ /* 0x000fc80002800000 */
[----:B------:R-:W-:-:S05]  /*88c0*/  FMNMX.FTZ R13, R181, R13, !PT ;  /* 0x0000000db50d7209 */ /* 0x000fca0007810000 */
[----:B------:R-:W1:Y:S01]  /*88d0*/  SHFL.BFLY PT, R6, R13, 0x2, 0x1f ;  /* 0x0c401f000d067f89 */ /* 0x000e6200000e0000 */
[----:B0-----:R-:W-:-:S05]  /*88e0*/  IMAD.IADD R5, R5, 0x1, R14 ;  /* 0x0000000105057824 */ /* 0x001fca00078e020e */
[C---:B------:R-:W-:Y:S02]  /*88f0*/  ISETP.GT.AND P4, PT, R5.reuse, RZ, PT ;  /* 0x000000ff0500720c */ /* 0x040fe40003f84270 */
[C---:B------:R-:W-:Y:S02]  /*8900*/  ISETP.GT.AND P5, PT, R5.reuse, 0x1, PT ;  /* 0x000000010500780c */ /* 0x040fe40003fa4270 */
        /* <DEDUP_REMOVED lines=10> */
[C---:B------:R-:W-:Y:S02]  /*89b0*/  ISETP.GT.AND P5, PT, R5.reuse, 0x11, PT ;  /* 0x000000110500780c */ /* 0x040fe40003fa4270 */
[C---:B------:R-:W-:Y:S02]  /*89c0*/  ISETP.GT.AND P6, PT, R5.reuse, 0x18, PT ;  /* 0x000000180500780c */ /* 0x040fe40003fc4270 */
[----:B------:R-:W-:Y:S02]  /*89d0*/  ISETP.GT.AND P3, PT, R5, 0x19, PT ;  /* 0x000000190500780c */ /* 0x000fe40003f64270 */
[----:B------:R-:W-:Y:S02]  /*89e0*/  FSEL R162, R162, -INF , P4 ;  /* 0xff800000a2a27808 */ /* 0x000fe40002000000 */
[----:B------:R-:W-:Y:S02]  /*89f0*/  FMNMX.FTZ R14, R159, R14, !PT ;  /* 0x0000000e9f0e7209 */ /* 0x000fe40007810000 */
        /* <DEDUP_REMOVED lines=9> */
[----:B------:R-:W-:Y:S02]  /*8a90*/  FSEL R171, R171, -INF , P5 ;  /* 0xff800000abab7808 */ /* 0x000fe40002800000 */
[----:B------:R-:W-:Y:S02]  /*8aa0*/  FSEL R174, R174, -INF , P6 ;  /* 0xff800000aeae7808 */ /* 0x000fe40003000000 */
[----:B------:R-:W-:Y:S02]  /*8ab0*/  FSEL R175, R175, -INF , P3 ;  /* 0xff800000afaf7808 */ /* 0x000fe40001800000 */
[----:B------:R-:W-:-:S02]  /*8ac0*/  ISETP.GT.AND P4, PT, R5, 0x30, PT ;  /* 0x000000300500780c */ /* 0x000fc40003f84270 */
[C---:B------:R-:W-:Y:S02]  /*8ad0*/  ISETP.GT.AND P5, PT, R5.reuse, 0x31, PT ;  /* 0x000000310500780c */ /* 0x040fe40003fa4270 */
[C---:B------:R-:W-:Y:S02]  /*8ae0*/  ISETP.GT.AND P6, PT, R5.reuse, 0x38, PT ;  /* 0x000000380500780c */ /* 0x040fe40003fc4270 */
[----:B------:R-:W-:Y:S02]  /*8af0*/  ISETP.GT.AND P3, PT, R5, 0x39, PT ;  /* 0x000000390500780c */ /* 0x000fe40003f64270 */
[----:B------:R-:W-:Y:S02]  /*8b00*/  FMNMX.FTZ R5, R163, R14, !PT ;  /* 0x0000000ea3057209 */ /* 0x000fe40007810000 */
[----:B------:R-:W-:Y:S02]  /*8b10*/  FSEL R178, R178, -INF , P4 ;  /* 0xff800000b2b27808 */ /* 0x000fe40002000000 */
[----:B------:R-:W-:-:S02]  /*8b20*/  FMNMX.FTZ R5, R166, R5, !PT ;  /* 0x00000005a6057209 */ /* 0x000fc40007810000 */
[----:B-1----:R-:W-:Y:S02]  /*8b30*/  FMNMX.FTZ R6, R13, R6, !PT ;  /* 0x000000060d067209 */ /* 0x002fe40007810000 */
[----:B------:R-:W-:Y:S02]  /*8b40*/  FMNMX.FTZ R5, R167, R5, !PT ;  /* 0x00000005a7057209 */ /* 0x000fe40007810000 */
[----:B------:R-:W-:Y:S01]  /*8b50*/  FSEL R179, R179, -INF , P5 ;  /* 0xff800000b3b37808 */ /* 0x000fe20002800000 */
[----:B------:R-:W0:Y:S01]  /*8b60*/  SHFL.BFLY PT, R13, R6, 0x1, 0x1f ;  /* 0x0c201f00060d7f89 */ /* 0x000e2200000e0000 */
[----:B------:R-:W-:Y:S02]  /*8b70*/  FMNMX.FTZ R5, R170, R5, !PT ;  /* 0x00000005aa057209 */ /* 0x000fe40007810000 */
[----:B------:R-:W-:Y:S02]  /*8b80*/  FSEL R182, R182, -INF , P6 ;  /* 0xff800000b6b67808 */ /* 0x000fe40003000000 */
[----:B------:R-:W-:-:S02]  /*8b90*/  FMNMX.FTZ R5, R171, R5, !PT ;  /* 0x00000005ab057209 */ /* 0x000fc40007810000 */
[----:B------:R-:W-:Y:S02]  /*8ba0*/  FSEL R229, R183, -INF , P3 ;  /* 0xff800000b7e57808 */ /* 0x000fe40001800000 */
        /* <DEDUP_REMOVED lines=9> */
[----:B------:R-:W-:Y:S01]  /*8c40*/  FSEL R228, R228, RZ, P4 ;  /* 0x000000ffe4e47208 */ /* 0x000fe20002000000 */
[----:B------:R-:W0:Y:S04]  /*8c50*/  SHFL.BFLY PT, R15, R5, 0x2, 0x1f ;  /* 0x0c401f00050f7f89 */ /* 0x000e2800000e0000 */
        /* <DEDUP_REMOVED lines=14> */
[----:B------:R-:W-:-:S03]  /*8d40*/  FFMA.FTZ R173, R181, UR4, -R228 ;  /* 0x00000004b5ad7c23 */ /* 0x000fc600080108e4 */
[----:B------:R-:W-:Y:S01]  /*8d50*/  MUFU.EX2 R152, R152 ;  /* 0x0000009800987308 */ /* 0x000fe20000000800 */
[----:B0-----:R-:W-:Y:S01]  /*8d60*/  FMNMX.FTZ R5, R5, R15, !PT ;  /* 0x0000000f05057209 */ /* 0x001fe20007810000 */
[--C-:B------:R-:W-:Y:S01]  /*8d70*/  FFMA.FTZ R15, R169, UR4, -R228.reuse ;  /* 0x00000004a90f7c23 */ /* 0x100fe200080108e4 */
[----:B------:R-:W-:-:S03]  /*8d80*/  FFMA.FTZ R169, R177, UR4, -R228 ;  /* 0x00000004b1a97c23 */ /* 0x000fc600080108e4 */
[----:B------:R-:W0:Y:S02]  /*8d90*/  SHFL.BFLY PT, R164, R5, 0x1, 0x1f ;  /* 0x0c201f0005a47f89 */ /* 0x000e2400000e0000 */
[----:B------:R-:W-:Y:S08]  /*8da0*/  MUFU.EX2 R153, R153 ;  /* 0x0000009900997308 */ /* 0x000ff00000000800 */
[----:B------:R-:W-:Y:S08]  /*8db0*/  MUFU.EX2 R156, R156 ;  /* 0x0000009c009c7308 */ /* 0x000ff00000000800 */
[----:B------:R-:W-:Y:S01]  /*8dc0*/  MUFU.EX2 R157, R157 ;  /* 0x0000009d009d7308 */ /* 0x000fe20000000800 */
[----:B0-----:R-:W-:-:S07]  /*8dd0*/  FMNMX.FTZ R5, R5, R164, !PT ;  /* 0x000000a405057209 */ /* 0x001fce0007810000 */
[----:B------:R-:W-:Y:S01]  /*8de0*/  MUFU.EX2 R161, R161 ;  /* 0x000000a100a17308 */ /* 0x000fe20000000800 */
[C---:B------:R-:W-:Y:S01]  /*8df0*/  FSETP.NEU.FTZ.AND P3, PT, R5.reuse, -INF , PT ;  /* 0xff8000000500780b */ /* 0x040fe20003f7d000 */
[----:B------:R-:W-:-:S06]  /*8e00*/  FMUL.FTZ R164, R5, UR4 ;  /* 0x0000000405a47c20 */ /* 0x000fcc0008410000 */
[----:B------:R-:W-:Y:S01]  /*8e10*/  MUFU.EX2 R160, R160 ;  /* 0x000000a000a07308 */ /* 0x000fe20000000800 */
[----:B------:R-:W-:-:S05]  /*8e20*/  FSEL R164, R164, RZ, P3 ;  /* 0x000000ffa4a47208 */ /* 0x000fca0001800000 */
[--C-:B------:R-:W-:Y:S01]  /*8e30*/  FFMA.FTZ R165, R155, UR4, -R164.reuse ;  /* 0x000000049ba57c23 */ /* 0x100fe200080108a4 */
[--C-:B------:R-:W-:Y:S01]  /*8e40*/  FFMA.FTZ R155, R158, UR4, -R164.reuse ;  /* 0x000000049e9b7c23 */ /* 0x100fe200080108a4 */
[--C-:B------:R-:W-:Y:S01]  /*8e50*/  FFMA.FTZ R158, R162, UR4, -R164.reuse ;  /* 0x00000004a29e7c23 */ /* 0x100fe200080108a4 */
[--C-:B------:R-:W-:Y:S01]  /*8e60*/  FFMA.FTZ R162, R163, UR4, -R164.reuse ;  /* 0x00000004a3a27c23 */ /* 0x100fe200080108a4 */
[--C-:B------:R-:W-:Y:S01]  /*8e70*/  FFMA.FTZ R176, R166, UR4, -R164.reuse ;  /* 0x00000004a6b07c23 */ /* 0x100fe200080108a4 */
[----:B------:R-:W-:Y:S01]  /*8e80*/  FSEL R163, R6, RZ, P4 ;  /* 0x000000ff06a37208 */ /* 0x000fe20002000000 */
[--C-:B------:R-:W-:Y:S01]  /*8e90*/  FFMA.FTZ R154, R154, UR4, -R164.reuse ;  /* 0x000000049a9a7c23 */ /* 0x100fe200080108a4 */
[----:B------:R-:W-:Y:S01]  /*8ea0*/  FSEL R166, R5, RZ, P3 ;  /* 0x000000ff05a67208 */ /* 0x000fe20001800000 */
[----:B------:R-:W-:Y:S01]  /*8eb0*/  FFMA.FTZ R177, R167, UR4, -R164 ;  /* 0x00000004a7b17c23 */ /* 0x000fe200080108a4 */
[----:B------:R-:W-:Y:S01]  /*8ec0*/  ISETP.NE.AND P3, PT, R22, RZ, PT ;  /* 0x000000ff1600720c */ /* 0x000fe20003f65270 */
[----:B------:R-:W-:Y:S01]  /*8ed0*/  FADD.FTZ R163, -R163, R10 ;  /* 0x0000000aa3a37221 */ /* 0x000fe20000010100 */
[----:B------:R-:W-:Y:S01]  /*8ee0*/  MUFU.EX2 R165, R165 ;  /* 0x000000a500a57308 */ /* 0x000fe20000000800 */
[----:B------:R-:W-:Y:S01]  /*8ef0*/  FADD.FTZ R166, -R166, R11 ;  /* 0x0000000ba6a67221 */ /* 0x000fe20000010100 */
[----:B------:R-:W-:-:S02]  /*8f00*/  @!P2 VIADD R11, R9, 0x38840 ;  /* 0x00038840090ba836 */ /* 0x000fc40000000000 */
[----:B------:R-:W-:Y:S01]  /*8f10*/  FMUL.FTZ R163, R163, UR4 ;  /* 0x00000004a3a37c20 */ /* 0x000fe20008410000 */
[--C-:B------:R-:W-:Y:S01]  /*8f20*/  FFMA.FTZ R159, R159, UR4, -R164.reuse ;  /* 0x000000049f9f7c23 */ /* 0x100fe200080108a4 */
[----:B------:R-:W-:Y:S01]  /*8f30*/  FMUL.FTZ R166, R166, UR4 ;  /* 0x00000004a6a67c20 */ /* 0x000fe20008410000 */
[--C-:B------:R-:W-:Y:S01]  /*8f40*/  FFMA.FTZ R10, R170, UR4, -R164.reuse ;  /* 0x00000004aa0a7c23 */ /* 0x100fe200080108a4 */
[----:B------:R-:W-:Y:S01]  /*8f50*/  @!P2 PRMT R11, RZ, 0x654, R11 ;  /* 0x00000654ff0ba816 */ /* 0x000fe2000000000b */
[----:B------:R-:W-:Y:S01]  /*8f60*/  MUFU.EX2 R154, R154 ;  /* 0x0000009a009a7308 */ /* 0x000fe20000000800 */
[--C-:B------:R-:W-:Y:S01]  /*8f70*/  FFMA.FTZ R179, R179, UR4, -R164.reuse ;  /* 0x00000004b3b37c23 */ /* 0x100fe200080108a4 */
[----:B------:R-:W-:Y:S01]  /*8f80*/  FFMA.FTZ R182, R182, UR4, -R164 ;  /* 0x00000004b6b67c23 */ /* 0x000fe200080108a4 */
[----:B------:R-:W-:Y:S01]  /*8f90*/  @!P3 IMAD R167, R12, 0x40, R18 ;  /* 0x000000400ca7b824 */ /* 0x000fe200078e0212 */
[----:B------:R0:W-:Y:S01]  /*8fa0*/  @!P2 SYNCS.ARRIVE.TRANS64.RED.A1T0 RZ, [R11+URZ], RZ ;  /* 0x000000ff0bffa9a7 */ /* 0x0001e2000810043f */
[--C-:B------:R-:W-:Y:S01]  /*8fb0*/  FFMA.FTZ R12, R174, UR4, -R164.reuse ;  /* 0x00000004ae0c7c23 */ /* 0x100fe200080108a4 */
[----:B------:R-:W-:Y:S01]  /*8fc0*/  FFMA.FTZ R171, R171, UR4, -R164 ;  /* 0x00000004abab7c23 */ /* 0x000fe200080108a4 */
[----:B------:R-:W-:Y:S01]  /*8fd0*/  @!P3 IMAD R167, R167, 0x4, R16 ;  /* 0x00000004a7a7b824 */ /* 0x000fe200078e0210 */
[----:B------:R-:W1:Y:S01]  /*8fe0*/  MUFU.EX2 R163, R163 ;  /* 0x000000a300a37308 */ /* 0x000e620000000800 */
[--C-:B------:R-:W-:Y:S01]  /*8ff0*/  FFMA.FTZ R175, R175, UR4, -R164.reuse ;  /* 0x00000004afaf7c23 */ /* 0x100fe200080108a4 */
[--C-:B------:R-:W-:Y:S01]  /*9000*/  FFMA.FTZ R178, R178, UR4, -R164.reuse ;  /* 0x00000004b2b27c23 */ /* 0x100fe200080108a4 */
[----:B------:R-:W-:Y:S01]  /*9010*/  FFMA.FTZ R164, R229, UR4, -R164 ;  /* 0x00000004e5a47c23 */ /* 0x000fe200080108a4 */
[----:B------:R-:W-:-:S04]  /*9020*/  @!P2 VIADD R9, R9, 0x38860 ;  /* 0x000388600909a836 */ /* 0x000fc80000000000 */
[----:B------:R-:W2:Y:S01]  /*9030*/  MUFU.EX2 R166, R166 ;  /* 0x000000a600a67308 */ /* 0x000ea20000000800 */
[----:B------:R-:W-:-:S07]  /*9040*/  @!P2 PRMT R9, RZ, 0x654, R9 ;  /* 0x00000654ff09a816 */ /* 0x000fce0000000009 */
[----:B------:R-:W3:Y:S01]  /*9050*/  MUFU.EX2 R155, R155 ;  /* 0x0000009b009b7308 */ /* 0x000ee20000000800 */
[----:B-1----:R-:W-:Y:S01]  /*9060*/  @!P3 STS [R167+0x38400], R163 ;  /* 0x038400a3a700b388 */ /* 0x002fe20000000800 */
[-C--:B------:R-:W-:Y:S01]  /*9070*/  FMUL.FTZ R24, R24, R163.reuse ;  /* 0x000000a318187220 */ /* 0x080fe20000410000 */
[-C--:B------:R-:W-:Y:S01]  /*9080*/  FMUL.FTZ R25, R25, R163.reuse ;  /* 0x000000a319197220 */ /* 0x080fe20000410000 */
[-C--:B------:R-:W-:Y:S01]  /*9090*/  FMUL.FTZ R28, R28, R163.reuse ;  /* 0x000000a31c1c7220 */ /* 0x080fe20000410000 */
[-C--:B------:R-:W-:Y:S01]  /*90a0*/  FMUL.FTZ R29, R29, R163.reuse ;  /* 0x000000a31d1d7220 */ /* 0x080fe20000410000 */
[-C--:B------:R-:W-:Y:S01]  /*90b0*/  FMUL.FTZ R32, R32, R163.reuse ;  /* 0x000000a320207220 */ /* 0x080fe20000410000 */
[-C--:B------:R-:W-:Y:S01]  /*90c0*/  FMUL.FTZ R33, R33, R163.reuse ;  /* 0x000000a321217220 */ /* 0x080fe20000410000 */
[----:B------:R-:W1:Y:S01]  /*90d0*/  MUFU.EX2 R159, R159 ;  /* 0x0000009f009f7308 */ /* 0x000e620000000800 */
[----:B--2---:R2:W-:Y:S01]  /*90e0*/  @!P3 STS [R167+0x38420], R166 ;  /* 0x038420a6a700b388 */ /* 0x0045e20000000800 */
[----:B------:R-:W-:Y:S01]  /*90f0*/  FFMA.FTZ R8, R166, R8, R154 ;  /* 0x00000008a6087223 */ /* 0x000fe2000001009a */
[-C--:B------:R-:W-:Y:S01]  /*9100*/  FMUL.FTZ R36, R36, R163.reuse ;  /* 0x000000a324247220 */ /* 0x080fe20000410000 */
[-C--:B------:R-:W-:Y:S01]  /*9110*/  FMUL.FTZ R37, R37, R163.reuse ;  /* 0x000000a325257220 */ /* 0x080fe20000410000 */
[-C--:B------:R-:W-:Y:S01]  /*9120*/  FMUL.FTZ R40, R40, R163.reuse ;  /* 0x000000a328287220 */ /* 0x080fe20000410000 */
[----:B------:R-:W-:Y:S01]  /*9130*/  FADD.FTZ R170, R165, R8 ;  /* 0x00000008a5aa7221 */ /* 0x000fe20000010000 */
[-C--:B------:R-:W-:Y:S01]  /*9140*/  FMUL.FTZ R41, R41, R163.reuse ;  /* 0x000000a329297220 */ /* 0x080fe20000410000 */
[----:B------:R-:W4:Y:S01]  /*9150*/  MUFU.EX2 R158, R158 ;  /* 0x0000009e009e7308 */ /* 0x000f220000000800 */
[----:B------:R-:W-:Y:S01]  /*9160*/  FMUL.FTZ R44, R44, R163 ;  /* 0x000000a32c2c7220 */ /* 0x000fe20000410000 */
[----:B---3--:R-:W-:Y:S01]  /*9170*/  FADD.FTZ R170, R155, R170 ;  /* 0x000000aa9baa7221 */ /* 0x008fe20000010000 */
[----:B--2---:R-:W-:Y:S01]  /*9180*/  FFMA.FTZ R167, R163, R7, R152 ;  /* 0x00000007a3a77223 */ /* 0x004fe20000010098 */
[----:B------:R-:W-:Y:S01]  /*9190*/  F2FP.BF16.F32.PACK_AB R152, R153, R152 ;  /* 0x000000989998723e */ /* 0x000fe200000010ff */
[-C--:B------:R-:W-:Y:S01]  /*91a0*/  FMUL.FTZ R45, R45, R163.reuse ;  /* 0x000000a32d2d7220 */ /* 0x080fe20000410000 */
[-C--:B------:R-:W-:Y:S01]  /*91b0*/  FMUL.FTZ R48, R48, R163.reuse ;  /* 0x000000a330307220 */ /* 0x080fe20000410000 */
[----:B------:R-:W-:Y:S01]  /*91c0*/  FADD.FTZ R167, R153, R167 ;  /* 0x000000a799a77221 */ /* 0x000fe20000010000 */
[----:B------:R-:W2:Y:S01]  /*91d0*/  MUFU.EX2 R162, R162 ;  /* 0x000000a200a27308 */ /* 0x000ea20000000800 */
[----:B-1----:R-:W-:Y:S01]  /*91e0*/  FADD.FTZ R170, R159, R170 ;  /* 0x000000aa9faa7221 */ /* 0x002fe20000010000 */
[----:B------:R-:W-:Y:S01]  /*91f0*/  F2FP.BF16.F32.PACK_AB R153, R165, R154 ;  /* 0x0000009aa599723e */ /* 0x000fe200000010ff */
[----:B------:R-:W-:Y:S01]  /*9200*/  FADD.FTZ R167, R156, R167 ;  /* 0x000000a79ca77221 */ /* 0x000fe20000010000 */
[----:B------:R-:W-:Y:S01]  /*9210*/  F2FP.BF16.F32.PACK_AB R154, R183, R156 ;  /* 0x0000009cb79a723e */ /* 0x000fe200000010ff */
[----:B------:R-:W-:Y:S01]  /*9220*/  FMUL.FTZ R49, R49, R163 ;  /* 0x000000a331317220 */ /* 0x000fe20000410000 */
[----:B------:R-:W-:Y:S01]  /*9230*/  F2FP.BF16.F32.PACK_AB R156, R161, R157 ;  /* 0x0000009da19c723e */ /* 0x000fe200000010ff */
[----:B------:R-:W-:Y:S01]  /*9240*/  FADD.FTZ R167, R183, R167 ;  /* 0x000000a7b7a77221 */ /* 0x000fe20000010000 */
[----:B------:R-:W1:Y:S01]  /*9250*/  MUFU.EX2 R13, R13 ;  /* 0x0000000d000d7308 */ /* 0x000e620000000800 */
[----:B----4-:R-:W-:Y:S01]  /*9260*/  FADD.FTZ R170, R158, R170 ;  /* 0x000000aa9eaa7221 */ /* 0x010fe20000010000 */
[----:B------:R-:W-:Y:S01]  /*9270*/  F2FP.BF16.F32.PACK_AB R155, R159, R155 ;  /* 0x0000009b9f9b723e */ /* 0x000fe200000010ff */
[----:B------:R-:W-:Y:S01]  /*9280*/  BAR.SYNC.DEFER_BLOCKING 0xf, 0x100 ;  /* 0x03c4000000007b1d */ /* 0x000fe20000010000 */
[----:B------:R-:W-:Y:S01]  /*9290*/  FADD.FTZ R167, R157, R167 ;  /* 0x000000a79da77221 */ /* 0x000fe20000010000 */
[-C--:B------:R-:W-:Y:S01]  /*92a0*/  FMUL.FTZ R52, R52, R163.reuse ;  /* 0x000000a334347220 */ /* 0x080fe20000410000 */
[-C--:B------:R-:W-:Y:S01]  /*92b0*/  FMUL.FTZ R53, R53, R163.reuse ;  /* 0x000000a335357220 */ /* 0x080fe20000410000 */
[-C--:B------:R-:W-:Y:S01]  /*92c0*/  FMUL.FTZ R56, R56, R163.reuse ;  /* 0x000000a338387220 */ /* 0x080fe20000410000 */
[-C--:B------:R-:W-:Y:S01]  /*92d0*/  FMUL.FTZ R57, R57, R163.reuse ;  /* 0x000000a339397220 */ /* 0x080fe20000410000 */
[----:B------:R-:W-:Y:S01]  /*92e0*/  MUFU.EX2 R176, R176 ;  /* 0x000000b000b07308 */ /* 0x000fe20000000800 */
        /* <DEDUP_REMOVED lines=54> */
[----:B-1----:R-:W-:Y:S01]  /*9650*/  F2FP.BF16.F32.PACK_AB R158, R13, R160 ;  /* 0x000000a00d9e723e */ /* 0x002fe200000010ff */
[----:B0-----:R0:W1:Y:S01]  /*9660*/  MUFU.EX2 R11, R171 ;  /* 0x000000ab000b7308 */ /* 0x0010620000000800 */
[----:B--2---:R-:W-:Y:S01]  /*9670*/  F2FP.BF16.F32.PACK_AB R159, R177, R176 ;  /* 0x000000b0b19f723e */ /* 0x004fe200000010ff */
[-C--:B------:R-:W-:Y:S01]  /*9680*/  FMUL.FTZ R26, R26, R166.reuse ;  /* 0x000000a61a1a7220 */ /* 0x080fe20000410000 */
[-C--:B------:R-:W-:Y:S01]  /*9690*/  FMUL.FTZ R27, R27, R166.reuse ;  /* 0x000000a61b1b7220 */ /* 0x080fe20000410000 */
[-C--:B------:R-:W-:Y:S01]  /*96a0*/  FMUL.FTZ R30, R30, R166.reuse ;  /* 0x000000a61e1e7220 */ /* 0x080fe20000410000 */
[-C--:B------:R-:W-:Y:S01]  /*96b0*/  FMUL.FTZ R31, R31, R166.reuse ;  /* 0x000000a61f1f7220 */ /* 0x080fe20000410000 */
[-C--:B------:R-:W-:Y:S01]  /*96c0*/  FMUL.FTZ R34, R34, R166.reuse ;  /* 0x000000a622227220 */ /* 0x080fe20000410000 */
[----:B------:R-:W-:Y:S01]  /*96d0*/  FMUL.FTZ R35, R35, R166 ;  /* 0x000000a623237220 */ /* 0x000fe20000410000 */
[----:B------:R-:W-:Y:S01]  /*96e0*/  MUFU.EX2 R12, R12 ;  /* 0x0000000c000c7308 */ /* 0x000fe20000000800 */
[----:B0-----:R-:W-:-:S02]  /*96f0*/  IMAD R171, R2, 0x1000, R19 ;  /* 0x0000100002ab7824 */ /* 0x001fc400078e0213 */
[-C--:B------:R-:W-:Y:S01]  /*9700*/  FMUL.FTZ R38, R38, R166.reuse ;  /* 0x000000a626267220 */ /* 0x080fe20000410000 */
[-C--:B------:R-:W-:Y:S01]  /*9710*/  FMUL.FTZ R39, R39, R166.reuse ;  /* 0x000000a627277220 */ /* 0x080fe20000410000 */
[-C--:B------:R-:W-:Y:S01]  /*9720*/  FMUL.FTZ R42, R42, R166.reuse ;  /* 0x000000a62a2a7220 */ /* 0x080fe20000410000 */
[-C--:B------:R-:W-:Y:S01]  /*9730*/  FMUL.FTZ R43, R43, R166.reuse ;  /* 0x000000a62b2b7220 */ /* 0x080fe20000410000 */
[----:B------:R-:W-:Y:S01]  /*9740*/  R2UR UR10, R171 ;  /* 0x00000000ab0a72ca */ /* 0x000fe200000e0000 */
        /* <DEDUP_REMOVED lines=10> */
[----:B0-----:R-:W-:Y:S01]  /*97f0*/  FADD.FTZ R175, R161, R167 ;  /* 0x000000a7a1af7221 */ /* 0x001fe20000010000 */
[-C--:B------:R-:W-:Y:S01]  /*9800*/  FMUL.FTZ R62, R62, R166.reuse ;  /* 0x000000a63e3e7220 */ /* 0x080fe20000410000 */
[-C--:B------:R-:W-:Y:S01]  /*9810*/  FMUL.FTZ R63, R63, R166.reuse ;  /* 0x000000a63f3f7220 */ /* 0x080fe20000410000 */
[-C--:B------:R-:W-:Y:S01]  /*9820*/  FMUL.FTZ R66, R66, R166.reuse ;  /* 0x000000a642427220 */ /* 0x080fe20000410000 */
[----:B------:R-:W-:Y:S01]  /*9830*/  FADD.FTZ R175, R160, R175 ;  /* 0x000000afa0af7221 */ /* 0x000fe20000010000 */
        /* <DEDUP_REMOVED lines=49> */
[----:B---3--:R-:W-:Y:S01]  /*9b50*/  F2FP.BF16.F32.PACK_AB R160, R15, R14 ;  /* 0x0000000e0fa0723e */ /* 0x008fe200000010ff */
[----:B------:R3:W4:Y:S01]  /*9b60*/  MUFU.EX2 R174, R164 ;  /* 0x000000a400ae7308 */ /* 0x0007220000000800 */
[----:B-1----:R-:W-:Y:S01]  /*9b70*/  F2FP.BF16.F32.PACK_AB R161, R11, R10 ;  /* 0x0000000a0ba1723e */ /* 0x002fe200000010ff */
[----:B------:R1:W-:Y:S01]  /*9b80*/  STSM.16.M88.4 [R23+0x36400], R152 ;  /* 0x0364009817007844 */ /* 0x0003e20000000200 */
[----:B------:R-:W-:Y:S01]  /*9b90*/  F2FP.BF16.F32.PACK_AB R162, R21, R20 ;  /* 0x0000001415a2723e */ /* 0x000fe200000010ff */
[----:B------:R-:W-:Y:S01]  /*9ba0*/  FADD.FTZ R170, R176, R170 ;  /* 0x000000aab0aa7221 */ /* 0x000fe20000010000 */
[----:B--2---:R-:W-:Y:S01]  /*9bb0*/  F2FP.BF16.F32.PACK_AB R163, R7, R12 ;  /* 0x0000000c07a3723e */ /* 0x004fe200000010ff */
[----:B------:R2:W-:Y:S01]  /*9bc0*/  STSM.16.M88.4 [R184], R156 ;  /* 0x0000009cb8007844 */ /* 0x0005e20000000200 */
[----:B0-----:R-:W-:Y:S01]  /*9bd0*/  F2FP.BF16.F32.PACK_AB R165, R179, R8 ;  /* 0x00000008b3a5723e */ /* 0x001fe200000010ff */
[----:B------:R-:W-:Y:S01]  /*9be0*/  FADD.FTZ R175, R13, R175 ;  /* 0x000000af0daf7221 */ /* 0x000fe20000010000 */
[----:B---3--:R-:W-:Y:S01]  /*9bf0*/  F2FP.BF16.F32.PACK_AB R164, R169, R168 ;  /* 0x000000a8a9a4723e */ /* 0x008fe200000010ff */
[----:B------:R2:W-:Y:S01]  /*9c00*/  STSM.16.M88.4 [R186], R160 ;  /* 0x000000a0ba007844 */ /* 0x0005e20000000200 */
[----:B------:R-:W-:Y:S01]  /*9c10*/  F2FP.BF16.F32.PACK_AB R166, R173, R172 ;  /* 0x000000acada6723e */ /* 0x000fe200000010ff */
[----:B------:R-:W-:Y:S01]  /*9c20*/  FADD.FTZ R170, R177, R170 ;  /* 0x000000aab1aa7221 */ /* 0x000fe20000010000 */
[----:B------:R-:W-:Y:S01]  /*9c30*/  FADD.FTZ R175, R14, R175 ;  /* 0x000000af0eaf7221 */ /* 0x000fe20000010000 */
[----:B------:R-:W-:-:S02]  /*9c40*/  PLOP3.LUT P3, PT, PT, PT, UP0, 0x80, 0x0 ;  /* 0x000000000000781c */ /* 0x000fc40003f6f008 */
[----:B------:R-:W-:Y:S01]  /*9c50*/  FADD.FTZ R170, R10, R170 ;  /* 0x000000aa0aaa7221 */ /* 0x000fe20000010000 */
[----:B----4-:R-:W-:Y:S01]  /*9c60*/  F2FP.BF16.F32.PACK_AB R167, R174, R182 ;  /* 0x000000b6aea7723e */ /* 0x010fe200000010ff */
[----:B------:R-:W-:Y:S01]  /*9c70*/  FADD.FTZ R175, R15, R175 ;  /* 0x000000af0faf7221 */ /* 0x000fe20000010000 */
[----:B------:R-:W-:Y:S02]  /*9c80*/  IMAD.MOV.U32 R10, RZ, RZ, R6 ;  /* 0x000000ffff0a7224 */ /* 0x000fe400078e0006 */
[----:B------:R-:W-:Y:S01]  /*9c90*/  FADD.FTZ R11, R11, R170 ;  /* 0x000000aa0b0b7221 */ /* 0x000fe20000010000 */
[----:B------:R2:W-:Y:S01]  /*9ca0*/  STSM.16.M88.4 [R185], R164 ;  /* 0x000000a4b9007844 */ /* 0x0005e20000000200 */
[----:B------:R-:W-:Y:S01]  /*9cb0*/  WARPGROUP.ARRIVE ;  /* 0x00000000000079c5 */ /* 0x000fe20000000000 */
[----:B------:R-:W-:Y:S01]  /*9cc0*/  FADD.FTZ R20, R20, R175 ;  /* 0x000000af14147221 */ /* 0x000fe20000010000 */
[----:B------:R-:W-:Y:S01]  /*9cd0*/  FADD.FTZ R12, R12, R11 ;  /* 0x0000000b0c0c7221 */ /* 0x000fe20000010000 */
[----:B------:R-:W-:-:S02]  /*9ce0*/  IMAD.MOV.U32 R11, RZ, RZ, R5 ;  /* 0x000000ffff0b7224 */ /* 0x000fc400078e0005 */
[----:B------:R-:W-:Y:S01]  /*9cf0*/  FADD.FTZ R21, R21, R20 ;  /* 0x0000001415157221 */ /* 0x000fe20000010000 */
[----:B------:R-:W-:Y:S01]  /*9d00*/  HGMMA.64x256x16.F32.BF16 R24, R152, gdesc[UR8].tnspB, R24, gsb0 ;  /* 0x43e0000898187df0 */ /* 0x000fe20008001818 */
[----:B------:R-:W-:Y:S01]  /*9d10*/  UMOV UR11, 0x40000040 ;  /* 0x40000040000b7882 */ /* 0x000fe20000000000 */
[----:B------:R-:W-:Y:S01]  /*9d20*/  FADD.FTZ R7, R7, R12 ;  /* 0x0000000c07077221 */ /* 0x000fe20000010000 */
[----:B------:R-:W-:Y:S01]  /*9d30*/  FADD.FTZ R168, R168, R21 ;  /* 0x00000015a8a87221 */ /* 0x000fe20000010000 */
[----:B------:R-:W-:Y:S02]  /*9d40*/  IMAD.MOV.U32 R12, RZ, RZ, R2 ;  /* 0x000000ffff0c7224 */ /* 0x000fe400078e0002 */
[----:B------:R-:W-:Y:S01]  /*9d50*/  FADD.FTZ R8, R8, R7 ;  /* 0x0000000708087221 */ /* 0x000fe20000010000 */
[----:B------:R-:W-:-:S03]  /*9d60*/  FADD.FTZ R169, R169, R168 ;  /* 0x000000a8a9a97221 */ /* 0x000fc60000010000 */
[----:B------:R-:W-:Y:S01]  /*9d70*/  FADD.FTZ R179, R179, R8 ;  /* 0x00000008b3b37221 */ /* 0x000fe20000010000 */
[----:B------:R-:W-:-:S03]  /*9d80*/  FADD.FTZ R172, R172, R169 ;  /* 0x000000a9acac7221 */ /* 0x000fc60000010000 */
[----:B------:R-:W-:Y:S01]  /*9d90*/  FADD.FTZ R179, R182, R179 ;  /* 0x000000b3b6b37221 */ /* 0x000fe20000010000 */
[----:B------:R-:W-:-:S03]  /*9da0*/  FADD.FTZ R7, R173, R172 ;  /* 0x000000acad077221 */ /* 0x000fc60000010000 */
[----:B------:R-:W-:Y:S01]  /*9db0*/  FADD.FTZ R8, R174, R179 ;  /* 0x000000b3ae087221 */ /* 0x000fe20000010000 */
[----:B------:R-:W-:Y:S02]  /*9dc0*/  WARPGROUP.DEPBAR.LE gsb0, 0x0 ;  /* 0x00008000000079c5 */ /* 0x000fe40000010000 */
[----:B-1----:R-:W-:Y:S01]  /*9dd0*/  VIADD R152, R171, 0x80 ;  /* 0x00000080ab987836 */ /* 0x002fe20000000000 */
[----:B------:R-:W-:-:S04]  /*9de0*/  WARPGROUP.ARRIVE ;  /* 0x00000000000079c5 */ /* 0x000fc80000000000 */
[----:B------:R-:W-:Y:S01]  /*9df0*/  R2UR UR10, R152 ;  /* 0x00000000980a72ca */ /* 0x000fe200000e0000 */
[C---:B------:R-:W-:Y:S02]  /*9e00*/  VIADD R152, R171.reuse, 0x100 ;  /* 0x00000100ab987836 */ /* 0x040fe40000000000 */
[----:B------:R-:W-:-:S10]  /*9e10*/  VIADD R171, R171, 0x180 ;  /* 0x00000180abab7836 */ /* 0x000fd40000000000 */
        /* <DEDUP_REMOVED lines=24> */
.L_x_5150:
[----:B------:R-:W-:-:S06]  /*9fa0*/  UISETP.GE.AND UP0, UPT, UR6, UR43, UPT ;  /* 0x0000002b0600728c */ /* 0x000fcc000bf06270 */
[----:B------:R-:W-:-:S13]  /*9fb0*/  PLOP3.LUT P1, PT, PT, PT, UP0, 0x80, 0x0 ;  /* 0x000000000000781c */ /* 0x000fda0003f2f008 */
[----:B------:R-:W-:Y:S05]  /*9fc0*/  @!P1 BRA `(.L_x_5160) ;  /* 0x0000002c00409947 */ /* 0x000fea0003800000 */
[----:B------:R-:W-:Y:S01]  /*9fd0*/  IMAD.MOV.U32 R228, RZ, RZ, R5 ;  /* 0x000000ffffe47224 */ /* 0x000fe200078e0005 */
[----:B------:R-:W-:Y:S01]  /*9fe0*/  ULDC UR4, c[0x0][0xa80] ;  /* 0x0002a00000047ab9 */ /* 0x000fe20000000800 */
[----:B------:R-:W-:Y:S02]  /*9ff0*/  IMAD.MOV.U32 R10, RZ, RZ, R6 ;  /* 0x000000ffff0a7224 */ /* 0x000fe400078e0006 */
[----:B------:R-:W-:-:S07]  /*a000*/  IMAD.MOV.U32 R187, RZ, RZ, R2 ;  /* 0x000000ffffbb7224 */ /* 0x000fce00078e0002 */
.L_x_5169:
[----:B------:R-:W-:-:S05]  /*a010*/  VIADD R2, R187, 0x1 ;  /* 0x00000001bb027836 */ /* 0x000fca0000000000 */
[----:B------:R-:W-:-:S04]  /*a020*/  ISETP.NE.AND P1, PT, R2, 0x2, PT ;  /* 0x000000020200780c */ /* 0x000fc80003f25270 */
[----:B------:R-:W-:Y:S02]  /*a030*/  SEL R5, RZ, 0x1, P1 ;  /* 0x00000001ff057807 */ /* 0x000fe40000800000 */
[----:B------:R-:W-:Y:S02]  /*a040*/  SEL R2, R2, RZ, P1 ;  /* 0x000000ff02027207 */ /* 0x000fe40000800000 */
[----:B------:R-:W-:-:S13]  /*a050*/  R2UR UR5, R5 ;  /* 0x00000000050572ca */ /* 0x000fda00000e0000 */
[----:B------:R-:W-:Y:S01]  /*a060*/  ULOP3.LUT UR37, UR37, UR5, URZ, 0x3c, !UPT ;  /* 0x0000000525257292 */ /* 0x000fe2000f8e3c3f */
[----:B----4-:R-:W-:Y:S11]  /*a070*/  @!P0 BRA `(.L_x_5161) ;  /* 0x0000000000048947 */ /* 0x010ff60003800000 */
[----:B------:R-:W-:Y:S01]  /*a080*/  BPT.TRAP 0x1 ;  /* 0x000000040000795c */ /* 0x000fe20000300000 */
.L_x_5161:
[----:B------:R-:W-:Y:S02]  /*a090*/  IMAD.U32 R5, RZ, RZ, UR37 ;  /* 0x00000025ff057e24 */ /* 0x000fe4000f8e00ff */
[----:B0-2---:R-:W-:-:S03]  /*a0a0*/  IMAD R9, R2, 0x8, R16 ;  /* 0x0000000802097824 */ /* 0x005fc600078e0210 */
[----:B------:R-:W-:-:S04]  /*a0b0*/  SHF.L.U32 R5, R5, 0x1f, RZ ;  /* 0x0000001f05057819 */ /* 0x000fc800000006ff */
[----:B------:R0:W1:Y:S01]  /*a0c0*/  SYNCS.PHASECHK.TRANS64.TRYWAIT P1, [R9+URZ+0x38830], R5 ;  /* 0x03883005090075a7 */ /* 0x000062000802017f */
[----:B------:R-:W-:Y:S05]  /*a0d0*/  @!P0 BRA `(.L_x_5162) ;  /* 0x0000000000048947 */ /* 0x000fea0003800000 */
[----:B------:R-:W-:Y:S01]  /*a0e0*/  BPT.TRAP 0x1 ;  /* 0x000000040000795c */ /* 0x000fe20000300000 */
.L_x_5162:
[----:B------:R-:W-:Y:S01]  /*a0f0*/  IMAD R6, R2, 0x200, R0 ;  /* 0x0000020002067824 */ /* 0x000fe200078e0200 */
[----:B-1----:R-:W-:Y:S06]  /*a100*/  @P1 BRA `(.L_x_5163) ;  /* 0x0000000000081947 */ /* 0x002fec0003800000 */
[----:B------:R-:W1:Y:S02]  /*a110*/  SYNCS.PHASECHK.TRANS64.TRYWAIT P1, [R9+URZ+0x38830], R5 ;  /* 0x03883005090075a7 */ /* 0x000e64000802017f */
[----:B-1----:R-:W-:Y:S05]  /*a120*/  @!P1 BRA `(.L_x_5164) ;  /* 0x0000010c00449947 */ /* 0x002fea0003800000 */
.L_x_5163:
        /* <DEDUP_REMOVED lines=22> */
.L_x_5165:
[----:B------:R2:W3:Y:S01]  /*a290*/  SYNCS.PHASECHK.TRANS64.TRYWAIT P1, [R9+URZ+0x38850], R5 ;  /* 0x03885005090075a7 */ /* 0x0004e2000802017f */
[----:B------:R-:W-:Y:S05]  /*a2a0*/  @!P0 BRA `(.L_x_5166) ;  /* 0x0000000000048947 */ /* 0x000fea0003800000 */
[----:B------:R-:W-:Y:S01]  /*a2b0*/  BPT.TRAP 0x1 ;  /* 0x000000040000795c */ /* 0x000fe20000300000 */
.L_x_5166:
[----:B---3--:R-:W-:Y:S05]  /*a2c0*/  @P1 BRA `(.L_x_5167) ;  /* 0x0000000000081947 */ /* 0x008fea0003800000 */
[----:B------:R-:W3:Y:S02]  /*a2d0*/  SYNCS.PHASECHK.TRANS64.TRYWAIT P1, [R9+URZ+0x38850], R5 ;  /* 0x03885005090075a7 */ /* 0x000ee4000802017f */
[----:B---3--:R-:W-:Y:S05]  /*a2e0*/  @!P1 BRA `(.L_x_5168) ;  /* 0x0000010800e89947 */ /* 0x008fea0003800000 */
.L_x_5167:
        /* <DEDUP_REMOVED lines=12> */
[----:B------:R-:W-:Y:S01]  /*a3b0*/  UISETP.GT.AND UP0, UPT, UR6, UR43, UPT ;  /* 0x0000002b0600728c */ /* 0x000fe2000bf04270 */
[----:B------:R-:W-:Y:S01]  /*a3c0*/  IMAD.MOV.U32 R13, RZ, RZ, 0x4 ;  /* 0x00000004ff0d7424 */ /* 0x000fe200078e00ff */
[----:B------:R-:W-:Y:S01]  /*a3d0*/  R2UR UR30, R6 ;  /* 0x00000000061e72ca */ /* 0x000fe200000e0000 */
[----:B------:R-:W-:Y:S01]  /*a3e0*/  VIADD R6, R4, 0x4 ;  /* 0x0000000404067836 */ /* 0x000fe20000000000 */
[----:B------:R-:W-:-:S02]  /*a3f0*/  UIADD3 UR6, UR6, -0x1, URZ ;  /* 0xffffffff06067890 */ /* 0x000fc4000fffe03f */
[----:B------:R-:W-:Y:S01]  /*a400*/  HGMMA.64x64x16.F32.BF16 R152, gdesc[UR24], R152, gsb0 ;  /* 0x00e00000189879f0 */ /* 0x000fe20008001898 */
[----:B0-----:R-:W-:Y:S02]  /*a410*/  SHF.R.U32.HI R11, RZ, 0x7, R11 ;  /* 0x00000007ff0b7819 */ /* 0x001fe4000001160b */
[----:B------:R-:W-:Y:S02]  /*a420*/  WARPGROUP.DEPBAR.LE gsb0, 0x0 ;  /* 0x00008000000079c5 */ /* 0x000fe40000010000 */
        /* <DEDUP_REMOVED lines=336> */
[----:B------:R-:W-:-:S03]  /*b930*/  FMNMX.FTZ R5, R167, R5, !PT ;  /* 0x00000005a7057209 */ /* 0x000fc60007810000 */
[----:B------:R-:W-:Y:S01]  /*b940*/  FMUL.FTZ R188, R6, UR4 ;  /* 0x0000000406bc7c20 */ /* 0x000fe20008410000 */
[----:B------:R-:W-:Y:S01]  /*b950*/  FMNMX.FTZ R5, R170, R5, !PT ;  /* 0x00000005aa057209 */ /* 0x000fe20007810000 */
[----:B------:R-:W-:Y:S02]  /*b960*/  FADD.FTZ R10, -R6, R10 ;  /* 0x0000000a060a7221 */ /* 0x000fe40000010100 */
[--C-:B------:R-:W-:Y:S01]  /*b970*/  FFMA.FTZ R229, R156, UR4, -R188.reuse ;  /* 0x000000049ce57c23 */ /* 0x100fe200080108bc */
[----:B------:R-:W-:Y:S01]  /*b980*/  FMNMX.FTZ R5, R171, R5, !PT ;  /* 0x00000005ab057209 */ /* 0x000fe20007810000 */
[--C-:B------:R-:W-:Y:S01]  /*b990*/  FFMA.FTZ R156, R160, UR4, -R188.reuse ;  /* 0x00000004a09c7c23 */ /* 0x100fe200080108bc */
[--C-:B------:R-:W-:Y:S01]  /*b9a0*/  FFMA.FTZ R160, R164, UR4, -R188.reuse ;  /* 0x00000004a4a07c23 */ /* 0x100fe200080108bc */
[----:B------:R-:W-:Y:S01]  /*b9b0*/  FMUL.FTZ R10, R10, UR4 ;  /* 0x000000040a0a7c20 */ /* 0x000fe20008410000 */
[----:B------:R-:W-:Y:S01]  /*b9c0*/  FMNMX.FTZ R5, R174, R5, !PT ;  /* 0x00000005ae057209 */ /* 0x000fe20007810000 */
[--C-:B------:R-:W-:Y:S01]  /*b9d0*/  FFMA.FTZ R20, R176, UR4, -R188.reuse ;  /* 0x00000004b0147c23 */ /* 0x100fe200080108bc */
[--C-:B------:R-:W-:Y:S01]  /*b9e0*/  FFMA.FTZ R152, R152, UR4, -R188.reuse ;  /* 0x0000000498987c23 */ /* 0x100fe200080108bc */
[----:B------:R0:W1:Y:S01]  /*b9f0*/  MUFU.EX2 R12, R10 ;  /* 0x0000000a000c7308 */ /* 0x0000620000000800 */
[----:B------:R-:W-:Y:S01]  /*ba00*/  FMNMX.FTZ R5, R175, R5, !PT ;  /* 0x00000005af057209 */ /* 0x000fe20007810000 */
[--C-:B------:R-:W-:Y:S01]  /*ba10*/  FFMA.FTZ R153, R153, UR4, -R188.reuse ;  /* 0x0000000499997c23 */ /* 0x100fe200080108bc */
[--C-:B------:R-:W-:Y:S01]  /*ba20*/  FFMA.FTZ R157, R157, UR4, -R188.reuse ;  /* 0x000000049d9d7c23 */ /* 0x100fe200080108bc */
[--C-:B------:R-:W-:Y:S01]  /*ba30*/  FFMA.FTZ R161, R161, UR4, -R188.reuse ;  /* 0x00000004a1a17c23 */ /* 0x100fe200080108bc */
[----:B------:R-:W-:Y:S01]  /*ba40*/  FMNMX.FTZ R5, R178, R5, !PT ;  /* 0x00000005b2057209 */ /* 0x000fe20007810000 */
[--C-:B------:R-:W-:Y:S01]  /*ba50*/  FFMA.FTZ R14, R172, UR4, -R188.reuse ;  /* 0x00000004ac0e7c23 */ /* 0x100fe200080108bc */
[--C-:B------:R-:W-:Y:S01]  /*ba60*/  FFMA.FTZ R15, R173, UR4, -R188.reuse ;  /* 0x00000004ad0f7c23 */ /* 0x100fe200080108bc */
[----:B------:R-:W-:Y:S01]  /*ba70*/  MUFU.EX2 R152, R152 ;  /* 0x0000009800987308 */ /* 0x000fe20000000800 */
[----:B------:R-:W-:Y:S01]  /*ba80*/  FMNMX.FTZ R5, R179, R5, !PT ;  /* 0x00000005b3057209 */ /* 0x000fe20007810000 */
[--C-:B0-----:R-:W-:Y:S01]  /*ba90*/  FFMA.FTZ R10, R165, UR4, -R188.reuse ;  /* 0x00000004a50a7c23 */ /* 0x101fe200080108bc */
[--C-:B------:R-:W-:Y:S01]  /*baa0*/  FFMA.FTZ R11, R168, UR4, -R188.reuse ;  /* 0x00000004a80b7c23 */ /* 0x100fe200080108bc */
[--C-:B------:R-:W-:Y:S01]  /*bab0*/  FFMA.FTZ R21, R177, UR4, -R188.reuse ;  /* 0x00000004b1157c23 */ /* 0x100fe200080108bc */
[----:B------:R-:W-:Y:S01]  /*bac0*/  FMNMX.FTZ R5, R182, R5, !PT ;  /* 0x00000005b6057209 */ /* 0x000fe20007810000 */
[----:B------:R-:W-:-:S02]  /*bad0*/  FFMA.FTZ R168, R180, UR4, -R188 ;  /* 0x00000004b4a87c23 */ /* 0x000fc400080108bc */
[----:B------:R-:W-:Y:S01]  /*bae0*/  MUFU.EX2 R153, R153 ;  /* 0x0000009900997308 */ /* 0x000fe20000000800 */
[----:B------:R-:W-:Y:S01]  /*baf0*/  FMNMX.FTZ R5, R183, R5, !PT ;  /* 0x00000005b7057209 */ /* 0x000fe20007810000 */
[-C--:B-1----:R-:W-:Y:S01]  /*bb00*/  FMUL.FTZ R24, R24, R12.reuse ;  /* 0x0000000c18187220 */ /* 0x082fe20000410000 */
        /* <DEDUP_REMOVED lines=28> */
[--C-:B------:R-:W-:Y:S01]  /*bcd0*/  FFMA.FTZ R13, R169, UR4, -R188.reuse ;  /* 0x00000004a90d7c23 */ /* 0x100fe200080108bc */
[----:B------:R-:W-:Y:S01]  /*bce0*/  MUFU.EX2 R161, R161 ;  /* 0x000000a100a17308 */ /* 0x000fe20000000800 */
[----:B------:R-:W-:Y:S01]  /*bcf0*/  FFMA.FTZ R169, R181, UR4, -R188 ;  /* 0x00000004b5a97c23 */ /* 0x000fe200080108bc */
        /* <DEDUP_REMOVED lines=30> */
[C---:B------:R-:W-:Y:S01]  /*bee0*/  FADD.FTZ R164, -R5.reuse, R228 ;  /* 0x000000e405a47221 */ /* 0x040fe20000010100 */
[----:B------:R-:W-:Y:S01]  /*bef0*/  FMUL.FTZ R165, R5, UR4 ;  /* 0x0000000405a57c20 */ /* 0x000fe20008410000 */
[----:B------:R-:W-:Y:S01]  /*bf00*/  MUFU.EX2 R13, R13 ;  /* 0x0000000d000d7308 */ /* 0x000fe20000000800 */
[-C--:B------:R-:W-:Y:S01]  /*bf10*/  FMUL.FTZ R121, R121, R12.reuse ;  /* 0x0000000c79797220 */ /* 0x080fe20000410000 */
[----:B------:R-:W-:Y:S01]  /*bf20*/  FMUL.FTZ R164, R164, UR4 ;  /* 0x00000004a4a47c20 */ /* 0x000fe20008410000 */
[--C-:B------:R-:W-:Y:S01]  /*bf30*/  FFMA.FTZ R176, R155, UR4, -R165.reuse ;  /* 0x000000049bb07c23 */ /* 0x100fe200080108a5 */
[--C-:B------:R-:W-:Y:S01]  /*bf40*/  FFMA.FTZ R155, R158, UR4, -R165.reuse ;  /* 0x000000049e9b7c23 */ /* 0x100fe200080108a5 */
[--C-:B------:R-:W-:Y:S01]  /*bf50*/  FFMA.FTZ R158, R162, UR4, -R165.reuse ;  /* 0x00000004a29e7c23 */ /* 0x100fe200080108a5 */
[--C-:B------:R-:W-:Y:S01]  /*bf60*/  FFMA.FTZ R162, R163, UR4, -R165.reuse ;  /* 0x00000004a3a27c23 */ /* 0x100fe200080108a5 */
[--C-:B------:R-:W-:Y:S01]  /*bf70*/  FFMA.FTZ R154, R154, UR4, -R165.reuse ;  /* 0x000000049a9a7c23 */ /* 0x100fe200080108a5 */
[----:B------:R-:W-:Y:S01]  /*bf80*/  @!P2 VIADD R163, R9, 0x38840 ;  /* 0x0003884009a3a836 */ /* 0x000fe20000000000 */
[----:B------:R-:W-:Y:S01]  /*bf90*/  MUFU.EX2 R164, R164 ;  /* 0x000000a400a47308 */ /* 0x000fe20000000800 */
[--C-:B------:R-:W-:Y:S01]  /*bfa0*/  FFMA.FTZ R159, R159, UR4, -R165.reuse ;  /* 0x000000049f9f7c23 */ /* 0x100fe200080108a5 */
[--C-:B------:R-:W-:Y:S01]  /*bfb0*/  FFMA.FTZ R172, R166, UR4, -R165.reuse ;  /* 0x00000004a6ac7c23 */ /* 0x100fe200080108a5 */
[----:B------:R-:W-:Y:S01]  /*bfc0*/  FFMA.FTZ R173, R167, UR4, -R165 ;  /* 0x00000004a7ad7c23 */ /* 0x000fe200080108a5 */
[----:B------:R-:W-:Y:S01]  /*bfd0*/  @!P2 PRMT R163, RZ, 0x654, R163 ;  /* 0x00000654ffa3a816 */ /* 0x000fe200000000a3 */
[--C-:B------:R-:W-:Y:S01]  /*bfe0*/  FFMA.FTZ R170, R170, UR4, -R165.reuse ;  /* 0x00000004aaaa7c23 */ /* 0x100fe200080108a5 */
[--C-:B------:R-:W-:Y:S01]  /*bff0*/  FFMA.FTZ R171, R171, UR4, -R165.reuse ;  /* 0x00000004abab7c23 */ /* 0x100fe200080108a5 */
[--C-:B------:R-:W-:Y:S01]  /*c000*/  FFMA.FTZ R174, R174, UR4, -R165.reuse ;  /* 0x00000004aeae7c23 */ /* 0x100fe200080108a5 */
[----:B------:R-:W0:Y:S01]  /*c010*/  MUFU.EX2 R154, R154 ;  /* 0x0000009a009a7308 */ /* 0x000e220000000800 */
[----:B------:R1:W-:Y:S01]  /*c020*/  @!P2 SYNCS.ARRIVE.TRANS64.RED.A1T0 RZ, [R163+URZ], RZ ;  /* 0x000000ffa3ffa9a7 */ /* 0x0003e2000810043f */
[--C-:B------:R-:W-:Y:S01]  /*c030*/  FFMA.FTZ R179, R179, UR4, -R165.reuse ;  /* 0x00000004b3b37c23 */ /* 0x100fe200080108a5 */
[--C-:B------:R-:W-:Y:S01]  /*c040*/  FFMA.FTZ R182, R182, UR4, -R165.reuse ;  /* 0x00000004b6b67c23 */ /* 0x100fe200080108a5 */
[--C-:B------:R-:W-:Y:S01]  /*c050*/  FFMA.FTZ R175, R175, UR4, -R165.reuse ;  /* 0x00000004afaf7c23 */ /* 0x100fe200080108a5 */
[--C-:B------:R-:W-:Y:S01]  /*c060*/  FFMA.FTZ R178, R178, UR4, -R165.reuse ;  /* 0x00000004b2b27c23 */ /* 0x100fe200080108a5 */
[----:B------:R-:W-:Y:S01]  /*c070*/  FFMA.FTZ R165, R183, UR4, -R165 ;  /* 0x00000004b7a57c23 */ /* 0x000fe200080108a5 */
[----:B------:R-:W-:Y:S01]  /*c080*/  FMUL.FTZ R124, R124, R12 ;  /* 0x0000000c7c7c7220 */ /* 0x000fe20000410000 */
[----:B------:R-:W2:Y:S01]  /*c090*/  MUFU.EX2 R176, R176 ;  /* 0x000000b000b07308 */ /* 0x000ea20000000800 */
[----:B-1----:R-:W-:-:S02]  /*c0a0*/  @!P1 IMAD R163, R187, 0x40, R18 ;  /* 0x00000040bba39824 */ /* 0x002fc400078e0212 */
[-C--:B------:R-:W-:Y:S01]  /*c0b0*/  FMUL.FTZ R125, R125, R12.reuse ;  /* 0x0000000c7d7d7220 */ /* 0x080fe20000410000 */
[-C--:B------:R-:W-:Y:S01]  /*c0c0*/  FMUL.FTZ R128, R128, R12.reuse ;  /* 0x0000000c80807220 */ /* 0x080fe20000410000 */
[-C--:B------:R-:W-:Y:S01]  /*c0d0*/  FMUL.FTZ R129, R129, R12.reuse ;  /* 0x0000000c81817220 */ /* 0x080fe20000410000 */
[----:B------:R-:W-:Y:S02]  /*c0e0*/  @!P1 IMAD R163, R163, 0x4, R16 ;  /* 0x00000004a3a39824 */ /* 0x000fe400078e0210 */
[-C--:B------:R-:W-:Y:S01]  /*c0f0*/  FMUL.FTZ R132, R132, R12.reuse ;  /* 0x0000000c84847220 */ /* 0x080fe20000410000 */
[----:B------:R-:W-:Y:S01]  /*c100*/  FMUL.FTZ R133, R133, R12 ;  /* 0x0000000c85857220 */ /* 0x000fe20000410000 */
[----:B------:R-:W1:Y:S01]  /*c110*/  MUFU.EX2 R155, R155 ;  /* 0x0000009b009b7308 */ /* 0x000e620000000800 */
[----:B0-----:R-:W-:Y:S01]  /*c120*/  FFMA.FTZ R8, R164, R8, R154 ;  /* 0x00000008a4087223 */ /* 0x001fe2000001009a */
        /* <DEDUP_REMOVED lines=11> */
[----:B------:R-:W-:Y:S01]  /*c1e0*/  FMUL.FTZ R149, R149, R12 ;  /* 0x0000000c95957220 */ /* 0x000fe20000410000 */
[-C--:B------:R-:W-:Y:S01]  /*c1f0*/  FMUL.FTZ R26, R26, R164.reuse ;  /* 0x000000a41a1a7220 */ /* 0x080fe20000410000 */
[----:B------:R-:W-:Y:S01]  /*c200*/  FMUL.FTZ R27, R27, R164 ;  /* 0x000000a41b1b7220 */ /* 0x000fe20000410000 */
[----:B0-----:R-:W-:Y:S01]  /*c210*/  FFMA.FTZ R163, R12, R7, R152 ;  /* 0x000000070ca37223 */ /* 0x001fe20000010098 */
[----:B------:R-:W0:Y:S01]  /*c220*/  MUFU.EX2 R158, R158 ;  /* 0x0000009e009e7308 */ /* 0x000e220000000800 */
[----:B-1----:R-:W-:Y:S01]  /*c230*/  FADD.FTZ R166, R155, R166 ;  /* 0x000000a69ba67221 */ /* 0x002fe20000010000 */
[C---:B------:R-:W-:Y:S01]  /*c240*/  F2FP.BF16.F32.PACK_AB R152, R153.reuse, R152 ;  /* 0x000000989998723e */ /* 0x040fe200000010ff */
[----:B------:R-:W-:Y:S01]  /*c250*/  FADD.FTZ R163, R153, R163 ;  /* 0x000000a399a37221 */ /* 0x000fe20000010000 */
[----:B------:R-:W-:Y:S01]  /*c260*/  F2FP.BF16.F32.PACK_AB R153, R176, R154 ;  /* 0x0000009ab099723e */ /* 0x000fe200000010ff */
[----:B------:R-:W-:Y:S01]  /*c270*/  IMAD R176, R2, 0x1000, R19 ;  /* 0x0000100002b07824 */ /* 0x000fe200078e0213 */
[----:B------:R-:W-:Y:S01]  /*c280*/  F2FP.BF16.F32.PACK_AB R154, R157, R229 ;  /* 0x000000e59d9a723e */ /* 0x000fe200000010ff */
[----:B------:R-:W-:Y:S01]  /*c290*/  FADD.FTZ R163, R229, R163 ;  /* 0x000000a3e5a37221 */ /* 0x000fe20000010000 */
[----:B------:R-:W1:Y:S01]  /*c2a0*/  MUFU.EX2 R162, R162 ;  /* 0x000000a200a27308 */ /* 0x000e620000000800 */
[C---:B---3--:R-:W-:Y:S01]  /*c2b0*/  FADD.FTZ R166, R159.reuse, R166 ;  /* 0x000000a69fa67221 */ /* 0x048fe20000010000 */
[----:B------:R-:W-:Y:S01]  /*c2c0*/  F2FP.BF16.F32.PACK_AB R155, R159, R155 ;  /* 0x0000009b9f9b723e */ /* 0x000fe200000010ff */
[----:B------:R-:W-:Y:S01]  /*c2d0*/  BAR.SYNC.DEFER_BLOCKING 0xf, 0x100 ;  /* 0x03c4000000007b1d */ /* 0x000fe20000010000 */
[----:B------:R-:W-:Y:S01]  /*c2e0*/  FADD.FTZ R163, R157, R163 ;  /* 0x000000a39da37221 */ /* 0x000fe20000010000 */
[----:B------:R-:W-:Y:S01]  /*c2f0*/  R2UR UR10, R176 ;  /* 0x00000000b00a72ca */ /* 0x000fe200000e0000 */
[-C--:B------:R-:W-:Y:S01]  /*c300*/  FMUL.FTZ R30, R30, R164.reuse ;  /* 0x000000a41e1e7220 */ /* 0x080fe20000410000 */
[----:B------:R-:W-:Y:S01]  /*c310*/  FMUL.FTZ R31, R31, R164 ;  /* 0x000000a41f1f7220 */ /* 0x000fe20000410000 */
[----:B------:R-:W-:Y:S01]  /*c320*/  FADD.FTZ R163, R156, R163 ;  /* 0x000000a39ca37221 */ /* 0x000fe20000010000 */
[----:B------:R-:W-:Y:S01]  /*c330*/  MUFU.EX2 R172, R172 ;  /* 0x000000ac00ac7308 */ /* 0x000fe20000000800 */
[----:B0-----:R-:W-:Y:S01]  /*c340*/  FADD.FTZ R166, R158, R166 ;  /* 0x000000a69ea67221 */ /* 0x001fe20000010000 */
[C---:B------:R-:W-:Y:S01]  /*c350*/  F2FP.BF16.F32.PACK_AB R156, R161.reuse, R156 ;  /* 0x0000009ca19c723e */ /* 0x040fe200000010ff */
[----:B------:R-:W-:Y:S01]  /*c360*/  FADD.FTZ R177, R161, R163 ;  /* 0x000000a3a1b17221 */ /* 0x000fe20000010000 */
[-C--:B------:R-:W-:Y:S01]  /*c370*/  FMUL.FTZ R34, R34, R164.reuse ;  /* 0x000000a422227220 */ /* 0x080fe20000410000 */
[-C--:B------:R-:W-:Y:S01]  /*c380*/  FMUL.FTZ R35, R35, R164.reuse ;  /* 0x000000a423237220 */ /* 0x080fe20000410000 */
[----:B------:R-:W-:Y:S01]  /*c390*/  FMUL.FTZ R38, R38, R164 ;  /* 0x000000a426267220 */ /* 0x000fe20000410000 */
[----:B------:R-:W-:Y:S01]  /*c3a0*/  FADD.FTZ R177, R160, R177 ;  /* 0x000000b1a0b17221 */ /* 0x000fe20000010000 */
[----:B------:R-:W0:Y:S01]  /*c3b0*/  MUFU.EX2 R173, R173 ;  /* 0x000000ad00ad7308 */ /* 0x000e220000000800 */
[----:B-1----:R-:W-:Y:S01]  /*c3c0*/  F2FP.BF16.F32.PACK_AB R157, R162, R158 ;  /* 0x0000009ea29d723e */ /* 0x002fe200000010ff */
[----:B------:R-:W-:Y:S01]  /*c3d0*/  FMUL.FTZ R39, R39, R164 ;  /* 0x000000a427277220 */ /* 0x000fe20000410000 */
[----:B------:R-:W-:Y:S01]  /*c3e0*/  F2FP.BF16.F32.PACK_AB R158, R10, R160 ;  /* 0x000000a00a9e723e */ /* 0x000fe200000010ff */
        /* <DEDUP_REMOVED lines=65> */
[----:B------:R-:W-:Y:S01]  /*c800*/  FMUL.FTZ R151, R151, R164 ;  /* 0x000000a497977220 */ /* 0x000fe20000410000 */
[----:B------:R-:W-:Y:S01]  /*c810*/  F2FP.BF16.F32.PACK_AB R160, R13, R11 ;  /* 0x0000000b0da0723e */ /* 0x000fe200000010ff */
[----:B------:R3:W-:Y:S01]  /*c820*/  STSM.16.M88.4 [R23+0x36400], R152 ;  /* 0x0364009817007844 */ /* 0x0007e20000000200 */
[----:B------:R-:W-:Y:S01]  /*c830*/  MUFU.EX2 R168, R168 ;  /* 0x000000a800a87308 */ /* 0x000fe20000000800 */
[----:B0-----:R-:W-:Y:S01]  /*c840*/  F2FP.BF16.F32.PACK_AB R161, R171, R170 ;  /* 0x000000aaaba1723e */ /* 0x001fe200000010ff */
[----:B------:R-:W-:Y:S01]  /*c850*/  FADD.FTZ R175, R172, R175 ;  /* 0x000000afacaf7221 */ /* 0x000fe20000010000 */
[----:B------:R-:W-:Y:S01]  /*c860*/  F2FP.BF16.F32.PACK_AB R162, R15, R14 ;  /* 0x0000000e0fa2723e */ /* 0x000fe200000010ff */
[----:B------:R4:W-:Y:S01]  /*c870*/  STSM.16.M88.4 [R184], R156 ;  /* 0x0000009cb8007844 */ /* 0x0009e20000000200 */
[----:B--2---:R-:W-:Y:S01]  /*c880*/  F2FP.BF16.F32.PACK_AB R163, R7, R174 ;  /* 0x000000ae07a3723e */ /* 0x004fe200000010ff */
[----:B------:R-:W-:Y:S01]  /*c890*/  FADD.FTZ R177, R10, R177 ;  /* 0x000000b10ab17221 */ /* 0x000fe20000010000 */
[----:B------:R-:W-:Y:S01]  /*c8a0*/  FADD.FTZ R175, R173, R175 ;  /* 0x000000afadaf7221 */ /* 0x000fe20000010000 */
[----:B------:R-:W0:Y:S01]  /*c8b0*/  MUFU.EX2 R169, R169 ;  /* 0x000000a900a97308 */ /* 0x000e220000000800 */
[----:B-1----:R-:W-:Y:S01]  /*c8c0*/  F2FP.BF16.F32.PACK_AB R164, R21, R20 ;  /* 0x0000001415a4723e */ /* 0x002fe200000010ff */
[----:B------:R4:W-:Y:S01]  /*c8d0*/  STSM.16.M88.4 [R186], R160 ;  /* 0x000000a0ba007844 */ /* 0x0009e20000000200 */
[----:B------:R-:W-:Y:S01]  /*c8e0*/  FADD.FTZ R177, R11, R177 ;  /* 0x000000b10bb17221 */ /* 0x000fe20000010000 */
[----:B------:R-:W-:Y:S01]  /*c8f0*/  FADD.FTZ R170, R170, R175 ;  /* 0x000000afaaaa7221 */ /* 0x000fe20000010000 */
[----:B------:R-:W-:Y:S01]  /*c900*/  PLOP3.LUT P1, PT, PT, PT, UP0, 0x80, 0x0 ;  /* 0x000000000000781c */ /* 0x000fe20003f2f008 */
[----:B------:R-:W-:-:S02]  /*c910*/  @!P2 VIADD R9, R9, 0x38860 ;  /* 0x000388600909a836 */ /* 0x000fc40000000000 */
[----:B------:R-:W-:Y:S01]  /*c920*/  FADD.FTZ R177, R13, R177 ;  /* 0x000000b10db17221 */ /* 0x000fe20000010000 */
[----:B------:R-:W-:Y:S01]  /*c930*/  MUFU.EX2 R8, R178 ;  /* 0x000000b200087308 */ /* 0x000fe20000000800 */
[----:B------:R-:W-:Y:S01]  /*c940*/  FADD.FTZ R171, R171, R170 ;  /* 0x000000aaabab7221 */ /* 0x000fe20000010000 */
[----:B------:R-:W-:Y:S02]  /*c950*/  IMAD.MOV.U32 R187, RZ, RZ, R2 ;  /* 0x000000ffffbb7224 */ /* 0x000fe400078e0002 */
[----:B------:R-:W-:Y:S01]  /*c960*/  FADD.FTZ R14, R14, R177 ;  /* 0x000000b10e0e7221 */ /* 0x000fe20000010000 */
[----:B------:R-:W-:Y:S01]  /*c970*/  @!P2 PRMT R9, RZ, 0x654, R9 ;  /* 0x00000654ff09a816 */ /* 0x000fe20000000009 */
[----:B------:R-:W-:Y:S01]  /*c980*/  FADD.FTZ R174, R174, R171 ;  /* 0x000000abaeae7221 */ /* 0x000fe20000010000 */
[----:B------:R-:W-:Y:S02]  /*c990*/  IMAD.MOV.U32 R228, RZ, RZ, R5 ;  /* 0x000000ffffe47224 */ /* 0x000fe400078e0005 */
[----:B------:R-:W-:Y:S01]  /*c9a0*/  FADD.FTZ R15, R15, R14 ;  /* 0x0000000e0f0f7221 */ /* 0x000fe20000010000 */
[----:B------:R-:W1:Y:S01]  /*c9b0*/  MUFU.EX2 R179, R179 ;  /* 0x000000b300b37308 */ /* 0x000e620000000800 */
[----:B0-----:R-:W-:Y:S01]  /*c9c0*/  F2FP.BF16.F32.PACK_AB R166, R169, R168 ;  /* 0x000000a8a9a6723e */ /* 0x001fe200000010ff */
[----:B------:R-:W-:Y:S01]  /*c9d0*/  FADD.FTZ R7, R7, R174 ;  /* 0x000000ae07077221 */ /* 0x000fe20000010000 */
[----:B------:R-:W-:Y:S01]  /*c9e0*/  FADD.FTZ R20, R20, R15 ;  /* 0x0000000f14147221 */ /* 0x000fe20000010000 */
[----:B------:R-:W-:-:S03]  /*c9f0*/  IMAD.MOV.U32 R10, RZ, RZ, R6 ;  /* 0x000000ffff0a7224 */ /* 0x000fc600078e0006 */
[----:B------:R-:W-:Y:S01]  /*ca00*/  FADD.FTZ R21, R21, R20 ;  /* 0x0000001415157221 */ /* 0x000fe20000010000 */
[----:B------:R-:W-:Y:S03]  /*ca10*/  MUFU.EX2 R182, R182 ;  /* 0x000000b600b67308 */ /* 0x000fe60000000800 */
[----:B------:R-:W-:-:S05]  /*ca20*/  FADD.FTZ R168, R168, R21 ;  /* 0x00000015a8a87221 */ /* 0x000fca0000010000 */
[----:B------:R1:W0:Y:S02]  /*ca30*/  MUFU.EX2 R12, R165 ;  /* 0x000000a5000c7308 */ /* 0x0002240000000800 */
[----:B-1----:R-:W-:Y:S01]  /*ca40*/  F2FP.BF16.F32.PACK_AB R165, R179, R8 ;  /* 0x00000008b3a5723e */ /* 0x002fe200000010ff */
[----:B------:R-:W-:Y:S01]  /*ca50*/  FADD.FTZ R8, R8, R7 ;  /* 0x0000000708087221 */ /* 0x000fe20000010000 */
[----:B------:R-:W-:-:S03]  /*ca60*/  FADD.FTZ R7, R169, R168 ;  /* 0x000000a8a9077221 */ /* 0x000fc60000010000 */
[----:B------:R-:W-:Y:S01]  /*ca70*/  FADD.FTZ R179, R179, R8 ;  /* 0x00000008b3b37221 */ /* 0x000fe20000010000 */
[----:B0-----:R-:W-:-:S03]  /*ca80*/  F2FP.BF16.F32.PACK_AB R167, R12, R182 ;  /* 0x000000b60ca7723e */ /* 0x001fc600000010ff */
[----:B------:R-:W-:Y:S02]  /*ca90*/  FADD.FTZ R179, R182, R179 ;  /* 0x000000b3b6b37221 */ /* 0x000fe40000010000 */
[----:B------:R4:W-:Y:S01]  /*caa0*/  STSM.16.M88.4 [R185], R164 ;  /* 0x000000a4b9007844 */ /* 0x0009e20000000200 */
[----:B------:R-:W-:Y:S01]  /*cab0*/  WARPGROUP.ARRIVE ;  /* 0x00000000000079c5 */ /* 0x000fe20000000000 */
[----:B------:R-:W-:-:S05]  /*cac0*/  FADD.FTZ R8, R12, R179 ;  /* 0x000000b30c087221 */ /* 0x000fca0000010000 */
[----:B------:R-:W-:Y:S01]  /*cad0*/  HGMMA.64x256x16.F32.BF16 R24, R152, gdesc[UR8].tnspB, R24, gsb0 ;  /* 0x43e0000898187df0 */ /* 0x000fe20008001818 */
[----:B------:R-:W-:Y:S02]  /*cae0*/  UMOV UR11, 0x40000040 ;  /* 0x40000040000b7882 */ /* 0x000fe40000000000 */
[----:B------:R-:W-:Y:S02]  /*caf0*/  WARPGROUP.DEPBAR.LE gsb0, 0x0 ;  /* 0x00008000000079c5 */ /* 0x000fe40000010000 */
[----:B---3--:R-:W-:Y:S01]  /*cb00*/  VIADD R152, R176, 0x80 ;  /* 0x00000080b0987836 */ /* 0x008fe20000000000 */
[----:B------:R-:W-:-:S04]  /*cb10*/  WARPGROUP.ARRIVE ;  /* 0x00000000000079c5 */ /* 0x000fc80000000000 */
[----:B------:R-:W-:Y:S01]  /*cb20*/  R2UR UR10, R152 ;  /* 0x00000000980a72ca */ /* 0x000fe200000e0000 */
[C---:B------:R-:W-:Y:S02]  /*cb30*/  VIADD R152, R176.reuse, 0x100 ;  /* 0x00000100b0987836 */ /* 0x040fe40000000000 */
[----:B------:R-:W-:-:S15]  /*cb40*/  VIADD R176, R176, 0x180 ;  /* 0x00000180b0b07836 */ /* 0x000fde0000000000 */
        /* <DEDUP_REMOVED lines=24> */
.L_x_5160:
[----:B------:R-:W1:Y:S01]  /*ccd0*/  SHFL.BFLY PT, R0, R7, 0x2, 0x1f ;  /* 0x0c401f0007007f89 */ /* 0x000e6200000e0000 */
[----:B------:R-:W-:Y:S01]  /*cce0*/  IMAD.MOV.U32 R19, RZ, RZ, -0x800000 ;  /* 0xff800000ff137424 */ /* 0x000fe200078e00ff */
[----:B------:R-:W-:Y:S08]  /*ccf0*/  BAR.ARV 0x8, 0x100 ;  /* 0x0204000000007b1d */ /* 0x000ff00000002000 */
[----:B------:R-:W-:Y:S01]  /*cd00*/  BAR.SYNC.DEFER_BLOCKING 0xf, 0x100 ;  /* 0x03c4000000007b1d */ /* 0x000fe20000010000 */
[----:B------:R-:W-:Y:S01]  /*cd10*/  ISETP.NE.AND P3, PT, R22, RZ, PT ;  /* 0x000000ff1600720c */ /* 0x000fe20003f65270 */
[----:B------:R-:W-:-:S04]  /*cd20*/  UIADD3 UR40, UR40, 0x1, URZ ;  /* 0x0000000128287890 */ /* 0x000fc8000fffe03f */
[----:B0-2-4-:R-:W0:Y:S01]  /*cd30*/  SHFL.BFLY PT, R9, R8, 0x2, 0x1f ;  /* 0x0c401f0008097f89 */ /* 0x015e2200000e0000 */
[----:B-1----:R-:W-:-:S07]  /*cd40*/  FADD.FTZ R0, R0, R7 ;  /* 0x0000000700007221 */ /* 0x002fce0000010000 */
[----:B------:R-:W-:Y:S01]  /*cd50*/  @!P3 IMAD R7, R2, 0x40, R18 ;  /* 0x000000400207b824 */ /* 0x000fe200078e0212 */
[----:B------:R-:W1:Y:S03]  /*cd60*/  SHFL.BFLY PT, R3, R0, 0x1, 0x1f ;  /* 0x0c201f0000037f89 */ /* 0x000e6600000e0000 */
[----:B------:R-:W-:Y:S02]  /*cd70*/  @!P3 IMAD R7, R7, 0x4, R16 ;  /* 0x000000040707b824 */ /* 0x000fe400078e0210 */
[----:B0-----:R-:W-:-:S05]  /*cd80*/  FADD.FTZ R9, R9, R8 ;  /* 0x0000000809097221 */ /* 0x001fca0000010000 */
[----:B------:R-:W0:Y:S01]  /*cd90*/  SHFL.BFLY PT, R4, R9, 0x1, 0x1f ;  /* 0x0c201f0009047f89 */ /* 0x000e2200000e0000 */
[----:B-1----:R-:W-:Y:S01]  /*cda0*/  FADD.FTZ R11, R0, R3 ;  /* 0x00000003000b7221 */ /* 0x002fe20000010000 */
[----:B------:R-:W-:Y:S02]  /*cdb0*/  IMAD.U32 R3, RZ, RZ, UR4 ;  /* 0x00000004ff037e24 */ /* 0x000fe4000f8e00ff */
[----:B------:R-:W-:Y:S02]  /*cdc0*/  IMAD.MOV.U32 R0, RZ, RZ, RZ ;  /* 0x000000ffff007224 */ /* 0x000fe400078e00ff */
[----:B------:R-:W-:-:S13]  /*cdd0*/  FSETP.NE.FTZ.AND P0, PT, R11, RZ, PT ;  /* 0x000000ff0b00720b */ /* 0x000fda0003f15000 */
[----:B------:R-:W1:Y:S01]  /*cde0*/  @P0 MUFU.LG2 R10, R11 ;  /* 0x0000000b000a0308 */ /* 0x000e620000000c00 */
[----:B------:R-:W-:Y:S01]  /*cdf0*/  @P0 FMUL.FTZ R3, R3, 0.69314718246459960938 ;  /* 0x3f31721803030820 */ /* 0x000fe20000410000 */
[----:B0-----:R-:W-:Y:S01]  /*ce00*/  FADD.FTZ R8, R9, R4 ;  /* 0x0000000409087221 */ /* 0x001fe20000010000 */
[----:B------:R-:W-:-:S04]  /*ce10*/  VIADD R4, R2, 0x1 ;  /* 0x0000000102047836 */ /* 0x000fc80000000000 */
[----:B------:R-:W-:Y:S02]  /*ce20*/  FSETP.NE.FTZ.AND P2, PT, R8, RZ, PT ;  /* 0x000000ff0800720b */ /* 0x000fe40003f55000 */
[----:B------:R-:W-:-:S04]  /*ce30*/  ISETP.NE.AND P1, PT, R4, 0x2, PT ;  /* 0x000000020400780c */ /* 0x000fc80003f25270 */
[----:B------:R-:W-:Y:S01]  /*ce40*/  SEL R2, RZ, 0x1, P1 ;  /* 0x00000001ff027807 */ /* 0x000fe20000800000 */
[----:B-1----:R-:W-:-:S03]  /*ce50*/  @P0 FMUL.FTZ R10, R10, 0.69314718246459960938 ;  /* 0x3f3172180a0a0820 */ /* 0x002fc60000410000 */
[----:B------:R-:W-:Y:S01]  /*ce60*/  R2UR UR5, R2 ;  /* 0x00000000020572ca */ /* 0x000fe200000e0000 */
[----:B------:R-:W-:Y:S02]  /*ce70*/  IMAD.U32 R2, RZ, RZ, UR4 ;  /* 0x00000004ff027e24 */ /* 0x000fe4000f8e00ff */
[----:B------:R-:W0:Y:S01]  /*ce80*/  @P2 MUFU.RCP R0, R8 ;  /* 0x0000000800002308 */ /* 0x000e220000001000 */
[----:B------:R-:W-:Y:S01]  /*ce90*/  @P0 FFMA.FTZ R19, R3, R6, R10 ;  /* 0x0000000603130223 */ /* 0x000fe2000001000a */
[----:B------:R-:W-:Y:S02]  /*cea0*/  IMAD.MOV.U32 R3, RZ, RZ, RZ ;  /* 0x000000ffff037224 */ /* 0x000fe400078e00ff */
[----:B------:R-:W-:-:S04]  /*ceb0*/  @P2 FMUL.FTZ R2, R2, 0.69314718246459960938 ;  /* 0x3f31721802022820 */ /* 0x000fc80000410000 */
[----:B------:R-:W1:Y:S01]  /*cec0*/  @P0 MUFU.RCP R3, R11 ;  /* 0x0000000b00030308 */ /* 0x000e620000001000 */
[----:B------:R-:W-:Y:S01]  /*ced0*/  PLOP3.LUT P0, PT, PT, PT, PT, 0x8, 0x0 ;  /* 0x000000000000781c */ /* 0x000fe20003f0e170 */
[----:B------:R-:W-:-:S06]  /*cee0*/  ULOP3.LUT UR37, UR37, UR5, URZ, 0x3c, !UPT ;  /* 0x0000000525257292 */ /* 0x000fcc000f8e3c3f */
        /* <DEDUP_REMOVED lines=75> */
[----:B0-----:R-:W-:-:S02]  /*d3a0*/  IMAD.MOV.U32 R3, RZ, RZ, -0x800000 ;  /* 0xff800000ff037424 */ /* 0x001fc400078e00ff */
[----:B------:R-:W-:Y:S01]  /*d3b0*/  @P2 FFMA.FTZ R3, R2, R5, R6 ;  /* 0x0000000502032223 */ /* 0x000fe20000010006 */
        /* <DEDUP_REMOVED lines=57> */
[----:B------:R-:W-:Y:S01]  /*d750*/  SEL R2, R4, RZ, P1 ;  /* 0x000000ff04027207 */ /* 0x000fe20000800000 */
[----:B------:R-:W-:Y:S06]  /*d760*/  BAR.ARV 0xe, 0x100 ;  /* 0x0384000000007b1d */ /* 0x000fec0000002000 */
.L_x_5135:
[----:B------:R-:W0:Y:S01]  /*d770*/  S2R R5, SR_CgaCtaId ;  /* 0x0000000000057919 */ /* 0x000e220000008800 */
[----:B------:R-:W-:Y:S01]  /*d780*/  MOV R16, 0x400 ;  /* 0x0000040000107802 */ /* 0x000fe20000000f00 */
[----:B------:R-:W-:Y:S01]  /*d790*/  BSSY B0, `(.L_x_5170) ;  /* 0x0000481000007945 */ /* 0x000fe20003800000 */
[----:B------:R-:W-:Y:S01]  /*d7a0*/  SHF.R.U32.HI R0, RZ, 0x10, R195 ;  /* 0x00000010ff007819 */ /* 0x000fe200000116c3 */
[----:B------:R-:W-:Y:S01]  /*d7b0*/  BAR.SYNC.DEFER_BLOCKING 0x5, 0x180 ;  /* 0x0146000000007b1d */ /* 0x000fe20000010000 */
[----:B0-----:R-:W-:-:S05]  /*d7c0*/  LEA R16, R5, R16, 0x18 ;  /* 0x0000001005107211 */ /* 0x001fca00078ec0ff */
[----:B------:R-:W0:Y:S02]  /*d7d0*/  LDS.128 R4, [R16+0x388d0] ;  /* 0x0388d00010047984 */ /* 0x000e240000000c00 */
[----:B0-----:R-:W-:Y:S02]  /*d7e0*/  R2UR UR4, R5 ;  /* 0x00000000050472ca */ /* 0x001fe400000e0000 */
[----:B------:R-:W-:Y:S01]  /*d7f0*/  R2UR UR5, R7 ;  /* 0x00000000070572ca */ /* 0x000fe200000e0000 */
[----:B------:R-:W-:Y:S06]  /*d800*/  BAR.ARV 0x4, 0x180 ;  /* 0x0106000000007b1d */ /* 0x000fec0000002000 */
[----:B------:R-:W-:Y:S08]  /*d810*/  @P0 BRA `(.L_x_5171) ;  /* 0x0000003800100947 */ /* 0x000ff00003800000 */
[----:B------:R-:W2:Y:S01]  /*d820*/  LDL R8, [R1+0x6c] ;  /* 0x00006c0001087983 */ /* 0x000ea20000100800 */
[----:B------:R-:W-:Y:S01]  /*d830*/  ULDC.64 UR6, c[0x0][0xd08] ;  /* 0x0003420000067ab9 */ /* 0x000fe20000000a00 */
[----:B------:R-:W0:Y:S01]  /*d840*/  S2R R7, SR_SWINHI ;  /* 0x0000000000077919 */ /* 0x000e220000002f00 */
[----:B------:R-:W-:Y:S02]  /*d850*/  MOV R4, R16 ;  /* 0x0000001000047202 */ /* 0x000fe40000000f00 */
[----:B0-----:R-:W-:Y:S01]  /*d860*/  MOV R5, R7 ;  /* 0x0000000700057202 */ /* 0x001fe20000000f00 */
[----:B------:R-:W-:Y:S02]  /*d870*/  BAR.SYNC.DEFER_BLOCKING 0x1, 0x100 ;  /* 0x0044000000007b1d */ /* 0x000fe40000010000 */
[----:B--2---:R-:W-:-:S03]  /*d880*/  IMAD.WIDE R20, R8, 0x2, R4 ;  /* 0x0000000208147825 */ /* 0x004fc600078e0204 */
[C---:B------:R-:W-:Y:S02]  /*d890*/  IADD3 R9, P6, R20.reuse, 0x6060, RZ ;  /* 0x0000606014097810 */ /* 0x040fe40007fde0ff */
[----:B------:R-:W-:Y:S02]  /*d8a0*/  IADD3 R13, P1, R20, 0x6020, RZ ;  /* 0x00006020140d7810 */ /* 0x000fe40007f3e0ff */
        /* <DEDUP_REMOVED lines=9> */
[----:B------:R-:W-:Y:S02]  /*d940*/  MOV R166, R8 ;  /* 0x0000000800a67202 */ /* 0x000fe40000000f00 */
[----:B------:R-:W-:Y:S02]  /*d950*/  LOP3.LUT R9, R20, 0x380, RZ, 0xc0, !PT ;  /* 0x0000038014097812 */ /* 0x000fe400078ec0ff */
[----:B------:R-:W-:-:S02]  /*d960*/  LOP3.LUT R10, R11, 0x380, RZ, 0xc0, !PT ;  /* 0x000003800b0a7812 */ /* 0x000fc400078ec0ff */
[----:B------:R-:W-:Y:S02]  /*d970*/  SHF.R.U64 R9, R9, 0x3, RZ ;  /* 0x0000000309097819 */ /* 0x000fe400000012ff */
[----:B------:R-:W-:Y:S02]  /*d980*/  MOV R164, R12 ;  /* 0x0000000c00a47202 */ /* 0x000fe40000000f00 */
[----:B------:R-:W-:Y:S01]  /*d990*/  LOP3.LUT R8, R9, R20, RZ, 0x3c, !PT ;  /* 0x0000001409087212 */ /* 0x000fe200078e3cff */
[----:B------:R-:W-:Y:S01]  /*d9a0*/  IMAD.MOV.U32 R9, RZ, RZ, R21 ;  /* 0x000000ffff097224 */ /* 0x000fe200078e0015 */
[----:B------:R-:W-:Y:S02]  /*d9b0*/  SHF.R.U64 R10, R10, 0x3, RZ ;  /* 0x000000030a0a7819 */ /* 0x000fe400000012ff */
[----:B------:R-:W-:Y:S02]  /*d9c0*/  IADD3 R156, P5, R20, 0x4020, RZ ;  /* 0x00004020149c7810 */ /* 0x000fe40007fbe0ff */
[----:B------:R-:W-:-:S02]  /*d9d0*/  MOV R12, R8 ;  /* 0x00000008000c7202 */ /* 0x000fc40000000f00 */
[----:B------:R-:W0:Y:S01]  /*d9e0*/  LDC R9, c[0x0][0xbd4] ;  /* 0x0002f500ff097b82 */ /* 0x000e220000000800 */
[----:B------:R-:W-:Y:S01]  /*d9f0*/  LOP3.LUT R10, R10, R11, RZ, 0x3c, !PT ;  /* 0x0000000b0a0a7212 */ /* 0x000fe200078e3cff */
[----:B------:R-:W-:Y:S01]  /*da00*/  IMAD.X R11, RZ, RZ, R21, P0 ;  /* 0x000000ffff0b7224 */ /* 0x000fe200000e0615 */
[----:B------:R-:W-:Y:S02]  /*da10*/  IADD3 R160, P0, R20, 0x2060, RZ ;  /* 0x0000206014a07810 */ /* 0x000fe40007f1e0ff */
[----:B------:R-:W-:Y:S02]  /*da20*/  LOP3.LUT R157, R156, 0x380, RZ, 0xc0, !PT ;  /* 0x000003809c9d7812 */ /* 0x000fe400078ec0ff */
[----:B------:R-:W-:Y:S02]  /*da30*/  LOP3.LUT R161, R160, 0x380, RZ, 0xc0, !PT ;  /* 0x00000380a0a17812 */ /* 0x000fe400078ec0ff */
[----:B------:R-:W-:Y:S02]  /*da40*/  MOV R165, R10 ;  /* 0x0000000a00a57202 */ /* 0x000fe40000000f00 */
[----:B------:R-:W-:-:S02]  /*da50*/  SHF.R.U64 R161, R161, 0x3, RZ ;  /* 0x00000003a1a17819 */ /* 0x000fc400000012ff */
[----:B------:R-:W-:Y:S02]  /*da60*/  IADD3 R11, P1, R20, 0x2040, RZ ;  /* 0x00002040140b7810 */ /* 0x000fe40007f3e0ff */
        /* <DEDUP_REMOVED lines=14> */
[C---:B------:R-:W-:Y:S02]  /*db50*/  IADD3 R158, P6, R20.reuse, 0x4000, RZ ;  /* 0x00004000149e7810 */ /* 0x040fe40007fde0ff */
[----:B------:R-:W-:Y:S02]  /*db60*/  MOV R157, R8 ;  /* 0x00000008009d7202 */ /* 0x000fe40000000f00 */
[----:B------:R-:W-:Y:S02]  /*db70*/  IADD3 R9, P0, R20, 0x2020, RZ ;  /* 0x0000202014097810 */ /* 0x000fe40007f1e0ff */
[----:B------:R-:W-:Y:S02]  /*db80*/  SHF.R.U64 R14, R14, 0x3, RZ ;  /* 0x000000030e0e7819 */ /* 0x000fe400000012ff */
[----:B------:R-:W-:Y:S02]  /*db90*/  LOP3.LUT R159, R158, 0x380, RZ, 0xc0, !PT ;  /* 0x000003809e9f7812 */ /* 0x000fe400078ec0ff */
[----:B------:R-:W-:-:S02]  /*dba0*/  LOP3.LUT R8, R9, 0x380, RZ, 0xc0, !PT ;  /* 0x0000038009087812 */ /* 0x000fc400078ec0ff */
[----:B------:R-:W-:Y:S01]  /*dbb0*/  LOP3.LUT R14, R14, R15, RZ, 0x3c, !PT ;  /* 0x0000000f0e0e7212 */ /* 0x000fe200078e3cff */
[--C-:B------:R-:W-:Y:S01]  /*dbc0*/  IMAD.X R15, RZ, RZ, R21.reuse, P2 ;  /* 0x000000ffff0f7224 */ /* 0x100fe200010e0615 */
[----:B------:R-:W-:Y:S02]  /*dbd0*/  SHF.R.U64 R159, R159, 0x3, RZ ;  /* 0x000000039f9f7819 */ /* 0x000fe400000012ff */
[----:B------:R-:W-:Y:S02]  /*dbe0*/  SHF.R.U64 R8, R8, 0x3, RZ ;  /* 0x0000000308087819 */ /* 0x000fe400000012ff */
[----:B------:R-:W-:Y:S01]  /*dbf0*/  LOP3.LUT R158, R159, R158, RZ, 0x3c, !PT ;  /* 0x0000009e9f9e7212 */ /* 0x000fe200078e3cff */
[--C-:B------:R-:W-:Y:S01]  /*dc00*/  IMAD.X R159, RZ, RZ, R21.reuse, P6 ;  /* 0x000000ffff9f7224 */ /* 0x100fe200030e0615 */
[----:B------:R-:W-:Y:S01]  /*dc10*/  LOP3.LUT R8, R8, R9, RZ, 0x3c, !PT ;  /* 0x0000000908087212 */ /* 0x000fe200078e3cff */
[----:B------:R-:W-:Y:S01]  /*dc20*/  IMAD.X R9, RZ, RZ, R21, P0 ;  /* 0x000000ffff097224 */ /* 0x000fe200000e0615 */
[----:B------:R-:W-:-:S02]  /*dc30*/  MOV R163, R14 ;  /* 0x0000000e00a37202 */ /* 0x000fc40000000f00 */
[----:B------:R-:W-:Y:S02]  /*dc40*/  IADD3 R14, P0, R20, 0x20, RZ ;  /* 0x00000020140e7810 */ /* 0x000fe40007f1e0ff */
[----:B------:R-:W-:Y:S02]  /*dc50*/  MOV R158, R158 ;  /* 0x0000009e009e7202 */ /* 0x000fe40000000f00 */
[----:B------:R-:W-:Y:S02]  /*dc60*/  MOV R159, R8 ;  /* 0x00000008009f7202 */ /* 0x000fe40000000f00 */
[----:B------:R-:W-:Y:S02]  /*dc70*/  LOP3.LUT R13, R14, 0x380, RZ, 0xc0, !PT ;  /* 0x000003800e0d7812 */ /* 0x000fe400078ec0ff */
[----:B------:R-:W-:Y:S02]  /*dc80*/  F2FP.BF16.F32.PACK_AB R8, R25, R24 ;  /* 0x000000181908723e */ /* 0x000fe400000010ff */
[----:B------:R-:W-:-:S02]  /*dc90*/  F2FP.BF16.F32.PACK_AB R9, R27, R26 ;  /* 0x0000001a1b09723e */ /* 0x000fc400000010ff */
[----:B------:R-:W-:Y:S02]  /*dca0*/  F2FP.BF16.F32.PACK_AB R10, R29, R28 ;  /* 0x0000001c1d0a723e */ /* 0x000fe400000010ff */
[----:B------:R-:W-:Y:S02]  /*dcb0*/  F2FP.BF16.F32.PACK_AB R11, R31, R30 ;  /* 0x0000001e1f0b723e */ /* 0x000fe400000010ff */
[----:B------:R-:W-:Y:S02]  /*dcc0*/  SHF.R.U64 R13, R13, 0x3, RZ ;  /* 0x000000030d0d7819 */ /* 0x000fe400000012ff */
[----:B------:R-:W-:Y:S01]  /*dcd0*/  F2FP.BF16.F32.PACK_AB R15, R39, R38 ;  /* 0x00000026270f723e */ /* 0x000fe200000010ff */
[----:B------:R0:W-:Y:S01]  /*dce0*/  STSM.16.M88.4 [R12], R8 ;  /* 0x000000080c007844 */ /* 0x0001e20000000200 */
[C---:B------:R-:W-:Y:S02]  /*dcf0*/  IADD3 R153, P3, R20.reuse, 0x4060, RZ ;  /* 0x0000406014997810 */ /* 0x040fe40007f7e0ff */
[----:B------:R-:W-:-:S02]  /*dd00*/  IADD3 R154, P4, R20, 0x4040, RZ ;  /* 0x00004040149a7810 */ /* 0x000fc40007f9e0ff */
[----:B------:R-:W-:Y:S02]  /*dd10*/  LOP3.LUT R152, R153, 0x380, RZ, 0xc0, !PT ;  /* 0x0000038099987812 */ /* 0x000fe400078ec0ff */
[----:B------:R-:W-:Y:S02]  /*dd20*/  LOP3.LUT R155, R154, 0x380, RZ, 0xc0, !PT ;  /* 0x000003809a9b7812 */ /* 0x000fe400078ec0ff */
[----:B------:R-:W-:Y:S02]  /*dd30*/  SHF.R.U64 R152, R152, 0x3, RZ ;  /* 0x0000000398987819 */ /* 0x000fe400000012ff */
[----:B------:R-:W-:Y:S02]  /*dd40*/  SHF.R.U64 R155, R155, 0x3, RZ ;  /* 0x000000039b9b7819 */ /* 0x000fe400000012ff */
[----:B------:R-:W-:Y:S01]  /*dd50*/  LOP3.LUT R152, R152, R153, RZ, 0x3c, !PT ;  /* 0x0000009998987212 */ /* 0x000fe200078e3cff */
[--C-:B------:R-:W-:Y:S01]  /*dd60*/  IMAD.X R153, RZ, RZ, R21.reuse, P3 ;  /* 0x000000ffff997224 */ /* 0x100fe200018e0615 */
[----:B------:R-:W-:Y:S01]  /*dd70*/  LOP3.LUT R154, R155, R154, RZ, 0x3c, !PT ;  /* 0x0000009a9b9a7212 */ /* 0x000fe200078e3cff */
[--C-:B0-----:R-:W-:Y:S01]  /*dd80*/  IMAD.X R9, RZ, RZ, R21.reuse, P0 ;  /* 0x000000ffff097224 */ /* 0x101fe200000e0615 */
[----:B------:R-:W-:Y:S01]  /*dd90*/  LOP3.LUT R8, R13, R14, RZ, 0x3c, !PT ;  /* 0x0000000e0d087212 */ /* 0x000fe200078e3cff */
[----:B------:R-:W-:Y:S01]  /*dda0*/  IMAD.X R155, RZ, RZ, R21, P4 ;  /* 0x000000ffff9b7224 */ /* 0x000fe200020e0615 */
[----:B------:R-:W-:-:S02]  /*ddb0*/  IADD3 R10, P0, R20, 0x40, RZ ;  /* 0x00000040140a7810 */ /* 0x000fc40007f1e0ff */
[----:B------:R-:W-:Y:S02]  /*ddc0*/  MOV R8, R8 ;  /* 0x0000000800087202 */ /* 0x000fe40000000f00 */
[----:B------:R-:W-:Y:S02]  /*ddd0*/  LOP3.LUT R9, R10, 0x380, RZ, 0xc0, !PT ;  /* 0x000003800a097812 */ /* 0x000fe400078ec0ff */
[----:B------:R-:W-:Y:S02]  /*dde0*/  F2FP.BF16.F32.PACK_AB R12, R33, R32 ;  /* 0x00000020210c723e */ /* 0x000fe400000010ff */
[----:B------:R-:W-:Y:S02]  /*ddf0*/  F2FP.BF16.F32.PACK_AB R13, R35, R34 ;  /* 0x00000022230d723e */ /* 0x000fe400000010ff */
[----:B------:R-:W-:Y:S02]  /*de00*/  F2FP.BF16.F32.PACK_AB R14, R37, R36 ;  /* 0x00000024250e723e */ /* 0x000fe400000010ff */
[----:B------:R-:W-:-:S02]  /*de10*/  SHF.R.U64 R9, R9, 0x3, RZ ;  /* 0x0000000309097819 */ /* 0x000fc400000012ff */
[----:B------:R-:W-:Y:S01]  /*de20*/  F2FP.BF16.F32.PACK_AB R11, R47, R46 ;  /* 0x0000002e2f0b723e */ /* 0x000fe200000010ff */
[----:B------:R0:W-:Y:S01]  /*de30*/  STSM.16.M88.4 [R8], R12 ;  /* 0x0000000c08007844 */ /* 0x0001e20000000200 */
[----:B------:R-:W-:Y:S02]  /*de40*/  MOV R7, R152 ;  /* 0x0000009800077202 */ /* 0x000fe40000000f00 */
[----:B------:R-:W-:Y:S02]  /*de50*/  MOV R162, R154 ;  /* 0x0000009a00a27202 */ /* 0x000fe40000000f00 */
[----:B------:R-:W-:Y:S02]  /*de60*/  F2FP.BF16.F32.PACK_AB R153, R67, R66 ;  /* 0x000000424399723e */ /* 0x000fe400000010ff */
[----:B------:R-:W-:Y:S02]  /*de70*/  F2FP.BF16.F32.PACK_AB R154, R69, R68 ;  /* 0x00000044459a723e */ /* 0x000fe400000010ff */
[----:B------:R-:W-:-:S02]  /*de80*/  F2FP.BF16.F32.PACK_AB R155, R71, R70 ;  /* 0x00000046479b723e */ /* 0x000fc400000010ff */
[----:B------:R-:W-:Y:S02]  /*de90*/  MOV R160, R160 ;  /* 0x000000a000a07202 */ /* 0x000fe40000000f00 */
[----:B0-----:R-:W-:Y:S01]  /*dea0*/  LOP3.LUT R8, R9, R10, RZ, 0x3c, !PT ;  /* 0x0000000a09087212 */ /* 0x001fe200078e3cff */
[----:B------:R-:W-:Y:S01]  /*deb0*/  IMAD.X R9, RZ, RZ, R21, P0 ;  /* 0x000000ffff097224 */ /* 0x000fe200000e0615 */
[----:B------:R-:W-:Y:S02]  /*dec0*/  IADD3 R14, P0, R20, 0x2000, RZ ;  /* 0x00002000140e7810 */ /* 0x000fe40007f1e0ff */
[----:B------:R-:W-:Y:S02]  /*ded0*/  F2FP.BF16.F32.PACK_AB R10, R45, R44 ;  /* 0x0000002c2d0a723e */ /* 0x000fe400000010ff */
[----:B------:R-:W-:Y:S02]  /*dee0*/  MOV R12, R8 ;  /* 0x00000008000c7202 */ /* 0x000fe40000000f00 */
[----:B------:R-:W-:-:S02]  /*def0*/  F2FP.BF16.F32.PACK_AB R8, R41, R40 ;  /* 0x000000282908723e */ /* 0x000fc400000010ff */
[----:B------:R-:W-:Y:S02]  /*df00*/  F2FP.BF16.F32.PACK_AB R9, R43, R42 ;  /* 0x0000002a2b09723e */ /* 0x000fe400000010ff */
[----:B------:R-:W-:Y:S02]  /*df10*/  LOP3.LUT R13, R14, 0x380, RZ, 0xc0, !PT ;  /* 0x000003800e0d7812 */ /* 0x000fe400078ec0ff */
[----:B------:R-:W-:Y:S01]  /*df20*/  F2FP.BF16.F32.PACK_AB R15, R63, R62 ;  /* 0x0000003e3f0f723e */ /* 0x000fe200000010ff */
[----:B------:R0:W-:Y:S01]  /*df30*/  STSM.16.M88.4 [R12], R8 ;  /* 0x000000080c007844 */ /* 0x0001e20000000200 */
[----:B------:R-:W-:Y:S02]  /*df40*/  SHF.R.U64 R13, R13, 0x3, RZ ;  /* 0x000000030d0d7819 */ /* 0x000fe400000012ff */
[----:B0-----:R-:W-:Y:S01]  /*df50*/  IADD3 R10, P1, R20, 0x60, RZ ;  /* 0x00000060140a7810 */ /* 0x001fe20007f3e0ff */
[----:B------:R-:W-:Y:S01]  /*df60*/  IMAD.X R9, RZ, RZ, R21, P0 ;  /* 0x000000ffff097224 */ /* 0x000fe200000e0615 */
[----:B------:R-:W-:-:S02]  /*df70*/  LOP3.LUT R8, R13, R14, RZ, 0x3c, !PT ;  /* 0x0000000e0d087212 */ /* 0x000fc400078e3cff */
[----:B------:R-:W-:Y:S01]  /*df80*/  LOP3.LUT R13, R10, 0x380, RZ, 0xc0, !PT ;  /* 0x000003800a0d7812 */ /* 0x000fe200078ec0ff */
[----:B------:R-:W-:Y:S01]  /*df90*/  IMAD.X R21, RZ, RZ, R21, P1 ;  /* 0x000000ffff157224 */ /* 0x000fe200008e0615 */
[----:B------:R-:W-:Y:S02]  /*dfa0*/  MOV R152, R8 ;  /* 0x0000000800987202 */ /* 0x000fe40000000f00 */
[----:B------:R-:W-:Y:S02]  /*dfb0*/  SHF.R.U64 R13, R13, 0x3, RZ ;  /* 0x000000030d0d7819 */ /* 0x000fe400000012ff */
[----:B------:R-:W-:Y:S02]  /*dfc0*/  F2FP.BF16.F32.PACK_AB R8, R49, R48 ;  /* 0x000000303108723e */ /* 0x000fe400000010ff */
[----:B------:R-:W-:Y:S02]  /*dfd0*/  LOP3.LUT R20, R13, R10, RZ, 0x3c, !PT ;  /* 0x0000000a0d147212 */ /* 0x000fe400078e3cff */
[----:B------:R-:W-:-:S02]  /*dfe0*/  F2FP.BF16.F32.PACK_AB R9, R51, R50 ;  /* 0x000000323309723e */ /* 0x000fc400000010ff */
[----:B------:R-:W-:Y:S02]  /*dff0*/  MOV R20, R20 ;  /* 0x0000001400147202 */ /* 0x000fe40000000f00 */
[----:B------:R-:W-:Y:S02]  /*e000*/  F2FP.BF16.F32.PACK_AB R10, R53, R52 ;  /* 0x00000034350a723e */ /* 0x000fe400000010ff */
[----:B------:R-:W-:Y:S02]  /*e010*/  F2FP.BF16.F32.PACK_AB R11, R55, R54 ;  /* 0x00000036370b723e */ /* 0x000fe400000010ff */
[----:B------:R-:W-:Y:S02]  /*e020*/  F2FP.BF16.F32.PACK_AB R12, R57, R56 ;  /* 0x00000038390c723e */ /* 0x000fe400000010ff */
[----:B------:R-:W-:Y:S01]  /*e030*/  F2FP.BF16.F32.PACK_AB R13, R59, R58 ;  /* 0x0000003a3b0d723e */ /* 0x000fe200000010ff */
[----:B------:R0:W-:Y:S01]  /*e040*/  STSM.16.M88.4 [R20], R8 ;  /* 0x0000000814007844 */ /* 0x0001e20000000200 */
[----:B------:R-:W-:-:S02]  /*e050*/  F2FP.BF16.F32.PACK_AB R14, R61, R60 ;  /* 0x0000003c3d0e723e */ /* 0x000fc400000010ff */
[----:B------:R-:W-:-:S03]  /*e060*/  ISETP.NE.U32.AND P0, PT, RZ, UR6, PT ;  /* 0x00000006ff007c0c */ /* 0x000fc6000bf05070 */
[----:B------:R1:W-:Y:S01]  /*e070*/  STSM.16.M88.4 [R152], R12 ;  /* 0x0000000c98007844 */ /* 0x0003e20000000200 */
[----:B------:R-:W-:Y:S02]  /*e080*/  ISETP.NE.AND.EX P0, PT, RZ, UR7, PT, P0 ;  /* 0x00000007ff007c0c */ /* 0x000fe4000bf05300 */
[----:B0-----:R-:W-:Y:S02]  /*e090*/  F2FP.BF16.F32.PACK_AB R8, R73, R72 ;  /* 0x000000484908723e */ /* 0x001fe400000010ff */
[----:B------:R-:W-:Y:S02]  /*e0a0*/  F2FP.BF16.F32.PACK_AB R9, R75, R74 ;  /* 0x0000004a4b09723e */ /* 0x000fe400000010ff */
[----:B------:R-:W-:Y:S02]  /*e0b0*/  F2FP.BF16.F32.PACK_AB R10, R77, R76 ;  /* 0x0000004c4d0a723e */ /* 0x000fe400000010ff */
[----:B-1----:R-:W-:Y:S02]  /*e0c0*/  F2FP.BF16.F32.PACK_AB R152, R65, R64 ;  /* 0x000000404198723e */ /* 0x002fe400000010ff */
[----:B------:R-:W-:-:S02]  /*e0d0*/  F2FP.BF16.F32.PACK_AB R11, R79, R78 ;  /* 0x0000004e4f0b723e */ /* 0x000fc400000010ff */
[----:B------:R-:W-:Y:S01]  /*e0e0*/  F2FP.BF16.F32.PACK_AB R12, R81, R80 ;  /* 0x00000050510c723e */ /* 0x000fe200000010ff */
[----:B------:R0:W-:Y:S01]  /*e0f0*/  STSM.16.M88.4 [R159], R152 ;  /* 0x000000989f007844 */ /* 0x0001e20000000200 */
[----:B------:R-:W-:Y:S02]  /*e100*/  F2FP.BF16.F32.PACK_AB R13, R83, R82 ;  /* 0x00000052530d723e */ /* 0x000fe400000010ff */
[----:B------:R-:W-:Y:S01]  /*e110*/  F2FP.BF16.F32.PACK_AB R14, R85, R84 ;  /* 0x00000054550e723e */ /* 0x000fe200000010ff */
[----:B------:R1:W-:Y:S01]  /*e120*/  STSM.16.M88.4 [R157], R8 ;  /* 0x000000089d007844 */ /* 0x0003e20000000200 */
        /* <DEDUP_REMOVED lines=33> */
[----:B------:R-:W-:Y:S01]  /*e340*/  F2FP.BF16.F32.PACK_AB R153, R139, R138 ;  /* 0x0000008a8b99723e */ /* 0x000fe200000010ff */
[----:B------:R-:W-:Y:S01]  /*e350*/  IMAD.SHL.U32 R7, R191, 0x4, RZ ;  /* 0x00000004bf077824 */ /* 0x000fe200078e00ff */
[----:B------:R-:W-:Y:S02]  /*e360*/  F2FP.BF16.F32.PACK_AB R154, R141, R140 ;  /* 0x0000008c8d9a723e */ /* 0x000fe400000010ff */
[----:B------:R-:W-:Y:S02]  /*e370*/  F2FP.BF16.F32.PACK_AB R155, R143, R142 ;  /* 0x0000008e8f9b723e */ /* 0x000fe400000010ff */
[----:B0-----:R-:W-:Y:S02]  /*e380*/  F2FP.BF16.F32.PACK_AB R8, R145, R144 ;  /* 0x000000909108723e */ /* 0x001fe400000010ff */
[----:B------:R-:W-:Y:S01]  /*e390*/  F2FP.BF16.F32.PACK_AB R9, R147, R146 ;  /* 0x000000929309723e */ /* 0x000fe200000010ff */
[----:B------:R-:W-:Y:S01]  /*e3a0*/  STSM.16.M88.4 [R165], R152 ;  /* 0x00000098a5007844 */ /* 0x000fe20000000200 */
[----:B------:R-:W-:-:S02]  /*e3b0*/  F2FP.BF16.F32.PACK_AB R10, R149, R148 ;  /* 0x00000094950a723e */ /* 0x000fc400000010ff */
[----:B------:R-:W-:Y:S02]  /*e3c0*/  F2FP.BF16.F32.PACK_AB R11, R151, R150 ;  /* 0x00000096970b723e */ /* 0x000fe400000010ff */
[----:B-1----:R-:W-:Y:S02]  /*e3d0*/  SHF.L.U64.HI R14, R191, 0x2, R196 ;  /* 0x00000002bf0e7819 */ /* 0x002fe400000102c4 */
[----:B------:R-:W-:Y:S01]  /*e3e0*/  @P0 IADD3 R12, P2, R7, UR6, RZ ;  /* 0x00000006070c0c10 */ /* 0x000fe2000ff5e0ff */
[----:B------:R0:W-:Y:S03]  /*e3f0*/  STSM.16.M88.4 [R166], R8 ;  /* 0x00000008a6007844 */ /* 0x0001e60000000200 */
[----:B------:R-:W-:Y:S01]  /*e400*/  @P0 IADD3.X R13, R14, UR7, RZ, P2, !PT ;  /* 0x000000070e0d0c10 */ /* 0x000fe200097fe4ff */
[----:B------:R-:W-:Y:S08]  /*e410*/  BAR.SYNC.DEFER_BLOCKING 0x1, 0x100 ;  /* 0x0044000000007b1d */ /* 0x000ff00000010000 */
[----:B0-----:R-:W0:Y:S01]  /*e420*/  LDC.64 R10, c[0x0][0xd00] ;  /* 0x00034000ff0a7b82 */ /* 0x001e220000000a00 */
[----:B------:R-:W2:Y:S01]  /*e430*/  @P0 LDG.E R12, desc[UR38][R12.64] ;  /* 0x000000260c0c0981 */ /* 0x000ea2000c1e1900 */
[----:B0-----:R-:W-:-:S02]  /*e440*/  ISETP.NE.U32.AND P1, PT, R10, RZ, PT ;  /* 0x000000ff0a00720c */ /* 0x001fc40003f25070 */
[----:B------:R-:W-:Y:S02]  /*e450*/  IADD3 R8, P2, R7, R10, RZ ;  /* 0x0000000a07087210 */ /* 0x000fe40007f5e0ff */
[----:B------:R-:W-:Y:S01]  /*e460*/  ISETP.NE.AND.EX P1, PT, R11, RZ, PT, P1 ;  /* 0x000000ff0b00720c */ /* 0x000fe20003f25310 */
[----:B------:R-:W-:Y:S02]  /*e470*/  IMAD.MOV.U32 R7, RZ, RZ, RZ ;  /* 0x000000ffff077224 */ /* 0x000fe400078e00ff */
[----:B------:R-:W-:-:S10]  /*e480*/  IMAD.X R9, R14, 0x1, R11, P2 ;  /* 0x000000010e097824 */ /* 0x000fd400010e060b */
        /* <DEDUP_REMOVED lines=10> */
.L_x_5172:
[----:B------:R-:W0:Y:S01]  /*e530*/  SHFL.IDX PT, R8, R230, RZ, 0x1f ;  /* 0x00001fffe6087589 */ /* 0x000e2200000e0000 */
[----:B------:R-:W-:Y:S02]  /*e540*/  LOP3.LUT R195, R195, 0xff, RZ, 0xc0, !PT ;  /* 0x000000ffc3c37812 */ /* 0x000fe400078ec0ff */
[----:B0-----:R-:W-:Y:S02]  /*e550*/  ISETP.NE.AND P0, PT, R8, RZ, PT ;  /* 0x000000ff0800720c */ /* 0x001fe40003f05270 */
[----:B-----5:R-:W-:-:S11]  /*e560*/  SHF.R.S32.HI R8, RZ, 0x1f, R7 ;  /* 0x0000001fff087819 */ /* 0x020fd60000011407 */
[----:B------:R-:W-:Y:S05]  /*e570*/  @P0 BRA `(.L_x_5173) ;  /* 0x0000000000f40947 */ /* 0x000fea0003800000 */
[----:B------:R-:W2:Y:S01]  /*e580*/  LDL R156, [R1+0x68] ;  /* 0x00006800019c7983 */ /* 0x000ea20000100800 */
[----:B------:R-:W-:Y:S01]  /*e590*/  IMAD.MOV.U32 R20, RZ, RZ, 0xab8 ;  /* 0x00000ab8ff147424 */ /* 0x000fe200078e00ff */
[----:B------:R-:W-:Y:S01]  /*e5a0*/  ISETP.GT.AND P1, PT, R0, 0x1, PT ;  /* 0x000000010000780c */ /* 0x000fe20003f24270 */
[----:B------:R-:W0:Y:S01]  /*e5b0*/  LDC R9, c[0x0][0xce8] ;  /* 0x00033a00ff097b82 */ /* 0x000e220000000800 */
[----:B------:R-:W-:Y:S01]  /*e5c0*/  ISETP.NE.U32.AND P0, PT, R10, RZ, PT ;  /* 0x000000ff0a00720c */ /* 0x000fe20003f05070 */
[----:B------:R-:W-:Y:S01]  /*e5d0*/  VIADD R152, R190, UR42 ;  /* 0x0000002abe987c36 */ /* 0x000fe20008000000 */
[----:B------:R-:W-:Y:S02]  /*e5e0*/  SEL R20, R20, 0xa78, P1 ;  /* 0x00000a7814147807 */ /* 0x000fe40000800000 */
[----:B------:R-:W-:-:S03]  /*e5f0*/  ISETP.NE.AND.EX P0, PT, R11, RZ, PT, P0 ;  /* 0x000000ff0b00720c */ /* 0x000fc60003f05300 */
[----:B------:R-:W1:Y:S01]  /*e600*/  LDC.64 R12, c[0x0][R20+0x220] ;  /* 0x00008800140c7b82 */ /* 0x000e620000000a00 */
[----:B------:R-:W-:Y:S02]  /*e610*/  SEL R21, R191, RZ, !P0 ;  /* 0x000000ffbf157207 */ /* 0x000fe40004000000 */
[----:B------:R-:W-:-:S05]  /*e620*/  SEL R153, R196, RZ, !P0 ;  /* 0x000000ffc4997207 */ /* 0x000fca0004000000 */
[----:B------:R-:W3:Y:S01]  /*e630*/  LDC.64 R14, c[0x0][R20+0x218] ;  /* 0x00008600140e7b82 */ /* 0x000ee20000000a00 */
[----:B0-----:R-:W-:Y:S01]  /*e640*/  ISETP.NE.AND P2, PT, R9, 0x1, PT ;  /* 0x000000010900780c */ /* 0x001fe20003f45270 */
[----:B-1----:R-:W-:-:S04]  /*e650*/  IMAD R13, R13, R21, RZ ;  /* 0x000000150d0d7224 */ /* 0x002fc800078e02ff */
[C---:B------:R-:W-:Y:S02]  /*e660*/  IMAD R153, R12.reuse, R153, R13 ;  /* 0x000000990c997224 */ /* 0x040fe400078e020d */
[----:B------:R-:W-:-:S04]  /*e670*/  IMAD.WIDE.U32 R12, R12, R21, RZ ;  /* 0x000000150c0c7225 */ /* 0x000fc800078e00ff */
[-C--:B---3--:R-:W-:Y:S02]  /*e680*/  IMAD R155, R15, R192.reuse, RZ ;  /* 0x000000c00f9b7224 */ /* 0x088fe400078e02ff */
[----:B------:R-:W-:Y:S02]  /*e690*/  IMAD.IADD R13, R13, 0x1, R153 ;  /* 0x000000010d0d7824 */ /* 0x000fe400078e0299 */
[----:B------:R-:W-:Y:S01]  /*e6a0*/  IMAD.WIDE.U32 R14, R14, R192, RZ ;  /* 0x000000c00e0e7225 */ /* 0x000fe200078e00ff */
[----:B------:R-:W0:Y:S03]  /*e6b0*/  @P2 LDC R153, c[0x0][0xcec] ;  /* 0x00033b00ff992b82 */ /* 0x000e260000000800 */
[----:B------:R-:W-:Y:S01]  /*e6c0*/  IMAD.IADD R154, R15, 0x1, R155 ;  /* 0x000000010f9a7824 */ /* 0x000fe200078e029b */
[----:B------:R-:W-:-:S04]  /*e6d0*/  IADD3 R21, P0, P3, R12, R14, R7 ;  /* 0x0000000e0c157210 */ /* 0x000fc80007b1e007 */
[----:B------:R-:W1:Y:S01]  /*e6e0*/  @P2 LDC R155, c[0x0][0xcf0] ;  /* 0x00033c00ff9b2b82 */ /* 0x000e620000000800 */
[----:B------:R-:W-:Y:S02]  /*e6f0*/  IADD3.X R154, R13, R154, R8, P0, P3 ;  /* 0x0000009a0d9a7210 */ /* 0x000fe400007e6408 */
[----:B------:R-:W-:-:S05]  /*e700*/  SEL R13, R195, RZ, P1 ;  /* 0x000000ffc30d7207 */ /* 0x000fca0000800000 */
[----:B------:R-:W3:Y:S01]  /*e710*/  LDC.64 R14, c[0x0][R20+0x228] ;  /* 0x00008a00140e7b82 */ /* 0x000ee20000000a00 */
[----:B0-----:R-:W-:-:S04]  /*e720*/  @P2 IMAD.HI.U32 R12, R152, R153, RZ ;  /* 0x00000099980c2227 */ /* 0x001fc800078e00ff */
[----:B------:R-:W-:Y:S01]  /*e730*/  IMAD.MOV.U32 R153, RZ, RZ, R152 ;  /* 0x000000ffff997224 */ /* 0x000fe200078e0098 */
[----:B-1----:R-:W-:Y:S01]  /*e740*/  @P2 SHF.R.U32.HI R153, RZ, R155, R12 ;  /* 0x0000009bff992219 */ /* 0x002fe2000001160c */
[-C--:B---3--:R-:W-:Y:S02]  /*e750*/  IMAD R155, R15, R13.reuse, RZ ;  /* 0x0000000d0f9b7224 */ /* 0x088fe400078e02ff */
[----:B------:R-:W-:Y:S02]  /*e760*/  IMAD.WIDE.U32 R14, R14, R13, RZ ;  /* 0x0000000d0e0e7225 */ /* 0x000fe400078e00ff */
[----:B------:R-:W0:Y:S02]  /*e770*/  LDC.64 R12, c[0x0][0xca8] ;  /* 0x00032a00ff0c7b82 */ /* 0x000e240000000a00 */
[----:B------:R-:W-:Y:S01]  /*e780*/  IMAD.IADD R15, R15, 0x1, R155 ;  /* 0x000000010f0f7824 */ /* 0x000fe200078e029b */
[----:B------:R-:W-:Y:S01]  /*e790*/  IADD3 R14, P0, P2, R153, R21, R14 ;  /* 0x00000015990e7210 */ /* 0x000fe20007a1e00e */
[--C-:B------:R-:W-:Y:S01]  /*e7a0*/  IMAD.MOV R155, RZ, RZ, -R153.reuse ;  /* 0x000000ffff9b7224 */ /* 0x100fe200078e0a99 */
[----:B------:R-:W-:-:S03]  /*e7b0*/  SHF.R.S32.HI R153, RZ, 0x1f, R153 ;  /* 0x0000001fff997819 */ /* 0x000fc60000011499 */
[----:B------:R-:W1:Y:S01]  /*e7c0*/  LDC.64 R20, c[0x0][R20+0x210] ;  /* 0x0000840014147b82 */ /* 0x000e620000000a00 */
[----:B------:R-:W-:Y:S01]  /*e7d0*/  IMAD R155, R9, R155, R152 ;  /* 0x0000009b099b7224 */ /* 0x000fe200078e0298 */
[----:B------:R-:W-:Y:S01]  /*e7e0*/  IADD3.X R15, R153, R154, R15, P0, P2 ;  /* 0x0000009a990f7210 */ /* 0x000fe200007e440f */
[----:B------:R-:W-:Y:S02]  /*e7f0*/  IMAD R152, R9, UR6, RZ ;  /* 0x0000000609987c24 */ /* 0x000fe4000f8e02ff */
[----:B------:R-:W-:Y:S01]  /*e800*/  VIADD R9, R18, UR42 ;  /* 0x0000002a12097c36 */ /* 0x000fe20008000000 */
[----:B------:R-:W-:Y:S02]  /*e810*/  SHF.R.S32.HI R153, RZ, 0x1f, R155 ;  /* 0x0000001fff997819 */ /* 0x000fe4000001149b */
[----:B0-----:R-:W0:Y:S08]  /*e820*/  @!P1 LDC R12, c[0x0][0xc50] ;  /* 0x00031400ff0c9b82 */ /* 0x001e300000000800 */
[----:B------:R-:W3:Y:S01]  /*e830*/  @!P1 LDC R13, c[0x0][0xc54] ;  /* 0x00031500ff0d9b82 */ /* 0x000ee20000000800 */
[----:B-1----:R-:W-:-:S02]  /*e840*/  IMAD R21, R21, R155, RZ ;  /* 0x0000009b15157224 */ /* 0x002fc400078e02ff */
[----:B------:R-:W-:-:S04]  /*e850*/  IMAD.WIDE.U32 R14, R20, R155, R14 ;  /* 0x0000009b140e7225 */ /* 0x000fc800078e000e */
[----:B------:R-:W-:-:S04]  /*e860*/  IMAD R21, R20, R153, R21 ;  /* 0x0000009914157224 */ /* 0x000fc800078e0215 */
[----:B------:R-:W-:Y:S01]  /*e870*/  IMAD.IADD R15, R15, 0x1, R21 ;  /* 0x000000010f0f7824 */ /* 0x000fe200078e0215 */
[----:B0-----:R-:W-:-:S04]  /*e880*/  LEA R20, P0, R14, R12, 0x2 ;  /* 0x0000000c0e147211 */ /* 0x001fc800078010ff */
[----:B---3--:R-:W-:Y:S02]  /*e890*/  LEA.HI.X R21, R14, R13, R15, 0x2, P0 ;  /* 0x0000000d0e157211 */ /* 0x008fe400000f140f */
[----:B------:R-:W-:Y:S04]  /*e8a0*/  SHFL.IDX PT, R14, R20, 0x1, 0x1c1f ;  /* 0x003c1f00140e7f89 */ /* 0x000fe800000e0000 */
        /* <DEDUP_REMOVED lines=10> */
.L_x_5173:
        /* <DEDUP_REMOVED lines=24> */
[C---:B------:R-:W-:Y:S02]  /*ead0*/  IADD3 R53, P3, R4.reuse, 0x8000, RZ ;  /* 0x0000800004357810 */ /* 0x040fe40007f7e0ff */
[----:B------:R-:W-:Y:S01]  /*eae0*/  IADD3 R45, P1, R4, 0x6000, RZ ;  /* 0x00006000042d7810 */ /* 0x000fe20007f3e0ff */
[----:B------:R-:W-:Y:S01]  /*eaf0*/  IMAD R8, R8, UR8, RZ ;  /* 0x0000000808087c24 */ /* 0x000fe2000f8e02ff */
[----:B------:R-:W-:Y:S01]  /*eb00*/  SHF.R.U64 R48, R48, 0x3, RZ ;  /* 0x0000000330307819 */ /* 0x000fe200000012ff */
[C---:B------:R-:W-:Y:S01]  /*eb10*/  VIADD R97, R17.reuse, 0x140 ;  /* 0x0000014011617836 */ /* 0x040fe20000000000 */
[----:B------:R-:W-:Y:S01]  /*eb20*/  SHF.R.U64 R40, R40, 0x3, RZ ;  /* 0x0000000328287819 */ /* 0x000fe200000012ff */
[----:B------:R-:W-:Y:S01]  /*eb30*/  VIADD R93, R17, 0x180 ;  /* 0x00000180115d7836 */ /* 0x000fe20000000000 */
[----:B------:R-:W-:Y:S01]  /*eb40*/  LOP3.LUT R52, R53, 0x380, RZ, 0xc0, !PT ;  /* 0x0000038035347812 */ /* 0x000fe200078ec0ff */
[----:B------:R-:W5:Y:S01]  /*eb50*/  LD.E.128 R24, desc[UR38][R24.64] ;  /* 0x0000002618187980 */ /* 0x000f62000c101d00 */
[----:B------:R-:W-:-:S02]  /*eb60*/  IADD3 R29, P4, R4, 0x2000, RZ ;  /* 0x00002000041d7810 */ /* 0x000fc40007f9e0ff */
[C---:B------:R-:W-:Y:S02]  /*eb70*/  IADD3 R33, P5, R4.reuse, 0x3000, RZ ;  /* 0x0000300004217810 */ /* 0x040fe40007fbe0ff */
[----:B------:R-:W-:Y:S02]  /*eb80*/  IADD3 R37, P6, R4, 0x4000, RZ ;  /* 0x0000400004257810 */ /* 0x000fe40007fde0ff */
[----:B------:R-:W-:Y:S02]  /*eb90*/  LOP3.LUT R44, R45, 0x380, RZ, 0xc0, !PT ;  /* 0x000003802d2c7812 */ /* 0x000fe400078ec0ff */
[----:B------:R-:W-:Y:S01]  /*eba0*/  LOP3.LUT R48, R48, R49, RZ, 0x3c, !PT ;  /* 0x0000003130307212 */ /* 0x000fe200078e3cff */
[--C-:B------:R-:W-:Y:S01]  /*ebb0*/  IMAD.X R49, RZ, RZ, R5.reuse, P2 ;  /* 0x000000ffff317224 */ /* 0x100fe200010e0605 */
[----:B------:R-:W-:Y:S01]  /*ebc0*/  LOP3.LUT R40, R40, R41, RZ, 0x3c, !PT ;  /* 0x0000002928287212 */ /* 0x000fe200078e3cff */
[----:B------:R-:W-:Y:S01]  /*ebd0*/  IMAD.X R41, RZ, RZ, R5, P0 ;  /* 0x000000ffff297224 */ /* 0x000fe200000e0605 */
[----:B------:R-:W-:-:S02]  /*ebe0*/  SHF.R.U64 R52, R52, 0x3, RZ ;  /* 0x0000000334347819 */ /* 0x000fc400000012ff */
[----:B------:R-:W-:Y:S01]  /*ebf0*/  LOP3.LUT R28, R29, 0x380, RZ, 0xc0, !PT ;  /* 0x000003801d1c7812 */ /* 0x000fe200078ec0ff */
[----:B------:R-:W5:Y:S01]  /*ec00*/  LD.E.128 R48, desc[UR38][R48.64] ;  /* 0x0000002630307980 */ /* 0x000f62000c101d00 */
[----:B------:R-:W-:Y:S02]  /*ec10*/  LOP3.LUT R32, R33, 0x380, RZ, 0xc0, !PT ;  /* 0x0000038021207812 */ /* 0x000fe400078ec0ff */
[----:B------:R-:W-:Y:S01]  /*ec20*/  LOP3.LUT R36, R37, 0x380, RZ, 0xc0, !PT ;  /* 0x0000038025247812 */ /* 0x000fe200078ec0ff */
[----:B------:R-:W5:Y:S01]  /*ec30*/  LD.E.128 R40, desc[UR38][R40.64] ;  /* 0x0000002628287980 */ /* 0x000f62000c101d00 */
[----:B------:R-:W-:Y:S02]  /*ec40*/  IADD3 R77, P2, R4, 0xe000, RZ ;  /* 0x0000e000044d7810 */ /* 0x000fe40007f5e0ff */
[----:B------:R-:W-:Y:S02]  /*ec50*/  SHF.R.U64 R44, R44, 0x3, RZ ;  /* 0x000000032c2c7819 */ /* 0x000fe400000012ff */
[----:B------:R-:W-:-:S02]  /*ec60*/  IADD3 R69, P0, R4, 0xc000, RZ ;  /* 0x0000c00004457810 */ /* 0x000fc40007f1e0ff */
[----:B------:R-:W-:Y:S01]  /*ec70*/  LOP3.LUT R52, R52, R53, RZ, 0x3c, !PT ;  /* 0x0000003534347212 */ /* 0x000fe200078e3cff */
[--C-:B------:R-:W-:Y:S01]  /*ec80*/  IMAD.X R53, RZ, RZ, R5.reuse, P3 ;  /* 0x000000ffff357224 */ /* 0x100fe200018e0605 */
[----:B------:R-:W-:Y:S02]  /*ec90*/  SHF.R.U64 R28, R28, 0x3, RZ ;  /* 0x000000031c1c7819 */ /* 0x000fe400000012ff */
[----:B------:R-:W-:Y:S02]  /*eca0*/  SHF.R.U64 R32, R32, 0x3, RZ ;  /* 0x0000000320207819 */ /* 0x000fe400000012ff */
[----:B------:R-:W-:Y:S01]  /*ecb0*/  SHF.R.U64 R36, R36, 0x3, RZ ;  /* 0x0000000324247819 */ /* 0x000fe200000012ff */
[----:B------:R-:W5:Y:S01]  /*ecc0*/  LD.E.128 R52, desc[UR38][R52.64] ;  /* 0x0000002634347980 */ /* 0x000f62000c101d00 */
[----:B------:R-:W-:Y:S02]  /*ecd0*/  LOP3.LUT R76, R77, 0x380, RZ, 0xc0, !PT ;  /* 0x000003804d4c7812 */ /* 0x000fe400078ec0ff */
[----:B------:R-:W-:Y:S01]  /*ece0*/  LOP3.LUT R44, R44, R45, RZ, 0x3c, !PT ;  /* 0x0000002d2c2c7212 */ /* 0x000fe200078e3cff */
[----:B------:R-:W-:Y:S01]  /*ecf0*/  IMAD.X R45, RZ, RZ, R5, P1 ;  /* 0x000000ffff2d7224 */ /* 0x000fe200008e0605 */
[----:B------:R-:W-:-:S02]  /*ed00*/  LOP3.LUT R68, R69, 0x380, RZ, 0xc0, !PT ;  /* 0x0000038045447812 */ /* 0x000fc400078ec0ff */
[C---:B------:R-:W-:Y:S02]  /*ed10*/  IADD3 R11, P3, R4.reuse, 0xf000, RZ ;  /* 0x0000f000040b7810 */ /* 0x040fe40007f7e0ff */
        /* <DEDUP_REMOVED lines=8> */
[----:B------:R-:W-:Y:S01]  /*eda0*/  SHF.R.U64 R76, R76, 0x3, RZ ;  /* 0x000000034c4c7819 */ /* 0x000fe200000012ff */
[----:B------:R-:W-:Y:S01]  /*edb0*/  IMAD.X R81, RZ, RZ, R5, P3 ;  /* 0x000000ffff517224 */ /* 0x000fe200018e0605 */
[----:B------:R-:W-:Y:S01]  /*edc0*/  SHF.R.U64 R68, R68, 0x3, RZ ;  /* 0x0000000344447819 */ /* 0x000fe200000012ff */
[----:B------:R-:W5:Y:S01]  /*edd0*/  LD.E.128 R28, desc[UR38][R28.64] ;  /* 0x000000261c1c7980 */ /* 0x000f62000c101d00 */
[----:B------:R-:W-:-:S02]  /*ede0*/  LOP3.LUT R10, R11, 0x380, RZ, 0xc0, !PT ;  /* 0x000003800b0a7812 */ /* 0x000fc400078ec0ff */
[C---:B------:R-:W-:Y:S01]  /*edf0*/  IADD3 R57, P4, R4.reuse, 0x9000, RZ ;  /* 0x0000900004397810 */ /* 0x040fe20007f9e0ff */
[----:B------:R-:W5:Y:S01]  /*ee00*/  LD.E.128 R32, desc[UR38][R32.64] ;  /* 0x0000002620207980 */ /* 0x000f62000c101d00 */
[C---:B------:R-:W-:Y:S02]  /*ee10*/  IADD3 R61, P5, R4.reuse, 0xa000, RZ ;  /* 0x0000a000043d7810 */ /* 0x040fe40007fbe0ff */
[C---:B------:R-:W-:Y:S01]  /*ee20*/  IADD3 R65, P6, R4.reuse, 0xb000, RZ ;  /* 0x0000b00004417810 */ /* 0x040fe20007fde0ff */
[----:B------:R-:W5:Y:S01]  /*ee30*/  LD.E.128 R36, desc[UR38][R36.64] ;  /* 0x0000002624247980 */ /* 0x000f62000c101d00 */
[----:B------:R-:W-:Y:S02]  /*ee40*/  LOP3.LUT R13, R4, 0x380, RZ, 0xc0, !PT ;  /* 0x00000380040d7812 */ /* 0x000fe400078ec0ff */
        /* <DEDUP_REMOVED lines=11> */
[----:B------:R-:W-:Y:S02]  /*ef00*/  SHF.R.U64 R13, R13, 0x3, RZ ;  /* 0x000000030d0d7819 */ /* 0x000fe400000012ff */
[----:B-1----:R-:W-:Y:S02]  /*ef10*/  ISETP.NE.AND P2, PT, R21, 0x1, PT ;  /* 0x000000011500780c */ /* 0x002fe40003f45270 */
[----:B------:R-:W-:-:S02]  /*ef20*/  SHF.R.U64 R72, R72, 0x3, RZ ;  /* 0x0000000348487819 */ /* 0x000fc400000012ff */
[----:B------:R-:W-:Y:S02]  /*ef30*/  ISETP.GE.AND P0, PT, R194, UR7, PT ;  /* 0x00000007c2007c0c */ /* 0x000fe4000bf06270 */
[----:B------:R-:W-:Y:S01]  /*ef40*/  LOP3.LUT R80, R10, R11, RZ, 0x3c, !PT ;  /* 0x0000000b0a507212 */ /* 0x000fe200078e3cff */
[----:B------:R-:W-:Y:S01]  /*ef50*/  IMAD R11, R7, UR9, R8 ;  /* 0x00000009070b7c24 */ /* 0x000fe2000f8e0208 */
[----:B------:R-:W-:Y:S02]  /*ef60*/  SHF.R.U64 R56, R56, 0x3, RZ ;  /* 0x0000000338387819 */ /* 0x000fe400000012ff */
[----:B------:R-:W-:Y:S02]  /*ef70*/  SHF.R.U64 R60, R60, 0x3, RZ ;  /* 0x000000033c3c7819 */ /* 0x000fe400000012ff */
[----:B------:R-:W-:Y:S01]  /*ef80*/  SHF.R.U64 R64, R64, 0x3, RZ ;  /* 0x0000000340407819 */ /* 0x000fe200000012ff */
[----:B------:R-:W0:Y:S01]  /*ef90*/  @P2 LDC R85, c[0x0][0xcec] ;  /* 0x00033b00ff552b82 */ /* 0x000e220000000800 */
[----:B------:R-:W-:Y:S01]  /*efa0*/  LOP3.LUT R4, R13, R4, RZ, 0x3c, !PT ;  /* 0x000000040d047212 */ /* 0x000fe200078e3cff */
[----:B------:R-:W5:Y:S01]  /*efb0*/  LD.E.128 R80, desc[UR38][R80.64] ;  /* 0x0000002650507980 */ /* 0x000f62000c101d00 */
[----:B------:R-:W-:Y:S01]  /*efc0*/  LOP3.LUT R72, R72, R73, RZ, 0x3c, !PT ;  /* 0x0000004948487212 */ /* 0x000fe200078e3cff */
[--C-:B------:R-:W-:Y:S01]  /*efd0*/  IMAD.X R73, RZ, RZ, R5.reuse, P1 ;  /* 0x000000ffff497224 */ /* 0x100fe200008e0605 */
[----:B------:R-:W-:Y:S01]  /*efe0*/  SEL R8, RZ, 0xffffffff, P0 ;  /* 0xffffffffff087807 */ /* 0x000fe20000000000 */
[----:B------:R1:W5:Y:S01]  /*eff0*/  LD.E.128 R12, desc[UR38][R4.64] ;  /* 0x00000026040c7980 */ /* 0x000362000c101d00 */
[----:B------:R-:W-:Y:S01]  /*f000*/  ISETP.GE.AND P1, PT, R17, UR7, PT ;  /* 0x0000000711007c0c */ /* 0x000fe2000bf26270 */
[----:B------:R-:W2:Y:S01]  /*f010*/  @P2 LDC R87, c[0x0][0xcf0] ;  /* 0x00033c00ff572b82 */ /* 0x000ea20000000800 */
[----:B------:R-:W-:Y:S01]  /*f020*/  LOP3.LUT R56, R56, R57, RZ, 0x3c, !PT ;  /* 0x0000003938387212 */ /* 0x000fe200078e3cff */
[--C-:B------:R-:W-:Y:S01]  /*f030*/  IMAD.X R57, RZ, RZ, R5.reuse, P4 ;  /* 0x000000ffff397224 */ /* 0x100fe200020e0605 */
[----:B------:R-:W-:Y:S01]  /*f040*/  LOP3.LUT R60, R60, R61, RZ, 0x3c, !PT ;  /* 0x0000003d3c3c7212 */ /* 0x000fe200078e3cff */
[--C-:B------:R-:W-:Y:S01]  /*f050*/  IMAD.X R61, RZ, RZ, R5.reuse, P5 ;  /* 0x000000ffff3d7224 */ /* 0x100fe200028e0605 */
[----:B------:R-:W-:Y:S01]  /*f060*/  LOP3.LUT R64, R64, R65, RZ, 0x3c, !PT ;  /* 0x0000004140407212 */ /* 0x000fe200078e3cff */
[----:B------:R-:W-:Y:S01]  /*f070*/  IMAD.X R65, RZ, RZ, R5, P6 ;  /* 0x000000ffff417224 */ /* 0x000fe200030e0605 */
[----:B------:R-:W-:Y:S01]  /*f080*/  ISETP.GE.AND P0, PT, R193, UR7, PT ;  /* 0x00000007c1007c0c */ /* 0x000fe2000bf06270 */
[----:B-1----:R-:W-:Y:S01]  /*f090*/  IMAD.WIDE.U32 R4, R7, UR8, RZ ;  /* 0x0000000807047c25 */ /* 0x002fe2000f8e00ff */
[----:B------:R-:W-:Y:S01]  /*f0a0*/  SEL R7, RZ, 0x1, P1 ;  /* 0x00000001ff077807 */ /* 0x000fe20000800000 */
[----:B------:R-:W-:Y:S01]  /*f0b0*/  ULDC.64 UR8, c[0x0][0xbe8] ;  /* 0x0002fa0000087ab9 */ /* 0x000fe20000000a00 */
[----:B------:R-:W5:Y:S01]  /*f0c0*/  LD.E.128 R56, desc[UR38][R56.64] ;  /* 0x0000002638387980 */ /* 0x000f62000c101d00 */
[----:B------:R-:W-:Y:S01]  /*f0d0*/  IMAD.SHL.U32 R10, R8, 0x2, RZ ;  /* 0x00000002080a7824 */ /* 0x000fe200078e00ff */
[----:B------:R-:W-:-:S02]  /*f0e0*/  SEL R8, RZ, 0xffffffff, P0 ;  /* 0xffffffffff087807 */ /* 0x000fc40000000000 */
[----:B------:R-:W5:Y:S02]  /*f0f0*/  LD.E.128 R60, desc[UR38][R60.64] ;  /* 0x000000263c3c7980 */ /* 0x000f64000c101d00 */
[----:B------:R-:W-:Y:S01]  /*f100*/  LOP3.LUT R7, R10, 0x2, R7, 0xe2, !PT ;  /* 0x000000020a077812 */ /* 0x000fe200078ee207 */
[----:B------:R-:W-:Y:S01]  /*f110*/  IMAD.SHL.U32 R8, R8, 0x4, RZ ;  /* 0x0000000408087824 */ /* 0x000fe200078e00ff */
[----:B------:R-:W-:Y:S01]  /*f120*/  LOP3.LUT R10, R9, 0xfffffff8, RZ, 0xc0, !PT ;  /* 0xfffffff8090a7812 */ /* 0x000fe200078ec0ff */
[----:B------:R-:W-:Y:S01]  /*f130*/  IMAD.IADD R5, R5, 0x1, R11 ;  /* 0x0000000105057824 */ /* 0x000fe200078e020b */
[----:B------:R-:W5:Y:S03]  /*f140*/  LD.E.128 R64, desc[UR38][R64.64] ;  /* 0x0000002640407980 */ /* 0x000f66000c101d00 */
[----:B------:R-:W-:Y:S01]  /*f150*/  IMAD.IADD R11, R3, 0x1, -R10 ;  /* 0x00000001030b7824 */ /* 0x000fe200078e0a0a */
[----:B------:R-:W-:Y:S01]  /*f160*/  LOP3.LUT R10, R8, 0x4, R7, 0xe2, !PT ;  /* 0x00000004080a7812 */ /* 0x000fe200078ee207 */
[----:B------:R-:W-:Y:S01]  /*f170*/  VIADD R7, R17, 0xc0 ;  /* 0x000000c011077836 */ /* 0x000fe20000000000 */
[----:B------:R-:W5:Y:S01]  /*f180*/  LD.E.128 R72, desc[UR38][R72.64] ;  /* 0x0000002648487980 */ /* 0x000f62000c101d00 */
[----:B------:R-:W-:Y:S01]  /*f190*/  IMAD.WIDE.U32 R4, R192, UR8, R4 ;  /* 0x00000008c0047c25 */ /* 0x000fe2000f8e0004 */
[----:B------:R-:W-:-:S02]  /*f1a0*/  SHF.R.S32.HI R9, RZ, 0x1f, R191 ;  /* 0x0000001fff097819 */ /* 0x000fc400000114bf */
[----:B------:R-:W-:Y:S01]  /*f1b0*/  ISETP.GE.AND P1, PT, R7, UR7, PT ;  /* 0x0000000707007c0c */ /* 0x000fe2000bf26270 */
[----:B------:R-:W-:Y:S01]  /*f1c0*/  VIADD R3, R17, 0x100 ;  /* 0x0000010011037836 */ /* 0x000fe20000000000 */
[----:B------:R-:W-:Y:S01]  /*f1d0*/  @!PT LDS RZ, [RZ] ;  /* 0x00000000fffff984 */ /* 0x000fe20000000800 */
[----:B------:R-:W-:Y:S01]  /*f1e0*/  @!PT LDS RZ, [RZ] ;  /* 0x00000000fffff984 */ /* 0x000fe20000000800 */
[----:B------:R-:W-:Y:S01]  /*f1f0*/  @!PT LDS RZ, [RZ] ;  /* 0x00000000fffff984 */ /* 0x000fe20000000800 */
[----:B------:R-:W-:Y:S01]  /*f200*/  @!PT LDS RZ, [RZ] ;  /* 0x00000000fffff984 */ /* 0x000fe20000000800 */
[----:B------:R1:W-:Y:S06]  /*f210*/  MEMBAR.ALL.CTA ;  /* 0x0000000000007992 */ /* 0x0003ec0000008000 */
[----:B-1----:R-:W1:Y:S01]  /*f220*/  FENCE.VIEW.ASYNC.S ;  /* 0x00000000000073c6 */ /* 0x002e620000000000 */
[----:B------:R-:W-:Y:S01]  /*f230*/  IMAD R5, R192, UR9, R5 ;  /* 0x00000009c0057c24 */ /* 0x000fe2000f8e0205 */
[----:B------:R-:W-:Y:S01]  /*f240*/  ULDC.64 UR8, c[0x0][0xbf0] ;  /* 0x0002fc0000087ab9 */ /* 0x000fe20000000a00 */
[----:B------:R-:W-:Y:S01]  /*f250*/  IMAD R8, R11, 0x20, R0 ;  /* 0x000000200b087824 */ /* 0x000fe200078e0200 */
[----:B------:R-:W-:Y:S01]  /*f260*/  ISETP.GE.AND P0, PT, R3, UR7, PT ;  /* 0x0000000703007c0c */ /* 0x000fe2000bf06270 */
[----:B------:R-:W-:Y:S01]  /*f270*/  IMAD R20, R9, UR8, RZ ;  /* 0x0000000809147c24 */ /* 0x000fe2000f8e02ff */
[----:B------:R-:W-:Y:S01]  /*f280*/  SEL R9, RZ, 0xffffffff, P1 ;  /* 0xffffffffff097807 */ /* 0x000fe20000800000 */
[----:B------:R-:W-:Y:S01]  /*f290*/  VIADD R84, R8, UR42 ;  /* 0x0000002a08547c36 */ /* 0x000fe20008000000 */
[----:B------:R-:W-:-:S03]  /*f2a0*/  SEL R11, RZ, 0xffffffff, P0 ;  /* 0xffffffffff0b7807 */ /* 0x000fc60000000000 */
[----:B------:R-:W-:Y:S02]  /*f2b0*/  IMAD.SHL.U32 R89, R9, 0x8, RZ ;  /* 0x0000000809597824 */ /* 0x000fe400078e00ff */
[----:B0-----:R-:W-:-:S03]  /*f2c0*/  @P2 IMAD.HI.U32 R8, R84, R85, RZ ;  /* 0x0000005554082227 */ /* 0x001fc600078e00ff */
[----:B------:R-:W-:Y:S01]  /*f2d0*/  LOP3.LUT R10, R89, 0x8, R10, 0xe2, !PT ;  /* 0x00000008590a7812 */ /* 0x000fe200078ee20a */
[----:B------:R-:W-:Y:S01]  /*f2e0*/  IMAD.MOV.U32 R9, RZ, RZ, R84 ;  /* 0x000000ffff097224 */ /* 0x000fe200078e0054 */
[----:B--2---:R-:W-:Y:S01]  /*f2f0*/  @P2 SHF.R.U32.HI R9, RZ, R87, R8 ;  /* 0x00000057ff092219 */ /* 0x004fe20000011608 */
[----:B------:R-:W-:Y:S02]  /*f300*/  IMAD.SHL.U32 R11, R11, 0x10, RZ ;  /* 0x000000100b0b7824 */ /* 0x000fe400078e00ff */
[C---:B------:R-:W-:Y:S02]  /*f310*/  IMAD R19, R191.reuse, UR9, R20 ;  /* 0x00000009bf137c24 */ /* 0x040fe4000f8e0214 */
[----:B------:R-:W-:Y:S01]  /*f320*/  IMAD.WIDE.U32 R4, R191, UR8, R4 ;  /* 0x00000008bf047c25 */ /* 0x000fe2000f8e0004 */
[----:B------:R-:W-:Y:S01]  /*f330*/  LOP3.LUT R10, R11, 0x10, R10, 0xe2, !PT ;  /* 0x000000100b0a7812 */ /* 0x000fe200078ee20a */
[----:B------:R-:W-:Y:S01]  /*f340*/  ULDC.64 UR8, c[0x0][0xbe0] ;  /* 0x0002f80000087ab9 */ /* 0x000fe20000000a00 */
[----:B------:R-:W-:Y:S01]  /*f350*/  ISETP.GE.AND P0, PT, R97, UR7, PT ;  /* 0x0000000761007c0c */ /* 0x000fe2000bf06270 */
[----:B------:R-:W-:Y:S01]  /*f360*/  IMAD.IADD R5, R5, 0x1, R19 ;  /* 0x0000000105057824 */ /* 0x000fe200078e0213 */
[--C-:B------:R-:W-:Y:S01]  /*f370*/  SHF.R.S32.HI R19, RZ, 0x1f, R9.reuse ;  /* 0x0000001fff137819 */ /* 0x100fe20000011409 */
[----:B------:R-:W-:Y:S01]  /*f380*/  IMAD.MOV R11, RZ, RZ, -R9 ;  /* 0x000000ffff0b7224 */ /* 0x000fe200078e0a09 */
[----:B------:R-:W-:-:S03]  /*f390*/  SEL R8, RZ, 0xffffffff, P0 ;  /* 0xffffffffff087807 */ /* 0x000fc60000000000 */
[----:B------:R-:W-:Y:S02]  /*f3a0*/  IMAD R11, R21, R11, R84 ;  /* 0x0000000b150b7224 */ /* 0x000fe400078e0254 */
[----:B------:R-:W-:Y:S01]  /*f3b0*/  IMAD R20, R19, UR8, RZ ;  /* 0x0000000813147c24 */ /* 0x000fe2000f8e02ff */
[----:B------:R-:W-:Y:S01]  /*f3c0*/  ISETP.GE.AND P0, PT, R93, UR7, PT ;  /* 0x000000075d007c0c */ /* 0x000fe2000bf06270 */
[----:B------:R-:W-:Y:S01]  /*f3d0*/  IMAD.SHL.U32 R85, R8, 0x20, RZ ;  /* 0x0000002008557824 */ /* 0x000fe200078e00ff */
[----:B------:R-:W-:Y:S01]  /*f3e0*/  SHF.R.S32.HI R8, RZ, 0x1f, R11 ;  /* 0x0000001fff087819 */ /* 0x000fe2000001140b */
[----:B------:R-:W-:-:S04]  /*f3f0*/  IMAD.WIDE.U32 R4, R9, UR8, R4 ;  /* 0x0000000809047c25 */ /* 0x000fc8000f8e0004 */
[----:B------:R-:W-:Y:S01]  /*f400*/  IMAD R19, R9, UR9, R20 ;  /* 0x0000000909137c24 */ /* 0x000fe2000f8e0214 */
[----:B------:R-:W-:Y:S01]  /*f410*/  ULDC.64 UR8, c[0x0][0xbd8] ;  /* 0x0002f60000087ab9 */ /* 0x000fe20000000a00 */
[----:B------:R-:W-:Y:S01]  /*f420*/  LOP3.LUT R10, R85, 0x20, R10, 0xe2, !PT ;  /* 0x00000020550a7812 */ /* 0x000fe200078ee20a */
[----:B------:R-:W-:Y:S01]  /*f430*/  IMAD R8, R8, UR8, RZ ;  /* 0x0000000808087c24 */ /* 0x000fe2000f8e02ff */
[----:B------:R-:W-:Y:S01]  /*f440*/  SEL R9, RZ, 0x40, P0 ;  /* 0x00000040ff097807 */ /* 0x000fe20000000000 */
[----:B------:R-:W-:Y:S02]  /*f450*/  IMAD.IADD R5, R5, 0x1, R19 ;  /* 0x0000000105057824 */ /* 0x000fe400078e0213 */
[----:B------:R-:W-:Y:S02]  /*f460*/  IMAD R91, R21, UR6, RZ ;  /* 0x00000006155b7c24 */ /* 0x000fe4000f8e02ff */
[----:B------:R-:W-:Y:S01]  /*f470*/  VIADD R90, R0, UR42 ;  /* 0x0000002a005a7c36 */ /* 0x000fe20008000000 */
[----:B------:R-:W-:Y:S01]  /*f480*/  LOP3.LUT R19, R10, R9, RZ, 0xfc, !PT ;  /* 0x000000090a137212 */ /* 0x000fe200078efcff */
[----:B------:R-:W-:-:S02]  /*f490*/  IMAD R9, R11, UR9, R8 ;  /* 0x000000090b097c24 */ /* 0x000fc4000f8e0208 */
[----:B------:R-:W-:Y:S01]  /*f4a0*/  IMAD.WIDE.U32 R4, R11, UR8, R4 ;  /* 0x000000080b047c25 */ /* 0x000fe2000f8e0004 */
[----:B------:R-:W-:Y:S01]  /*f4b0*/  ISETP.GE.AND P1, PT, R90, R91, PT ;  /* 0x0000005b5a00720c */ /* 0x000fe20003f26270 */
[----:B------:R-:W-:Y:S02]  /*f4c0*/  ULDC.64 UR8, c[0x0][0xb80] ;  /* 0x0002e00000087ab9 */ /* 0x000fe40000000a00 */
[----:B------:R-:W-:Y:S01]  /*f4d0*/  VIADD R95, R17, 0x1c0 ;  /* 0x000001c0115f7836 */ /* 0x000fe20000000000 */
[----:B------:R-:W-:Y:S01]  /*f4e0*/  LEA R88, P2, R4, UR8, 0x1 ;  /* 0x0000000804587c11 */ /* 0x000fe2000f8408ff */
[----:B------:R-:W-:Y:S02]  /*f4f0*/  IMAD.IADD R5, R5, 0x1, R9 ;  /* 0x0000000105057824 */ /* 0x000fe400078e0209 */
[----:B------:R-:W-:Y:S01]  /*f500*/  VIADD R8, R16, 0x38820 ;  /* 0x0003882010087836 */ /* 0x000fe20000000000 */
[----:B------:R-:W-:Y:S02]  /*f510*/  ISETP.GE.AND P0, PT, R95, UR7, PT ;  /* 0x000000075f007c0c */ /* 0x000fe4000bf06270 */
[----:B------:R-:W-:-:S02]  /*f520*/  LEA.HI.X R89, R4, UR9, R5, 0x1, P2 ;  /* 0x0000000904597c11 */ /* 0x000fc400090f0c05 */
[----:B------:R-:W-:Y:S01]  /*f530*/  PRMT R8, RZ, 0x654, R8 ;  /* 0x00000654ff087816 */ /* 0x000fe20000000008 */
[----:B-1----:R0:W1:Y:S01]  /*f540*/  SHFL.IDX PT, R4, R88, RZ, 0x181f ;  /* 0x00181fff58047589 */ /* 0x00206200000e0000 */
[----:B------:R-:W-:Y:S01]  /*f550*/  SEL R0, RZ, 0x80, P0 ;  /* 0x00000080ff007807 */ /* 0x000fe20000000000 */
[----:B------:R-:W-:Y:S01]  /*f560*/  BSSY B1, `(.L_x_5175) ;  /* 0x000002b000017945 */ /* 0x000fe20003800000 */
[----:B------:R0:W-:Y:S01]  /*f570*/  SYNCS.ARRIVE.TRANS64.RED.A1T0 RZ, [R8+URZ], RZ ;  /* 0x000000ff08ff79a7 */ /* 0x0001e2000810043f */
        /* <DEDUP_REMOVED lines=11> */
[CC--:B01----:R-:W-:Y:S01]  /*f630*/  @!P1 LEA R8, P2, R194.reuse, R4.reuse, 0x1 ;  /* 0x00000004c2089211 */ /* 0x0c3fe200078408ff */
        /* <DEDUP_REMOVED lines=14> */
[----:B0-----:R-:W-:Y:S01]  /*f720*/  SHF.R.S32.HI R11, RZ, 0x1f, R93 ;  /* 0x0000001fff0b7819 */ /* 0x001fe2000001145d */
[----:B------:R3:W-:Y:S01]  /*f730*/  @!P3 ST.E.128 desc[UR38][R84.64], R44 ;  /* 0x0000002c5400b985 */ /* 0x0007e2000c101d26 */
[----:B------:R-:W-:-:S02]  /*f740*/  @!P2 LEA.HI.X R87, R3, R5, R87, 0x1, P5 ;  /* 0x000000050357a211 */ /* 0x000fc400028f0c57 */
[----:B-1----:R-:W-:Y:S02]  /*f750*/  SHF.R.S32.HI R9, RZ, 0x1f, R97 ;  /* 0x0000001fff097819 */ /* 0x002fe40000011461 */
[CC--:B------:R-:W-:Y:S01]  /*f760*/  @!P1 LEA R8, P5, R97.reuse, R4.reuse, 0x1 ;  /* 0x0000000461089211 */ /* 0x0c0fe200078a08ff */
[----:B------:R3:W-:Y:S01]  /*f770*/  @!P2 ST.E.128 desc[UR38][R86.64], R52 ;  /* 0x000000345600a985 */ /* 0x0007e2000c101d26 */
[----:B------:R-:W-:Y:S02]  /*f780*/  SHF.R.S32.HI R12, RZ, 0x1f, R95 ;  /* 0x0000001fff0c7819 */ /* 0x000fe4000001145f */
        /* <DEDUP_REMOVED lines=8> */
.L_x_5176:
[----:B------:R-:W-:Y:S05]  /*f810*/  BSYNC B1 ;  /* 0x0000000000017941 */ /* 0x000fea0003800000 */
.L_x_5175:
[----:B0--3--:R-:W-:Y:S01]  /*f820*/  VIADD R8, R90, 0x20 ;  /* 0x000000205a087836 */ /* 0x009fe20000000000 */
[----:B--2---:R4:W0:Y:S04]  /*f830*/  SHFL.IDX PT, R5, R89, 0x1, 0x181f ;  /* 0x00381f0059057f89 */ /* 0x00482800000e0000 */
[----:B------:R-:W-:Y:S01]  /*f840*/  ISETP.GE.AND P0, PT, R8, R91, PT ;  /* 0x0000005b0800720c */ /* 0x000fe20003f06270 */
[----:B-1----:R4:W1:-:S12]  /*f850*/  SHFL.IDX PT, R4, R88, 0x1, 0x181f ;  /* 0x00381f0058047f89 */ /* 0x00285800000e0000 */
[----:B----4-:R-:W-:Y:S05]  /*f860*/  @P0 BRA `(.L_x_5177) ;  /* 0x0000002400cc0947 */ /* 0x010fea0003800000 */
[----:B------:R-:W-:Y:S02]  /*f870*/  ISETP.GE.AND P0, PT, R17, UR7, PT ;  /* 0x0000000711007c0c */ /* 0x000fe4000bf06270 */
[----:B------:R-:W-:Y:S02]  /*f880*/  ISETP.GE.AND P4, PT, R194, UR7, PT ;  /* 0x00000007c2007c0c */ /* 0x000fe4000bf86270 */
[----:B------:R-:W-:Y:S02]  /*f890*/  ISETP.GE.AND P3, PT, R193, UR7, PT ;  /* 0x00000007c1007c0c */ /* 0x000fe4000bf66270 */
[----:B------:R-:W-:Y:S02]  /*f8a0*/  ISETP.GE.AND P2, PT, R7, UR7, PT ;  /* 0x0000000707007c0c */ /* 0x000fe4000bf46270 */
[----:B------:R-:W-:Y:S02]  /*f8b0*/  ISETP.GE.AND P1, PT, R3, UR7, PT ;  /* 0x0000000703007c0c */ /* 0x000fe4000bf26270 */
[----:B-----5:R-:W-:-:S02]  /*f8c0*/  SHF.R.S32.HI R13, RZ, 0x1f, R193 ;  /* 0x0000001fff0d7819 */ /* 0x020fc400000114c1 */
[----:B------:R-:W-:Y:S01]  /*f8d0*/  SHF.R.S32.HI R15, RZ, 0x1f, R7 ;  /* 0x0000001fff0f7819 */ /* 0x000fe20000011407 */
[----:B01----:R-:W-:Y:S02]  /*f8e0*/  @!P0 IMAD.WIDE R8, R17, 0x2, R4 ;  /* 0x0000000211088825 */ /* 0x003fe400078e0204 */
[CC--:B------:R-:W-:Y:S02]  /*f8f0*/  @!P4 LEA R10, P5, R194.reuse, R4.reuse, 0x1 ;  /* 0x00000004c20ac211 */ /* 0x0c0fe400078a08ff */
[-C--:B------:R-:W-:Y:S01]  /*f900*/  @!P3 LEA R12, P6, R193, R4.reuse, 0x1 ;  /* 0x00000004c10cb211 */ /* 0x080fe200078c08ff */
[----:B------:R0:W-:Y:S01]  /*f910*/  @!P0 ST.E.128 desc[UR38][R8.64], R24 ;  /* 0x0000001808008985 */ /* 0x0001e2000c101d26 */
[----:B------:R-:W-:Y:S02]  /*f920*/  ISETP.GE.AND P0, PT, R97, UR7, PT ;  /* 0x0000000761007c0c */ /* 0x000fe4000bf06270 */
[----:B------:R-:W-:Y:S02]  /*f930*/  @!P4 LEA.HI.X R11, R194, R5, R152, 0x1, P5 ;  /* 0x00000005c20bc211 */ /* 0x000fe400028f0c98 */
        /* <DEDUP_REMOVED lines=26> */
.L_x_5174:
[----:B------:R-:W-:Y:S01]  /*fae0*/  ULDC UR7, c[0x0][0xce8] ;  /* 0x00033a0000077ab9 */ /* 0x000fe20000000800 */
[----:B------:R-:W-:Y:S01]  /*faf0*/  ULDC.64 UR8, c[0x0][0xc08] ;  /* 0x0003020000087ab9 */ /* 0x000fe20000000a00 */
[----:B------:R-:W-:Y:S01]  /*fb00*/  UISETP.NE.AND UP0, UPT, UR7, 0x1, UPT ;  /* 0x000000010700788c */ /* 0x000fe2000bf05270 */
[----:B------:R-:W-:Y:S01]  /*fb10*/  IMAD R8, R8, UR8, RZ ;  /* 0x0000000808087c24 */ /* 0x000fe2000f8e02ff */
[----:B------:R-:W-:Y:S01]  /*fb20*/  SHF.R.S32.HI R0, RZ, 0x1f, R191 ;  /* 0x0000001fff007819 */ /* 0x000fe200000114bf */
[C---:B------:R-:W-:Y:S01]  /*fb30*/  IMAD.WIDE.U32 R4, R7.reuse, UR8, RZ ;  /* 0x0000000807047c25 */ /* 0x040fe2000f8e00ff */
[----:B------:R-:W-:Y:S01]  /*fb40*/  ULDC.64 UR10, c[0x0][0xc40] ;  /* 0x00031000000a7ab9 */ /* 0x000fe20000000a00 */
[----:B------:R-:W-:Y:S01]  /*fb50*/  UIMAD UR6, UR6, UR7, URZ ;  /* 0x00000007060672a4 */ /* 0x000fe2000f8e023f */
[----:B------:R-:W-:Y:S01]  /*fb60*/  PLOP3.LUT P0, PT, PT, PT, UP0, 0x80, 0x0 ;  /* 0x000000000000781c */ /* 0x000fe20003f0f008 */
[----:B------:R-:W-:Y:S01]  /*fb70*/  IMAD R7, R7, UR9, R8 ;  /* 0x0000000907077c24 */ /* 0x000fe2000f8e0208 */
[----:B------:R-:W-:Y:S01]  /*fb80*/  ULDC.64 UR8, c[0x0][0xc38] ;  /* 0x00030e0000087ab9 */ /* 0x000fe20000000a00 */
[----:B------:R-:W-:Y:S01]  /*fb90*/  IMAD R0, R0, UR10, RZ ;  /* 0x0000000a00007c24 */ /* 0x000fe2000f8e02ff */
[----:B------:R-:W-:Y:S01]  /*fba0*/  BSSY B1, `(.L_x_5178) ;  /* 0x00000c3000017945 */ /* 0x000fe20003800000 */
[----:B------:R-:W-:Y:S01]  /*fbb0*/  IMAD.IADD R5, R5, 0x1, R7 ;  /* 0x0000000105057824 */ /* 0x000fe200078e0207 */
[----:B0-----:R-:W-:Y:S01]  /*fbc0*/  SHF.R.S32.HI R19, RZ, 0x1f, R204 ;  /* 0x0000001fff137819 */ /* 0x001fe200000114cc */
[----:B------:R-:W-:Y:S01]  /*fbd0*/  VIADD R8, R190, UR42 ;  /* 0x0000002abe087c36 */ /* 0x000fe20008000000 */
[----:B------:R-:W-:Y:S01]  /*fbe0*/  SHF.R.S32.HI R152, RZ, 0x1f, R205 ;  /* 0x0000001fff987819 */ /* 0x000fe200000114cd */
[----:B------:R-:W-:Y:S01]  /*fbf0*/  IMAD.WIDE.U32 R4, R192, UR8, R4 ;  /* 0x00000008c0047c25 */ /* 0x000fe2000f8e0004 */
[----:B------:R-:W-:Y:S01]  /*fc00*/  @UP0 ULDC UR8, c[0x0][0xcec] ;  /* 0x00033b0000080ab9 */ /* 0x000fe20000000800 */
[----:B------:R-:W-:-:S02]  /*fc10*/  SHF.R.S32.HI R153, RZ, 0x1f, R206 ;  /* 0x0000001fff997819 */ /* 0x000fc400000114ce */
[C---:B------:R-:W-:Y:S01]  /*fc20*/  IMAD R7, R191.reuse, UR11, R0 ;  /* 0x0000000bbf077c24 */ /* 0x040fe2000f8e0200 */
[----:B------:R-:W-:Y:S01]  /*fc30*/  SHF.R.S32.HI R154, RZ, 0x1f, R207 ;  /* 0x0000001fff9a7819 */ /* 0x000fe200000114cf */
[----:B------:R-:W-:Y:S01]  /*fc40*/  @P0 IMAD.HI.U32 R0, R8, UR8, RZ ;  /* 0x0000000808000c27 */ /* 0x000fe2000f8e00ff */
[----:B------:R-:W-:Y:S01]  /*fc50*/  @UP0 ULDC UR8, c[0x0][0xcf0] ;  /* 0x00033c0000080ab9 */ /* 0x000fe20000000800 */
[----:B------:R-:W-:Y:S02]  /*fc60*/  SHF.R.S32.HI R155, RZ, 0x1f, R208 ;  /* 0x0000001fff9b7819 */ /* 0x000fe400000114d0 */
[----:B------:R-:W-:Y:S01]  /*fc70*/  IMAD R5, R192, UR9, R5 ;  /* 0x00000009c0057c24 */ /* 0x000fe2000f8e0205 */
[----:B------:R-:W-:Y:S01]  /*fc80*/  SHF.R.S32.HI R156, RZ, 0x1f, R209 ;  /* 0x0000001fff9c7819 */ /* 0x000fe200000114d1 */
[----:B------:R-:W-:Y:S01]  /*fc90*/  IMAD.MOV.U32 R3, RZ, RZ, R8 ;  /* 0x000000ffff037224 */ /* 0x000fe200078e0008 */
[----:B------:R-:W-:Y:S01]  /*fca0*/  @P0 SHF.R.U32.HI R3, RZ, UR8, R0 ;  /* 0x00000008ff030c19 */ /* 0x000fe20008011600 */
[----:B------:R-:W-:Y:S01]  /*fcb0*/  IMAD.WIDE.U32 R4, R191, UR10, R4 ;  /* 0x0000000abf047c25 */ /* 0x000fe2000f8e0004 */
[----:B------:R-:W-:Y:S01]  /*fcc0*/  ULDC.64 UR10, c[0x0][0xc30] ;  /* 0x00030c00000a7ab9 */ /* 0x000fe20000000a00 */
[----:B------:R-:W-:Y:S01]  /*fcd0*/  ULDC.64 UR8, c[0x0][0xc48] ;  /* 0x0003120000087ab9 */ /* 0x000fe20000000a00 */
[----:B------:R-:W-:Y:S01]  /*fce0*/  SHF.R.S32.HI R0, RZ, 0x1f, R3 ;  /* 0x0000001fff007819 */ /* 0x000fe20000011403 */
[----:B------:R-:W-:Y:S01]  /*fcf0*/  IMAD.IADD R5, R5, 0x1, R7 ;  /* 0x0000000105057824 */ /* 0x000fe200078e0207 */
[----:B------:R-:W-:Y:S01]  /*fd00*/  SHF.R.S32.HI R157, RZ, 0x1f, R210 ;  /* 0x0000001fff9d7819 */ /* 0x000fe200000114d2 */
[----:B------:R-:W-:Y:S01]  /*fd10*/  IMAD.MOV R7, RZ, RZ, -R3 ;  /* 0x000000ffff077224 */ /* 0x000fe200078e0a03 */
[----:B------:R-:W-:Y:S01]  /*fd20*/  SHF.R.S32.HI R158, RZ, 0x1f, R211 ;  /* 0x0000001fff9e7819 */ /* 0x000fe200000114d3 */
[----:B------:R-:W-:Y:S01]  /*fd30*/  IMAD R0, R0, UR10, RZ ;  /* 0x0000000a00007c24 */ /* 0x000fe2000f8e02ff */
[----:B------:R-:W-:Y:S01]  /*fd40*/  SHF.R.S32.HI R159, RZ, 0x1f, R212 ;  /* 0x0000001fff9f7819 */ /* 0x000fe200000114d4 */
[----:B------:R-:W-:Y:S01]  /*fd50*/  IMAD R7, R7, UR7, R8 ;  /* 0x0000000707077c24 */ /* 0x000fe2000f8e0208 */
[----:B------:R-:W-:Y:S01]  /*fd60*/  SHF.R.S32.HI R160, RZ, 0x1f, R213 ;  /* 0x0000001fffa07819 */ /* 0x000fe200000114d5 */
[----:B------:R-:W-:Y:S01]  /*fd70*/  IMAD.WIDE.U32 R4, R195, UR8, R4 ;  /* 0x00000008c3047c25 */ /* 0x000fe2000f8e0004 */
[----:B------:R-:W-:-:S02]  /*fd80*/  SHF.R.S32.HI R161, RZ, 0x1f, R214 ;  /* 0x0000001fffa17819 */ /* 0x000fc400000114d6 */
[----:B------:R-:W-:Y:S01]  /*fd90*/  SHF.R.S32.HI R162, RZ, 0x1f, R215 ;  /* 0x0000001fffa27819 */ /* 0x000fe200000114d7 */
[----:B------:R-:W-:Y:S01]  /*fda0*/  IMAD R9, R3, UR11, R0 ;  /* 0x0000000b03097c24 */ /* 0x000fe2000f8e0200 */
[----:B------:R-:W-:Y:S01]  /*fdb0*/  SHF.R.S32.HI R0, RZ, 0x1f, R7 ;  /* 0x0000001fff007819 */ /* 0x000fe20000011407 */
[----:B------:R-:W-:Y:S01]  /*fdc0*/  IMAD R5, R195, UR9, R5 ;  /* 0x00000009c3057c24 */ /* 0x000fe2000f8e0205 */
[----:B------:R-:W-:Y:S01]  /*fdd0*/  ULDC.64 UR8, c[0x0][0xc28] ;  /* 0x00030a0000087ab9 */ /* 0x000fe20000000a00 */
[----:B------:R-:W-:Y:S01]  /*fde0*/  VIADD R8, R16, 0x38820 ;  /* 0x0003882010087836 */ /* 0x000fe20000000000 */
[----:B------:R-:W-:Y:S01]  /*fdf0*/  SHF.R.S32.HI R163, RZ, 0x1f, R216 ;  /* 0x0000001fffa37819 */ /* 0x000fe200000114d8 */
[----:B------:R-:W-:Y:S01]  /*fe00*/  IMAD.WIDE.U32 R4, R3, UR10, R4 ;  /* 0x0000000a03047c25 */ /* 0x000fe2000f8e0004 */
[----:B------:R-:W-:Y:S02]  /*fe10*/  SHF.R.S32.HI R164, RZ, 0x1f, R217 ;  /* 0x0000001fffa47819 */ /* 0x000fe400000114d9 */
[----:B------:R-:W-:Y:S01]  /*fe20*/  PRMT R8, RZ, 0x654, R8 ;  /* 0x00000654ff087816 */ /* 0x000fe20000000008 */
[----:B------:R-:W-:Y:S01]  /*fe30*/  IMAD R0, R0, UR8, RZ ;  /* 0x0000000800007c24 */ /* 0x000fe2000f8e02ff */
[----:B------:R-:W-:Y:S01]  /*fe40*/  SHF.R.S32.HI R165, RZ, 0x1f, R218 ;  /* 0x0000001fffa57819 */ /* 0x000fe200000114da */
[----:B------:R-:W-:Y:S01]  /*fe50*/  IMAD.IADD R5, R5, 0x1, R9 ;  /* 0x0000000105057824 */ /* 0x000fe200078e0209 */
[----:B------:R0:W-:Y:S01]  /*fe60*/  SYNCS.ARRIVE.TRANS64.RED.A1T0 RZ, [R8+URZ], RZ ;  /* 0x000000ff08ff79a7 */ /* 0x0001e2000810043f */
        /* <DEDUP_REMOVED lines=16> */
[----:B------:R-:W-:-:S02]  /*ff70*/  SHF.R.S32.HI R14, RZ, 0x1f, R225 ;  /* 0x0000001fff0e7819 */ /* 0x000fc400000114e1 */
        /* <DEDUP_REMOVED lines=124> */
[----:B------:R-:W-:Y:S02]  /*10740*/  @!P4 LEA.HI.X R5, R200, R13, R234, 0x2, P0 ;  /* 0x0000000dc805c211 */ /* 0x000fe400000f14ea */
[----:B0-----:R-:W-:-:S03]  /*10750*/  @!P2 LEA R8, P1, R198, R12, 0x2 ;  /* 0x0000000cc608a211 */ /* 0x001fc600078210ff */
[----:B------:R0:W-:Y:S01]  /*10760*/  @!P4 ST.E.64 desc[UR38][R4.64], R136 ;  /* 0x000000880400c985 */ /* 0x0001e2000c101b26 */
[C---:B------:R-:W-:Y:S02]  /*10770*/  @!P5 LEA R12, P0, R197.reuse, R12, 0x2 ;  /* 0x0000000cc50cd211 */ /* 0x040fe400078010ff */
[-C--:B------:R-:W-:Y:S01]  /*10780*/  @!P2 LEA.HI.X R9, R198, R13.reuse, R232, 0x2, P1 ;  /* 0x0000000dc609a211 */ /* 0x080fe200008f14e8 */
[----:B------:R0:W-:Y:S01]  /*10790*/  @!P3 ST.E.64 desc[UR38][R10.64], R140 ;  /* 0x0000008c0a00b985 */ /* 0x0001e2000c101b26 */
[----:B------:R-:W-:-:S03]  /*107a0*/  @!P5 LEA.HI.X R13, R197, R13, R231, 0x2, P0 ;  /* 0x0000000dc50dd211 */ /* 0x000fc600000f14e7 */
[----:B------:R0:W-:Y:S04]  /*107b0*/  @!P2 ST.E.64 desc[UR38][R8.64], R144 ;  /* 0x000000900800a985 */ /* 0x0001e8000c101b26 */
[----:B------:R0:W-:Y:S02]  /*107c0*/  @!P5 ST.E.64 desc[UR38][R12.64], R148 ;  /* 0x000000940c00d985 */ /* 0x0001e4000c101b26 */
.L_x_5179:
[----:B------:R-:W-:Y:S05]  /*107d0*/  BSYNC B1 ;  /* 0x0000000000017941 */ /* 0x000fea0003800000 */
.L_x_5178:
[----:B------:R-:W-:Y:S01]  /*107e0*/  VIADD R0, R0, 0x8 ;  /* 0x0000000800007836 */ /* 0x000fe20000000000 */
[----:B------:R3:W4:Y:S04]  /*107f0*/  SHFL.IDX PT, R24, R7, 0x1, 0x1c1f ;  /* 0x003c1f0007187f89 */ /* 0x00072800000e0000 */
[----:B------:R-:W-:Y:S01]  /*10800*/  ISETP.GE.AND P0, PT, R0, UR6, PT ;  /* 0x0000000600007c0c */ /* 0x000fe2000bf06270 */
[----:B------:R-:W0:-:S12]  /*10810*/  SHFL.IDX PT, R3, R3, 0x1, 0x1c1f ;  /* 0x003c1f0003037f89 */ /* 0x000e1800000e0000 */
[----:B---3--:R-:W-:Y:S05]  /*10820*/  @P0 BRA `(.L_x_5177) ;  /* 0x0000001400dc0947 */ /* 0x008fea0003800000 */
[----:B------:R-:W-:Y:S02]  /*10830*/  ULDC UR6, c[0x0][0xbc8] ;  /* 0x0002f20000067ab9 */ /* 0x000fe40000000800 */
[----:B------:R-:W-:Y:S02]  /*10840*/  ISETP.GE.AND P4, PT, R22, UR6, PT ;  /* 0x0000000616007c0c */ /* 0x000fe4000bf86270 */
[----:B------:R-:W-:Y:S02]  /*10850*/  ISETP.GE.AND P2, PT, R227, UR6, PT ;  /* 0x00000006e3007c0c */ /* 0x000fe4000bf46270 */
[----:B------:R-:W-:Y:S02]  /*10860*/  ISETP.GE.AND P1, PT, R226, UR6, PT ;  /* 0x00000006e2007c0c */ /* 0x000fe4000bf26270 */
[----:B------:R-:W-:-:S07]  /*10870*/  ISETP.GE.AND P0, PT, R225, UR6, PT ;  /* 0x00000006e1007c0c */ /* 0x000fce000bf06270 */
[CC--:B01----:R-:W-:Y:S02]  /*10880*/  @!P4 LEA R12, P3, R22.reuse, R3.reuse, 0x2 ;  /* 0x00000003160cc211 */ /* 0x0c3fe400078610ff */
[-C--:B------:R-:W-:Y:S02]  /*10890*/  @!P2 LEA R4, P6, R227, R3.reuse, 0x2 ;  /* 0x00000003e304a211 */ /* 0x080fe400078c10ff */
[----:B--2-4-:R-:W-:Y:S02]  /*108a0*/  @!P4 LEA.HI.X R13, R22, R24, R21, 0x2, P3 ;  /* 0x00000018160dc211 */ /* 0x014fe400018f1415 */
        /* <DEDUP_REMOVED lines=27> */
[----:B--2---:R-:W-:-:S02]  /*10a60*/  @!P1 LEA R8, P5, R220, R3, 0x2 ;  /* 0x00000003dc089211 */ /* 0x004fc400078a10ff */
        /* <DEDUP_REMOVED lines=8> */
[-C--:B---3--:R-:W-:Y:S01]  /*10af0*/  @!P3 LEA R12, P6, R218, R3.reuse, 0x2 ;  /* 0x00000003da0cb211 */ /* 0x088fe200078c10ff */
        /* <DEDUP_REMOVED lines=11> */
[-C--:B--2---:R-:W-:Y:S01]  /*10bb0*/  @!P1 LEA R8, P3, R214, R3.reuse, 0x2 ;  /* 0x00000003d6089211 */ /* 0x084fe200078610ff */
[----:B------:R0:W-:Y:S01]  /*10bc0*/  @!P5 ST.E.64 desc[UR38][R20.64], R74 ;  /* 0x0000004a1400d985 */ /* 0x0001e2000c101b26 */
[----:B------:R-:W-:Y:S02]  /*10bd0*/  @!P0 LEA.HI.X R5, R215, R24, R162, 0x2, P4 ;  /* 0x00000018d7058211 */ /* 0x000fe400020f14a2 */
[----:B------:R-:W-:Y:S02]  /*10be0*/  ISETP.GE.AND P4, PT, R211, UR6, PT ;  /* 0x00000006d3007c0c */ /* 0x000fe4000bf86270 */
[----:B------:R-:W-:Y:S01]  /*10bf0*/  ISETP.GE.AND P5, PT, R212, UR6, PT ;  /* 0x00000006d4007c0c */ /* 0x000fe2000bfa6270 */
[----:B------:R2:W-:Y:S01]  /*10c00*/  @!P0 ST.E.64 desc[UR38][R4.64], R78 ;  /* 0x0000004e04008985 */ /* 0x0005e2000c101b26 */
[----:B---3--:R-:W-:-:S02]  /*10c10*/  @!P2 LEA R10, P6, R213, R3, 0x2 ;  /* 0x00000003d50aa211 */ /* 0x008fc400078c10ff */
        /* <DEDUP_REMOVED lines=17> */
[-C--:B--2---:R-:W-:Y:S02]  /*10d30*/  @!P2 LEA R4, P6, R209, R3.reuse, 0x2 ;  /* 0x00000003d104a211 */ /* 0x084fe400078c10ff */
[----:B------:R-:W-:Y:S01]  /*10d40*/  ISETP.GE.AND P4, PT, R205, UR6, PT ;  /* 0x00000006cd007c0c */ /* 0x000fe2000bf86270 */
[----:B------:R2:W-:Y:S01]  /*10d50*/  @!P3 ST.E.64 desc[UR38][R20.64], R98 ;  /* 0x000000621400b985 */ /* 0x0005e2000c101b26 */
[-C--:B---3--:R-:W-:Y:S02]  /*10d60*/  @!P1 LEA R8, P3, R208, R3.reuse, 0x2 ;  /* 0x00000003d0089211 */ /* 0x088fe400078610ff */
        /* <DEDUP_REMOVED lines=13> */
[C---:B--2---:R-:W-:Y:S01]  /*10e40*/  @!P3 LEA R20, P6, R204.reuse, R3, 0x2 ;  /* 0x00000003cc14b211 */ /* 0x044fe200078c10ff */
        /* <DEDUP_REMOVED lines=11> */
[-C--:B---3--:R-:W-:Y:S01]  /*10f00*/  @!P1 LEA R8, P6, R202, R3.reuse, 0x2 ;  /* 0x00000003ca089211 */ /* 0x088fe200078c10ff */
[----:B------:R3:W-:Y:S02]  /*10f10*/  @!P0 ST.E.64 desc[UR38][R4.64], R126 ;  /* 0x0000007e04008985 */ /* 0x0007e4000c101b26 */
[----:B0-----:R-:W-:-:S02]  /*10f20*/  @!P4 LEA R10, P0, R201, R3, 0x2 ;  /* 0x00000003c90ac211 */ /* 0x001fc400078010ff */
[-C--:B------:R-:W-:Y:S02]  /*10f30*/  @!P1 LEA.HI.X R9, R202, R24.reuse, R236, 0x2, P6 ;  /* 0x00000018ca099211 */ /* 0x080fe400030f14ec */
[-C--:B--2---:R-:W-:Y:S02]  /*10f40*/  @!P3 LEA R12, P6, R200, R3.reuse, 0x2 ;  /* 0x00000003c80cb211 */ /* 0x084fe400078c10ff */
        /* <DEDUP_REMOVED lines=17> */
.L_x_5171:
        /* <DEDUP_REMOVED lines=26> */
.L_x_5180:
[----:B------:R-:W-:Y:S01]  /*11200*/  BSSY B1, `(.L_x_5181) ;  /* 0x0000038000017945 */ /* 0x000fe20003800000 */
[----:B------:R-:W-:Y:S02]  /*11210*/  SEL R191, R191, RZ, !P0 ;  /* 0x000000ffbfbf7207 */ /* 0x000fe40004000000 */
[----:B------:R-:W-:Y:S02]  /*11220*/  SEL R196, R196, RZ, !P0 ;  /* 0x000000ffc4c47207 */ /* 0x000fe40004000000 */
[----:B-----5:R-:W-:Y:S01]  /*11230*/  SHF.R.S32.HI R26, RZ, 0x1f, R3 ;  /* 0x0000001fff1a7819 */ /* 0x020fe20000011403 */
[----:B------:R-:W-:Y:S06]  /*11240*/  @P3 BRA `(.L_x_5182) ;  /* 0x0000000000cc3947 */ /* 0x000fec0003800000 */
[----:B------:R-:W0:Y:S01]  /*11250*/  S2R R29, SR_TID.X ;  /* 0x00000000001d7919 */ /* 0x000e220000002100 */
[----:B------:R-:W1:Y:S01]  /*11260*/  LDC R28, c[0x0][0xce8] ;  /* 0x00033a00ff1c7b82 */ /* 0x000e620000000800 */
[----:B------:R-:W-:Y:S02]  /*11270*/  IMAD.U32 R8, RZ, RZ, UR42 ;  /* 0x0000002aff087e24 */ /* 0x000fe4000f8e00ff */
[----:B-1----:R-:W-:-:S03]  /*11280*/  IMAD R4, R7, R28, RZ ;  /* 0x0000001c07047224 */ /* 0x002fc600078e02ff */
        /* <DEDUP_REMOVED lines=15> */
[----:B------:R-:W-:-:S05]  /*11380*/  IMAD.WIDE.U32 R20, R12, R191, RZ ;  /* 0x000000bf0c147225 */ /* 0x000fca00078e00ff */
[----:B------:R-:W1:Y:S01]  /*11390*/  LDC.64 R14, c[0x0][R24+0x228] ;  /* 0x00008a00180e7b82 */ /* 0x000e620000000a00 */
[----:B--2---:R-:W-:-:S07]  /*113a0*/  @P1 IMAD.HI.U32 R0, R29, R0, RZ ;  /* 0x000000001d001227 */ /* 0x004fce00078e00ff */
[----:B------:R-:W2:Y:S01]  /*113b0*/  LDC.64 R8, c[0x0][R24+0x210] ;  /* 0x0000840018087b82 */ /* 0x000ea20000000a00 */
[-C--:B---3--:R-:W-:Y:S02]  /*113c0*/  IMAD R25, R11, R192.reuse, RZ ;  /* 0x000000c00b197224 */ /* 0x088fe400078e02ff */
[----:B------:R-:W-:-:S04]  /*113d0*/  IMAD.WIDE.U32 R10, R10, R192, RZ ;  /* 0x000000c00a0a7225 */ /* 0x000fc800078e00ff */
[----:B------:R-:W-:Y:S01]  /*113e0*/  IMAD.IADD R25, R11, 0x1, R25 ;  /* 0x000000010b197824 */ /* 0x000fe200078e0219 */
[----:B----4-:R-:W-:Y:S01]  /*113f0*/  @P1 SHF.R.U32.HI R19, RZ, R27, R0 ;  /* 0x0000001bff131219 */ /* 0x010fe20000011600 */
[----:B------:R-:W-:Y:S01]  /*11400*/  IMAD R27, R12, R196, R13 ;  /* 0x000000c40c1b7224 */ /* 0x000fe200078e020d */
[----:B------:R-:W-:Y:S01]  /*11410*/  SEL R13, R195, RZ, P0 ;  /* 0x000000ffc30d7207 */ /* 0x000fe20000000000 */
[----:B0-----:R-:W0:Y:S01]  /*11420*/  @!P0 LDC R4, c[0x0][0xc50] ;  /* 0x00031400ff048b82 */ /* 0x001e220000000800 */
[----:B------:R-:W-:Y:S01]  /*11430*/  IADD3 R0, P1, P3, R20, R10, R3 ;  /* 0x0000000a14007210 */ /* 0x000fe20007b3e003 */
[----:B------:R-:W-:Y:S02]  /*11440*/  IMAD.MOV R12, RZ, RZ, -R19 ;  /* 0x000000ffff0c7224 */ /* 0x000fe400078e0a13 */
[----:B------:R-:W-:Y:S02]  /*11450*/  IMAD.IADD R27, R21, 0x1, R27 ;  /* 0x00000001151b7824 */ /* 0x000fe400078e021b */
[----:B-1----:R-:W-:-:S02]  /*11460*/  IMAD.WIDE.U32 R10, R14, R13, RZ ;  /* 0x0000000d0e0a7225 */ /* 0x002fc400078e00ff */
[----:B------:R-:W1:Y:S02]  /*11470*/  @!P0 LDC R5, c[0x0][0xc54] ;  /* 0x00031500ff058b82 */ /* 0x000e640000000800 */
[----:B------:R-:W-:Y:S02]  /*11480*/  IMAD R15, R15, R13, RZ ;  /* 0x0000000d0f0f7224 */ /* 0x000fe400078e02ff */
        /* <DEDUP_REMOVED lines=15> */
.L_x_5182:
[----:B------:R-:W-:Y:S05]  /*11580*/  BSYNC B1 ;  /* 0x0000000000017941 */ /* 0x000fea0003800000 */
.L_x_5181:
[----:B------:R-:W-:Y:S05]  /*11590*/  @P2 BRA `(.L_x_5177) ;  /* 0x0000000800802947 */ /* 0x000fea0003800000 */
[----:B------:R-:W1:Y:S01]  /*115a0*/  LDC R10, c[0x0][0xce8] ;  /* 0x00033a00ff0a7b82 */ /* 0x000e620000000800 */
[----:B------:R-:W-:Y:S01]  /*115b0*/  ULDC.64 UR6, c[0x0][0xba0] ;  /* 0x0002e80000067ab9 */ /* 0x000fe20000000a00 */
[----:B------:R-:W-:Y:S01]  /*115c0*/  ULDC UR8, c[0x0][0xbc8] ;  /* 0x0002f20000087ab9 */ /* 0x000fe20000000800 */
[----:B------:R-:W-:Y:S01]  /*115d0*/  IMAD R0, R26, UR6, RZ ;  /* 0x000000061a007c24 */ /* 0x000fe2000f8e02ff */
[----:B------:R-:W-:Y:S01]  /*115e0*/  ISETP.GE.AND P1, PT, R194, UR8, PT ;  /* 0x00000008c2007c0c */ /* 0x000fe2000bf26270 */
[----:B0-----:R-:W-:Y:S01]  /*115f0*/  IMAD.WIDE.U32 R4, R3, UR6, RZ ;  /* 0x0000000603047c25 */ /* 0x001fe2000f8e00ff */
[----:B------:R-:W-:Y:S01]  /*11600*/  ISETP.GE.AND P2, PT, R17, UR8, PT ;  /* 0x0000000811007c0c */ /* 0x000fe2000bf46270 */
[----:B------:R-:W-:Y:S01]  /*11610*/  BSSY B1, `(.L_x_5183) ;  /* 0x0000074000017945 */ /* 0x000fe20003800000 */
[----:B------:R-:W-:Y:S01]  /*11620*/  SHF.R.S32.HI R37, RZ, 0x1f, R194 ;  /* 0x0000001fff257819 */ /* 0x000fe200000114c2 */
[----:B------:R-:W-:Y:S01]  /*11630*/  IMAD R3, R3, UR7, R0 ;  /* 0x0000000703037c24 */ /* 0x000fe2000f8e0200 */
[----:B------:R-:W-:Y:S01]  /*11640*/  ULDC.64 UR6, c[0x0][0xbe8] ;  /* 0x0002fa0000067ab9 */ /* 0x000fe20000000a00 */
[----:B------:R-:W-:Y:S01]  /*11650*/  SEL R0, RZ, 0x1, P2 ;  /* 0x00000001ff007807 */ /* 0x000fe20001000000 */
[----:B------:R-:W-:Y:S01]  /*11660*/  VIADD R33, R17, 0xc0 ;  /* 0x000000c011217836 */ /* 0x000fe20000000000 */
[----:B------:R-:W-:Y:S01]  /*11670*/  ISETP.GE.AND P2, PT, R193, UR8, PT ;  /* 0x00000008c1007c0c */ /* 0x000fe2000bf46270 */
[----:B------:R-:W-:Y:S01]  /*11680*/  IMAD.IADD R5, R5, 0x1, R3 ;  /* 0x0000000105057824 */ /* 0x000fe200078e0203 */
[----:B------:R-:W-:Y:S01]  /*11690*/  SHF.R.S32.HI R3, RZ, 0x1f, R30 ;  /* 0x0000001fff037819 */ /* 0x000fe2000001141e */
[----:B------:R-:W-:Y:S01]  /*116a0*/  VIADD R29, R17, 0x100 ;  /* 0x00000100111d7836 */ /* 0x000fe20000000000 */
[----:B------:R-:W-:Y:S01]  /*116b0*/  SEL R14, RZ, 0xffffffff, P2 ;  /* 0xffffffffff0e7807 */ /* 0x000fe20001000000 */
[----:B------:R-:W-:Y:S01]  /*116c0*/  IMAD.WIDE.U32 R4, R192, UR6, R4 ;  /* 0x00000006c0047c25 */ /* 0x000fe2000f8e0004 */
[----:B------:R-:W-:-:S02]  /*116d0*/  LEA.HI R8, R3, R30, RZ, 0x3 ;  /* 0x0000001e03087211 */ /* 0x000fc400078f18ff */
[----:B------:R-:W-:Y:S01]  /*116e0*/  SEL R3, RZ, 0xffffffff, P1 ;  /* 0xffffffffff037807 */ /* 0x000fe20000800000 */
[----:B------:R-:W-:Y:S01]  /*116f0*/  IMAD R5, R192, UR7, R5 ;  /* 0x00000007c0057c24 */ /* 0x000fe2000f8e0205 */
[----:B------:R-:W-:Y:S01]  /*11700*/  LOP3.LUT R9, R8, 0xfffffff8, RZ, 0xc0, !PT ;  /* 0xfffffff808097812 */ /* 0x000fe200078ec0ff */
[----:B------:R-:W-:Y:S01]  /*11710*/  ULDC.64 UR6, c[0x0][0xbf0] ;  /* 0x0002fc0000067ab9 */ /* 0x000fe20000000a00 */
[----:B-1----:R-:W-:Y:S01]  /*11720*/  ISETP.NE.AND P0, PT, R10, 0x1, PT ;  /* 0x000000010a00780c */ /* 0x002fe20003f05270 */
[----:B------:R-:W-:Y:S01]  /*11730*/  IMAD.SHL.U32 R15, R3, 0x2, RZ ;  /* 0x00000002030f7824 */ /* 0x000fe200078e00ff */
[----:B------:R-:W-:Y:S01]  /*11740*/  SHF.R.S32.HI R20, RZ, 0x3, R8 ;  /* 0x00000003ff147819 */ /* 0x000fe20000011408 */
[----:B------:R-:W-:Y:S01]  /*11750*/  IMAD.IADD R3, R30, 0x1, -R9 ;  /* 0x000000011e037824 */ /* 0x000fe200078e0a09 */
[----:B------:R-:W-:Y:S01]  /*11760*/  ISETP.GE.AND P1, PT, R33, UR8, PT ;  /* 0x0000000821007c0c */ /* 0x000fe2000bf26270 */
[----:B------:R-:W-:Y:S01]  /*11770*/  IMAD.WIDE.U32 R4, R191, UR6, R4 ;  /* 0x00000006bf047c25 */ /* 0x000fe2000f8e0004 */
[----:B------:R-:W-:-:S02]  /*11780*/  LOP3.LUT R12, R15, 0x2, R0, 0xe2, !PT ;  /* 0x000000020f0c7812 */ /* 0x000fc400078ee200 */
[----:B------:R-:W-:Y:S01]  /*11790*/  SHF.R.S32.HI R30, RZ, 0x1f, R193 ;  /* 0x0000001fff1e7819 */ /* 0x000fe200000114c1 */
[----:B------:R-:W-:Y:S01]  /*117a0*/  IMAD R3, R3, 0x20, R20 ;  /* 0x0000002003037824 */ /* 0x000fe200078e0214 */
[----:B------:R-:W-:Y:S01]  /*117b0*/  SHF.R.S32.HI R28, RZ, 0x1f, R33 ;  /* 0x0000001fff1c7819 */ /* 0x000fe20000011421 */
[----:B------:R-:W-:Y:S01]  /*117c0*/  IMAD R0, R196, UR6, RZ ;  /* 0x00000006c4007c24 */ /* 0x000fe2000f8e02ff */
[----:B------:R-:W-:Y:S01]  /*117d0*/  SHF.R.S32.HI R36, RZ, 0x1f, R29 ;  /* 0x0000001fff247819 */ /* 0x000fe2000001141d */
[----:B------:R-:W0:Y:S01]  /*117e0*/  @P0 LDC R11, c[0x0][0xcec] ;  /* 0x00033b00ff0b0b82 */ /* 0x000e220000000800 */
[----:B------:R-:W-:Y:S02]  /*117f0*/  VIADD R8, R3, UR42 ;  /* 0x0000002a03087c36 */ /* 0x000fe40008000000 */
[----:B------:R-:W-:Y:S01]  /*11800*/  IMAD R9, R191, UR7, R0 ;  /* 0x00000007bf097c24 */ /* 0x000fe2000f8e0200 */
[----:B------:R-:W-:Y:S01]  /*11810*/  ULDC.64 UR6, c[0x0][0xbe0] ;  /* 0x0002f80000067ab9 */ /* 0x000fe20000000a00 */
[----:B------:R-:W-:Y:S01]  /*11820*/  IMAD.SHL.U32 R15, R14, 0x4, RZ ;  /* 0x000000040e0f7824 */ /* 0x000fe200078e00ff */
[----:B------:R-:W-:Y:S01]  /*11830*/  SEL R14, RZ, 0xffffffff, P1 ;  /* 0xffffffffff0e7807 */ /* 0x000fe20000800000 */
[----:B------:R-:W-:Y:S01]  /*11840*/  IMAD.MOV.U32 R3, RZ, RZ, R8 ;  /* 0x000000ffff037224 */ /* 0x000fe200078e0008 */
[----:B------:R-:W1:Y:S01]  /*11850*/  @P0 LDC R13, c[0x0][0xcf0] ;  /* 0x00033c00ff0d0b82 */ /* 0x000e620000000800 */
[----:B------:R-:W-:Y:S01]  /*11860*/  IMAD.IADD R5, R5, 0x1, R9 ;  /* 0x0000000105057824 */ /* 0x000fe200078e0209 */
[----:B------:R-:W-:Y:S01]  /*11870*/  LOP3.LUT R12, R15, 0x4, R12, 0xe2, !PT ;  /* 0x000000040f0c7812 */ /* 0x000fe200078ee20c */
[----:B------:R-:W-:-:S02]  /*11880*/  VIADD R35, R17, 0x140 ;  /* 0x0000014011237836 */ /* 0x000fc40000000000 */
[----:B------:R-:W-:Y:S02]  /*11890*/  VIADD R31, R17, 0x180 ;  /* 0x00000180111f7836 */ /* 0x000fe40000000000 */
[----:B------:R-:W-:Y:S01]  /*118a0*/  IMAD R25, R7, R10, RZ ;  /* 0x0000000a07197224 */ /* 0x000fe200078e02ff */
[----:B------:R-:W-:Y:S01]  /*118b0*/  SHF.R.S32.HI R34, RZ, 0x1f, R35 ;  /* 0x0000001fff227819 */ /* 0x000fe20000011423 */
[----:B------:R-:W-:Y:S01]  /*118c0*/  VIADD R27, R17, 0x1c0 ;  /* 0x000001c0111b7836 */ /* 0x000fe20000000000 */
[----:B------:R-:W-:-:S04]  /*118d0*/  SHF.R.S32.HI R26, RZ, 0x1f, R31 ;  /* 0x0000001fff1a7819 */ /* 0x000fc8000001141f */
[----:B------:R-:W-:Y:S01]  /*118e0*/  ISETP.GE.AND P1, PT, R27, UR8, PT ;  /* 0x000000081b007c0c */ /* 0x000fe2000bf26270 */
[----:B0-----:R-:W-:Y:S01]  /*118f0*/  @P0 IMAD.HI.U32 R0, R8, R11, RZ ;  /* 0x0000000b08000227 */ /* 0x001fe200078e00ff */
[----:B------:R-:W-:-:S03]  /*11900*/  SHF.R.S32.HI R32, RZ, 0x1f, R27 ;  /* 0x0000001fff207819 */ /* 0x000fc6000001141b */
[----:B------:R-:W-:Y:S01]  /*11910*/  IMAD.SHL.U32 R11, R14, 0x8, RZ ;  /* 0x000000080e0b7824 */ /* 0x000fe200078e00ff */
[----:B-1----:R-:W-:Y:S02]  /*11920*/  @P0 SHF.R.U32.HI R3, RZ, R13, R0 ;  /* 0x0000000dff030219 */ /* 0x002fe40000011600 */
[----:B------:R-:W-:Y:S02]  /*11930*/  ISETP.GE.AND P0, PT, R29, UR8, PT ;  /* 0x000000081d007c0c */ /* 0x000fe4000bf06270 */
[--C-:B------:R-:W-:Y:S01]  /*11940*/  SHF.R.S32.HI R0, RZ, 0x1f, R3.reuse ;  /* 0x0000001fff007819 */ /* 0x100fe20000011403 */
[----:B------:R-:W-:Y:S01]  /*11950*/  IMAD.MOV R9, RZ, RZ, -R3 ;  /* 0x000000ffff097224 */ /* 0x000fe200078e0a03 */
[----:B------:R-:W-:Y:S01]  /*11960*/  LOP3.LUT R12, R11, 0x8, R12, 0xe2, !PT ;  /* 0x000000080b0c7812 */ /* 0x000fe200078ee20c */
[----:B------:R-:W-:Y:S01]  /*11970*/  IMAD.WIDE.U32 R4, R3, UR6, R4 ;  /* 0x0000000603047c25 */ /* 0x000fe2000f8e0004 */
[----:B------:R-:W-:Y:S02]  /*11980*/  SEL R11, RZ, 0xffffffff, P0 ;  /* 0xffffffffff0b7807 */ /* 0x000fe40000000000 */
[----:B------:R-:W-:Y:S01]  /*11990*/  ISETP.GE.AND P0, PT, R35, UR8, PT ;  /* 0x0000000823007c0c */ /* 0x000fe2000bf06270 */
[----:B------:R-:W-:-:S02]  /*119a0*/  IMAD R0, R0, UR6, RZ ;  /* 0x0000000600007c24 */ /* 0x000fc4000f8e02ff */
[----:B------:R-:W-:Y:S02]  /*119b0*/  IMAD R9, R10, R9, R8 ;  /* 0x000000090a097224 */ /* 0x000fe400078e0208 */
[----:B------:R-:W-:Y:S02]  /*119c0*/  IMAD.SHL.U32 R13, R11, 0x10, RZ ;  /* 0x000000100b0d7824 */ /* 0x000fe400078e00ff */
[----:B------:R-:W-:Y:S01]  /*119d0*/  IMAD R11, R3, UR7, R0 ;  /* 0x00000007030b7c24 */ /* 0x000fe2000f8e0200 */
[----:B------:R-:W-:Y:S01]  /*119e0*/  SHF.R.S32.HI R0, RZ, 0x1f, R9 ;  /* 0x0000001fff007819 */ /* 0x000fe20000011409 */
[----:B------:R-:W-:Y:S01]  /*119f0*/  ULDC.64 UR6, c[0x0][0xbd8] ;  /* 0x0002f60000067ab9 */ /* 0x000fe20000000a00 */
[----:B------:R-:W-:Y:S01]  /*11a00*/  SEL R3, RZ, 0xffffffff, P0 ;  /* 0xffffffffff037807 */ /* 0x000fe20000000000 */
[----:B------:R-:W-:Y:S01]  /*11a10*/  IMAD.IADD R5, R5, 0x1, R11 ;  /* 0x0000000105057824 */ /* 0x000fe200078e020b */
[----:B------:R-:W-:Y:S01]  /*11a20*/  ISETP.GE.AND P0, PT, R31, UR8, PT ;  /* 0x000000081f007c0c */ /* 0x000fe2000bf06270 */
[----:B------:R-:W-:Y:S01]  /*11a30*/  IMAD R0, R0, UR6, RZ ;  /* 0x0000000600007c24 */ /* 0x000fe2000f8e02ff */
[----:B------:R-:W-:Y:S01]  /*11a40*/  LOP3.LUT R12, R13, 0x10, R12, 0xe2, !PT ;  /* 0x000000100d0c7812 */ /* 0x000fe200078ee20c */
[----:B------:R-:W-:-:S02]  /*11a50*/  IMAD.SHL.U32 R11, R3, 0x20, RZ ;  /* 0x00000020030b7824 */ /* 0x000fc400078e00ff */
[C---:B------:R-:W-:Y:S02]  /*11a60*/  IMAD R3, R9.reuse, UR7, R0 ;  /* 0x0000000709037c24 */ /* 0x040fe4000f8e0200 */
[----:B------:R-:W-:Y:S01]  /*11a70*/  IMAD.WIDE.U32 R4, R9, UR6, R4 ;  /* 0x0000000609047c25 */ /* 0x000fe2000f8e0004 */
[----:B------:R-:W-:Y:S01]  /*11a80*/  ULDC.64 UR6, c[0x0][0xb80] ;  /* 0x0002e00000067ab9 */ /* 0x000fe20000000a00 */
[----:B------:R-:W-:Y:S02]  /*11a90*/  SEL R9, RZ, 0x40, P0 ;  /* 0x00000040ff097807 */ /* 0x000fe40000000000 */
[----:B------:R-:W-:Y:S01]  /*11aa0*/  IMAD.IADD R3, R5, 0x1, R3 ;  /* 0x0000000105037824 */ /* 0x000fe200078e0203 */
[----:B------:R-:W-:Y:S01]  /*11ab0*/  LEA R19, P0, R4, UR6, 0x1 ;  /* 0x0000000604137c11 */ /* 0x000fe2000f8008ff */
[----:B------:R-:W-:Y:S01]  /*11ac0*/  VIADD R0, R20, UR42 ;  /* 0x0000002a14007c36 */ /* 0x000fe20008000000 */
[----:B------:R-:W-:Y:S02]  /*11ad0*/  LOP3.LUT R12, R11, 0x20, R12, 0xe2, !PT ;  /* 0x000000200b0c7812 */ /* 0x000fe400078ee20c */
[----:B------:R-:W-:Y:S01]  /*11ae0*/  LEA.HI.X R3, R4, UR7, R3, 0x1, P0 ;  /* 0x0000000704037c11 */ /* 0x000fe200080f0c03 */
[----:B------:R0:W1:Y:S01]  /*11af0*/  SHFL.IDX PT, R8, R19, RZ, 0x181f ;  /* 0x00181fff13087589 */ /* 0x00006200000e0000 */
[----:B------:R-:W-:-:S02]  /*11b00*/  ISETP.GE.AND P0, PT, R0, R25, PT ;  /* 0x000000190000720c */ /* 0x000fc40003f06270 */
[----:B------:R-:W-:Y:S02]  /*11b10*/  LOP3.LUT R24, R12, R9, RZ, 0xfc, !PT ;  /* 0x000000090c187212 */ /* 0x000fe400078efcff */
[----:B------:R-:W-:Y:S01]  /*11b20*/  SEL R5, RZ, 0x80, P1 ;  /* 0x00000080ff057807 */ /* 0x000fe20000800000 */
[----:B------:R0:W2:Y:S03]  /*11b30*/  SHFL.IDX PT, R9, R3, RZ, 0x181f ;  /* 0x00181fff03097589 */ /* 0x0000a600000e0000 */
[----:B------:R-:W-:-:S05]  /*11b40*/  LOP3.LUT R7, R24, R5, RZ, 0xfc, !PT ;  /* 0x0000000518077212 */ /* 0x000fca00078efcff */
        /* <DEDUP_REMOVED lines=32> */
.L_x_5184:
[----:B------:R-:W-:Y:S05]  /*11d50*/  BSYNC B1 ;  /* 0x0000000000017941 */ /* 0x000fea0003800000 */
.L_x_5183:
        /* <DEDUP_REMOVED lines=36> */
.L_x_5177:
[----:B------:R-:W-:Y:S05]  /*11fa0*/  BSYNC B0 ;  /* 0x0000000000007941 */ /* 0x000fea0003800000 */
.L_x_5170:
[----:B------:R-:W-:Y:S02]  /*11fb0*/  ULDC UR6, c[0x0][0xd3c] ;  /* 0x00034f0000067ab9 */ /* 0x000fe40000000800 */
[----:B------:R-:W-:-:S06]  /*11fc0*/  UISETP.GE.AND UP0, UPT, UR5, UR6, UPT ;  /* 0x000000060500728c */ /* 0x000fcc000bf06270 */
[----:B------:R-:W-:-:S13]  /*11fd0*/  PLOP3.LUT P0, PT, PT, PT, UP0, 0x80, 0x0 ;  /* 0x000000000000781c */ /* 0x000fda0003f0f008 */
[----:B------:R-:W-:Y:S05]  /*11fe0*/  @!P0 BRA `(.L_x_5185) ;  /* 0xfffffef000f48947 */ /* 0x000fea000383ffff */
[----:B------:R-:W-:Y:S05]  /*11ff0*/  EXIT ;  /* 0x000000000000794d */ /* 0x000fea0003800000 */
.L_x_5128:
        /* <DEDUP_REMOVED lines=18> */
.L_x_5186:
        /* <DEDUP_REMOVED lines=43> */
.L_x_5190:
        /* <DEDUP_REMOVED lines=39> */
.L_x_5188:
        /* <DEDUP_REMOVED lines=12> */
.L_x_5191:
        /* <DEDUP_REMOVED lines=63> */
.L_x_5192:
        /* <DEDUP_REMOVED lines=61> */
.L_x_5193:
[----:B01----:R-:W-:-:S05]  /*12ec0*/  LOP3.LUT R3, RZ, R2, RZ, 0x33, !PT ;  /* 0x00000002ff037212 */ /* 0x003fca00078e33ff */
[----:B------:R-:W-:-:S05]  /*12ed0*/  IMAD.IADD R2, R4, 0x1, R3 ;  /* 0x0000000104027824 */ /* 0x000fca00078e0203 */
[----:B------:R1:W-:Y:S01]  /*12ee0*/  STL [R1+0x4], R2 ;  /* 0x0000040201007387 */ /* 0x0003e20000100800 */
[----:B------:R-:W-:Y:S05]  /*12ef0*/  BRA `(.L_x_5194) ;  /* 0x0000000000107947 */ /* 0x000fea0003800000 */
.L_x_5189:
[----:B------:R-:W-:Y:S01]  /*12f00*/  IMAD.U32 R2, RZ, RZ, UR6 ;  /* 0x00000006ff027e24 */ /* 0x000fe2000f8e00ff */
[----:B------:R0:W-:Y:S04]  /*12f10*/  STL [R1+0x4], RZ ;  /* 0x000004ff01007387 */ /* 0x0001e80000100800 */
[----:B------:R0:W-:Y:S04]  /*12f20*/  STL [R1+0x8], RZ ;  /* 0x000008ff01007387 */ /* 0x0001e80000100800 */
[----:B------:R0:W-:Y:S02]  /*12f30*/  STL [R1], R2 ;  /* 0x0000000201007387 */ /* 0x0001e40000100800 */
.L_x_5194:
        /* <DEDUP_REMOVED lines=10> */
.L_x_5187:
        /* <DEDUP_REMOVED lines=38> */
.L_x_5321:
[----:B--2---:R-:W2:Y:S01]  /*13240*/  LDL R0, [R1+0xc] ;  /* 0x00000c0001007983 */ /* 0x004ea20000100800 */
[----:B------:R-:W2:Y:S01]  /*13250*/  LDC.64 R2, c[0x0][0xd88] ;  /* 0x00036200ff027b82 */ /* 0x000ea20000000a00 */
[----:B------:R-:W-:Y:S05]  /*13260*/  YIELD ;  /* 0x0000000000007946 */ /* 0x000fea0003800000 */
[----:B------:R-:W-:Y:S01]  /*13270*/  ULDC.64 UR4, c[0x0][0xb20] ;  /* 0x0002c80000047ab9 */ /* 0x000fe20000000a00 */
[----:B0---4-:R-:W-:Y:S01]  /*13280*/  IMAD.MOV.U32 R6, RZ, RZ, RZ ;  /* 0x000000ffff067224 */ /* 0x011fe200078e00ff */
        /* <DEDUP_REMOVED lines=51> */
.L_x_5196:
        /* <DEDUP_REMOVED lines=18> */
.L_x_5197:
[----:B------:R-:W-:Y:S05]  /*136e0*/  @!P0 BRA `(.L_x_5198) ;  /* 0x00000000000c8947 */ /* 0x000fea0003800000 */
[----:B------:R-:W3:Y:S04]  /*136f0*/  LDG.E R6, desc[UR38][R4.64] ;  /* 0x0000002604067981 */ /* 0x000ee8000c1e1900 */
[----:B------:R-:W3:Y:S02]  /*13700*/  LDG.E R4, desc[UR38][R4.64+0x4] ;  /* 0x0000042604047981 */ /* 0x000ee4000c1e1900 */
[----:B---3--:R-:W-:-:S07]  /*13710*/  IMAD.IADD R6, R4, 0x1, -R6 ;  /* 0x0000000104067824 */ /* 0x008fce00078e0a06 */
.L_x_5198:
        /* <DEDUP_REMOVED lines=60> */
.L_x_5200:
[----:B------:R-:W-:Y:S05]  /*13ae0*/  BSYNC B0 ;  /* 0x0000000000007941 */ /* 0x000fea0003800000 */
.L_x_5199:
        /* <DEDUP_REMOVED lines=12> */
[----:B------:R-:W1:Y:S01]  /*13bb0*/  S2R R2, SR_LANEID ;  /* 0x0000000000027919 */ /* 0x000e620000000000 */
[----:B------:R-:W-:Y:S02]  /*13bc0*/  VOTEU.ANY UR4, UPT, PT ;  /* 0x0000000000047886 */ /* 0x000fe400038e0100 */
[----:B------:R-:W1:Y:S08]  /*13bd0*/  FLO.U32 R0, UR4 ;  /* 0x0000000400007d00 */ /* 0x000e7000080e0000 */
[----:B------:R-:W3:Y:S01]  /*13be0*/  POPC R4, UR4 ;  /* 0x0000000400047d09 */ /* 0x000ee20008000000 */
[----:B-1----:R-:W-:-:S02]  /*13bf0*/  ISETP.EQ.U32.AND P0, PT, R0, R2, PT ;  /* 0x000000020000720c */ /* 0x002fc40003f02070 */
[----:B------:R-:W3:Y:S11]  /*13c00*/  LDC.64 R2, c[0x0][0xd60] ;  /* 0x00035800ff027b82 */ /* 0x000ef60000000a00 */
[----:B---3--:R-:W3:Y:S04]  /*13c10*/  @P0 ATOMG.E.ADD.STRONG.GPU PT, R2, desc[UR38][R2.64], R4 ;  /* 0x00000004020209a8 */ /* 0x008ee800081ee1e6 */
[----:B---3--:R1:W3:Y:S02]  /*13c20*/  SHFL.IDX PT, R2, R2, R0, 0x1f ;  /* 0x00001f0002027589 */ /* 0x0082e400000e0000 */
[----:B-1----:R-:W1:Y:S02]  /*13c30*/  S2R R0, SR_LTMASK ;  /* 0x0000000000007919 */ /* 0x002e640000003900 */
[----:B-1----:R-:W-:-:S06]  /*13c40*/  LOP3.LUT R0, R0, UR4, RZ, 0xc0, !PT ;  /* 0x0000000400007c12 */ /* 0x002fcc000f8ec0ff */
[----:B------:R-:W3:Y:S02]  /*13c50*/  POPC R0, R0 ;  /* 0x0000000000007309 */ /* 0x000ee40000000000 */
[----:B---3--:R-:W-:-:S05]  /*13c60*/  IADD3 R0, R2, UR37, R0 ;  /* 0x0000002502007c10 */ /* 0x008fca000fffe000 */
[----:B------:R1:W-:Y:S01]  /*13c70*/  STL [R1], R0 ;  /* 0x0000000001007387 */ /* 0x0003e20000100800 */
[----:B------:R-:W-:Y:S05]  /*13c80*/  BRA `(.L_x_5203) ;  /* 0x0000005800847947 */ /* 0x000fea0003800000 */
.L_x_5202:
        /* <DEDUP_REMOVED lines=20> */
.L_x_5205:
[----:B------:R-:W-:Y:S05]  /*13dd0*/  BSYNC B6 ;  /* 0x0000000000067941 */ /* 0x000fea0003800000 */
.L_x_5204:
        /* <DEDUP_REMOVED lines=20> */
.L_x_5208:
        /* <DEDUP_REMOVED lines=16> */
.L_x_5207:
[----:B------:R-:W-:Y:S05]  /*14020*/  BSYNC B6 ;  /* 0x0000000000067941 */ /* 0x000fea0003800000 */
.L_x_5206:
        /* <DEDUP_REMOVED lines=24> */
.L_x_5338:
        /* <DEDUP_REMOVED lines=9> */
.L_x_5341:
        /* <DEDUP_REMOVED lines=24> */
.L_x_5212:
[----:B------:R-:W3:Y:S04]  /*143c0*/  LDL R0, [R1+0x10] ;  /* 0x0000100001007983 */ /* 0x000ee80000100800 */
[----:B-1----:R-:W4:Y:S01]  /*143d0*/  LDL R2, [R1+0x18] ;  /* 0x0000180001027983 */ /* 0x002f220000100800 */
[----:B---3--:R-:W-:Y:S01]  /*143e0*/  IMAD R0, R0, 0x8, R18 ;  /* 0x0000000800007824 */ /* 0x008fe200078e0212 */
[----:B----4-:R-:W-:-:S04]  /*143f0*/  SHF.L.U32 R2, R2, 0x1f, RZ ;  /* 0x0000001f02027819 */ /* 0x010fc800000006ff */
[----:B------:R-:W1:Y:S02]  /*14400*/  SYNCS.PHASECHK.TRANS64.TRYWAIT P0, [R0+URZ+0x38840], R2 ;  /* 0x03884002000075a7 */ /* 0x000e64000800017f */
[----:B-1----:R-:W-:Y:S05]  /*14410*/  @!P0 BRA `(.L_x_5213) ;  /* 0x0000006c00048947 */ /* 0x002fea0003800000 */
.L_x_5342:
        /* <DEDUP_REMOVED lines=11> */
.L_x_5214:
        /* <DEDUP_REMOVED lines=23> */
.L_x_5210:
[----:B0-----:R-:W3:Y:S04]  /*14640*/  LDL.LU R4, [R1+0x28] ;  /* 0x0000280001047983 */ /* 0x001ee80000300800 */
[----:B------:R-:W4:Y:S04]  /*14650*/  LDL.LU R3, [R1+0x48] ;  /* 0x0000480001037983 */ /* 0x000f280000300800 */
[----:B------:R-:W5:Y:S01]  /*14660*/  LDL R2, [R1+0x2c] ;  /* 0x00002c0001027983 */ /* 0x000f620000100800 */
        /* <DEDUP_REMOVED lines=8> */
[----:B---3--:R-:W-:Y:S02]  /*146f0*/  SEL R4, R4, RZ, !P0 ;  /* 0x000000ff04047207 */ /* 0x008fe40004000000 */
[----:B----4-:R-:W-:-:S03]  /*14700*/  SEL R3, R3, RZ, !P0 ;  /* 0x000000ff03037207 */ /* 0x010fc60004000000 */
[----:B------:R0:W-:Y:S01]  /*14710*/  STL [R1+0x38], R4 ;  /* 0x0000380401007387 */ /* 0x0001e20000100800 */
[----:B-----5:R-:W-:-:S05]  /*14720*/  SHF.R.S32.HI R0, RZ, 0x1f, R2 ;  /* 0x0000001fff007819 */ /* 0x020fca0000011402 */
[----:B------:R0:W-:Y:S04]  /*14730*/  STL [R1+0x50], R0 ;  /* 0x0000500001007387 */ /* 0x0001e80000100800 */
[----:B------:R0:W-:Y:S01]  /*14740*/  STL [R1+0x58], R3 ;  /* 0x0000580301007387 */ /* 0x0001e20000100800 */
        /* <DEDUP_REMOVED lines=17> */
.L_x_5216:
[----:B------:R-:W-:Y:S05]  /*14860*/  BSYNC B6 ;  /* 0x0000000000067941 */ /* 0x000fea0003800000 */
.L_x_5215:
[----:B--2---:R-:W2:Y:S01]  /*14870*/  LDL R10, [R1+0x4] ;  /* 0x00000400010a7983 */ /* 0x004ea20000100800 */
[----:B------:R-:W1:Y:S01]  /*14880*/  LDC R7, c[0x0][0x448] ;  /* 0x00011200ff077b82 */ /* 0x000e620000000800 */
[----:B------:R-:W-:Y:S01]  /*14890*/  ULDC.64 UR4, c[0x0][0x298] ;  /* 0x0000a60000047ab9 */ /* 0x000fe20000000a00 */
[----:B------:R-:W-:Y:S01]  /*148a0*/  ULDC.64 UR6, c[0x0][0x280] ;  /* 0x0000a00000067ab9 */ /* 0x000fe20000000a00 */
[----:B0-----:R-:W3:Y:S04]  /*148b0*/  LDL R4, [R1+0x50] ;  /* 0x0000500001047983 */ /* 0x001ee80000100800 */
        /* <DEDUP_REMOVED lines=93> */
.L_x_5351:
        /* <DEDUP_REMOVED lines=12> */
.L_x_5218:
        /* <DEDUP_REMOVED lines=37> */
.L_x_5220:
[----:B------:R-:W-:Y:S05]  /*151a0*/  BSYNC B6 ;  /* 0x0000000000067941 */ /* 0x000fea0003800000 */
.L_x_5219:
        /* <DEDUP_REMOVED lines=183> */
.L_x_5361:
        /* <DEDUP_REMOVED lines=30> */
.L_x_5223:
[----:B------:R-:W-:Y:S05]  /*15f00*/  BSYNC B0 ;  /* 0x0000000000007941 */ /* 0x000fea0003800000 */
.L_x_5222:
[----:B------:R-:W-:Y:S01]  /*15f10*/  NOP ;  /* 0x0000000000007918 */ /* 0x000fe20000000000 */
[----:B------:R-:W-:-:S13]  /*15f20*/  PLOP3.LUT P0, PT, PT, PT, PT, 0x80, 0x0 ;  /* 0x000000000000781c */ /* 0x000fda0003f0f070 */
.L_x_5224:
        /* <DEDUP_REMOVED lines=18> */
.L_x_5362:
[----:B------:R-:W-:Y:S05]  /*16050*/  BSYNC B0 ;  /* 0x0000000000007941 */ /* 0x000fea0003800000 */
.L_x_5225:
        /* <DEDUP_REMOVED lines=13> */
.L_x_5363:
[----:B------:R-:W-:Y:S05]  /*16130*/  BSYNC B1 ;  /* 0x0000000000017941 */ /* 0x000fea0003800000 */
.L_x_5229:
        /* <DEDUP_REMOVED lines=9> */
.L_x_5232:
[----:B------:R-:W-:Y:S05]  /*161d0*/  BSYNC B1 ;  /* 0x0000000000017941 */ /* 0x000fea0003800000 */
.L_x_5231:
        /* <DEDUP_REMOVED lines=13> */
.L_x_5233:
        /* <DEDUP_REMOVED lines=15> */
.L_x_5234:
        /* <DEDUP_REMOVED lines=15> */
.L_x_5235:
        /* <DEDUP_REMOVED lines=15> */
.L_x_5236:
        /* <DEDUP_REMOVED lines=15> */
.L_x_5237:
        /* <DEDUP_REMOVED lines=15> */
.L_x_5238:
        /* <DEDUP_REMOVED lines=15> */
.L_x_5239:
        /* <DEDUP_REMOVED lines=15> */
.L_x_5240:
        /* <DEDUP_REMOVED lines=10> */
.L_x_5228:
[----:B------:R-:W-:Y:S05]  /*169e0*/  BSYNC B0 ;  /* 0x0000000000007941 */ /* 0x000fea0003800000 */
.L_x_5227:
        /* <DEDUP_REMOVED lines=55> */
.L_x_5247:
        /* <DEDUP_REMOVED lines=8> */
.L_x_5364:
[----:B------:R-:W-:Y:S05]  /*16de0*/  BSYNC B3 ;  /* 0x0000000000037941 */ /* 0x000fea0003800000 */
.L_x_5248:
        /* <DEDUP_REMOVED lines=9> */
.L_x_5251:
[----:B------:R-:W-:Y:S05]  /*16e80*/  BSYNC B3 ;  /* 0x0000000000037941 */ /* 0x000fea0003800000 */
.L_x_5250:
        /* <DEDUP_REMOVED lines=13> */
.L_x_5252:
        /* <DEDUP_REMOVED lines=13> */
.L_x_5365:
[----:B------:R-:W-:Y:S05]  /*17030*/  BSYNC B3 ;  /* 0x0000000000037941 */ /* 0x000fea0003800000 */
.L_x_5253:
        /* <DEDUP_REMOVED lines=11> */
.L_x_5256:
[----:B------:R-:W-:Y:S05]  /*170f0*/  BSYNC B3 ;  /* 0x0000000000037941 */ /* 0x000fea0003800000 */
.L_x_5255:
        /* <DEDUP_REMOVED lines=10> */
.L_x_5257:
        /* <DEDUP_REMOVED lines=15> */
.L_x_5258:
        /* <DEDUP_REMOVED lines=15> */
.L_x_5259:
        /* <DEDUP_REMOVED lines=15> */
.L_x_5260:
        /* <DEDUP_REMOVED lines=15> */
.L_x_5261:
        /* <DEDUP_REMOVED lines=15> */
.L_x_5262:
        /* <DEDUP_REMOVED lines=15> */
.L_x_5263:
        /* <DEDUP_REMOVED lines=15> */
.L_x_5264:
        /* <DEDUP_REMOVED lines=10> */
.L_x_5246:
[----:B------:R-:W-:Y:S05]  /*178d0*/  BSYNC B1 ;  /* 0x0000000000017941 */ /* 0x000fea0003800000 */
.L_x_5245:
[----:B------:R-:W2:Y:S02]  /*178e0*/  LDL.LU R5, [R1+0x40] ;  /* 0x0000400001057983 */ /* 0x000ea40000300800 */
[----:B--2---:R-:W-:-:S07]  /*178f0*/  VIADD R0, R5, 0xfffffffd ;  /* 0xfffffffd05007836 */ /* 0x004fce0000000000 */
.L_x_5244:
[----:B------:R-:W-:Y:S05]  /*17900*/  BSYNC B2 ;  /* 0x0000000000027941 */ /* 0x000fea0003800000 */
.L_x_5243:
[----:B------:R-:W-:Y:S01]  /*17910*/  VIADD R8, R8, 0xfffffffe ;  /* 0xfffffffe08087836 */ /* 0x000fe20000000000 */
[----:B------:R-:W-:-:S04]  /*17920*/  LOP3.LUT R4, RZ, R4, RZ, 0x33, !PT ;  /* 0x00000004ff047212 */ /* 0x000fc800078e33ff */
[----:B------:R-:W-:-:S13]  /*17930*/  ISETP.NE.AND P0, PT, R8, R4, PT ;  /* 0x000000040800720c */ /* 0x000fda0003f05270 */
[----:B------:R-:W-:Y:S05]  /*17940*/  @!P0 BRA `(.L_x_5242) ;  /* 0x0000001800e08947 */ /* 0x000fea0003800000 */
.L_x_5305:
        /* <DEDUP_REMOVED lines=35> */
.L_x_5267:
        /* <DEDUP_REMOVED lines=8> */
.L_x_5366:
[----:B------:R-:W-:Y:S05]  /*17c00*/  BSYNC B2 ;  /* 0x0000000000027941 */ /* 0x000fea0003800000 */
.L_x_5268:
        /* <DEDUP_REMOVED lines=9> */
.L_x_5271:
[----:B------:R-:W-:Y:S05]  /*17ca0*/  BSYNC B2 ;  /* 0x0000000000027941 */ /* 0x000fea0003800000 */
.L_x_5270:
        /* <DEDUP_REMOVED lines=12> */
.L_x_5272:
        /* <DEDUP_REMOVED lines=13> */
.L_x_5367:
[----:B------:R-:W-:Y:S05]  /*17e40*/  BSYNC B2 ;  /* 0x0000000000027941 */ /* 0x000fea0003800000 */
.L_x_5273:
        /* <DEDUP_REMOVED lines=11> */
.L_x_5276:
[----:B------:R-:W-:Y:S05]  /*17f00*/  BSYNC B2 ;  /* 0x0000000000027941 */ /* 0x000fea0003800000 */
.L_x_5275:
        /* <DEDUP_REMOVED lines=9> */
.L_x_5277:
        /* <DEDUP_REMOVED lines=15> */
.L_x_5278:
        /* <DEDUP_REMOVED lines=15> */
.L_x_5279:
        /* <DEDUP_REMOVED lines=15> */
.L_x_5280:
        /* <DEDUP_REMOVED lines=15> */
.L_x_5281:
        /* <DEDUP_REMOVED lines=15> */
.L_x_5282:
        /* <DEDUP_REMOVED lines=15> */
.L_x_5283:
        /* <DEDUP_REMOVED lines=15> */
.L_x_5284:
        /* <DEDUP_REMOVED lines=10> */
.L_x_5266:
[----:B------:R-:W-:Y:S05]  /*186d0*/  BSYNC B1 ;  /* 0x0000000000017941 */ /* 0x000fea0003800000 */
.L_x_5265:
        /* <DEDUP_REMOVED lines=35> */
.L_x_5287:
        /* <DEDUP_REMOVED lines=8> */
.L_x_5368:
[----:B------:R-:W-:Y:S05]  /*18990*/  BSYNC B2 ;  /* 0x0000000000027941 */ /* 0x000fea0003800000 */
.L_x_5288:
        /* <DEDUP_REMOVED lines=9> */
.L_x_5291:
[----:B------:R-:W-:Y:S05]  /*18a30*/  BSYNC B2 ;  /* 0x0000000000027941 */ /* 0x000fea0003800000 */
.L_x_5290:
        /* <DEDUP_REMOVED lines=13> */
.L_x_5292:
        /* <DEDUP_REMOVED lines=13> */
.L_x_5369:
[----:B------:R-:W-:Y:S05]  /*18be0*/  BSYNC B2 ;  /* 0x0000000000027941 */ /* 0x000fea0003800000 */
.L_x_5293:
        /* <DEDUP_REMOVED lines=11> */
.L_x_5296:
[----:B------:R-:W-:Y:S05]  /*18ca0*/  BSYNC B2 ;  /* 0x0000000000027941 */ /* 0x000fea0003800000 */
.L_x_5295:
        /* <DEDUP_REMOVED lines=10> */
.L_x_5297:
        /* <DEDUP_REMOVED lines=15> */
.L_x_5298:
        /* <DEDUP_REMOVED lines=15> */
.L_x_5299:
        /* <DEDUP_REMOVED lines=15> */
.L_x_5300:
        /* <DEDUP_REMOVED lines=15> */
.L_x_5301:
        /* <DEDUP_REMOVED lines=15> */
.L_x_5302:
        /* <DEDUP_REMOVED lines=15> */
.L_x_5303:
        /* <DEDUP_REMOVED lines=15> */
.L_x_5304:
        /* <DEDUP_REMOVED lines=10> */
.L_x_5286:
[----:B------:R-:W-:Y:S05]  /*19480*/  BSYNC B1 ;  /* 0x0000000000017941 */ /* 0x000fea0003800000 */
.L_x_5285:
[----:B------:R-:W2:Y:S01]  /*19490*/  LDL R2, [R1+0x24] ;  /* 0x0000240001027983 */ /* 0x000ea20000100800 */
[----:B------:R-:W-:Y:S01]  /*194a0*/  VIADD R0, R0, 0xfffffffe ;  /* 0xfffffffe00007836 */ /* 0x000fe20000000000 */
[----:B--2---:R-:W-:-:S13]  /*194b0*/  ISETP.GT.AND P0, PT, R6, R2, PT ;  /* 0x000000020600720c */ /* 0x004fda0003f04270 */
[----:B------:R-:W-:Y:S05]  /*194c0*/  @P0 BRA `(.L_x_5305) ;  /* 0xffffffe400200947 */ /* 0x000fea000383ffff */
.L_x_5242:
[----:B------:R-:W-:Y:S05]  /*194d0*/  BSYNC B0 ;  /* 0x0000000000007941 */ /* 0x000fea0003800000 */
.L_x_5241:
        /* <DEDUP_REMOVED lines=25> */
.L_x_5307:
[----:B------:R-:W-:Y:S05]  /*19670*/  BSYNC B0 ;  /* 0x0000000000007941 */ /* 0x000fea0003800000 */
.L_x_5306:
[----:B------:R-:W-:-:S05]  /*19680*/  SEL R0, R0, RZ, P0 ;  /* 0x000000ff00007207 */ /* 0x000fca0000000000 */
[----:B------:R3:W-:Y:S02]  /*19690*/  STL [R1+0x10], R0 ;  /* 0x0000100001007387 */ /* 0x0007e40000100800 */
.L_x_5203:
[----:B------:R-:W-:Y:S05]  /*196a0*/  BSYNC B7 ;  /* 0x0000000000077941 */ /* 0x000fea0003800000 */
.L_x_5201:
        /* <DEDUP_REMOVED lines=8> */
[----:B0-----:R-:W0:Y:S04]  /*19730*/  LDS.128 R4, [R18+0x388d0] ;  /* 0x0388d00012047984 */ /* 0x001e280000000c00 */
[----:B0-----:R0:W-:Y:S04]  /*19740*/  STL.64 [R1], R4 ;  /* 0x0000000401007387 */ /* 0x0011e80000100a00 */
[----:B------:R0:W-:Y:S01]  /*19750*/  STL.64 [R1+0x8], R6 ;  /* 0x0000080601007387 */ /* 0x0001e20000100a00 */
[----:B------:R-:W-:Y:S06]  /*19760*/  BAR.ARV 0x4, 0x180 ;  /* 0x0106000000007b1d */ /* 0x000fec0000002000 */
[----:B------:R-:W-:Y:S05]  /*19770*/  BRA `(.L_x_5309) ;  /* 0x0000001000307947 */ /* 0x000fea0003800000 */
.L_x_5308:
[----:B------:R-:W4:Y:S01]  /*19780*/  S2R R16, SR_TID.X ;  /* 0x0000000000107919 */ /* 0x000f220000002100 */
[----:B------:R-:W-:Y:S01]  /*19790*/  UMOV UR4, 0xffffffff ;  /* 0xffffffff00047882 */ /* 0x000fe20000000000 */
[----:B----4-:R-:W-:-:S04]  /*197a0*/  LOP3.LUT R16, R16, 0x1f, RZ, 0xc0, !PT ;  /* 0x0000001f10107812 */ /* 0x010fc800078ec0ff */
[----:B------:R-:W-:Y:S01]  /*197b0*/  ISETP.NE.AND P0, PT, R16, 0x1f, PT ;  /* 0x0000001f1000780c */ /* 0x000fe20003f05270 */
[----:B------:R-:W-:-:S12]  /*197c0*/  BRA.DIV UR4, `(.L_x_5310) ;  /* 0x0000002a04f87947 */ /* 0x000fd8000b800000 */
[----:B-1----:R-:W0:Y:S01]  /*197d0*/  LDL.LU R3, [R1] ;  /* 0x0000000001037983 */ /* 0x002e220000300800 */
[----:B------:R-:W-:-:S03]  /*197e0*/  ULDC UR4, c[0x0][0xd3c] ;  /* 0x00034f0000047ab9 */ /* 0x000fc60000000800 */
[----:B------:R-:W3:Y:S01]  /*197f0*/  LDL R4, [R1+0xc] ;  /* 0x00000c0001047983 */ /* 0x000ee20000100800 */
[----:B0-----:R-:W-:Y:S02]  /*19800*/  IMAD.MOV.U32 R8, RZ, RZ, R3 ;  /* 0x000000ffff087224 */ /* 0x001fe400078e0003 */
[----:B---3--:R-:W-:-:S05]  /*19810*/  IMAD.IADD R0, R4, 0x1, R16 ;  /* 0x0000000104007824 */ /* 0x008fca00078e0210 */
        /* <DEDUP_REMOVED lines=35> */
.L_x_5379:
[----:B------:R-:W-:Y:S02]  /*19a50*/  ULDC UR4, c[0x0][0xd38] ;  /* 0x00034e0000047ab9 */ /* 0x000fe40000000800 */
[----:B------:R-:W-:-:S04]  /*19a60*/  IMAD.U32 R8, RZ, RZ, UR4 ;  /* 0x00000004ff087e24 */ /* 0x000fc8000f8e00ff */
[----:B-1----:R-:W-:-:S04]  /*19a70*/  IMAD R10, R10, R8, RZ ;  /* 0x000000080a0a7224 */ /* 0x002fc800078e02ff */
[----:B------:R-:W-:-:S05]  /*19a80*/  IMAD.IADD R4, R9, 0x1, R10 ;  /* 0x0000000109047824 */ /* 0x000fca00078e020a */
[----:B------:R-:W-:-:S13]  /*19a90*/  ISETP.GT.AND P6, PT, R4, R0, PT ;  /* 0x000000000400720c */ /* 0x000fda0003fc4270 */
[----:B------:R-:W-:Y:S05]  /*19aa0*/  @P6 BRA `(.L_x_5311) ;  /* 0x0000000000ac6947 */ /* 0x000fea0003800000 */
.L_x_5314:
        /* <DEDUP_REMOVED lines=37> */
.L_x_5387:
[----:B------:R-:W-:Y:S02]  /*19d00*/  ULDC UR4, c[0x0][0xd38] ;  /* 0x00034e0000047ab9 */ /* 0x000fe40000000800 */
[----:B------:R-:W-:-:S04]  /*19d10*/  IMAD.U32 R8, RZ, RZ, UR4 ;  /* 0x00000004ff087e24 */ /* 0x000fc8000f8e00ff */
[----:B-1----:R-:W-:-:S04]  /*19d20*/  IMAD R10, R10, R8, RZ ;  /* 0x000000080a0a7224 */ /* 0x002fc800078e02ff */
[----:B------:R-:W-:-:S05]  /*19d30*/  IMAD.IADD R4, R10, 0x1, R4 ;  /* 0x000000010a047824 */ /* 0x000fca00078e0204 */
[----:B------:R-:W-:-:S13]  /*19d40*/  ISETP.GT.AND P6, PT, R4, R0, PT ;  /* 0x000000000400720c */ /* 0x000fda0003fc4270 */
[----:B------:R-:W-:Y:S05]  /*19d50*/  @!P6 BRA `(.L_x_5314) ;  /* 0xfffffffc0054e947 */ /* 0x000fea000383ffff */
.L_x_5311:
        /* <DEDUP_REMOVED lines=12> */
.L_x_5392:
[----:B------:R-:W-:-:S13]  /*19e20*/  ISETP.NE.AND P0, PT, R3, RZ, PT ;  /* 0x000000ff0300720c */ /* 0x000fda0003f05270 */
[----:B------:R-:W-:Y:S05]  /*19e30*/  @!P0 BRA `(.L_x_5316) ;  /* 0x0000000000148947 */ /* 0x000fea0003800000 */
[----:B------:R-:W-:Y:S01]  /*19e40*/  UMOV UR4, 0xffffffff ;  /* 0xffffffff00047882 */ /* 0x000fe20000000000 */
[----:B---3--:R-:W-:Y:S02]  /*19e50*/  VIADD R9, R9, 0xffffffff ;  /* 0xffffffff09097836 */ /* 0x008fe40000000000 */
[----:B------:R-:W-:Y:S05]  /*19e60*/  BRA.DIV UR4, `(.L_x_5317) ;  /* 0x0000002e04ec7947 */ /* 0x000fea000b800000 */
[----:B0-----:R0:W1:Y:S02]  /*19e70*/  SHFL.IDX PT, R2, R2, R9, 0x1f ;  /* 0x00001f0902027589 */ /* 0x00106400000e0000 */
.L_x_5395:
[----:B-1----:R-:W-:-:S07]  /*19e80*/  IMAD.MOV.U32 R6, RZ, RZ, R2 ;  /* 0x000000ffff067224 */ /* 0x002fce00078e0002 */
.L_x_5316:
[----:B0-----:R-:W-:Y:S01]  /*19e90*/  IMAD R2, R6, R8, R10 ;  /* 0x0000000806027224 */ /* 0x001fe200078e020a */
[----:B------:R-:W-:-:S03]  /*19ea0*/  ISETP.NE.AND P0, PT, R7, 0x1, PT ;  /* 0x000000010700780c */ /* 0x000fc60003f05270 */
[----:B------:R-:W-:Y:S01]  /*19eb0*/  IMAD.IADD R0, R0, 0x1, -R2 ;  /* 0x0000000100007824 */ /* 0x000fe200078e0a02 */
[----:B------:R0:W-:Y:S09]  /*19ec0*/  STL [R1], R2 ;  /* 0x0000000201007387 */ /* 0x0001f20000100800 */
[----:B------:R-:W-:Y:S05]  /*19ed0*/  @!P0 BRA `(.L_x_5318) ;  /* 0x0000000000e48947 */ /* 0x000fea0003800000 */
[----:B---3--:R-:W-:-:S04]  /*19ee0*/  IABS R5, R4 ;  /* 0x0000000400057213 */ /* 0x008fc80000000000 */
        /* <DEDUP_REMOVED lines=56> */
.L_x_5318:
[----:B---3--:R-:W2:Y:S01]  /*1a270*/  LDL R5, [R1+0xc] ;  /* 0x00000c0001057983 */ /* 0x008ea20000100800 */
        /* <DEDUP_REMOVED lines=62> */
.L_x_5319:
[----:B------:R-:W-:-:S05]  /*1a660*/  LOP3.LUT R0, RZ, R0, RZ, 0x33, !PT ;  /* 0x00000000ff007212 */ /* 0x000fca00078e33ff */
[----:B------:R-:W-:-:S05]  /*1a670*/  IMAD.IADD R0, R4, 0x1, R0 ;  /* 0x0000000104007824 */ /* 0x000fca00078e0200 */
[----:B------:R2:W-:Y:S01]  /*1a680*/  STL [R1+0x4], R0 ;  /* 0x0000040001007387 */ /* 0x0005e20000100800 */
[----:B------:R-:W-:Y:S05]  /*1a690*/  BRA `(.L_x_5320) ;  /* 0x0000000000287947 */ /* 0x000fea0003800000 */
.L_x_5312:
        /* <DEDUP_REMOVED lines=10> */
.L_x_5320:
[----:B-1----:R-:W3:Y:S04]  /*1a740*/  LDL R2, [R1+0xc] ;  /* 0x00000c0001027983 */ /* 0x002ee80000100800 */
[----:B0-----:R-:W4:Y:S04]  /*1a750*/  LDL R3, [R1+0x8] ;  /* 0x0000080001037983 */ /* 0x001f280000100800 */
        /* <DEDUP_REMOVED lines=14> */
.L_x_5309:
[----:B-1-3--:R-:W3:Y:S01]  /*1a840*/  LDL R0, [R1+0xc] ;  /* 0x00000c0001007983 */ /* 0x00aee20000100800 */
[----:B------:R-:W-:Y:S02]  /*1a850*/  ULDC UR4, c[0x0][0xd3c] ;  /* 0x00034f0000047ab9 */ /* 0x000fe40000000800 */
[----:B---3--:R-:W-:-:S13]  /*1a860*/  ISETP.GE.AND P0, PT, R0, UR4, PT ;  /* 0x0000000400007c0c */ /* 0x008fda000bf06270 */
[----:B------:R-:W-:Y:S05]  /*1a870*/  @!P0 BRA `(.L_x_5321) ;  /* 0xffffff8800708947 */ /* 0x000fea000383ffff */
[----:B------:R-:W-:Y:S05]  /*1a880*/  BSYNC B8 ;  /* 0x0000000000087941 */ /* 0x000fea0003800000 */
.L_x_5195:
[----:B---3--:R-:W3:Y:S01]  /*1a890*/  LDL.LU R0, [R1+0x64] ;  /* 0x0000640001007983 */ /* 0x008ee20000300800 */
[----:B------:R-:W-:Y:S01]  /*1a8a0*/  BSSY B0, `(.L_x_5322) ;  /* 0x000000b000007945 */ /* 0x000fe20003800000 */
[----:B0---4-:R-:W0:Y:S01]  /*1a8b0*/  S2R R5, SR_CgaCtaId ;  /* 0x0000000000057919 */ /* 0x011e220000008800 */
        /* <DEDUP_REMOVED lines=9> */
.L_x_5396:
[----:B------:R-:W-:Y:S05]  /*1a950*/  BSYNC B0 ;  /* 0x0000000000007941 */ /* 0x000fea0003800000 */
.L_x_5322:
[----:B------:R-:W-:-:S03]  /*1a960*/  UMOV UR4, 0xffffffff ;  /* 0xffffffff00047882 */ /* 0x000fc60000000000 */
[----:B------:R-:W-:Y:S05]  /*1a970*/  BRA.DIV UR4, `(.L_x_5324) ;  /* 0x0000002604687947 */ /* 0x000fea000b800000 */
[----:B------:R-:W1:Y:S02]  /*1a980*/  S2R R2, SR_TID.X ;  /* 0x0000000000027919 */ /* 0x000e640000002100 */
[----:B-1----:R-:W-:-:S04]  /*1a990*/  SHF.R.U32.HI R2, RZ, 0x5, R2 ;  /* 0x00000005ff027819 */ /* 0x002fc80000011602 */
[----:B------:R-:W-:-:S05]  /*1a9a0*/  LOP3.LUT R2, R2, 0x3, RZ, 0xc0, !PT ;  /* 0x0000000302027812 */ /* 0x000fca00078ec0ff */
[----:B------:R1:W2:Y:S02]  /*1a9b0*/  SHFL.IDX PT, R14, R2, RZ, 0x1f ;  /* 0x00001fff020e7589 */ /* 0x0002a400000e0000 */
.L_x_5399:
[----:B--2---:R-:W-:Y:S01]  /*1a9c0*/  ISETP.NE.AND P0, PT, R14, RZ, PT ;  /* 0x000000ff0e00720c */ /* 0x004fe20003f05270 */
[----:B------:R-:W-:-:S12]  /*1a9d0*/  BSSY B0, `(.L_x_5325) ;  /* 0x0000027000007945 */ /* 0x000fd80003800000 */
[----:B------:R-:W-:Y:S05]  /*1a9e0*/  @P0 BRA `(.L_x_5326) ;  /* 0x0000000000940947 */ /* 0x000fea0003800000 */
[----:B------:R-:W-:-:S03]  /*1a9f0*/  UMOV UR4, 0xffffffff ;  /* 0xffffffff00047882 */ /* 0x000fc60000000000 */
[----:B------:R-:W-:Y:S05]  /*1aa00*/  BRA.DIV UR4, `(.L_x_5327) ;  /* 0x0000002604787947 */ /* 0x000fea000b800000 */
[----:B------:R-:W-:-:S13]  /*1aa10*/  ELECT P6, URZ, PT ;  /* 0x00000000003f782f */ /* 0x000fda00038c0000 */
.L_x_5402:
[----:B------:R-:W-:Y:S05]  /*1aa20*/  @!P6 BRA `(.L_x_5326) ;  /* 0x000000000084e947 */ /* 0x000fea0003800000 */
[----:B------:R-:W-:-:S06]  /*1aa30*/  ULOP3.LUT UR4, UR36, 0x2, URZ, 0xfc, !UPT ;  /* 0x0000000224047892 */ /* 0x000fcc000f8efc3f */
[----:B-1----:R-:W-:-:S05]  /*1aa40*/  IMAD.U32 R2, RZ, RZ, UR4 ;  /* 0x00000004ff027e24 */ /* 0x002fca000f8e00ff */
[----:B------:R-:W-:-:S13]  /*1aa50*/  ISETP.NE.AND P2, PT, R2, 0x3, PT ;  /* 0x000000030200780c */ /* 0x000fda0003f45270 */
[----:B------:R-:W-:Y:S05]  /*1aa60*/  @!P2 BRA `(.L_x_5328) ;  /* 0x000000000004a947 */ /* 0x000fea0003800000 */
[----:B------:R-:W-:Y:S01]  /*1aa70*/  BPT.TRAP 0x1 ;  /* 0x000000040000795c */ /* 0x000fe20000300000 */
.L_x_5328:
        /* <DEDUP_REMOVED lines=14> */
.L_x_5403:
[----:B------:R-:W1:Y:S02]  /*1ab60*/  SYNCS.PHASECHK.TRANS64.TRYWAIT P0, [R7+URZ], R2 ;  /* 0x00000002070075a7 */ /* 0x000e64000800017f */
[----:B-1----:R-:W-:Y:S05]  /*1ab70*/  @!P0 BRA `(.L_x_5330) ;  /* 0x0000002400508947 */ /* 0x002fea0003800000 */
.L_x_5404:
[----:B------:R-:W-:Y:S05]  /*1ab80*/  @!P2 BRA `(.L_x_5331) ;  /* 0x000000000004a947 */ /* 0x000fea0003800000 */
[----:B------:R-:W-:Y:S01]  /*1ab90*/  BPT.TRAP 0x1 ;  /* 0x000000040000795c */ /* 0x000fe20000300000 */
.L_x_5331:
[----:B------:R-:W2:Y:S01]  /*1aba0*/  LDL.LU R4, [R1+0x10] ;  /* 0x0000100001047983 */ /* 0x000ea20000300800 */
[----:B------:R-:W-:-:S04]  /*1abb0*/  VIADD R0, R0, 0x38860 ;  /* 0x0003886000007836 */ /* 0x000fc80000000000 */
[----:B--2---:R-:W-:-:S04]  /*1abc0*/  IMAD R4, R4, 0x8, R0 ;  /* 0x0000000804047824 */ /* 0x004fc800078e0200 */
[----:B------:R-:W2:Y:S02]  /*1abd0*/  SYNCS.PHASECHK.TRANS64.TRYWAIT P0, [R4+URZ], R5 ;  /* 0x00000005040075a7 */ /* 0x000ea4000800017f */
[----:B--2---:R-:W-:Y:S05]  /*1abe0*/  @!P0 BRA `(.L_x_5332) ;  /* 0x0000002400488947 */ /* 0x004fea0003800000 */
.L_x_5405:
[----:B------:R-:W-:-:S07]  /*1abf0*/  IMAD R3, R3, 0x8, R0 ;  /* 0x0000000803037824 */ /* 0x000fce00078e0200 */
.L_x_5333:
[----:B---3--:R3:W4:Y:S02]  /*1ac00*/  SYNCS.PHASECHK.TRANS64.TRYWAIT P0, [R3+URZ], R2 ;  /* 0x00000002030075a7 */ /* 0x008724000800017f */
[----:B----4-:R-:W-:Y:S05]  /*1ac10*/  @!P0 NANOSLEEP.SYNCS 0x989680 ;  /* 0x009896800000895d */ /* 0x010fea0003900000 */
[----:B------:R-:W4:Y:S02]  /*1ac20*/  @!P0 SYNCS.PHASECHK.TRANS64 P0, [R3+URZ], R2 ;  /* 0x00000002030085a7 */ /* 0x000f24000800007f */
[----:B----4-:R-:W-:Y:S05]  /*1ac30*/  @!P0 BRA `(.L_x_5333) ;  /* 0xfffffffc00f08947 */ /* 0x010fea000383ffff */
.L_x_5326:
[----:B------:R-:W-:Y:S05]  /*1ac40*/  BSYNC B0 ;  /* 0x0000000000007941 */ /* 0x000fea0003800000 */
.L_x_5325:
[----:B------:R-:W-:Y:S05]  /*1ac50*/  EXIT ;  /* 0x000000000000794d */ /* 0x000fea0003800000 */
.L_x_5140:
[----:B0-----:R0:W1:Y:S02]  /*1ac60*/  SYNCS.PHASECHK.TRANS64.TRYWAIT P1, [R16+URZ+0x38800], R5 ;  /* 0x03880005100075a7 */ /* 0x001064000802017f */
[----:B-1----:R-:W-:Y:S05]  /*1ac70*/  @!P1 NANOSLEEP.SYNCS 0x989680 ;  /* 0x009896800000995d */ /* 0x002fea0003900000 */
[----:B------:R-:W1:Y:S02]  /*1ac80*/  @!P1 SYNCS.PHASECHK.TRANS64 P1, [R16+URZ+0x38800], R5 ;  /* 0x03880005100095a7 */ /* 0x000e64000802007f */
[----:B-1----:R-:W-:Y:S05]  /*1ac90*/  @!P1 BRA `(.L_x_5140) ;  /* 0xfffffffc00f09947 */ /* 0x002fea000383ffff */
[----:B------:R-:W-:Y:S05]  /*1aca0*/  BRA `(.L_x_5334) ;  /* 0xfffffe94004c7947 */ /* 0x000fea000383ffff */
.L_x_5144:
[----:B--2---:R2:W3:Y:S02]  /*1acb0*/  SYNCS.PHASECHK.TRANS64.TRYWAIT P1, [R9+URZ+0x38830], R6 ;  /* 0x03883006090075a7 */ /* 0x0044e4000802017f */
[----:B---3--:R-:W-:Y:S05]  /*1acc0*/  @!P1 NANOSLEEP.SYNCS 0x989680 ;  /* 0x009896800000995d */ /* 0x008fea0003900000 */
[----:B------:R-:W3:Y:S02]  /*1acd0*/  @!P1 SYNCS.PHASECHK.TRANS64 P1, [R9+URZ+0x38830], R6 ;  /* 0x03883006090095a7 */ /* 0x000ee4000802007f */
[----:B---3--:R-:W-:Y:S05]  /*1ace0*/  @!P1 BRA `(.L_x_5144) ;  /* 0xfffffffc00f09947 */ /* 0x008fea000383ffff */
[----:B------:R-:W-:Y:S05]  /*1acf0*/  BRA `(.L_x_5143) ;  /* 0xfffffe9400707947 */ /* 0x000fea000383ffff */
.L_x_5145:
[----:B---3--:R3:W4:Y:S02]  /*1ad00*/  SYNCS.PHASECHK.TRANS64.TRYWAIT P1, [R16+URZ+0x38810], R5 ;  /* 0x03881005100075a7 */ /* 0x008724000802017f */
[----:B----4-:R-:W-:Y:S05]  /*1ad10*/  @!P1 NANOSLEEP.SYNCS 0x989680 ;  /* 0x009896800000995d */ /* 0x010fea0003900000 */
[----:B------:R-:W4:Y:S02]  /*1ad20*/  @!P1 SYNCS.PHASECHK.TRANS64 P1, [R16+URZ+0x38810], R5 ;  /* 0x03881005100095a7 */ /* 0x000f24000802007f */
[----:B----4-:R-:W-:Y:S05]  /*1ad30*/  @!P1 BRA `(.L_x_5145) ;  /* 0xfffffffc00f09947 */ /* 0x010fea000383ffff */
[----:B------:R-:W-:Y:S05]  /*1ad40*/  BRA `(.L_x_5335) ;  /* 0xfffffe9400fc7947 */ /* 0x000fea000383ffff */
.L_x_5149:
[----:B0-----:R0:W3:Y:S02]  /*1ad50*/  SYNCS.PHASECHK.TRANS64.TRYWAIT P1, [R9+URZ+0x38850], R6 ;  /* 0x03885006090075a7 */ /* 0x0010e4000802017f */
[----:B---3--:R-:W-:Y:S05]  /*1ad60*/  @!P1 NANOSLEEP.SYNCS 0x989680 ;  /* 0x009896800000995d */ /* 0x008fea0003900000 */
[----:B------:R-:W3:Y:S02]  /*1ad70*/  @!P1 SYNCS.PHASECHK.TRANS64 P1, [R9+URZ+0x38850], R6 ;  /* 0x03885006090095a7 */ /* 0x000ee4000802007f */
[----:B---3--:R-:W-:Y:S05]  /*1ad80*/  @!P1 BRA `(.L_x_5149) ;  /* 0xfffffffc00f09947 */ /* 0x008fea000383ffff */
[----:B------:R-:W-:Y:S05]  /*1ad90*/  BRA `(.L_x_5148) ;  /* 0xfffffe98002c7947 */ /* 0x000fea000383ffff */
.L_x_5154:
[----:B-1----:R1:W2:Y:S02]  /*1ada0*/  SYNCS.PHASECHK.TRANS64.TRYWAIT P3, [R9+URZ+0x38830], R5 ;  /* 0x03883005090075a7 */ /* 0x0022a4000806017f */
[----:B--2---:R-:W-:Y:S05]  /*1adb0*/  @!P3 NANOSLEEP.SYNCS 0x989680 ;  /* 0x009896800000b95d */ /* 0x004fea0003900000 */
[----:B------:R-:W2:Y:S02]  /*1adc0*/  @!P3 SYNCS.PHASECHK.TRANS64 P3, [R9+URZ+0x38830], R5 ;  /* 0x038830050900b5a7 */ /* 0x000ea4000806007f */
[----:B--2---:R-:W-:Y:S05]  /*1add0*/  @!P3 BRA `(.L_x_5154) ;  /* 0xfffffffc00f0b947 */ /* 0x004fea000383ffff */
[----:B------:R-:W-:Y:S05]  /*1ade0*/  BRA `(.L_x_5153) ;  /* 0xfffffec000387947 */ /* 0x000fea000383ffff */
.L_x_5158:
[----:B---3--:R3:W4:Y:S02]  /*1adf0*/  SYNCS.PHASECHK.TRANS64.TRYWAIT P3, [R9+URZ+0x38850], R5 ;  /* 0x03885005090075a7 */ /* 0x008724000806017f */
[----:B----4-:R-:W-:Y:S05]  /*1ae00*/  @!P3 NANOSLEEP.SYNCS 0x989680 ;  /* 0x009896800000b95d */ /* 0x010fea0003900000 */
[----:B------:R-:W4:Y:S02]  /*1ae10*/  @!P3 SYNCS.PHASECHK.TRANS64 P3, [R9+URZ+0x38850], R5 ;  /* 0x038850050900b5a7 */ /* 0x000f24000806007f */
[----:B----4-:R-:W-:Y:S05]  /*1ae20*/  @!P3 BRA `(.L_x_5158) ;  /* 0xfffffffc00f0b947 */ /* 0x010fea000383ffff */
[----:B------:R-:W-:Y:S05]  /*1ae30*/  BRA `(.L_x_5157) ;  /* 0xfffffec000947947 */ /* 0x000fea000383ffff */
.L_x_5164:
[----:B-1----:R1:W2:Y:S02]  /*1ae40*/  SYNCS.PHASECHK.TRANS64.TRYWAIT P1, [R9+URZ+0x38830], R5 ;  /* 0x03883005090075a7 */ /* 0x0022a4000802017f */
[----:B--2---:R-:W-:Y:S05]  /*1ae50*/  @!P1 NANOSLEEP.SYNCS 0x989680 ;  /* 0x009896800000995d */ /* 0x004fea0003900000 */
[----:B------:R-:W2:Y:S02]  /*1ae60*/  @!P1 SYNCS.PHASECHK.TRANS64 P1, [R9+URZ+0x38830], R5 ;  /* 0x03883005090095a7 */ /* 0x000ea4000802007f */
[----:B--2---:R-:W-:Y:S05]  /*1ae70*/  @!P1 BRA `(.L_x_5164) ;  /* 0xfffffffc00f09947 */ /* 0x004fea000383ffff */
[----:B------:R-:W-:Y:S05]  /*1ae80*/  BRA `(.L_x_5163) ;  /* 0xfffffef000a87947 */ /* 0x000fea000383ffff */
.L_x_5168:
[----:B---3--:R3:W4:Y:S02]  /*1ae90*/  SYNCS.PHASECHK.TRANS64.TRYWAIT P1, [R9+URZ+0x38850], R5 ;  /* 0x03885005090075a7 */ /* 0x008724000802017f */
[----:B----4-:R-:W-:Y:S05]  /*1aea0*/  @!P1 NANOSLEEP.SYNCS 0x989680 ;  /* 0x009896800000995d */ /* 0x010fea0003900000 */
[----:B------:R-:W4:Y:S02]  /*1aeb0*/  @!P1 SYNCS.PHASECHK.TRANS64 P1, [R9+URZ+0x38850], R5 ;  /* 0x03885005090095a7 */ /* 0x000f24000802007f */
[----:B----4-:R-:W-:Y:S05]  /*1aec0*/  @!P1 BRA `(.L_x_5168) ;  /* 0xfffffffc00f09947 */ /* 0x010fea000383ffff */
[----:B------:R-:W-:Y:S05]  /*1aed0*/  BRA `(.L_x_5167) ;  /* 0xfffffef400047947 */ /* 0x000fea000383ffff */
.L_x_5209:
        /* <DEDUP_REMOVED lines=11> */
.L_x_5337:
[----:B------:R-:W-:Y:S05]  /*1af90*/  BSYNC B0 ;  /* 0x0000000000007941 */ /* 0x000fea0003800000 */
.L_x_5336:
[----:B------:R-:W-:Y:S05]  /*1afa0*/  BRA `(.L_x_5338) ;  /* 0xffffff9000807947 */ /* 0x000fea000383ffff */
.L_x_5211:
[----:B------:R-:W-:Y:S01]  /*1afb0*/  BSSY B0, `(.L_x_5339) ;  /* 0x0000006000007945 */ /* 0x000fe20003800000 */
[----:B------:R-:W-:-:S07]  /*1afc0*/  IMAD.MOV.U32 R15, RZ, RZ, -0x1 ;  /* 0xffffffffff0f7424 */ /* 0x000fce00078e00ff */
[----:B0-2---:R-:W-:Y:S05]  /*1afd0*/  WARPSYNC.COLLECTIVE R15, `(.L_x_5340) ;  /* 0x000000000f0c7348 */ /* 0x005fea0003c00000 */
[----:B------:R-:W-:Y:S02]  /*1afe0*/  ELECT P6, UR62, PT ;  /* 0x00000000003e782f */ /* 0x000fe400038c0000 */
[----:B------:R-:W-:Y:S01]  /*1aff0*/  MOV R14, UR62 ;  /* 0x0000003e000e7c02 */ /* 0x000fe20008000f00 */
[----:B0-2---:R-:W-:Y:S10]  /*1b000*/  ENDCOLLECTIVE ;  /* 0x000000000000791b */ /* 0x005ff40003800000 */
.L_x_5340:
[----:B------:R-:W-:Y:S05]  /*1b010*/  BSYNC B0 ;  /* 0x0000000000007941 */ /* 0x000fea0003800000 */
.L_x_5339:
[----:B------:R-:W-:Y:S05]  /*1b020*/  BRA `(.L_x_5341) ;  /* 0xffffff9000847947 */ /* 0x000fea000383ffff */
.L_x_5213:
[----:B-1----:R1:W3:Y:S02]  /*1b030*/  SYNCS.PHASECHK.TRANS64.TRYWAIT P0, [R0+URZ+0x38840], R2 ;  /* 0x03884002000075a7 */ /* 0x0022e4000800017f */
[----:B---3--:R-:W-:Y:S05]  /*1b040*/  @!P0 NANOSLEEP.SYNCS 0x989680 ;  /* 0x009896800000895d */ /* 0x008fea0003900000 */
[----:B------:R-:W3:Y:S02]  /*1b050*/  @!P0 SYNCS.PHASECHK.TRANS64 P0, [R0+URZ+0x38840], R2 ;  /* 0x03884002000085a7 */ /* 0x000ee4000800007f */
[----:B---3--:R-:W-:Y:S05]  /*1b060*/  @!P0 BRA `(.L_x_5213) ;  /* 0xfffffffc00f08947 */ /* 0x008fea000383ffff */
[----:B------:R-:W-:Y:S05]  /*1b070*/  BRA `(.L_x_5342) ;  /* 0xffffff9000e87947 */ /* 0x000fea000383ffff */
.L_x_5217:
        /* <DEDUP_REMOVED lines=9> */
.L_x_5343:
[----:B------:R-:W-:Y:S02]  /*1b110*/  IMAD.MOV.U32 R13, RZ, RZ, R3 ;  /* 0x000000ffff0d7224 */ /* 0x000fe400078e0003 */
[----:B------:R-:W-:Y:S01]  /*1b120*/  IMAD.MOV.U32 R4, RZ, RZ, R14 ;  /* 0x000000ffff047224 */ /* 0x000fe200078e000e */
[----:B------:R-:W-:-:S07]  /*1b130*/  LOP3.LUT R6, R6, 0x7f, RZ, 0xc0, !PT ;  /* 0x0000007f06067812 */ /* 0x000fce00078ec0ff */
[----:B------:R-:W-:Y:S05]  /*1b140*/  WARPSYNC.COLLECTIVE R15, `(.L_x_5344) ;  /* 0x000000000f087348 */ /* 0x000fea0003c00000 */
[----:B------:R0:W1:Y:S02]  /*1b150*/  SHFL.IDX P6, R14, R13, R12, R11 ;  /* 0x0000000c0d0e7389 */ /* 0x00006400000c000b */
[----:B01----:R-:W-:Y:S01]  /*1b160*/  ENDCOLLECTIVE ;  /* 0x000000000000791b */ /* 0x003fe20003800000 */
.L_x_5344:
        /* <DEDUP_REMOVED lines=9> */
.L_x_5345:
[----:B------:R-:W-:Y:S02]  /*1b200*/  IMAD.MOV.U32 R13, RZ, RZ, R3 ;  /* 0x000000ffff0d7224 */ /* 0x000fe400078e0003 */
[----:B------:R-:W-:-:S07]  /*1b210*/  IMAD.MOV.U32 R6, RZ, RZ, R14 ;  /* 0x000000ffff067224 */ /* 0x000fce00078e000e */
[----:B------:R-:W-:Y:S05]  /*1b220*/  WARPSYNC.COLLECTIVE R15, `(.L_x_5346) ;  /* 0x000000000f087348 */ /* 0x000fea0003c00000 */
[----:B------:R0:W1:Y:S02]  /*1b230*/  SHFL.IDX P6, R14, R13, R12, R11 ;  /* 0x0000000c0d0e7389 */ /* 0x00006400000c000b */
[----:B01----:R-:W-:Y:S01]  /*1b240*/  ENDCOLLECTIVE ;  /* 0x000000000000791b */ /* 0x003fe20003800000 */
.L_x_5346:
        /* <DEDUP_REMOVED lines=22> */
.L_x_5347:
        /* <DEDUP_REMOVED lines=10> */
.L_x_5348:
        /* <DEDUP_REMOVED lines=11> */
.L_x_5349:
        /* <DEDUP_REMOVED lines=14> */
.L_x_5350:
[----:B------:R-:W-:Y:S01]  /*1b5e0*/  IMAD.MOV.U32 R3, RZ, RZ, R14 ;  /* 0x000000ffff037224 */ /* 0x000fe200078e000e */
[----:B------:R-:W-:Y:S06]  /*1b5f0*/  BRA `(.L_x_5351) ;  /* 0xffffff9800247947 */ /* 0x000fec000383ffff */
.L_x_5221:
        /* <DEDUP_REMOVED lines=26> */
.L_x_5353:
[----:B------:R-:W-:Y:S05]  /*1b7a0*/  BSYNC B0 ;  /* 0x0000000000007941 */ /* 0x000fea0003800000 */
.L_x_5352:
        /* <DEDUP_REMOVED lines=13> */
.L_x_5354:
        /* <DEDUP_REMOVED lines=41> */
.L_x_5355:
        /* <DEDUP_REMOVED lines=16> */
.L_x_5356:
        /* <DEDUP_REMOVED lines=29> */
.L_x_5357:
        /* <DEDUP_REMOVED lines=12> */
.L_x_5358:
        /* <DEDUP_REMOVED lines=34> */
.L_x_5359:
[----:B------:R-:W-:Y:S02]  /*1c0c0*/  IMAD.MOV.U32 R13, RZ, RZ, R0 ;  /* 0x000000ffff0d7224 */ /* 0x000fe400078e0000 */
[----:B------:R-:W-:-:S07]  /*1c0d0*/  IMAD.MOV.U32 R4, RZ, RZ, R14 ;  /* 0x000000ffff047224 */ /* 0x000fce00078e000e */
[----:B------:R-:W-:Y:S05]  /*1c0e0*/  WARPSYNC.COLLECTIVE R15, `(.L_x_5360) ;  /* 0x000000000f087348 */ /* 0x000fea0003c00000 */
[----:B------:R0:W1:Y:S02]  /*1c0f0*/  SHFL.IDX P6, R14, R13, R12, R11 ;  /* 0x0000000c0d0e7389 */ /* 0x00006400000c000b */
[----:B01----:R-:W-:Y:S01]  /*1c100*/  ENDCOLLECTIVE ;  /* 0x000000000000791b */ /* 0x003fe20003800000 */
.L_x_5360:
[----:B------:R-:W-:Y:S01]  /*1c110*/  IMAD.MOV.U32 R0, RZ, RZ, R14 ;  /* 0x000000ffff007224 */ /* 0x000fe200078e000e */
[----:B------:R-:W-:Y:S06]  /*1c120*/  BRA `(.L_x_5361) ;  /* 0xffffff9800fc7947 */ /* 0x000fec000383ffff */
.L_x_5226:
[----:B0-----:R0:W2:Y:S02]  /*1c130*/  SYNCS.PHASECHK.TRANS64.TRYWAIT P0, [R18+URZ+0x38820], R0 ;  /* 0x03882000120075a7 */ /* 0x0010a4000800017f */
[----:B--2---:R-:W-:Y:S05]  /*1c140*/  @!P0 NANOSLEEP.SYNCS 0x989680 ;  /* 0x009896800000895d */ /* 0x004fea0003900000 */
[----:B------:R-:W2:Y:S02]  /*1c150*/  @!P0 SYNCS.PHASECHK.TRANS64 P0, [R18+URZ+0x38820], R0 ;  /* 0x03882000120085a7 */ /* 0x000ea4000800007f */
[----:B--2---:R-:W-:Y:S05]  /*1c160*/  @!P0 BRA `(.L_x_5226) ;  /* 0xfffffffc00f08947 */ /* 0x004fea000383ffff */
[----:B------:R-:W-:Y:S05]  /*1c170*/  BRA `(.L_x_5362) ;  /* 0xffffff9c00b47947 */ /* 0x000fea000383ffff */
.L_x_5230:
[----:B0-----:R0:W1:Y:S02]  /*1c180*/  SYNCS.PHASECHK.TRANS64.TRYWAIT P0, [R0+URZ+0x38860], R2 ;  /* 0x03886002000075a7 */ /* 0x001064000800017f */
[----:B-1----:R-:W-:Y:S05]  /*1c190*/  @!P0 NANOSLEEP.SYNCS 0x989680 ;  /* 0x009896800000895d */ /* 0x002fea0003900000 */
[----:B------:R-:W1:Y:S02]  /*1c1a0*/  @!P0 SYNCS.PHASECHK.TRANS64 P0, [R0+URZ+0x38860], R2 ;  /* 0x03886002000085a7 */ /* 0x000e64000800007f */
[----:B-1----:R-:W-:Y:S05]  /*1c1b0*/  @!P0 BRA `(.L_x_5230) ;  /* 0xfffffffc00f08947 */ /* 0x002fea000383ffff */
[----:B------:R-:W-:Y:S05]  /*1c1c0*/  BRA `(.L_x_5363) ;  /* 0xffffff9c00d87947 */ /* 0x000fea000383ffff */
.L_x_5249:
[----:B--2---:R2:W3:Y:S02]  /*1c1d0*/  SYNCS.PHASECHK.TRANS64.TRYWAIT P0, [R3+URZ+0x38840], R2 ;  /* 0x03884002030075a7 */ /* 0x0044e4000800017f */
[----:B---3--:R-:W-:Y:S05]  /*1c1e0*/  @!P0 NANOSLEEP.SYNCS 0x989680 ;  /* 0x009896800000895d */ /* 0x008fea0003900000 */
[----:B------:R-:W3:Y:S02]  /*1c1f0*/  @!P0 SYNCS.PHASECHK.TRANS64 P0, [R3+URZ+0x38840], R2 ;  /* 0x03884002030085a7 */ /* 0x000ee4000800007f */
[----:B---3--:R-:W-:Y:S05]  /*1c200*/  @!P0 BRA `(.L_x_5249) ;  /* 0xfffffffc00f08947 */ /* 0x008fea000383ffff */
[----:B------:R-:W-:Y:S05]  /*1c210*/  BRA `(.L_x_5364) ;  /* 0xffffffa800f07947 */ /* 0x000fea000383ffff */
.L_x_5254:
[----:B0-----:R0:W1:Y:S02]  /*1c220*/  SYNCS.PHASECHK.TRANS64.TRYWAIT P0, [R3+URZ+0x38860], R2 ;  /* 0x03886002030075a7 */ /* 0x001064000800017f */
[----:B-1----:R-:W-:Y:S05]  /*1c230*/  @!P0 NANOSLEEP.SYNCS 0x989680 ;  /* 0x009896800000895d */ /* 0x002fea0003900000 */
[----:B------:R-:W1:Y:S02]  /*1c240*/  @!P0 SYNCS.PHASECHK.TRANS64 P0, [R3+URZ+0x38860], R2 ;  /* 0x03886002030085a7 */ /* 0x000e64000800007f */
[----:B-1----:R-:W-:Y:S05]  /*1c250*/  @!P0 BRA `(.L_x_5254) ;  /* 0xfffffffc00f08947 */ /* 0x002fea000383ffff */
[----:B------:R-:W-:Y:S05]  /*1c260*/  BRA `(.L_x_5365) ;  /* 0xffffffac00707947 */ /* 0x000fea000383ffff */
.L_x_5269:
[----:B-1----:R1:W2:Y:S02]  /*1c270*/  SYNCS.PHASECHK.TRANS64.TRYWAIT P0, [R4+URZ+0x38840], R2 ;  /* 0x03884002040075a7 */ /* 0x0022a4000800017f */
[----:B--2---:R-:W-:Y:S05]  /*1c280*/  @!P0 NANOSLEEP.SYNCS 0x989680 ;  /* 0x009896800000895d */ /* 0x004fea0003900000 */
[----:B------:R-:W2:Y:S02]  /*1c290*/  @!P0 SYNCS.PHASECHK.TRANS64 P0, [R4+URZ+0x38840], R2 ;  /* 0x03884002040085a7 */ /* 0x000ea4000800007f */
[----:B--2---:R-:W-:Y:S05]  /*1c2a0*/  @!P0 BRA `(.L_x_5269) ;  /* 0xfffffffc00f08947 */ /* 0x004fea000383ffff */
[----:B------:R-:W-:Y:S05]  /*1c2b0*/  BRA `(.L_x_5366) ;  /* 0xffffffb800507947 */ /* 0x000fea000383ffff */
.L_x_5274:
[----:B0-----:R0:W2:Y:S02]  /*1c2c0*/  SYNCS.PHASECHK.TRANS64.TRYWAIT P0, [R4+URZ+0x38860], R2 ;  /* 0x03886002040075a7 */ /* 0x0010a4000800017f */
[----:B--2---:R-:W-:Y:S05]  /*1c2d0*/  @!P0 NANOSLEEP.SYNCS 0x989680 ;  /* 0x009896800000895d */ /* 0x004fea0003900000 */
[----:B------:R-:W2:Y:S02]  /*1c2e0*/  @!P0 SYNCS.PHASECHK.TRANS64 P0, [R4+URZ+0x38860], R2 ;  /* 0x03886002040085a7 */ /* 0x000ea4000800007f */
[----:B--2---:R-:W-:Y:S05]  /*1c2f0*/  @!P0 BRA `(.L_x_5274) ;  /* 0xfffffffc00f08947 */ /* 0x004fea000383ffff */
[----:B------:R-:W-:Y:S05]  /*1c300*/  BRA `(.L_x_5367) ;  /* 0xffffffb800cc7947 */ /* 0x000fea000383ffff */
.L_x_5289:
[----:B-1----:R1:W2:Y:S02]  /*1c310*/  SYNCS.PHASECHK.TRANS64.TRYWAIT P0, [R4+URZ+0x38840], R2 ;  /* 0x03884002040075a7 */ /* 0x0022a4000800017f */
[----:B--2---:R-:W-:Y:S05]  /*1c320*/  @!P0 NANOSLEEP.SYNCS 0x989680 ;  /* 0x009896800000895d */ /* 0x004fea0003900000 */
[----:B------:R-:W2:Y:S02]  /*1c330*/  @!P0 SYNCS.PHASECHK.TRANS64 P0, [R4+URZ+0x38840], R2 ;  /* 0x03884002040085a7 */ /* 0x000ea4000800007f */
[----:B--2---:R-:W-:Y:S05]  /*1c340*/  @!P0 BRA `(.L_x_5289) ;  /* 0xfffffffc00f08947 */ /* 0x004fea000383ffff */
[----:B------:R-:W-:Y:S05]  /*1c350*/  BRA `(.L_x_5368) ;  /* 0xffffffc4008c7947 */ /* 0x000fea000383ffff */
.L_x_5294:
[----:B0-----:R0:W2:Y:S02]  /*1c360*/  SYNCS.PHASECHK.TRANS64.TRYWAIT P0, [R4+URZ+0x38860], R2 ;  /* 0x03886002040075a7 */ /* 0x0010a4000800017f */
[----:B--2---:R-:W-:Y:S05]  /*1c370*/  @!P0 NANOSLEEP.SYNCS 0x989680 ;  /* 0x009896800000895d */ /* 0x004fea0003900000 */
[----:B------:R-:W2:Y:S02]  /*1c380*/  @!P0 SYNCS.PHASECHK.TRANS64 P0, [R4+URZ+0x38860], R2 ;  /* 0x03886002040085a7 */ /* 0x000ea4000800007f */
[----:B--2---:R-:W-:Y:S05]  /*1c390*/  @!P0 BRA `(.L_x_5294) ;  /* 0xfffffffc00f08947 */ /* 0x004fea000383ffff */
[----:B------:R-:W-:Y:S05]  /*1c3a0*/  BRA `(.L_x_5369) ;  /* 0xffffffc8000c7947 */ /* 0x000fea000383ffff */
.L_x_5310:
[----:B-1----:R-:W4:Y:S01]  /*1c3b0*/  LDL R3, [R1] ;  /* 0x0000000001037983 */ /* 0x002f220000100800 */
        /* <DEDUP_REMOVED lines=8> */
.L_x_5371:
[----:B------:R-:W-:Y:S05]  /*1c440*/  BSYNC B0 ;  /* 0x0000000000007941 */ /* 0x000fea0003800000 */
.L_x_5370:
        /* <DEDUP_REMOVED lines=9> */
.L_x_5372:
        /* <DEDUP_REMOVED lines=25> */
.L_x_5373:
        /* <DEDUP_REMOVED lines=8> */
.L_x_5374:
        /* <DEDUP_REMOVED lines=8> */
.L_x_5375:
        /* <DEDUP_REMOVED lines=8> */
.L_x_5376:
        /* <DEDUP_REMOVED lines=8> */
.L_x_5377:
        /* <DEDUP_REMOVED lines=9> */
.L_x_5378:
[----:B------:R-:W-:Y:S01]  /*1c900*/  IMAD.MOV.U32 R10, RZ, RZ, R14 ;  /* 0x000000ffff0a7224 */ /* 0x000fe200078e000e */
[----:B------:R-:W-:Y:S06]  /*1c910*/  BRA `(.L_x_5379) ;  /* 0xffffffd0004c7947 */ /* 0x000fec000383ffff */
.L_x_5313:
        /* <DEDUP_REMOVED lines=8> */
.L_x_5381:
[----:B------:R-:W-:Y:S05]  /*1c9a0*/  BSYNC B0 ;  /* 0x0000000000007941 */ /* 0x000fea0003800000 */
.L_x_5380:
        /* <DEDUP_REMOVED lines=10> */
.L_x_5382:
        /* <DEDUP_REMOVED lines=8> */
.L_x_5383:
        /* <DEDUP_REMOVED lines=8> */
.L_x_5384:
        /* <DEDUP_REMOVED lines=8> */
.L_x_5385:
        /* <DEDUP_REMOVED lines=9> */
.L_x_5386:
[----:B------:R-:W-:Y:S01]  /*1cc60*/  IMAD.MOV.U32 R10, RZ, RZ, R14 ;  /* 0x000000ffff0a7224 */ /* 0x000fe200078e000e */
[----:B------:R-:W-:Y:S06]  /*1cc70*/  BRA `(.L_x_5387) ;  /* 0xffffffd000207947 */ /* 0x000fec000383ffff */
.L_x_5315:
[----:B------:R-:W-:Y:S01]  /*1cc80*/  BSSY B0, `(.L_x_5388) ;  /* 0x0000006000007945 */ /* 0x000fe20003800000 */
[----:B------:R-:W-:Y:S01]  /*1cc90*/  PLOP3.LUT P6, PT, P6, PT, PT, 0x8, 0x0 ;  /* 0x000000000000781c */ /* 0x000fe200037ce170 */
[----:B------:R-:W-:-:S12]  /*1cca0*/  IMAD.MOV.U32 R15, RZ, RZ, -0x1 ;  /* 0xffffffffff0f7424 */ /* 0x000fd800078e00ff */
[----:B0-----:R-:W-:Y:S05]  /*1ccb0*/  WARPSYNC.COLLECTIVE R15, `(.L_x_5389) ;  /* 0x000000000f087348 */ /* 0x001fea0003c00000 */
[----:B------:R-:W-:Y:S01]  /*1ccc0*/  VOTE.ANY R14, PT, P6 ;  /* 0x00000000000e7806 */ /* 0x000fe200030e0100 */
[----:B0-----:R-:W-:Y:S06]  /*1ccd0*/  ENDCOLLECTIVE ;  /* 0x000000000000791b */ /* 0x001fec0003800000 */
.L_x_5389:
[----:B------:R-:W-:Y:S05]  /*1cce0*/  BSYNC B0 ;  /* 0x0000000000007941 */ /* 0x000fea0003800000 */
.L_x_5388:
        /* <DEDUP_REMOVED lines=10> */
.L_x_5390:
[----:B------:R-:W-:Y:S02]  /*1cd90*/  IMAD.MOV.U32 R13, RZ, RZ, R7 ;  /* 0x000000ffff0d7224 */ /* 0x000fe400078e0007 */
[----:B------:R-:W-:-:S07]  /*1cda0*/  IMAD.MOV.U32 R4, RZ, RZ, R14 ;  /* 0x000000ffff047224 */ /* 0x000fce00078e000e */
[----:B------:R-:W-:Y:S05]  /*1cdb0*/  WARPSYNC.COLLECTIVE R15, `(.L_x_5391) ;  /* 0x000000000f087348 */ /* 0x000fea0003c00000 */
[----:B------:R0:W1:Y:S02]  /*1cdc0*/  SHFL.IDX P6, R14, R13, R12, R11 ;  /* 0x0000000c0d0e7389 */ /* 0x00006400000c000b */
[----:B01----:R-:W-:Y:S01]  /*1cdd0*/  ENDCOLLECTIVE ;  /* 0x000000000000791b */ /* 0x003fe20003800000 */
.L_x_5391:
[----:B------:R-:W-:Y:S02]  /*1cde0*/  IMAD.MOV.U32 R7, RZ, RZ, R14 ;  /* 0x000000ffff077224 */ /* 0x000fe400078e000e */
[----:B------:R-:W-:-:S05]  /*1cdf0*/  IMAD.IADD R5, R9, 0x1, R16 ;  /* 0x0000000109057824 */ /* 0x000fca00078e0210 */
[----:B------:R0:W-:Y:S01]  /*1ce00*/  STL [R1+0xc], R5 ;  /* 0x00000c0501007387 */ /* 0x0001e20000100800 */
[----:B------:R-:W-:Y:S05]  /*1ce10*/  BRA `(.L_x_5392) ;  /* 0xffffffd000007947 */ /* 0x000fea000383ffff */
.L_x_5317:
        /* <DEDUP_REMOVED lines=8> */
.L_x_5394:
[----:B------:R-:W-:Y:S05]  /*1cea0*/  BSYNC B0 ;  /* 0x0000000000007941 */ /* 0x000fea0003800000 */
.L_x_5393:
[----:B------:R-:W-:Y:S01]  /*1ceb0*/  IMAD.MOV.U32 R2, RZ, RZ, R14 ;  /* 0x000000ffff027224 */ /* 0x000fe200078e000e */
[----:B------:R-:W-:Y:S06]  /*1cec0*/  BRA `(.L_x_5395) ;  /* 0xffffffcc00ec7947 */ /* 0x000fec000383ffff */
.L_x_5323:
[----:B0-----:R0:W1:Y:S02]  /*1ced0*/  SYNCS.PHASECHK.TRANS64.TRYWAIT P0, [R0+URZ+0x38820], R3 ;  /* 0x03882003000075a7 */ /* 0x001064000800017f */
[----:B-1----:R-:W-:Y:S05]  /*1cee0*/  @!P0 NANOSLEEP.SYNCS 0x989680 ;  /* 0x009896800000895d */ /* 0x002fea0003900000 */
[----:B------:R-:W1:Y:S02]  /*1cef0*/  @!P0 SYNCS.PHASECHK.TRANS64 P0, [R0+URZ+0x38820], R3 ;  /* 0x03882003000085a7 */ /* 0x000e64000800007f */
[----:B-1----:R-:W-:Y:S05]  /*1cf00*/  @!P0 BRA `(.L_x_5323) ;  /* 0xfffffffc00f08947 */ /* 0x002fea000383ffff */
[----:B------:R-:W-:Y:S05]  /*1cf10*/  BRA `(.L_x_5396) ;  /* 0xffffffd8008c7947 */ /* 0x000fea000383ffff */
.L_x_5324:
        /* <DEDUP_REMOVED lines=11> */
.L_x_5398:
[----:B------:R-:W-:Y:S05]  /*1cfd0*/  BSYNC B0 ;  /* 0x0000000000007941 */ /* 0x000fea0003800000 */
.L_x_5397:
[----:B------:R-:W-:Y:S05]  /*1cfe0*/  BRA `(.L_x_5399) ;  /* 0xffffffd800747947 */ /* 0x000fea000383ffff */
.L_x_5327:
[----:B------:R-:W-:Y:S01]  /*1cff0*/  BSSY B1, `(.L_x_5400) ;  /* 0x0000006000017945 */ /* 0x000fe20003800000 */
[----:B------:R-:W-:-:S07]  /*1d000*/  IMAD.MOV.U32 R15, RZ, RZ, -0x1 ;  /* 0xffffffffff0f7424 */ /* 0x000fce00078e00ff */
[----:B01----:R-:W-:Y:S05]  /*1d010*/  WARPSYNC.COLLECTIVE R15, `(.L_x_5401) ;  /* 0x000000000f0c7348 */ /* 0x003fea0003c00000 */
[----:B------:R-:W-:Y:S02]  /*1d020*/  ELECT P6, UR62, PT ;  /* 0x00000000003e782f */ /* 0x000fe400038c0000 */
[----:B------:R-:W-:Y:S01]  /*1d030*/  MOV R14, UR62 ;  /* 0x0000003e000e7c02 */ /* 0x000fe20008000f00 */
[----:B01----:R-:W-:Y:S10]  /*1d040*/  ENDCOLLECTIVE ;  /* 0x000000000000791b */ /* 0x003ff40003800000 */
.L_x_5401:
[----:B------:R-:W-:Y:S05]  /*1d050*/  BSYNC B1 ;  /* 0x0000000000017941 */ /* 0x000fea0003800000 */
.L_x_5400:
[----:B------:R-:W-:Y:S05]  /*1d060*/  BRA `(.L_x_5402) ;  /* 0xffffffd8006c7947 */ /* 0x000fea000383ffff */
.L_x_5329:
[----:B0-----:R0:W1:Y:S02]  /*1d070*/  SYNCS.PHASECHK.TRANS64.TRYWAIT P0, [R6+URZ], R5 ;  /* 0x00000005060075a7 */ /* 0x001064000800017f */
[----:B-1----:R-:W-:Y:S05]  /*1d080*/  @!P0 NANOSLEEP.SYNCS 0x989680 ;  /* 0x009896800000895d */ /* 0x002fea0003900000 */
[----:B------:R-:W1:Y:S02]  /*1d090*/  @!P0 SYNCS.PHASECHK.TRANS64 P0, [R6+URZ], R5 ;  /* 0x00000005060085a7 */ /* 0x000e64000800007f */
[----:B-1----:R-:W-:Y:S05]  /*1d0a0*/  @!P0 BRA `(.L_x_5329) ;  /* 0xfffffffc00f08947 */ /* 0x002fea000383ffff */
[----:B------:R-:W-:Y:S05]  /*1d0b0*/  BRA `(.L_x_5403) ;  /* 0xffffffd800a87947 */ /* 0x000fea000383ffff */
.L_x_5330:
[----:B-1----:R1:W2:Y:S02]  /*1d0c0*/  SYNCS.PHASECHK.TRANS64.TRYWAIT P0, [R7+URZ], R2 ;  /* 0x00000002070075a7 */ /* 0x0022a4000800017f */
[----:B--2---:R-:W-:Y:S05]  /*1d0d0*/  @!P0 NANOSLEEP.SYNCS 0x989680 ;  /* 0x009896800000895d */ /* 0x004fea0003900000 */
[----:B------:R-:W2:Y:S02]  /*1d0e0*/  @!P0 SYNCS.PHASECHK.TRANS64 P0, [R7+URZ], R2 ;  /* 0x00000002070085a7 */ /* 0x000ea4000800007f */
[----:B--2---:R-:W-:Y:S05]  /*1d0f0*/  @!P0 BRA `(.L_x_5330) ;  /* 0xfffffffc00f08947 */ /* 0x004fea000383ffff */
[----:B------:R-:W-:Y:S05]  /*1d100*/  BRA `(.L_x_5404) ;  /* 0xffffffd8009c7947 */ /* 0x000fea000383ffff */
.L_x_5332:
[----:B--2---:R2:W3:Y:S02]  /*1d110*/  SYNCS.PHASECHK.TRANS64.TRYWAIT P0, [R4+URZ], R5 ;  /* 0x00000005040075a7 */ /* 0x0044e4000800017f */
[----:B---3--:R-:W-:Y:S05]  /*1d120*/  @!P0 NANOSLEEP.SYNCS 0x989680 ;  /* 0x009896800000895d */ /* 0x008fea0003900000 */
[----:B------:R-:W3:Y:S02]  /*1d130*/  @!P0 SYNCS.PHASECHK.TRANS64 P0, [R4+URZ], R5 ;  /* 0x00000005040085a7 */ /* 0x000ee4000800007f */
[----:B---3--:R-:W-:Y:S05]  /*1d140*/  @!P0 BRA `(.L_x_5332) ;  /* 0xfffffffc00f08947 */ /* 0x008fea000383ffff */
[----:B------:R-:W-:Y:S05]  /*1d150*/  BRA `(.L_x_5405) ;  /* 0xffffffd800a47947 */ /* 0x000fea000383ffff */
.L_x_5406:
        /* <DEDUP_REMOVED lines=10> */
.L_x_5882:


//--------------------- .text._ZN7cutlass13device_kernelIN5flash11enable_sm90INS1_16FlashAttnFwdSm90INS1_25CollectiveMainloopFwdSm90ILi2EN4cute5tupleIJNS5_1CILi1EEES8_S8_EEENS6_IJNS7_ILi64EEESA_SA_EEELi512ENS_10bfloat16_tEfNS_4arch4Sm90ELb1ELb0ELb0ELb1ELb0ELb1ELb1ELb0ELb0ELb1ELb1ELb0EEENS1_21CollectiveEpilogueFwdINS6_IJSA_NS7_ILi512EEESA_EEES9_SC_SE_Li256ELb1ELb1ELb1ELb0EEENS1_36VarlenDynamicPersistentTileSchedulerILi64ELi64ELi256ELi128ELb1ELb1ELb1ELb1ELb1ELb1EEEEEEEEEvNT_6ParamsE --------------------------
	.section	.text._ZN7cutlass13device_kernelIN5flash11enable_sm90INS1_16FlashAttnFwdSm90INS1_25CollectiveMainloopFwdSm90ILi2EN4cute5tupleIJNS5_1CILi1EEES8_S8_EEENS6_IJNS7_ILi64EEESA_SA_EEELi512ENS_10bfloat16_tEfNS_4arch4Sm90ELb1ELb0ELb0ELb1ELb0ELb1ELb1ELb0ELb0ELb1ELb1ELb0EEENS1_21CollectiveEpilogueFwdINS6_IJSA_NS7_ILi512EEESA_EEES9_SC_SE_Li256ELb1ELb1ELb1ELb0EEENS1_36VarlenDynamicPersistentTileSchedulerILi64ELi64ELi256ELi128ELb1ELb1ELb1ELb1ELb1ELb1EEEEEEEEEvNT_6ParamsE,"ax",@progbits
	.align	128
.text._ZN7cutlass13device_kernelIN5flash11enable_sm90INS1_16FlashAttnFwdSm90INS1_25CollectiveMainloopFwdSm90ILi2EN4cute5tupleIJNS5_1CILi1EEES8_S8_EEENS6_IJNS7_ILi64EEESA_SA_EEELi512ENS_10bfloat16_tEfNS_4arch4Sm90ELb1ELb0ELb0ELb1ELb0ELb1ELb1ELb0ELb0ELb1ELb1ELb0EEENS1_21CollectiveEpilogueFwdINS6_IJSA_NS7_ILi512EEESA_EEES9_SC_SE_Li256ELb1ELb1ELb1ELb0EEENS1_36VarlenDynamicPersistentTileSchedulerILi64ELi64ELi256ELi128ELb1ELb1ELb1ELb1ELb1ELb1EEEEEEEEEvNT_6ParamsE:
        .type           _ZN7cutlass13device_kernelIN5flash11enable_sm90INS1_16FlashAttnFwdSm90INS1_25CollectiveMainloopFwdSm90ILi2EN4cute5tupleIJNS5_1CILi1EEES8_S8_EEENS6_IJNS7_ILi64EEESA_SA_EEELi512ENS_10bfloat16_tEfNS_4arch4Sm90ELb1ELb0ELb0ELb1ELb0ELb1ELb1ELb0ELb0ELb1ELb1ELb0EEENS1_21CollectiveEpilogueFwdINS6_IJSA_NS7_ILi512EEESA_EEES9_SC_SE_Li256ELb1ELb1ELb1ELb0EEENS1_36VarlenDynamicPersistentTileSchedulerILi64ELi64ELi256ELi128ELb1ELb1ELb1ELb1ELb1ELb1EEEEEEEEEvNT_6ParamsE,@function
        .size           _ZN7cutlass13device_kernelIN5flash11enable_sm90INS1_16FlashAttnFwdSm90INS1_25CollectiveMainloopFwdSm90ILi2EN4cute5tupleIJNS5_1CILi1EEES8_S8_EEENS6_IJNS7_ILi64EEESA_SA_EEELi512ENS_10bfloat16_tEfNS_4arch4Sm90ELb1ELb0ELb0ELb1ELb0ELb1ELb1ELb0ELb0ELb1ELb1ELb0EEENS1_21CollectiveEpilogueFwdINS6_IJSA_NS7_ILi512EEESA_EEES9_SC_SE_Li256ELb1ELb1ELb1ELb0EEENS1_36VarlenDynamicPersistentTileSchedulerILi64ELi64ELi256ELi128ELb1ELb1ELb1ELb1ELb1ELb1EEEEEEEEEvNT_6ParamsE,(.L_x_5883 - _ZN7cutlass13device_kernelIN5flash11enable_sm90INS1_16FlashAttnFwdSm90INS1_25CollectiveMainloopFwdSm90ILi2EN4cute5tupleIJNS5_1CILi1EEES8_S8_EEENS6_IJNS7_ILi64EEESA_SA_EEELi512ENS_10bfloat16_tEfNS_4arch4Sm90ELb1ELb0ELb0ELb1ELb0ELb1ELb1ELb0ELb0ELb1ELb1ELb0EEENS1_21CollectiveEpilogueFwdINS6_IJSA_NS7_ILi512EEESA_EEES9_SC_SE_Li256ELb1ELb1ELb1ELb0EEENS1_36VarlenDynamicPersistentTileSchedulerILi64ELi64ELi256ELi128ELb1ELb1ELb1ELb1ELb1ELb1EEEEEEEEEvNT_6ParamsE)
        .other          _ZN7cutlass13device_kernelIN5flash11enable_sm90INS1_16FlashAttnFwdSm90INS1_25CollectiveMainloopFwdSm90ILi2EN4cute5tupleIJNS5_1CILi1EEES8_S8_EEENS6_IJNS7_ILi64EEESA_SA_EEELi512ENS_10bfloat16_tEfNS_4arch4Sm90ELb1ELb0ELb0ELb1ELb0ELb1ELb1ELb0ELb0ELb1ELb1ELb0EEENS1_21CollectiveEpilogueFwdINS6_IJSA_NS7_ILi512EEESA_EEES9_SC_SE_Li256ELb1ELb1ELb1ELb0EEENS1_36VarlenDynamicPersistentTileSchedulerILi64ELi64ELi256ELi128ELb1ELb1ELb1ELb1ELb1ELb1EEEEEEEEEvNT_6ParamsE,@"STO_CUDA_ENTRY STV_DEFAULT"
_ZN7cutlass13device_kernelIN5flash11enable_sm90INS1_16FlashAttnFwdSm90INS1_25CollectiveMainloopFwdSm90ILi2EN4cute5tupleIJNS5_1CILi1EEES8_S8_EEENS6_IJNS7_ILi64EEESA_SA_EEELi512ENS_10bfloat16_tEfNS_4arch4Sm90ELb1ELb0ELb0ELb1ELb0ELb1ELb1ELb0ELb0ELb1ELb1ELb0EEENS1_21CollectiveEpilogueFwdINS6_IJSA_NS7_ILi512EEESA_EEES9_SC_SE_Li256ELb1ELb1ELb1ELb0EEENS1_36VarlenDynamicPersistentTileSchedulerILi64ELi64ELi256ELi128ELb1ELb1ELb1ELb1ELb1ELb1EEEEEEEEEvNT_6ParamsE:
        /* <DEDUP_REMOVED lines=24> */
.L_x_5408:
[----:B------:R-:W-:Y:S05]  /*0180*/  BSYNC B0 ;  /* 0x0000000000007941 */ /* 0x000fea0003800000 */
.L_x_5407:
        /* <DEDUP_REMOVED lines=39> */
.L_x_5409:
        /* <DEDUP_REMOVED lines=22> */
.L_x_5410:
        /* <DEDUP_REMOVED lines=18> */
.L_x_5411:
        /* <DEDUP_REMOVED lines=22> */
.L_x_5412:
        /* <DEDUP_REMOVED lines=22> */
.L_x_5413:
        /* <DEDUP_REMOVED lines=8> */
.L_x_5416:
        /* <DEDUP_REMOVED lines=41> */
[C---:B------:R-:W-:Y:S01]  /*0c50*/  IMAD.IADD R9, R6.reuse, 0x1, -R9 ;  /* 0x0000000106097824 */ /* 0x040fe200078e0a09 */
        /* <DEDUP_REMOVED lines=59> */
[----:B------:R-:W-:Y:S01]  /*1010*/  IMAD R195, R3, 0x2, R2 ;  /* 0x0000000203c37824 */ /* 0x000fe200078e0202 */
[----:B------:R-:W-:Y:S01]  /*1020*/  LEA.HI R8, R184, R184, RZ, 0x1 ;  /* 0x000000b8b8087211 */ /* 0x000fe200078f08ff */
[----:B------:R-:W-:Y:S01]  /*1030*/  IMAD.MOV.U32 R7, RZ, RZ, R23 ;  /* 0x000000ffff077224 */ /* 0x000fe200078e0017 */
[----:B------:R-:W-:Y:S01]  /*1040*/  LEA.HI R4, R4, R19, RZ, 0x3 ;  /* 0x0000001304047211 */ /* 0x000fe200078f18ff */
[C---:B------:R-:W-:Y:S01]  /*1050*/  VIADD R212, R195.reuse, 0x36400 ;  /* 0x00036400c3d47836 */ /* 0x040fe20000000000 */
        /* <DEDUP_REMOVED lines=9> */
[----:B------:R-:W-:Y:S01]  /*10f0*/  IMAD R188, R6, 0x10, R11 ;  /* 0x0000001006bc7824 */ /* 0x000fe200078e020b */
[----:B------:R-:W-:Y:S01]  /*1100*/  SHF.R.S32.HI R4, RZ, 0x1f, R223 ;  /* 0x0000001fff047819 */ /* 0x000fe200000114df */
[----:B------:R-:W-:Y:S01]  /*1110*/  IMAD.IADD R9, R184, 0x1, -R9 ;  /* 0x00000001b8097824 */ /* 0x000fe200078e0a09 */
[----:B------:R-:W-:Y:S01]  /*1120*/  SHF.R.S32.HI R0, RZ, 0x1f, R228 ;  /* 0x0000001fff007819 */ /* 0x000fe200000114e4 */
[C---:B------:R-:W-:Y:S01]  /*1130*/  VIADD R36, R192.reuse, 0x8 ;  /* 0x00000008c0247836 */ /* 0x040fe20000000000 */
[----:B------:R0:W-:Y:S01]  /*1140*/  STL [R1+0x78], R8 ;  /* 0x0000780801007387 */ /* 0x0001e20000100800 */
[C---:B------:R-:W-:Y:S01]  /*1150*/  VIADD R33, R192.reuse, 0x20 ;  /* 0x00000020c0217836 */ /* 0x040fe20000000000 */
[----:B------:R-:W-:Y:S01]  /*1160*/  SHF.R.S32.HI R0, RZ, 0x1f, R224 ;  /* 0x0000001fff007819 */ /* 0x000fe200000114e0 */
[----:B------:R-:W-:Y:S01]  /*1170*/  IMAD R4, R25, 0x2, R2 ;  /* 0x0000000219047824 */ /* 0x000fe200078e0202 */
[----:B------:R-:W-:Y:S01]  /*1180*/  SHF.R.S32.HI R0, RZ, 0x1f, R222 ;  /* 0x0000001fff007819 */ /* 0x000fe200000114de */
[C---:B------:R-:W-:Y:S01]  /*1190*/  VIADD R30, R192.reuse, 0x38 ;  /* 0x00000038c01e7836 */ /* 0x040fe20000000000 */
[----:B------:R-:W-:Y:S01]  /*11a0*/  SHF.R.S32.HI R0, RZ, 0x1f, R192 ;  /* 0x0000001fff007819 */ /* 0x000fe200000114c0 */
[C---:B------:R-:W-:Y:S01]  /*11b0*/  VIADD R27, R192.reuse, 0x50 ;  /* 0x00000050c01b7836 */ /* 0x040fe20000000000 */
[----:B------:R1:W-:Y:S01]  /*11c0*/  STL [R1+0x74], R4 ;  /* 0x0000740401007387 */ /* 0x0003e20000100800 */
[----:B------:R-:W-:Y:S01]  /*11d0*/  VIADD R24, R192, 0x68 ;  /* 0x00000068c0187836 */ /* 0x000fe20000000000 */
[----:B------:R-:W-:Y:S01]  /*11e0*/  SEL R210, R210, 0xffffffc0, !P2 ;  /* 0xffffffc0d2d27807 */ /* 0x000fe20005000000 */
[----:B------:R-:W-:Y:S01]  /*11f0*/  IMAD R216, R9, 0x8, R188 ;  /* 0x0000000809d87824 */ /* 0x000fe200078e02bc */
[----:B------:R-:W-:Y:S01]  /*1200*/  SHF.R.S32.HI R9, RZ, 0x1f, R36 ;  /* 0x0000001fff097819 */ /* 0x000fe20000011424 */
[C---:B------:R-:W-:Y:S01]  /*1210*/  VIADD R15, R192.reuse, 0x80 ;  /* 0x00000080c00f7836 */ /* 0x040fe20000000000 */
[----:B------:R-:W-:Y:S01]  /*1220*/  SHF.R.S32.HI R9, RZ, 0x1f, R33 ;  /* 0x0000001fff097819 */ /* 0x000fe20000011421 */
[C---:B------:R-:W-:Y:S01]  /*1230*/  VIADD R12, R192.reuse, 0x98 ;  /* 0x00000098c00c7836 */ /* 0x040fe20000000000 */
[----:B------:R-:W-:Y:S01]  /*1240*/  SHF.R.S32.HI R9, RZ, 0x1f, R30 ;  /* 0x0000001fff097819 */ /* 0x000fe2000001141e */
[C---:B0-----:R-:W-:Y:S01]  /*1250*/  VIADD R8, R192.reuse, 0xb0 ;  /* 0x000000b0c0087836 */ /* 0x041fe20000000000 */
[----:B------:R-:W-:Y:S01]  /*1260*/  SHF.R.S32.HI R9, RZ, 0x1f, R27 ;  /* 0x0000001fff097819 */ /* 0x000fe2000001141b */
        /* <DEDUP_REMOVED lines=51> */
[----:B------:R-:W-:Y:S01]  /*15a0*/  CS2R R22, SRZ ;  /* 0x0000000000167805 */ /* 0x000fe2000001ff00 */
[----:B------:R-:W-:Y:S01]  /*15b0*/  IMAD.IADD R212, R212, 0x1, R210 ;  /* 0x00000001d4d47824 */ /* 0x000fe200078e02d2 */
[----:B------:R-:W-:Y:S01]  /*15c0*/  SHF.R.S32.HI R3, RZ, 0x1f, R232 ;  /* 0x0000001fff037819 */ /* 0x000fe200000114e8 */
[----:B------:R-:W-:Y:S01]  /*15d0*/  IMAD.MOV.U32 R18, RZ, RZ, RZ ;  /* 0x000000ffff127224 */ /* 0x000fe200078e00ff */
[----:B------:R-:W-:Y:S01]  /*15e0*/  SHF.R.S32.HI R0, RZ, 0x1f, R231 ;  /* 0x0000001fff007819 */ /* 0x000fe200000114e7 */
[----:B------:R-:W-:-:S02]  /*15f0*/  VIADD R191, R184, 0x10 ;  /* 0x00000010b8bf7836 */ /* 0x000fc40000000000 */
[----:B------:R-:W-:-:S07]  /*1600*/  IMAD.IADD R210, R210, 0x1, R203 ;  /* 0x00000001d2d27824 */ /* 0x000fce00078e02cb */
.L_x_5559:
[----:B01234-:R-:W0:Y:S01]  /*1610*/  LDC.64 R8, c[0x0][0xd88] ;  /* 0x00036200ff087b82 */ /* 0x01fe220000000a00 */
        /* <DEDUP_REMOVED lines=54> */
.L_x_5418:
[----:B------:R-:W-:Y:S02]  /*1980*/  IMAD.U32 R40, RZ, RZ, UR5 ;  /* 0x00000005ff287e24 */ /* 0x000fe4000f8e00ff */
[----:B------:R-:W-:Y:S01]  /*1990*/  IMAD.U32 R24, RZ, RZ, UR4 ;  /* 0x00000004ff187e24 */ /* 0x000fe2000f8e00ff */
[----:B------:R-:W-:Y:S06]  /*19a0*/  @!P2 BRA `(.L_x_5419) ;  /* 0x000000000010a947 */ /* 0x000fec0003800000 */
[----:B------:R-:W-:-:S04]  /*19b0*/  IADD3 R6, P0, R220, UR8, RZ ;  /* 0x00000008dc067c10 */ /* 0x000fc8000ff1e0ff */
[----:B------:R-:W-:-:S05]  /*19c0*/  IADD3.X R7, R221, UR9, RZ, P0, !PT ;  /* 0x00000009dd077c10 */ /* 0x000fca00087fe4ff */
[----:B------:R0:W5:Y:S01]  /*19d0*/  LDG.E R24, desc[UR42][R6.64] ;  /* 0x0000002a06187981 */ /* 0x000162000c1e1900 */
[----:B------:R-:W-:Y:S05]  /*19e0*/  BRA `(.L_x_5420) ;  /* 0x0000000000107947 */ /* 0x000fea0003800000 */
.L_x_5419:
[----:B------:R-:W-:Y:S05]  /*19f0*/  @!P0 BRA `(.L_x_5420) ;  /* 0x00000000000c8947 */ /* 0x000fea0003800000 */
[----:B------:R-:W2:Y:S04]  /*1a00*/  LDG.E R3, desc[UR42][R8.64] ;  /* 0x0000002a08037981 */ /* 0x000ea8000c1e1900 */
[----:B------:R-:W2:Y:S02]  /*1a10*/  LDG.E R24, desc[UR42][R8.64+0x4] ;  /* 0x0000042a08187981 */ /* 0x000ea4000c1e1900 */
[----:B--2---:R-:W-:-:S07]  /*1a20*/  IMAD.IADD R24, R24, 0x1, -R3 ;  /* 0x0000000118187824 */ /* 0x004fce00078e0a03 */
.L_x_5420:
        /* <DEDUP_REMOVED lines=34> */
[----:B------:R-:W-:Y:S01]  /*1c50*/  SHF.R.S32.HI R43, RZ, 0x6, R3 ;  /* 0x00000006ff2b7819 */ /* 0x000fe20000011403 */
[----:B------:R-:W-:Y:S01]  /*1c60*/  IMAD.MOV.U32 R3, RZ, RZ, RZ ;  /* 0x000000ffff037224 */ /* 0x000fe200078e00ff */
[----:B------:R-:W-:-:S04]  /*1c70*/  LEA.HI R5, R5, R4, RZ, 0x6 ;  /* 0x0000000405057211 */ /* 0x000fc800078f30ff */
[----:B------:R-:W-:-:S04]  /*1c80*/  SHF.R.S32.HI R0, RZ, 0x6, R5 ;  /* 0x00000006ff007819 */ /* 0x000fc80000011405 */
[----:B---3--:R-:W-:-:S04]  /*1c90*/  VIMNMX R9, R43, R0, PT ;  /* 0x000000002b097248 */ /* 0x008fc80003fe0100 */
        /* <DEDUP_REMOVED lines=31> */
.L_x_5422:
[----:B------:R-:W-:Y:S05]  /*1e90*/  BSYNC B0 ;  /* 0x0000000000007941 */ /* 0x000fea0003800000 */
.L_x_5421:
        /* <DEDUP_REMOVED lines=36> */
.L_x_5425:
[----:B------:R-:W-:Y:S05]  /*20e0*/  BSYNC B6 ;  /* 0x0000000000067941 */ /* 0x000fea0003800000 */
.L_x_5424:
        /* <DEDUP_REMOVED lines=20> */
.L_x_5427:
[----:B------:R-:W-:Y:S05]  /*2230*/  BSYNC B6 ;  /* 0x0000000000067941 */ /* 0x000fea0003800000 */
.L_x_5426:
[----:B------:R-:W-:Y:S01]  /*2240*/  ULDC.64 UR4, c[0x0][0xaf0] ;  /* 0x0002bc0000047ab9 */ /* 0x000fe20000000a00 */
[----:B------:R-:W-:Y:S01]  /*2250*/  IMAD.MOV.U32 R0, RZ, RZ, R219 ;  /* 0x000000ffff007224 */ /* 0x000fe200078e00db */
[----:B------:R-:W-:Y:S01]  /*2260*/  ISETP.NE.U32.AND P0, PT, RZ, UR4, PT ;  /* 0x00000004ff007c0c */ /* 0x000fe2000bf05070 */
[----:B------:R-:W0:Y:S01]  /*2270*/  LDC.64 R6, c[0x0][0x300] ;  /* 0x0000c000ff067b82 */ /* 0x000e220000000a00 */
[----:B------:R-:W-:Y:S01]  /*2280*/  IMAD.IADD R38, R25, 0x1, R24 ;  /* 0x0000000119267824 */ /* 0x000fe200078e0218 */
[----:B------:R-:W-:Y:S01]  /*2290*/  SHF.R.S32.HI R17, RZ, 0x1f, R16 ;  /* 0x0000001fff117819 */ /* 0x000fe20000011410 */
[----:B------:R-:W-:Y:S01]  /*22a0*/  ULDC.64 UR6, c[0x0][0xb00] ;  /* 0x0002c00000067ab9 */ /* 0x000fe20000000a00 */
[----:B------:R-:W-:-:S04]  /*22b0*/  ISETP.NE.AND.EX P0, PT, RZ, UR5, PT, P0 ;  /* 0x00000005ff007c0c */ /* 0x000fc8000bf05300 */
[----:B------:R-:W1:Y:S08]  /*22c0*/  LDC R15, c[0x0][0x3f4] ;  /* 0x0000fd00ff0f7b82 */ /* 0x000e700000000800 */
[----:B------:R-:W2:Y:S01]  /*22d0*/  LDC.64 R56, c[0x0][0x408] ;  /* 0x00010200ff387b82 */ /* 0x000ea20000000a00 */
[----:B------:R-:W-:-:S04]  /*22e0*/  @P0 IADD3 R4, P1, R220, UR4, RZ ;  /* 0x00000004dc040c10 */ /* 0x000fc8000ff3e0ff */
        /* <DEDUP_REMOVED lines=10> */
[C---:B------:R-:W-:Y:S01]  /*2390*/  IMAD.WIDE.U32 R28, R217.reuse, UR4, R16 ;  /* 0x00000004d91c7c25 */ /* 0x040fe2000f8e0010 */
[----:B------:R-:W-:Y:S01]  /*23a0*/  ULDC.64 UR6, c[0x0][0x338] ;  /* 0x0000ce0000067ab9 */ /* 0x000fe20000000a00 */
[----:B---3--:R-:W3:Y:S01]  /*23b0*/  LDC.64 R4, c[0x0][0x3f8] ;  /* 0x0000fe00ff047b82 */ /* 0x008ee20000000a00 */
[----:B-1----:R-:W-:Y:S01]  /*23c0*/  ISETP.GE.AND P2, PT, R16, R15, PT ;  /* 0x0000000f1000720c */ /* 0x002fe20003f46270 */
[----:B------:R-:W-:Y:S01]  /*23d0*/  IMAD R3, R38, R7, R3 ;  /* 0x0000000726037224 */ /* 0x000fe200078e0203 */
[----:B------:R-:W-:Y:S01]  /*23e0*/  SHF.R.S32.HI R185, RZ, 0x1f, R184 ;  /* 0x0000001fffb97819 */ /* 0x000fe200000114b8 */
        /* <DEDUP_REMOVED lines=9> */
[----:B------:R-:W-:Y:S02]  /*2480*/  IMAD R12, R19, R7, R12 ;  /* 0x00000007130c7224 */ /* 0x000fe400078e020c */
[----:B------:R-:W-:Y:S02]  /*2490*/  IMAD.SHL.U32 R58, R189, 0x40, RZ ;  /* 0x00000040bd3a7824 */ /* 0x000fe400078e00ff */
[----:B--2---:R-:W-:-:S03]  /*24a0*/  IMAD.WIDE.U32 R34, R19, R56, R184 ;  /* 0x0000003813227225 */ /* 0x004fc600078e00b8 */
[----:B------:R-:W-:Y:S01]  /*24b0*/  LOP3.LUT R58, R58, 0x1c0, RZ, 0xc0, !PT ;  /* 0x000001c03a3a7812 */ /* 0x000fe200078ec0ff */
[C---:B------:R-:W-:Y:S01]  /*24c0*/  IMAD.WIDE.U32 R36, R19.reuse, R56, R16 ;  /* 0x0000003813247225 */ /* 0x040fe200078e0010 */
[----:B---3--:R-:W-:Y:S02]  /*24d0*/  SHF.L.U64.HI R60, R4, 0x6, R5 ;  /* 0x00000006043c7819 */ /* 0x008fe40000010205 */
        /* <DEDUP_REMOVED lines=8> */
[----:B------:R-:W-:Y:S01]  /*2560*/  IMAD.SHL.U32 R52, R15, 0x2, RZ ;  /* 0x000000020f347824 */ /* 0x000fe200078e00ff */
[----:B----4-:R-:W-:-:S04]  /*2570*/  SHF.R.S32.HI R3, RZ, 0x1f, R0 ;  /* 0x0000001fff037819 */ /* 0x010fc80000011400 */
[----:B------:R-:W-:Y:S02]  /*2580*/  SEL R8, R3, RZ, !P0 ;  /* 0x000000ff03087207 */ /* 0x000fe40004000000 */
[----:B------:R-:W-:-:S03]  /*2590*/  SEL R3, R0, RZ, !P0 ;  /* 0x000000ff00037207 */ /* 0x000fc60004000000 */
[C---:B------:R-:W-:Y:S02]  /*25a0*/  IMAD R0, R8.reuse, UR4, RZ ;  /* 0x0000000408007c24 */ /* 0x040fe4000f8e02ff */
[----:B------:R-:W-:Y:S01]  /*25b0*/  IMAD.WIDE.U32 R20, R3, UR4, R20 ;  /* 0x0000000403147c25 */ /* 0x000fe2000f8e0014 */
[----:B------:R-:W-:Y:S02]  /*25c0*/  ULDC UR4, c[0x0][0x2f4] ;  /* 0x0000bd0000047ab9 */ /* 0x000fe40000000800 */
[----:B------:R-:W-:Y:S01]  /*25d0*/  ISETP.GE.AND P1, PT, R55, UR4, PT ;  /* 0x0000000437007c0c */ /* 0x000fe2000bf26270 */
[----:B------:R-:W-:Y:S02]  /*25e0*/  IMAD R65, R3, UR5, R0 ;  /* 0x0000000503417c24 */ /* 0x000fe4000f8e0200 */
[----:B------:R-:W-:Y:S02]  /*25f0*/  IMAD R0, R8, UR6, RZ ;  /* 0x0000000608007c24 */ /* 0x000fe4000f8e02ff */
[----:B------:R-:W-:-:S04]  /*2600*/  IMAD.WIDE.U32 R8, R19, R6, R16 ;  /* 0x0000000613087225 */ /* 0x000fc800078e0010 */
[----:B------:R-:W-:Y:S01]  /*2610*/  IMAD.WIDE.U32 R28, R3, UR6, R28 ;  /* 0x00000006031c7c25 */ /* 0x000fe2000f8e001c */
[----:B------:R-:W-:-:S03]  /*2620*/  IADD3 R72, P0, R20, R8, RZ ;  /* 0x0000000814487210 */ /* 0x000fc60007f1e0ff */
[----:B------:R-:W-:Y:S01]  /*2630*/  IMAD R13, R3, UR7, R0 ;  /* 0x00000007030d7c24 */ /* 0x000fe2000f8e0200 */
[----:B------:R-:W-:Y:S01]  /*2640*/  SEL R3, R15, RZ, P2 ;  /* 0x000000ff0f037207 */ /* 0x000fe20001000000 */
[----:B------:R-:W-:Y:S01]  /*2650*/  IMAD R0, R73, R4, RZ ;  /* 0x0000000449007224 */ /* 0x000fe200078e02ff */
[----:B------:R-:W-:Y:S01]  /*2660*/  IADD3 R38, P2, R19, R38, RZ ;  /* 0x0000002613267210 */ /* 0x000fe20007f5e0ff */
[----:B------:R-:W-:Y:S02]  /*2670*/  IMAD.IADD R65, R21, 0x1, R65 ;  /* 0x0000000115417824 */ /* 0x000fe400078e0241 */
[----:B------:R-:W-:Y:S02]  /*2680*/  IMAD R11, R19, R5, R0 ;  /* 0x00000005130b7224 */ /* 0x000fe400078e0200 */
[----:B------:R-:W-:Y:S01]  /*2690*/  IMAD R0, R73, R56, RZ ;  /* 0x0000003849007224 */ /* 0x000fe200078e02ff */
[----:B------:R-:W-:Y:S01]  /*26a0*/  IADD3.X R64, R65, R9, R12, P0, !PT ;  /* 0x0000000941407210 */ /* 0x000fe200007fe40c */
[C---:B------:R-:W-:Y:S01]  /*26b0*/  IMAD.IADD R3, R16.reuse, 0x1, R3 ;  /* 0x0000000110037824 */ /* 0x040fe200078e0203 */
[----:B------:R-:W-:Y:S01]  /*26c0*/  ISETP.GE.AND P0, PT, R16, UR4, PT ;  /* 0x0000000410007c0c */ /* 0x000fe2000bf06270 */
[----:B------:R-:W-:-:S02]  /*26d0*/  IMAD R9, R19, R57, R0 ;  /* 0x0000003913097224 */ /* 0x000fc400078e0200 */
[----:B------:R-:W-:Y:S01]  /*26e0*/  IMAD.IADD R31, R31, 0x1, R11 ;  /* 0x000000011f1f7824 */ /* 0x000fe200078e020b */
[----:B------:R-:W-:Y:S01]  /*26f0*/  SHF.R.S32.HI R0, RZ, 0x1f, R3 ;  /* 0x0000001fff007819 */ /* 0x000fe20000011403 */
[----:B------:R-:W-:Y:S02]  /*2700*/  IMAD.IADD R35, R35, 0x1, R9 ;  /* 0x0000000123237824 */ /* 0x000fe400078e0209 */
[----:B------:R-:W-:Y:S01]  /*2710*/  IMAD.IADD R37, R9, 0x1, R37 ;  /* 0x0000000109257824 */ /* 0x000fe200078e0225 */
[----:B------:R-:W-:Y:S01]  /*2720*/  LEA.HI R63, R0, R3, RZ, 0x3 ;  /* 0x00000003003f7211 */ /* 0x000fe200078f18ff */
[----:B------:R-:W-:Y:S01]  /*2730*/  IMAD.IADD R33, R11, 0x1, R33 ;  /* 0x000000010b217824 */ /* 0x000fe200078e0221 */
[----:B------:R-:W-:Y:S01]  /*2740*/  LOP3.LUT R3, R58, 0x18, R16, 0xf8, !PT ;  /* 0x000000183a037812 */ /* 0x000fe200078ef810 */
[C---:B-----5:R-:W-:Y:S01]  /*2750*/  IMAD.WIDE.U32 R30, R152.reuse, R4, R30 ;  /* 0x00000004981e7225 */ /* 0x060fe200078e001e */
[----:B------:R-:W-:Y:S02]  /*2760*/  SHF.R.S32.HI R9, RZ, 0x1f, R152 ;  /* 0x0000001fff097819 */ /* 0x000fe40000011498 */
        /* <DEDUP_REMOVED lines=22> */
.L_x_5457:
        /* <DEDUP_REMOVED lines=58> */
.L_x_5432:
[----:B------:R-:W-:Y:S05]  /*2c70*/  BSYNC B1 ;  /* 0x0000000000017941 */ /* 0x000fea0003800000 */
.L_x_5431:
        /* <DEDUP_REMOVED lines=20> */
.L_x_5433:
[----:B------:R-:W-:Y:S01]  /*2dc0*/  IMAD R75, R23, 0x8, R2 ;  /* 0x00000008174b7824 */ /* 0x000fe200078e0202 */
[----:B------:R-:W-:Y:S01]  /*2dd0*/  SHF.L.U32 R78, R186, 0x1f, RZ ;  /* 0x0000001fba4e7819 */ /* 0x000fe200000006ff */
[----:B------:R-:W-:Y:S03]  /*2de0*/  BSSY B1, `(.L_x_5434) ;  /* 0x0000003000017945 */ /* 0x000fe60003800000 */
[----:B------:R-:W0:Y:S02]  /*2df0*/  SYNCS.PHASECHK.TRANS64.TRYWAIT P5, [R75+URZ+0x38890], R78 ;  /* 0x0388904e4b0075a7 */ /* 0x000e2400080a017f */
[----:B0-----:R-:W-:Y:S05]  /*2e00*/  @!P5 BRA `(.L_x_5435) ;  /* 0x000002100098d947 */ /* 0x001fea0003800000 */
.L_x_5754:
[----:B------:R-:W-:Y:S05]  /*2e10*/  BSYNC B1 ;  /* 0x0000000000017941 */ /* 0x000fea0003800000 */
.L_x_5434:
        /* <DEDUP_REMOVED lines=53> */
.L_x_5440:
[----:B------:R-:W-:Y:S05]  /*3170*/  BSYNC B2 ;  /* 0x0000000000027941 */ /* 0x000fea0003800000 */
.L_x_5439:
[----:B--2---:R1:W-:Y:S02]  /*3180*/  STG.E.128 desc[UR42][R12.64], R4 ;  /* 0x000000040c007986 */ /* 0x0043e4000c101d2a */
.L_x_5438:
[----:B------:R-:W-:Y:S05]  /*3190*/  BSYNC B1 ;  /* 0x0000000000017941 */ /* 0x000fea0003800000 */
.L_x_5437:
        /* <DEDUP_REMOVED lines=56> */
.L_x_5442:
[----:B------:R-:W-:Y:S05]  /*3520*/  BSYNC B1 ;  /* 0x0000000000017941 */ /* 0x000fea0003800000 */
.L_x_5441:
[----:B-1----:R2:W-:Y:S01]  /*3530*/  STG.E.128 desc[UR42][R12.64+0x40], R4 ;  /* 0x000040040c007986 */ /* 0x0025e2000c101d2a */
[----:B------:R-:W-:Y:S05]  /*3540*/  BRA `(.L_x_5436) ;  /* 0x0000000c00487947 */ /* 0x000fea0003800000 */
.L_x_5430:
        /* <DEDUP_REMOVED lines=44> */
.L_x_5443:
[----:B------:R-:W-:Y:S01]  /*3810*/  IMAD R75, R23, 0x8, R2 ;  /* 0x00000008174b7824 */ /* 0x000fe200078e0202 */
[----:B------:R-:W-:Y:S01]  /*3820*/  SHF.L.U32 R78, R186, 0x1f, RZ ;  /* 0x0000001fba4e7819 */ /* 0x000fe200000006ff */
[----:B------:R-:W-:Y:S03]  /*3830*/  BSSY B1, `(.L_x_5444) ;  /* 0x0000003000017945 */ /* 0x000fe60003800000 */
[----:B------:R-:W0:Y:S02]  /*3840*/  SYNCS.PHASECHK.TRANS64.TRYWAIT P5, [R75+URZ+0x38890], R78 ;  /* 0x0388904e4b0075a7 */ /* 0x000e2400080a017f */
[----:B0-----:R-:W-:Y:S05]  /*3850*/  @!P5 BRA `(.L_x_5445) ;  /* 0x000002080018d947 */ /* 0x001fea0003800000 */
.L_x_5755:
[----:B------:R-:W-:Y:S05]  /*3860*/  BSYNC B1 ;  /* 0x0000000000017941 */ /* 0x000fea0003800000 */
.L_x_5444:
        /* <DEDUP_REMOVED lines=124> */
.L_x_5447:
[----:B------:R-:W-:Y:S05]  /*4030*/  BSYNC B1 ;  /* 0x0000000000017941 */ /* 0x000fea0003800000 */
.L_x_5446:
        /* <DEDUP_REMOVED lines=10> */
.L_x_5429:
[----:B------:R-:W-:-:S06]  /*40e0*/  UISETP.NE.AND UP0, UPT, UR37, 0x3, UPT ;  /* 0x000000032500788c */ /* 0x000fcc000bf05270 */
[----:B------:R-:W-:-:S13]  /*40f0*/  PLOP3.LUT P3, PT, PT, PT, UP0, 0x80, 0x0 ;  /* 0x000000000000781c */ /* 0x000fda0003f6f008 */
[----:B------:R-:W-:Y:S05]  /*4100*/  @!P3 BRA `(.L_x_5448) ;  /* 0x000000000004b947 */ /* 0x000fea0003800000 */
[----:B------:R-:W-:Y:S01]  /*4110*/  BPT.TRAP 0x1 ;  /* 0x000000040000795c */ /* 0x000fe20000300000 */
.L_x_5448:
        /* <DEDUP_REMOVED lines=8> */
.L_x_5756:
[----:B------:R-:W-:Y:S05]  /*41a0*/  BSYNC B1 ;  /* 0x0000000000017941 */ /* 0x000fea0003800000 */
.L_x_5449:
        /* <DEDUP_REMOVED lines=12> */
.L_x_5436:
[----:B------:R-:W-:Y:S05]  /*4270*/  BSYNC B0 ;  /* 0x0000000000007941 */ /* 0x000fea0003800000 */
.L_x_5428:
        /* <DEDUP_REMOVED lines=17> */
.L_x_5452:
[----:B------:R-:W-:Y:S05]  /*4390*/  BSYNC B0 ;  /* 0x0000000000007941 */ /* 0x000fea0003800000 */
.L_x_5451:
[----:B------:R-:W2:Y:S01]  /*43a0*/  SYNCS.PHASECHK.TRANS64.TRYWAIT P5, [R75+URZ+0x388b0], R78 ;  /* 0x0388b04e4b0075a7 */ /* 0x000ea200080a017f */
[----:B------:R-:W-:Y:S01]  /*43b0*/  BSSY B0, `(.L_x_5453) ;  /* 0x0000003000007945 */ /* 0x000fe20003800000 */
[----:B------:R-:W-:-:S03]  /*43c0*/  ISETP.GE.AND P3, PT, R19, R76, PT ;  /* 0x0000004c1300720c */ /* 0x000fc60003f66270 */
[----:B--2---:R-:W-:Y:S10]  /*43d0*/  @!P5 BRA `(.L_x_5454) ;  /* 0x000001fc0060d947 */ /* 0x004ff40003800000 */
.L_x_5757:
[----:B------:R-:W-:Y:S05]  /*43e0*/  BSYNC B0 ;  /* 0x0000000000007941 */ /* 0x000fea0003800000 */
.L_x_5453:
        /* <DEDUP_REMOVED lines=82> */
.L_x_5456:
[----:B------:R-:W-:Y:S05]  /*4910*/  BSYNC B0 ;  /* 0x0000000000007941 */ /* 0x000fea0003800000 */
.L_x_5455:
        /* <DEDUP_REMOVED lines=17> */
.L_x_5423:
[----:B------:R-:W-:Y:S04]  /*4a30*/  BSSY B0, `(.L_x_5458) ;  /* 0x0000004000007945 */ /* 0x000fe80003800000 */
[----:B------:R-:W-:Y:S05]  /*4a40*/  @P3 BRA `(.L_x_5459) ;  /* 0x0000000000083947 */ /* 0x000fea0003800000 */
[----:B------:R-:W0:Y:S02]  /*4a50*/  FENCE.VIEW.ASYNC.G ;  /* 0x00000000000073c6 */ /* 0x000e240000000100 */
[----:B0-----:R-:W-:Y:S06]  /*4a60*/  BAR.ARV 0xc, 0x180 ;  /* 0x0306000000007b1d */ /* 0x001fec0000002000 */
.L_x_5459:
[----:B------:R-:W-:Y:S05]  /*4a70*/  BSYNC B0 ;  /* 0x0000000000007941 */ /* 0x000fea0003800000 */
.L_x_5458:
[----:B------:R-:W-:Y:S01]  /*4a80*/  UISETP.NE.AND UP0, UPT, UR38, 0x1, UPT ;  /* 0x000000012600788c */ /* 0x000fe2000bf05270 */
[----:B------:R-:W-:Y:S05]  /*4a90*/  BSSY B7, `(.L_x_5460) ;  /* 0x0000ff1000077945 */ /* 0x000fea0003800000 */
[----:B------:R-:W-:-:S13]  /*4aa0*/  PLOP3.LUT P0, PT, PT, PT, UP0, 0x80, 0x0 ;  /* 0x000000000000781c */ /* 0x000fda0003f0f008 */
[----:B------:R-:W-:Y:S05]  /*4ab0*/  @!P0 BRA `(.L_x_5461) ;  /* 0x0000002000188947 */ /* 0x000fea0003800000 */
[----:B------:R-:W0:Y:S01]  /*4ac0*/  LDC R0, c[0x0][0x448] ;  /* 0x00011200ff007b82 */ /* 0x000e220000000800 */
[----:B------:R-:W-:Y:S01]  /*4ad0*/  VIADD R3, R194, 0x3f ;  /* 0x0000003fc2037836 */ /* 0x000fe20000000000 */
[----:B------:R-:W-:Y:S01]  /*4ae0*/  BSSY B0, `(.L_x_5462) ;  /* 0x000002a000007945 */ /* 0x000fe20003800000 */
[----:B0-----:R-:W-:-:S13]  /*4af0*/  ISETP.NE.AND P0, PT, R0, 0x1, PT ;  /* 0x000000010000780c */ /* 0x001fda0003f05270 */
[----:B------:R-:W0:Y:S08]  /*4b00*/  @P0 LDC R0, c[0x0][0x44c] ;  /* 0x00011300ff000b82 */ /* 0x000e300000000800 */
[----:B------:R-:W1:Y:S01]  /*4b10*/  @P0 LDC R5, c[0x0][0x450] ;  /* 0x00011400ff050b82 */ /* 0x000e620000000800 */
[----:B0-----:R-:W-:-:S05]  /*4b20*/  @P0 IMAD.HI.U32 R0, R3, R0, RZ ;  /* 0x0000000003000227 */ /* 0x001fca00078e00ff */
[----:B-1----:R-:W-:Y:S01]  /*4b30*/  @P0 SHF.R.U32.HI R3, RZ, R5, R0 ;  /* 0x00000005ff030219 */ /* 0x002fe20000011600 */
[----:B------:R-:W-:-:S04]  /*4b40*/  IMAD.MOV.U32 R5, RZ, RZ, RZ ;  /* 0x000000ffff057224 */ /* 0x000fc800078e00ff */
        /* <DEDUP_REMOVED lines=35> */
.L_x_5463:
[----:B------:R-:W-:Y:S05]  /*4d80*/  BSYNC B0 ;  /* 0x0000000000007941 */ /* 0x000fea0003800000 */
.L_x_5462:
        /* <DEDUP_REMOVED lines=144> */
.L_x_5467:
        /* <DEDUP_REMOVED lines=185> */
.L_x_5466:
[----:B------:R-:W-:Y:S05]  /*6220*/  BSYNC B0 ;  /* 0x0000000000007941 */ /* 0x000fea0003800000 */
.L_x_5465:
        /* <DEDUP_REMOVED lines=143> */
.L_x_5461:
        /* <DEDUP_REMOVED lines=45> */
.L_x_5469:
[----:B------:R-:W-:Y:S05]  /*6df0*/  BSYNC B0 ;  /* 0x0000000000007941 */ /* 0x000fea0003800000 */
.L_x_5468:
        /* <DEDUP_REMOVED lines=101> */
.L_x_5471:
[----:B------:R-:W-:Y:S05]  /*7450*/  BSYNC B6 ;  /* 0x0000000000067941 */ /* 0x000fea0003800000 */
.L_x_5470:
        /* <DEDUP_REMOVED lines=12> */
.L_x_5475:
[----:B-1----:R1:W2:Y:S02]  /*7520*/  SYNCS.PHASECHK.TRANS64.TRYWAIT P0, [R2+URZ+0x38800], R3 ;  /* 0x03880003020075a7 */ /* 0x0022a4000800017f */
[----:B--2---:R-:W-:Y:S05]  /*7530*/  @!P0 NANOSLEEP.SYNCS 0x989680 ;  /* 0x009896800000895d */ /* 0x004fea0003900000 */
[----:B------:R-:W2:Y:S02]  /*7540*/  @!P0 SYNCS.PHASECHK.TRANS64 P0, [R2+URZ+0x38800], R3 ;  /* 0x03880003020085a7 */ /* 0x000ea4000800007f */
[----:B--2---:R-:W-:Y:S05]  /*7550*/  @!P0 BRA `(.L_x_5475) ;  /* 0xfffffffc00f08947 */ /* 0x004fea000383ffff */
.L_x_5474:
[----:B------:R-:W-:Y:S05]  /*7560*/  BSYNC B0 ;  /* 0x0000000000007941 */ /* 0x000fea0003800000 */
.L_x_5473:
[----:B------:R-:W-:Y:S05]  /*7570*/  BRA `(.L_x_5476) ;  /* 0x0000002c008c7947 */ /* 0x000fea0003800000 */
.L_x_5472:
        /* <DEDUP_REMOVED lines=31> */
.L_x_5478:
[----:B------:R-:W-:Y:S05]  /*7770*/  BSYNC B6 ;  /* 0x0000000000067941 */ /* 0x000fea0003800000 */
.L_x_5477:
        /* <DEDUP_REMOVED lines=45> */
.L_x_5763:
        /* <DEDUP_REMOVED lines=29> */
.L_x_5483:
[----:B------:R-:W-:Y:S05]  /*7c20*/  BSYNC B1 ;  /* 0x0000000000017941 */ /* 0x000fea0003800000 */
.L_x_5482:
[----:B---3-5:R-:W-:Y:S01]  /*7c30*/  IMAD.MOV.U32 R0, RZ, RZ, R26 ;  /* 0x000000ffff007224 */ /* 0x028fe200078e001a */
[----:B------:R-:W-:Y:S01]  /*7c40*/  UMOV UR4, 0xffffffff ;  /* 0xffffffff00047882 */ /* 0x000fe20000000000 */
[----:B-1----:R-:W-:Y:S01]  /*7c50*/  IMAD.MOV.U32 R3, RZ, RZ, R27 ;  /* 0x000000ffff037224 */ /* 0x002fe200078e001b */
[----:B----4-:R-:W-:Y:S01]  /*7c60*/  CS2R R8, SRZ ;  /* 0x0000000000087805 */ /* 0x010fe2000001ff00 */
[----:B--2---:R-:W-:Y:S02]  /*7c70*/  IMAD.MOV.U32 R4, RZ, RZ, R24 ;  /* 0x000000ffff047224 */ /* 0x004fe400078e0018 */
[----:B------:R-:W-:Y:S01]  /*7c80*/  IMAD.MOV.U32 R5, RZ, RZ, R25 ;  /* 0x000000ffff057224 */ /* 0x000fe200078e0019 */
[----:B------:R-:W-:Y:S01]  /*7c90*/  PRMT R38, R0, 0x5410, R3 ;  /* 0x0000541000267816 */ /* 0x000fe20000000003 */
[----:B------:R-:W-:Y:S02]  /*7ca0*/  IMAD.MOV.U32 R0, RZ, RZ, R28 ;  /* 0x000000ffff007224 */ /* 0x000fe400078e001c */
[----:B------:R-:W-:Y:S01]  /*7cb0*/  IMAD.MOV.U32 R3, RZ, RZ, R29 ;  /* 0x000000ffff037224 */ /* 0x000fe200078e001d */
[----:B------:R-:W-:Y:S01]  /*7cc0*/  PRMT R44, R4, 0x5410, R5 ;  /* 0x00005410042c7816 */ /* 0x000fe20000000005 */
[----:B------:R-:W-:-:S02]  /*7cd0*/  IMAD.MOV.U32 R4, RZ, RZ, R20 ;  /* 0x000000ffff047224 */ /* 0x000fc400078e0014 */
[----:B------:R-:W-:Y:S01]  /*7ce0*/  IMAD.MOV.U32 R5, RZ, RZ, R21 ;  /* 0x000000ffff057224 */ /* 0x000fe200078e0015 */
[----:B------:R-:W-:-:S04]  /*7cf0*/  PRMT R41, R3, 0x5410, R0 ;  /* 0x0000541003297816 */ /* 0x000fc80000000000 */
[----:B------:R-:W-:Y:S01]  /*7d00*/  PRMT R46, R5, 0x5410, R4 ;  /* 0x00005410052e7816 */ /* 0x000fe20000000004 */
[----:B------:R-:W-:Y:S06]  /*7d10*/  BRA.DIV UR4, `(.L_x_5484) ;  /* 0x000001c604987947 */ /* 0x000fec000b800000 */
[----:B------:R1:W2:Y:S04]  /*7d20*/  SHFL.IDX PT, R3, R32, 0x1, 0x1c1f ;  /* 0x003c1f0020037f89 */ /* 0x0002a800000e0000 */
[----:B------:R1:W3:Y:S04]  /*7d30*/  SHFL.IDX PT, R6, R31, 0x1, 0x1c1f ;  /* 0x003c1f001f067f89 */ /* 0x0002e800000e0000 */
[----:B------:R1:W4:Y:S04]  /*7d40*/  SHFL.IDX PT, R7, R33, 0x1, 0x1c1f ;  /* 0x003c1f0021077f89 */ /* 0x00032800000e0000 */
[----:B0-----:R-:W0:Y:S02]  /*7d50*/  SHFL.IDX PT, R30, R30, 0x1, 0x1c1f ;  /* 0x003c1f001e1e7f89 */ /* 0x001e2400000e0000 */
.L_x_5769:
        /* <DEDUP_REMOVED lines=24> */
[----:B------:R-:W-:-:S03]  /*7ee0*/  CS2R R12, SRZ ;  /* 0x00000000000c7805 */ /* 0x000fc6000001ff00 */
[-C--:B0-----:R-:W-:Y:S02]  /*7ef0*/  @!P3 IADD3 R4, P0, R6, R9.reuse, RZ ;  /* 0x000000090604b210 */ /* 0x081fe40007f1e0ff */
[----:B------:R-:W-:Y:S01]  /*7f00*/  @!P3 IADD3 R6, P1, R30, R9, RZ ;  /* 0x000000091e06b210 */ /* 0x000fe20007f3e0ff */
[----:B------:R-:W-:Y:S01]  /*7f10*/  @!P2 IMAD.WIDE R30, R184, 0x2, R10 ;  /* 0x00000002b81ea825 */ /* 0x000fe200078e020a */
[----:B------:R-:W-:Y:S02]  /*7f20*/  CS2R R8, SRZ ;  /* 0x0000000000087805 */ /* 0x000fe4000001ff00 */
[----:B------:R-:W-:Y:S01]  /*7f30*/  CS2R R10, SRZ ;  /* 0x00000000000a7805 */ /* 0x000fe2000001ff00 */
[--C-:B------:R-:W-:Y:S02]  /*7f40*/  @!P3 IMAD.X R5, R3, 0x1, R32.reuse, P0 ;  /* 0x000000010305b824 */ /* 0x100fe400000e0620 */
[----:B------:R-:W-:Y:S01]  /*7f50*/  @!P3 IMAD.X R7, R7, 0x1, R32, P1 ;  /* 0x000000010707b824 */ /* 0x000fe200008e0620 */
[----:B------:R1:W5:Y:S04]  /*7f60*/  @!P2 LD.E.64 R8, desc[UR42][R30.64] ;  /* 0x0000002a1e08a980 */ /* 0x000368000c101b00 */
[----:B------:R1:W5:Y:S04]  /*7f70*/  @!P3 LD.E.64 R12, desc[UR42][R4.64] ;  /* 0x0000002a040cb980 */ /* 0x000368000c101b00 */
[----:B------:R1:W5:Y:S02]  /*7f80*/  @!P3 LD.E.64 R10, desc[UR42][R6.64] ;  /* 0x0000002a060ab980 */ /* 0x000364000c101b00 */
.L_x_5486:
[----:B------:R-:W-:Y:S05]  /*7f90*/  BSYNC B1 ;  /* 0x0000000000017941 */ /* 0x000fea0003800000 */
.L_x_5485:
[----:B------:R-:W0:Y:S01]  /*7fa0*/  SYNCS.PHASECHK.TRANS64.TRYWAIT P0, [R2+URZ+0x38800], R35 ;  /* 0x03880023020075a7 */ /* 0x000e22000800017f */
[----:B------:R-:W-:Y:S01]  /*7fb0*/  LOP3.LUT R33, R33, 0x1c0, RZ, 0xc0, !PT ;  /* 0x000001c021217812 */ /* 0x000fe200078ec0ff */
[----:B-1---5:R-:W-:Y:S01]  /*7fc0*/  IMAD.MOV.U32 R5, RZ, RZ, R8 ;  /* 0x000000ffff057224 */ /* 0x022fe200078e0008 */
[----:B------:R-:W-:Y:S01]  /*7fd0*/  VIADDMNMX R32, R37, -R194, 0x40, PT ;  /* 0x0000004025207446 */ /* 0x000fe200038009c2 */
[----:B---3--:R-:W-:Y:S01]  /*7fe0*/  IMAD.MOV.U32 R6, RZ, RZ, R11 ;  /* 0x000000ffff067224 */ /* 0x008fe200078e000b */
[----:B--2---:R-:W-:Y:S01]  /*7ff0*/  LOP3.LUT R3, R33, 0x18, R16, 0xf8, !PT ;  /* 0x0000001821037812 */ /* 0x004fe200078ef810 */
[----:B----4-:R-:W-:Y:S01]  /*8000*/  IMAD.MOV.U32 R7, RZ, RZ, R14 ;  /* 0x000000ffff077224 */ /* 0x010fe200078e000e */
        /* <DEDUP_REMOVED lines=13> */
[----:B0-----:R-:W-:Y:S01]  /*80e0*/  IMAD R30, R3, 0x2, R2 ;  /* 0x00000002031e7824 */ /* 0x001fe200078e0202 */
[----:B------:R-:W-:Y:S02]  /*80f0*/  PRMT R48, R4, 0x7610, R48 ;  /* 0x0000761004307816 */ /* 0x000fe40000000030 */
[----:B------:R-:W-:Y:S01]  /*8100*/  PRMT R34, R5, 0x7610, R34 ;  /* 0x0000761005227816 */ /* 0x000fe20000000022 */
[----:B------:R-:W-:-:S02]  /*8110*/  IMAD.MOV.U32 R5, RZ, RZ, R13 ;  /* 0x000000ffff057224 */ /* 0x000fc400078e000d */
[C---:B------:R-:W-:Y:S02]  /*8120*/  VIADD R4, R30.reuse, 0x20400 ;  /* 0x000204001e047836 */ /* 0x040fe40000000000 */
[----:B------:R-:W-:Y:S01]  /*8130*/  VIADD R3, R30, 0x20440 ;  /* 0x000204401e037836 */ /* 0x000fe20000000000 */
[----:B------:R-:W-:Y:S06]  /*8140*/  @!P0 BRA `(.L_x_5488) ;  /* 0x000001c400008947 */ /* 0x000fec0003800000 */
.L_x_5770:
[----:B------:R-:W-:Y:S05]  /*8150*/  BSYNC B1 ;  /* 0x0000000000017941 */ /* 0x000fea0003800000 */
.L_x_5487:
[----:B------:R-:W-:Y:S01]  /*8160*/  BSSY B1, `(.L_x_5489) ;  /* 0x0000067000017945 */ /* 0x000fe20003800000 */
[----:B0-----:R-:W-:Y:S01]  /*8170*/  PRMT R35, R5, 0x7610, R35 ;  /* 0x0000761005237816 */ /* 0x001fe20000000023 */
[----:B------:R-:W-:Y:S02]  /*8180*/  @P2 VIADD R3, R4, 0xffffffc0 ;  /* 0xffffffc004032836 */ /* 0x000fe40000000000 */
[----:B------:R-:W-:Y:S05]  /*8190*/  @P1 BRA `(.L_x_5490) ;  /* 0x00000004008c1947 */ /* 0x000fea0003800000 */
[----:B------:R-:W0:Y:S01]  /*81a0*/  LDC R4, c[0x0][0x3f4] ;  /* 0x0000fd00ff047b82 */ /* 0x000e220000000800 */
[----:B------:R-:W-:Y:S01]  /*81b0*/  BSSY B2, `(.L_x_5491) ;  /* 0x0000032000027945 */ /* 0x000fe20003800000 */
[-C--:B0-----:R-:W-:Y:S02]  /*81c0*/  ISETP.GE.AND P0, PT, R184, R4.reuse, PT ;  /* 0x00000004b800720c */ /* 0x081fe40003f06270 */
[----:B------:R-:W-:-:S11]  /*81d0*/  ISETP.GE.AND P1, PT, R191, R4, PT ;  /* 0x00000004bf00720c */ /* 0x000fd60003f26270 */
[----:B------:R-:W-:Y:S05]  /*81e0*/  @P0 BRA `(.L_x_5492) ;  /* 0x0000000000b80947 */ /* 0x000fea0003800000 */
[----:B------:R-:W0:Y:S01]  /*81f0*/  LDS.128 R4, [R30+0x20400] ;  /* 0x020400001e047984 */ /* 0x000e220000000c00 */
[----:B------:R-:W-:Y:S02]  /*8200*/  SHF.R.U32.HI R40, RZ, 0x10, R27 ;  /* 0x00000010ff287819 */ /* 0x000fe4000001161b */
[--C-:B------:R-:W-:Y:S02]  /*8210*/  SHF.R.U32.HI R37, RZ, 0x10, R29.reuse ;  /* 0x00000010ff257819 */ /* 0x100fe4000001161d */
[----:B------:R-:W-:Y:S02]  /*8220*/  SHF.R.U64 R36, R28, 0x10, R29 ;  /* 0x000000101c247819 */ /* 0x000fe4000000121d */
        /* <DEDUP_REMOVED lines=9> */
[C---:B0-----:R-:W-:Y:S01]  /*82c0*/  LOP3.LUT R27, R6.reuse, 0xffff0000, RZ, 0xc0, !PT ;  /* 0xffff0000061b7812 */ /* 0x041fe200078ec0ff */
[----:B------:R-:W-:Y:S01]  /*82d0*/  IMAD.U32 R26, R6, 0x10000, RZ ;  /* 0x00010000061a7824 */ /* 0x000fe200078e00ff */
[C---:B------:R-:W-:Y:S01]  /*82e0*/  LOP3.LUT R29, R7.reuse, 0xffff0000, RZ, 0xc0, !PT ;  /* 0xffff0000071d7812 */ /* 0x040fe200078ec0ff */
[----:B------:R-:W-:-:S02]  /*82f0*/  IMAD.U32 R28, R7, 0x10000, RZ ;  /* 0x00010000071c7824 */ /* 0x000fc400078e00ff */
[CC--:B------:R-:W-:Y:S01]  /*8300*/  FMUL.FTZ R43, R27.reuse, R41.reuse ;  /* 0x000000291b2b7220 */ /* 0x0c0fe20000410000 */
[----:B------:R-:W-:Y:S01]  /*8310*/  FMUL.FTZ R42, R27, R38 ;  /* 0x000000261b2a7220 */ /* 0x000fe20000410000 */
[----:B------:R-:W-:Y:S01]  /*8320*/  FMUL.FTZ R27, R29, R40 ;  /* 0x000000281d1b7220 */ /* 0x000fe20000410000 */
[----:B------:R-:W-:Y:S02]  /*8330*/  IMAD.U32 R6, R4, 0x10000, RZ ;  /* 0x0001000004067824 */ /* 0x000fe400078e00ff */
        /* <DEDUP_REMOVED lines=25> */
.L_x_5492:
[----:B------:R-:W-:Y:S05]  /*84d0*/  BSYNC B2 ;  /* 0x0000000000027941 */ /* 0x000fea0003800000 */
.L_x_5491:
[----:B------:R-:W-:Y:S05]  /*84e0*/  @P1 BRA `(.L_x_5490) ;  /* 0x0000000000b81947 */ /* 0x000fea0003800000 */
[----:B0-----:R-:W0:Y:S01]  /*84f0*/  LDS.128 R4, [R3] ;  /* 0x0000000003047984 */ /* 0x001e220000000c00 */
        /* <DEDUP_REMOVED lines=12> */
[C---:B0-----:R-:W-:Y:S01]  /*85c0*/  LOP3.LUT R21, R6.reuse, 0xffff0000, RZ, 0xc0, !PT ;  /* 0xffff000006157812 */ /* 0x041fe200078ec0ff */
        /* <DEDUP_REMOVED lines=32> */
.L_x_5490:
[----:B------:R-:W-:Y:S05]  /*87d0*/  BSYNC B1 ;  /* 0x0000000000017941 */ /* 0x000fea0003800000 */
.L_x_5489:
[----:B01----:R-:W-:-:S05]  /*87e0*/  VIADD R5, R19, 0x20 ;  /* 0x0000002013057836 */ /* 0x003fca0000000000 */
[----:B------:R-:W-:-:S13]  /*87f0*/  ISETP.GE.AND P0, PT, R5, R32, PT ;  /* 0x000000200500720c */ /* 0x000fda0003f06270 */
        /* <DEDUP_REMOVED lines=52> */
.L_x_5495:
[----:B------:R-:W-:Y:S05]  /*8b40*/  BSYNC B1 ;  /* 0x0000000000017941 */ /* 0x000fea0003800000 */
.L_x_5494:
[----:B------:R-:W-:Y:S05]  /*8b50*/  @P1 BRA `(.L_x_5493) ;  /* 0x0000001400f01947 */ /* 0x000fea0003800000 */
[----:B0-----:R-:W0:Y:S01]  /*8b60*/  LDS.128 R4, [R3+0x1000] ;  /* 0x0010000003047984 */ /* 0x001e220000000c00 */
[----:B------:R-:W-:Y:S02]  /*8b70*/  SHF.R.U64 R9, R12, 0x10, R13 ;  /* 0x000000100c097819 */ /* 0x000fe4000000120d */
[----:B------:R-:W-:Y:S02]  /*8b80*/  SHF.R.U64 R8, R10, 0x10, R11 ;  /* 0x000000100a087819 */ /* 0x000fe4000000120b */
[----:B------:R-:W-:Y:S02]  /*8b90*/  SHF.R.U32.HI R12, RZ, 0x10, R13 ;  /* 0x00000010ff0c7819 */ /* 0x000fe4000001160d */
[----:B------:R-:W-:Y:S02]  /*8ba0*/  SHF.R.U32.HI R10, RZ, 0x10, R11 ;  /* 0x00000010ff0a7819 */ /* 0x000fe4000001160b */
[----:B------:R-:W-:Y:S02]  /*8bb0*/  PRMT R35, R35, 0x5410, R12 ;  /* 0x0000541023237816 */ /* 0x000fe4000000000c */
        /* <DEDUP_REMOVED lines=13> */
[C---:B------:R-:W-:Y:S01]  /*8c90*/  FMUL.FTZ R9, R11.reuse, R31 ;  /* 0x0000001f0b097220 */ /* 0x040fe20000410000 */
[----:B------:R-:W-:Y:S02]  /*8ca0*/  IMAD.U32 R6, R4, 0x10000, RZ ;  /* 0x0001000004067824 */ /* 0x000fe400078e00ff */
[----:B------:R-:W-:Y:S01]  /*8cb0*/  FFMA.FTZ R21, R8, R13, R20 ;  /* 0x0000000d08157223 */ /* 0x000fe20000010014 */
[-C--:B------:R-:W-:Y:S01]  /*8cc0*/  FMUL.FTZ R13, R11, R35.reuse ;  /* 0x000000230b0d7220 */ /* 0x080fe20000410000 */
[----:B------:R-:W-:Y:S01]  /*8cd0*/  FFMA.FTZ R35, R10, R35, -R9 ;  /* 0x000000230a237223 */ /* 0x000fe20000010809 */
[----:B------:R-:W-:Y:S02]  /*8ce0*/  IMAD.U32 R7, R5, 0x10000, RZ ;  /* 0x0001000005077824 */ /* 0x000fe400078e00ff */
        /* <DEDUP_REMOVED lines=9> */
[----:B------:R-:W-:-:S02]  /*8d80*/  FMUL.FTZ R10, R4, R9 ;  /* 0x00000009040a7220 */ /* 0x000fc40000410000 */
[C---:B------:R-:W-:Y:S01]  /*8d90*/  FMUL.FTZ R12, R5.reuse, R8 ;  /* 0x00000008050c7220 */ /* 0x040fe20000410000 */
[C---:B------:R-:W-:Y:S01]  /*8da0*/  FFMA.FTZ R4, R6.reuse, R9, -R13 ;  /* 0x0000000906047223 */ /* 0x040fe2000001080d */
[-C--:B------:R-:W-:Y:S01]  /*8db0*/  FMUL.FTZ R15, R5, R34.reuse ;  /* 0x00000022050f7220 */ /* 0x080fe20000410000 */
[----:B------:R-:W-:Y:S01]  /*8dc0*/  FFMA.FTZ R11, R6, R11, R10 ;  /* 0x0000000b060b7223 */ /* 0x000fe2000001000a */
[----:B------:R-:W-:Y:S01]  /*8dd0*/  FFMA.FTZ R5, R7, R34, -R12 ;  /* 0x0000002207057223 */ /* 0x000fe2000001080c */
[----:B------:R-:W-:Y:S01]  /*8de0*/  F2FP.BF16.F32.PACK_AB R6, R21, R14 ;  /* 0x0000000e1506723e */ /* 0x000fe200000010ff */
[----:B------:R-:W-:Y:S01]  /*8df0*/  FFMA.FTZ R8, R7, R8, R15 ;  /* 0x0000000807087223 */ /* 0x000fe2000001000f */
[----:B------:R-:W-:Y:S02]  /*8e00*/  F2FP.BF16.F32.PACK_AB R7, R20, R35 ;  /* 0x000000231407723e */ /* 0x000fe400000010ff */
[----:B------:R-:W-:Y:S02]  /*8e10*/  F2FP.BF16.F32.PACK_AB R4, R11, R4 ;  /* 0x000000040b04723e */ /* 0x000fe400000010ff */
[----:B------:R-:W-:-:S05]  /*8e20*/  F2FP.BF16.F32.PACK_AB R5, R8, R5 ;  /* 0x000000050805723e */ /* 0x000fca00000010ff */
[----:B------:R3:W-:Y:S01]  /*8e30*/  STS.128 [R3+0x1000], R4 ;  /* 0x0010000403007388 */ /* 0x0007e20000000c00 */
[----:B------:R-:W-:Y:S05]  /*8e40*/  BRA `(.L_x_5493) ;  /* 0x0000001400347947 */ /* 0x000fea0003800000 */
.L_x_5480:
        /* <DEDUP_REMOVED lines=34> */
.L_x_5776:
        /* <DEDUP_REMOVED lines=15> */
.L_x_5498:
[----:B------:R-:W-:Y:S05]  /*9160*/  BSYNC B1 ;  /* 0x0000000000017941 */ /* 0x000fea0003800000 */
.L_x_5497:
[----:B-12--5:R-:W-:Y:S01]  /*9170*/  IMAD.MOV.U32 R4, RZ, RZ, R28 ;  /* 0x000000ffff047224 */ /* 0x026fe200078e001c */
[----:B------:R-:W-:Y:S01]  /*9180*/  UMOV UR4, 0xffffffff ;  /* 0xffffffff00047882 */ /* 0x000fe20000000000 */
[----:B------:R-:W-:Y:S02]  /*9190*/  IMAD.MOV.U32 R5, RZ, RZ, R29 ;  /* 0x000000ffff057224 */ /* 0x000fe400078e001d */
[----:B----4-:R-:W-:Y:S02]  /*91a0*/  IMAD.MOV.U32 R6, RZ, RZ, R30 ;  /* 0x000000ffff067224 */ /* 0x010fe400078e001e */
[----:B---3--:R-:W-:Y:S01]  /*91b0*/  IMAD.MOV.U32 R7, RZ, RZ, R31 ;  /* 0x000000ffff077224 */ /* 0x008fe200078e001f */
[----:B------:R-:W-:Y:S01]  /*91c0*/  PRMT R39, R4, 0x5410, R5 ;  /* 0x0000541004277816 */ /* 0x000fe20000000005 */
[----:B------:R-:W-:Y:S02]  /*91d0*/  IMAD.MOV.U32 R4, RZ, RZ, R24 ;  /* 0x000000ffff047224 */ /* 0x000fe400078e0018 */
[----:B------:R-:W-:Y:S01]  /*91e0*/  IMAD.MOV.U32 R5, RZ, RZ, R25 ;  /* 0x000000ffff057224 */ /* 0x000fe200078e0019 */
[----:B------:R-:W-:Y:S01]  /*91f0*/  PRMT R41, R7, 0x5410, R6 ;  /* 0x0000541007297816 */ /* 0x000fe20000000006 */
[----:B------:R-:W-:-:S02]  /*9200*/  IMAD.MOV.U32 R6, RZ, RZ, R26 ;  /* 0x000000ffff067224 */ /* 0x000fc400078e001a */
[----:B------:R-:W-:Y:S01]  /*9210*/  IMAD.MOV.U32 R7, RZ, RZ, R27 ;  /* 0x000000ffff077224 */ /* 0x000fe200078e001b */
[----:B------:R-:W-:Y:S02]  /*9220*/  PRMT R50, R50, 0x5410, R5 ;  /* 0x0000541032327816 */ /* 0x000fe40000000005 */
[----:B------:R-:W-:Y:S02]  /*9230*/  PRMT R47, R6, 0x5410, R4 ;  /* 0x00005410062f7816 */ /* 0x000fe40000000004 */
[----:B------:R-:W-:Y:S02]  /*9240*/  CS2R R4, SRZ ;  /* 0x0000000000047805 */ /* 0x000fe4000001ff00 */
        /* <DEDUP_REMOVED lines=8> */
.L_x_5782:
        /* <DEDUP_REMOVED lines=23> */
.L_x_5501:
[----:B------:R-:W-:Y:S05]  /*9440*/  BSYNC B1 ;  /* 0x0000000000017941 */ /* 0x000fea0003800000 */
.L_x_5500:
        /* <DEDUP_REMOVED lines=19> */
[----:B------:R-:W-:-:S02]  /*9580*/  PRMT R52, R12, 0x7610, R52 ;  /* 0x000076100c347816 */ /* 0x000fc40000000034 */
[----:B------:R-:W-:Y:S01]  /*9590*/  PRMT R53, R15, 0x7610, R53 ;  /* 0x000076100f357816 */ /* 0x000fe20000000035 */
[----:B--2---:R-:W-:Y:S06]  /*95a0*/  @!P1 BRA `(.L_x_5503) ;  /* 0x000001b000e89947 */ /* 0x004fec0003800000 */
.L_x_5783:
[----:B------:R-:W-:Y:S05]  /*95b0*/  BSYNC B1 ;  /* 0x0000000000017941 */ /* 0x000fea0003800000 */
.L_x_5502:
[----:B------:R-:W-:Y:S04]  /*95c0*/  BSSY B1, `(.L_x_5504) ;  /* 0x000006a000017945 */ /* 0x000fe80003800000 */
[----:B------:R-:W-:Y:S05]  /*95d0*/  @P2 BRA `(.L_x_5505) ;  /* 0x0000000400a02947 */ /* 0x000fea0003800000 */
[----:B------:R-:W-:Y:S01]  /*95e0*/  IMAD.SHL.U32 R12, R189, 0x40, RZ ;  /* 0x00000040bd0c7824 */ /* 0x000fe200078e00ff */
[----:B------:R-:W-:Y:S01]  /*95f0*/  SHF.R.U64 R45, R28, 0x10, R29 ;  /* 0x000000101c2d7819 */ /* 0x000fe2000000121d */
[----:B------:R-:W-:Y:S01]  /*9600*/  IMAD.IADD R14, R16, 0x1, R3 ;  /* 0x00000001100e7824 */ /* 0x000fe200078e0203 */
[----:B------:R-:W-:Y:S02]  /*9610*/  SHF.R.U64 R40, R24, 0x10, R25 ;  /* 0x0000001018287819 */ /* 0x000fe40000001219 */
[----:B------:R-:W-:Y:S02]  /*9620*/  LOP3.LUT R15, R12, 0x1c0, RZ, 0xc0, !PT ;  /* 0x000001c00c0f7812 */ /* 0x000fe400078ec0ff */
[----:B------:R-:W-:Y:S02]  /*9630*/  SHF.R.U64 R43, R26, 0x10, R27 ;  /* 0x000000101a2b7819 */ /* 0x000fe4000000121b */
[----:B0-----:R-:W-:Y:S02]  /*9640*/  SHF.R.U32.HI R33, RZ, 0x3, R15 ;  /* 0x00000003ff217819 */ /* 0x001fe4000001160f */
[----:B------:R-:W-:-:S02]  /*9650*/  LOP3.LUT R14, R15, 0x38, R14, 0xf8, !PT ;  /* 0x000000380f0e7812 */ /* 0x000fc400078ef80e */
[----:B------:R-:W-:Y:S02]  /*9660*/  LOP3.LUT R12, R15, 0x38, R16, 0xf8, !PT ;  /* 0x000000380f0c7812 */ /* 0x000fe400078ef810 */
[-C--:B------:R-:W-:Y:S02]  /*9670*/  LOP3.LUT R15, R14, R33.reuse, RZ, 0x3c, !PT ;  /* 0x000000210e0f7212 */ /* 0x080fe400078e3cff */
[----:B------:R-:W-:Y:S02]  /*9680*/  LOP3.LUT R13, R12, R33, RZ, 0x3c, !PT ;  /* 0x000000210c0d7212 */ /* 0x000fe400078e3cff */
[----:B------:R-:W-:Y:S01]  /*9690*/  PRMT R45, R39, 0x5410, R45 ;  /* 0x00005410272d7816 */ /* 0x000fe2000000002d */
[----:B------:R-:W-:Y:S01]  /*96a0*/  IMAD R33, R214, 0x200, R15 ;  /* 0x00000200d6217824 */ /* 0x000fe200078e020f */
[----:B------:R-:W-:Y:S01]  /*96b0*/  SHF.R.U64 R48, R30, 0x10, R31 ;  /* 0x000000101e307819 */ /* 0x000fe2000000121f */
[----:B------:R-:W-:Y:S01]  /*96c0*/  IMAD R13, R214, 0x200, R13 ;  /* 0x00000200d60d7824 */ /* 0x000fe200078e020d */
[----:B------:R-:W-:Y:S01]  /*96d0*/  SHF.R.U32.HI R49, RZ, 0x10, R31 ;  /* 0x00000010ff317819 */ /* 0x000fe2000001161f */
[----:B------:R-:W-:Y:S01]  /*96e0*/  IMAD R38, R33, 0x2, R2 ;  /* 0x0000000221267824 */ /* 0x000fe200078e0202 */
[----:B------:R-:W-:Y:S01]  /*96f0*/  PRMT R40, R47, 0x5432, R40 ;  /* 0x000054322f287816 */ /* 0x000fe20000000028 */
[----:B------:R-:W-:Y:S01]  /*9700*/  IMAD R37, R13, 0x2, R2 ;  /* 0x000000020d257824 */ /* 0x000fe200078e0202 */
[----:B------:R-:W-:-:S02]  /*9710*/  SHF.R.U32.HI R44, RZ, 0x10, R27 ;  /* 0x00000010ff2c7819 */ /* 0x000fc4000001161b */
[----:B------:R-:W0:Y:S01]  /*9720*/  LDS.128 R32, [R38+0x20400] ;  /* 0x0204000026207984 */ /* 0x000e220000000c00 */
[----:B------:R-:W-:Y:S02]  /*9730*/  SHF.R.U32.HI R46, RZ, 0x10, R29 ;  /* 0x00000010ff2e7819 */ /* 0x000fe4000001161d */
[----:B------:R-:W-:Y:S01]  /*9740*/  PRMT R43, R47, 0x5410, R43 ;  /* 0x000054102f2b7816 */ /* 0x000fe2000000002b */
[----:B------:R-:W1:Y:S01]  /*9750*/  LDS.128 R12, [R37+0x20400] ;  /* 0x02040000250c7984 */ /* 0x000e620000000c00 */
[----:B------:R-:W-:Y:S01]  /*9760*/  PRMT R48, R41, 0x5432, R48 ;  /* 0x0000543229307816 */ /* 0x000fe20000000030 */
[----:B------:R-:W-:Y:S01]  /*9770*/  IMAD.U32 R47, R45, 0x10000, RZ ;  /* 0x000100002d2f7824 */ /* 0x000fe200078e00ff */
[----:B------:R-:W-:Y:S01]  /*9780*/  PRMT R49, R41, 0x5410, R49 ;  /* 0x0000541029317816 */ /* 0x000fe20000000031 */
[----:B------:R-:W-:Y:S01]  /*9790*/  IMAD.U32 R41, R40, 0x10000, RZ ;  /* 0x0001000028297824 */ /* 0x000fe200078e00ff */
[----:B------:R-:W-:Y:S02]  /*97a0*/  SHF.R.U32.HI R42, RZ, 0x10, R25 ;  /* 0x00000010ff2a7819 */ /* 0x000fe40000011619 */
[----:B------:R-:W-:-:S02]  /*97b0*/  PRMT R44, R51, 0x5432, R44 ;  /* 0x00005432332c7816 */ /* 0x000fc4000000002c */
[----:B------:R-:W-:Y:S02]  /*97c0*/  PRMT R46, R39, 0x5432, R46 ;  /* 0x00005432272e7816 */ /* 0x000fe4000000002e */
[----:B------:R-:W-:Y:S02]  /*97d0*/  LOP3.LUT R45, R45, 0xffff0000, RZ, 0xc0, !PT ;  /* 0xffff00002d2d7812 */ /* 0x000fe400078ec0ff */
[----:B------:R-:W-:Y:S02]  /*97e0*/  PRMT R42, R50, 0x5432, R42 ;  /* 0x00005432322a7816 */ /* 0x000fe4000000002a */
[----:B------:R-:W-:Y:S01]  /*97f0*/  LOP3.LUT R40, R40, 0xffff0000, RZ, 0xc0, !PT ;  /* 0xffff000028287812 */ /* 0x000fe200078ec0ff */
        /* <DEDUP_REMOVED lines=12> */
[C---:B------:R-:W-:Y:S01]  /*98c0*/  FFMA.FTZ R51, R24.reuse, R41, -R51 ;  /* 0x0000002918337223 */ /* 0x040fe20000010833 */
[C---:B------:R-:W-:Y:S01]  /*98d0*/  FMUL.FTZ R41, R29.reuse, R45 ;  /* 0x0000002d1d297220 */ /* 0x040fe20000410000 */
[----:B------:R-:W-:Y:S01]  /*98e0*/  FFMA.FTZ R35, R24, R47, R35 ;  /* 0x0000002f18237223 */ /* 0x000fe20000010023 */
[----:B------:R-:W-:Y:S02]  /*98f0*/  IMAD.U32 R28, R46, 0x10000, RZ ;  /* 0x000100002e1c7824 */ /* 0x000fe400078e00ff */
[----:B------:R-:W-:Y:S01]  /*9900*/  FMUL.FTZ R29, R29, R40 ;  /* 0x000000281d1d7220 */ /* 0x000fe20000410000 */
[----:B------:R-:W-:-:S02]  /*9910*/  IMAD.U32 R24, R42, 0x10000, RZ ;  /* 0x000100002a187824 */ /* 0x000fc400078e00ff */
[----:B------:R-:W-:Y:S01]  /*9920*/  FFMA.FTZ R40, R12, R40, -R41 ;  /* 0x000000280c287223 */ /* 0x000fe20000010829 */
[----:B------:R-:W-:Y:S02]  /*9930*/  IMAD.U32 R25, R13, 0x10000, RZ ;  /* 0x000100000d197824 */ /* 0x000fe400078e00ff */
[----:B------:R-:W-:Y:S01]  /*9940*/  FMUL.FTZ R50, R30, R28 ;  /* 0x0000001c1e327220 */ /* 0x000fe20000410000 */
[----:B------:R-:W-:Y:S01]  /*9950*/  LOP3.LUT R46, R46, 0xffff0000, RZ, 0xc0, !PT ;  /* 0xffff00002e2e7812 */ /* 0x000fe200078ec0ff */
[-C--:B------:R-:W-:Y:S01]  /*9960*/  FMUL.FTZ R41, R30, R24.reuse ;  /* 0x000000181e297220 */ /* 0x080fe20000410000 */
[----:B------:R-:W-:Y:S01]  /*9970*/  LOP3.LUT R42, R42, 0xffff0000, RZ, 0xc0, !PT ;  /* 0xffff00002a2a7812 */ /* 0x000fe200078ec0ff */
[----:B------:R-:W-:Y:S01]  /*9980*/  FFMA.FTZ R50, R25, R24, -R50 ;  /* 0x0000001819327223 */ /* 0x000fe20000010832 */
[----:B------:R-:W-:Y:S01]  /*9990*/  LOP3.LUT R13, R13, 0xffff0000, RZ, 0xc0, !PT ;  /* 0xffff00000d0d7812 */ /* 0x000fe200078ec0ff */
[----:B------:R-:W-:Y:S01]  /*99a0*/  FFMA.FTZ R41, R25, R28, R41 ;  /* 0x0000001c19297223 */ /* 0x000fe20000010029 */
[----:B------:R-:W-:Y:S01]  /*99b0*/  FMUL.FTZ R24, R32, R46 ;  /* 0x0000002e20187220 */ /* 0x000fe20000410000 */
[----:B------:R-:W-:-:S02]  /*99c0*/  IMAD.U32 R25, R48, 0x10000, RZ ;  /* 0x0001000030197824 */ /* 0x000fc400078e00ff */
[----:B------:R-:W-:Y:S01]  /*99d0*/  FFMA.FTZ R30, R12, R45, R29 ;  /* 0x0000002d0c1e7223 */ /* 0x000fe2000001001d */
[-C--:B------:R-:W-:Y:S01]  /*99e0*/  FMUL.FTZ R32, R32, R42.reuse ;  /* 0x0000002a20207220 */ /* 0x080fe20000410000 */
[----:B------:R-:W-:Y:S02]  /*99f0*/  IMAD.U32 R26, R14, 0x10000, RZ ;  /* 0x000100000e1a7824 */ /* 0x000fe400078e00ff */
[----:B------:R-:W-:Y:S01]  /*9a00*/  FFMA.FTZ R29, R13, R42, -R24 ;  /* 0x0000002a0d1d7223 */ /* 0x000fe20000010818 */
[----:B------:R-:W-:Y:S02]  /*9a10*/  IMAD.U32 R12, R43, 0x10000, RZ ;  /* 0x000100002b0c7824 */ /* 0x000fe400078e00ff */
[----:B------:R-:W-:Y:S01]  /*9a20*/  FMUL.FTZ R45, R31, R25 ;  /* 0x000000191f2d7220 */ /* 0x000fe20000410000 */
[----:B------:R-:W-:Y:S02]  /*9a30*/  IMAD.U32 R28, R49, 0x10000, RZ ;  /* 0x00010000311c7824 */ /* 0x000fe400078e00ff */
[----:B------:R-:W-:Y:S01]  /*9a40*/  FFMA.FTZ R32, R13, R46, R32 ;  /* 0x0000002e0d207223 */ /* 0x000fe20000010020 */
[----:B------:R-:W-:-:S02]  /*9a50*/  IMAD.U32 R24, R44, 0x10000, RZ ;  /* 0x000100002c187824 */ /* 0x000fc400078e00ff */
[----:B------:R-:W-:Y:S01]  /*9a60*/  FMUL.FTZ R42, R31, R12 ;  /* 0x0000000c1f2a7220 */ /* 0x000fe20000410000 */
[----:B------:R-:W-:Y:S02]  /*9a70*/  IMAD.U32 R27, R15, 0x10000, RZ ;  /* 0x000100000f1b7824 */ /* 0x000fe400078e00ff */
[C---:B------:R-:W-:Y:S01]  /*9a80*/  FMUL.FTZ R46, R39.reuse, R28 ;  /* 0x0000001c272e7220 */ /* 0x040fe20000410000 */
[----:B------:R-:W-:Y:S01]  /*9a90*/  FFMA.FTZ R45, R26, R12, -R45 ;  /* 0x0000000c1a2d7223 */ /* 0x000fe2000001082d */
[-C--:B------:R-:W-:Y:S01]  /*9aa0*/  FMUL.FTZ R12, R39, R24.reuse ;  /* 0x00000018270c7220 */ /* 0x080fe20000410000 */
[----:B------:R-:W-:Y:S01]  /*9ab0*/  LOP3.LUT R48, R48, 0xffff0000, RZ, 0xc0, !PT ;  /* 0xffff000030307812 */ /* 0x000fe200078ec0ff */
[----:B------:R-:W-:Y:S01]  /*9ac0*/  FFMA.FTZ R46, R27, R24, -R46 ;  /* 0x000000181b2e7223 */ /* 0x000fe2000001082e */
[----:B------:R-:W-:Y:S01]  /*9ad0*/  LOP3.LUT R49, R49, 0xffff0000, RZ, 0xc0, !PT ;  /* 0xffff000031317812 */ /* 0x000fe200078ec0ff */
[----:B------:R-:W-:Y:S01]  /*9ae0*/  FFMA.FTZ R27, R27, R28, R12 ;  /* 0x0000001c1b1b7223 */ /* 0x000fe2000001000c */
[----:B------:R-:W-:Y:S01]  /*9af0*/  LOP3.LUT R43, R43, 0xffff0000, RZ, 0xc0, !PT ;  /* 0xffff00002b2b7812 */ /* 0x000fe200078ec0ff */
[C---:B------:R-:W-:Y:S01]  /*9b00*/  FMUL.FTZ R13, R33.reuse, R48 ;  /* 0x00000030210d7220 */ /* 0x040fe20000410000 */
[----:B------:R-:W-:Y:S01]  /*9b10*/  LOP3.LUT R44, R44, 0xffff0000, RZ, 0xc0, !PT ;  /* 0xffff00002c2c7812 */ /* 0x000fe200078ec0ff */
[----:B------:R-:W-:Y:S01]  /*9b20*/  FMUL.FTZ R12, R34, R49 ;  /* 0x00000031220c7220 */ /* 0x000fe20000410000 */
[----:B------:R-:W-:Y:S01]  /*9b30*/  LOP3.LUT R14, R14, 0xffff0000, RZ, 0xc0, !PT ;  /* 0xffff00000e0e7812 */ /* 0x000fe200078ec0ff */
[----:B------:R-:W-:Y:S01]  /*9b40*/  FMUL.FTZ R33, R33, R43 ;  /* 0x0000002b21217220 */ /* 0x000fe20000410000 */
[----:B------:R-:W-:Y:S01]  /*9b50*/  LOP3.LUT R15, R15, 0xffff0000, RZ, 0xc0, !PT ;  /* 0xffff00000f0f7812 */ /* 0x000fe200078ec0ff */
[----:B------:R-:W-:Y:S01]  /*9b60*/  FMUL.FTZ R34, R34, R44 ;  /* 0x0000002c22227220 */ /* 0x000fe20000410000 */
[----:B------:R-:W-:Y:S01]  /*9b70*/  FFMA.FTZ R26, R26, R25, R42 ;  /* 0x000000191a1a7223 */ /* 0x000fe2000001002a */
[C---:B------:R-:W-:Y:S01]  /*9b80*/  FFMA.FTZ R28, R14.reuse, R43, -R13 ;  /* 0x0000002b0e1c7223 */ /* 0x040fe2000001080d */
[----:B------:R-:W-:Y:S01]  /*9b90*/  FFMA.FTZ R33, R14, R48, R33 ;  /* 0x000000300e217223 */ /* 0x000fe20000010021 */
[C---:B------:R-:W-:Y:S01]  /*9ba0*/  FFMA.FTZ R31, R15.reuse, R44, -R12 ;  /* 0x0000002c0f1f7223 */ /* 0x040fe2000001080c */
        /* <DEDUP_REMOVED lines=11> */
.L_x_5505:
[----:B------:R-:W-:Y:S05]  /*9c60*/  BSYNC B1 ;  /* 0x0000000000017941 */ /* 0x000fea0003800000 */
.L_x_5504:
        /* <DEDUP_REMOVED lines=16> */
[----:B------:R-:W-:Y:S01]  /*9d70*/  SHF.R.U32.HI R34, RZ, 0x10, R5 ;  /* 0x00000010ff227819 */ /* 0x000fe20000011605 */
[----:B------:R-:W-:Y:S01]  /*9d80*/  IMAD.IADD R3, R12, 0x1, R3 ;  /* 0x000000010c037824 */ /* 0x000fe200078e0203 */
[----:B------:R-:W-:Y:S01]  /*9d90*/  PRMT R28, R55, 0x5432, R28 ;  /* 0x00005432371c7816 */ /* 0x000fe2000000001c */
[----:B0-----:R-:W-:Y:S01]  /*9da0*/  IMAD.U32 R33, R32, 0x10000, RZ ;  /* 0x0001000020217824 */ /* 0x001fe200078e00ff */
[--C-:B------:R-:W-:Y:S01]  /*9db0*/  SHF.R.U64 R30, R10, 0x10, R11.reuse ;  /* 0x000000100a1e7819 */ /* 0x100fe2000000120b */
[----:B------:R-:W-:Y:S01]  /*9dc0*/  IMAD R3, R3, 0x2, R2 ;  /* 0x0000000203037824 */ /* 0x000fe200078e0202 */
[----:B------:R-:W-:-:S02]  /*9dd0*/  SHF.R.U32.HI R31, RZ, 0x10, R11 ;  /* 0x00000010ff1f7819 */ /* 0x000fc4000001160b */
[----:B------:R-:W-:Y:S02]  /*9de0*/  SHF.R.U64 R35, R6, 0x10, R7 ;  /* 0x0000001006237819 */ /* 0x000fe40000001207 */
[----:B------:R-:W0:Y:S01]  /*9df0*/  LDS.128 R24, [R3+0x20400] ;  /* 0x0204000003187984 */ /* 0x000e220000000c00 */
[----:B------:R-:W-:Y:S02]  /*9e00*/  SHF.R.U32.HI R29, RZ, 0x10, R9 ;  /* 0x00000010ff1d7819 */ /* 0x000fe40000011609 */
[----:B------:R-:W-:Y:S02]  /*9e10*/  SHF.R.U32.HI R36, RZ, 0x10, R7 ;  /* 0x00000010ff247819 */ /* 0x000fe40000011607 */
[----:B------:R-:W-:Y:S02]  /*9e20*/  PRMT R34, R53, 0x5432, R34 ;  /* 0x0000543235227816 */ /* 0x000fe40000000022 */
[C---:B------:R-:W-:Y:S02]  /*9e30*/  PRMT R30, R21.reuse, 0x5432, R30 ;  /* 0x00005432151e7816 */ /* 0x040fe4000000001e */
[----:B------:R-:W-:-:S02]  /*9e40*/  PRMT R31, R21, 0x5410, R31 ;  /* 0x00005410151f7816 */ /* 0x000fc4000000001f */
[----:B------:R-:W-:Y:S02]  /*9e50*/  PRMT R29, R53, 0x5410, R29 ;  /* 0x00005410351d7816 */ /* 0x000fe4000000001d */
[----:B------:R-:W-:Y:S02]  /*9e60*/  PRMT R36, R54, 0x5432, R36 ;  /* 0x0000543236247816 */ /* 0x000fe40000000024 */
[----:B------:R-:W-:Y:S02]  /*9e70*/  LOP3.LUT R32, R32, 0xffff0000, RZ, 0xc0, !PT ;  /* 0xffff000020207812 */ /* 0x000fe400078ec0ff */
[----:B------:R-:W-:Y:S01]  /*9e80*/  PRMT R35, R52, 0x5410, R35 ;  /* 0x0000541034237816 */ /* 0x000fe20000000023 */
[----:B------:R-:W-:Y:S02]  /*9e90*/  IMAD.U32 R38, R36, 0x10000, RZ ;  /* 0x0001000024267824 */ /* 0x000fe400078e00ff */
[C---:B0-----:R-:W-:Y:S01]  /*9ea0*/  IMAD.U32 R10, R24.reuse, 0x10000, RZ ;  /* 0x00010000180a7824 */ /* 0x041fe200078e00ff */
[----:B------:R-:W-:Y:S01]  /*9eb0*/  LOP3.LUT R11, R24, 0xffff0000, RZ, 0xc0, !PT ;  /* 0xffff0000180b7812 */ /* 0x000fe200078ec0ff */
[----:B------:R-:W-:Y:S01]  /*9ec0*/  IMAD.U32 R21, R27, 0x10000, RZ ;  /* 0x000100001b157824 */ /* 0x000fe200078e00ff */
[----:B------:R-:W-:Y:S01]  /*9ed0*/  LOP3.LUT R24, R25, 0xffff0000, RZ, 0xc0, !PT ;  /* 0xffff000019187812 */ /* 0x000fe200078ec0ff */
[----:B------:R-:W-:Y:S01]  /*9ee0*/  FMUL.FTZ R37, R10, R33 ;  /* 0x000000210a257220 */ /* 0x000fe20000410000 */
[----:B------:R-:W-:Y:S01]  /*9ef0*/  LOP3.LUT R20, R26, 0xffff0000, RZ, 0xc0, !PT ;  /* 0xffff00001a147812 */ /* 0x000fe200078ec0ff */
[----:B--2---:R-:W0:Y:S02]  /*9f00*/  LDS.128 R12, [R40+0x20400] ;  /* 0x02040000280c7984 */ /* 0x004e240000000c00 */
[C---:B0-----:R-:W-:Y:S01]  /*9f10*/  IMAD.U32 R4, R12.reuse, 0x10000, RZ ;  /* 0x000100000c047824 */ /* 0x041fe200078e00ff */
[----:B------:R-:W-:Y:S01]  /*9f20*/  LOP3.LUT R5, R12, 0xffff0000, RZ, 0xc0, !PT ;  /* 0xffff00000c057812 */ /* 0x000fe200078ec0ff */
[C---:B------:R-:W-:Y:S01]  /*9f30*/  IMAD.U32 R6, R13.reuse, 0x10000, RZ ;  /* 0x000100000d067824 */ /* 0x040fe200078e00ff */
[----:B------:R-:W-:Y:S01]  /*9f40*/  LOP3.LUT R12, R13, 0xffff0000, RZ, 0xc0, !PT ;  /* 0xffff00000d0c7812 */ /* 0x000fe200078ec0ff */
[----:B------:R-:W-:Y:S01]  /*9f50*/  IMAD.U32 R13, R25, 0x10000, RZ ;  /* 0x00010000190d7824 */ /* 0x000fe200078e00ff */
[C---:B------:R-:W-:Y:S01]  /*9f60*/  LOP3.LUT R8, R14.reuse, 0xffff0000, RZ, 0xc0, !PT ;  /* 0xffff00000e087812 */ /* 0x040fe200078ec0ff */
[----:B------:R-:W-:Y:S01]  /*9f70*/  IMAD.U32 R7, R14, 0x10000, RZ ;  /* 0x000100000e077824 */ /* 0x000fe200078e00ff */
[C---:B------:R-:W-:Y:S01]  /*9f80*/  LOP3.LUT R14, R15.reuse, 0xffff0000, RZ, 0xc0, !PT ;  /* 0xffff00000f0e7812 */ /* 0x040fe200078ec0ff */
[C---:B------:R-:W-:Y:S01]  /*9f90*/  IMAD.U32 R25, R28.reuse, 0x10000, RZ ;  /* 0x000100001c197824 */ /* 0x040fe200078e00ff */
[----:B------:R-:W-:Y:S01]  /*9fa0*/  LOP3.LUT R28, R28, 0xffff0000, RZ, 0xc0, !PT ;  /* 0xffff00001c1c7812 */ /* 0x000fe200078ec0ff */
[----:B------:R-:W-:-:S02]  /*9fb0*/  IMAD.U32 R9, R15, 0x10000, RZ ;  /* 0x000100000f097824 */ /* 0x000fc400078e00ff */
[----:B------:R-:W-:Y:S01]  /*9fc0*/  IMAD.U32 R15, R26, 0x10000, RZ ;  /* 0x000100001a0f7824 */ /* 0x000fe200078e00ff */
[----:B------:R-:W-:Y:S01]  /*9fd0*/  LOP3.LUT R26, R27, 0xffff0000, RZ, 0xc0, !PT ;  /* 0xffff00001b1a7812 */ /* 0x000fe200078ec0ff */
[----:B------:R-:W-:Y:S02]  /*9fe0*/  IMAD.U32 R27, R34, 0x10000, RZ ;  /* 0x00010000221b7824 */ /* 0x000fe400078e00ff */
[-C--:B------:R-:W-:Y:S01]  /*9ff0*/  FMUL.FTZ R39, R10, R25.reuse ;  /* 0x000000190a277220 */ /* 0x080fe20000410000 */
[C---:B------:R-:W-:Y:S01]  /*a000*/  FFMA.FTZ R37, R4.reuse, R25, -R37 ;  /* 0x0000001904257223 */ /* 0x040fe20000010825 */
[----:B------:R-:W-:Y:S02]  /*a010*/  IMAD.U32 R10, R29, 0x10000, RZ ;  /* 0x000100001d0a7824 */ /* 0x000fe400078e00ff */
[----:B------:R-:W-:Y:S01]  /*a020*/  FMUL.FTZ R25, R13, R27 ;  /* 0x0000001b0d197220 */ /* 0x000fe20000410000 */
[----:B------:R-:W-:Y:S01]  /*a030*/  FFMA.FTZ R39, R4, R33, R39 ;  /* 0x0000002104277223 */ /* 0x000fe20000010027 */
[----:B------:R-:W-:-:S02]  /*a040*/  IMAD.U32 R4, R31, 0x10000, RZ ;  /* 0x000100001f047824 */ /* 0x000fc400078e00ff */
[-C--:B------:R-:W-:Y:S01]  /*a050*/  FMUL.FTZ R13, R13, R10.reuse ;  /* 0x0000000a0d0d7220 */ /* 0x080fe20000410000 */
[C---:B------:R-:W-:Y:S01]  /*a060*/  FFMA.FTZ R25, R6.reuse, R10, -R25 ;  /* 0x0000000a06197223 */ /* 0x040fe20000010819 */
[C---:B------:R-:W-:Y:S01]  /*a070*/  FMUL.FTZ R10, R21.reuse, R38 ;  /* 0x00000026150a7220 */ /* 0x040fe20000410000 */
[-C--:B------:R-:W-:Y:S01]  /*a080*/  FMUL.FTZ R33, R21, R4.reuse ;  /* 0x0000000415217220 */ /* 0x080fe20000410000 */
[----:B------:R-:W-:Y:S01]  /*a090*/  LOP3.LUT R29, R29, 0xffff0000, RZ, 0xc0, !PT ;  /* 0xffff00001d1d7812 */ /* 0x000fe200078ec0ff */
[----:B------:R-:W-:Y:S01]  /*a0a0*/  FFMA.FTZ R13, R6, R27, R13 ;  /* 0x0000001b060d7223 */ /* 0x000fe2000001000d */
[C---:B------:R-:W-:Y:S01]  /*a0b0*/  FFMA.FTZ R21, R9.reuse, R4, -R10 ;  /* 0x0000000409157223 */ /* 0x040fe2000001080a */
[----:B------:R-:W-:Y:S01]  /*a0c0*/  FFMA.FTZ R33, R9, R38, R33 ;  /* 0x0000002609217223 */ /* 0x000fe20000010021 */
[----:B------:R-:W-:Y:S01]  /*a0d0*/  LOP3.LUT R9, R34, 0xffff0000, RZ, 0xc0, !PT ;  /* 0xffff000022097812 */ /* 0x000fe200078ec0ff */
[C---:B------:R-:W-:Y:S01]  /*a0e0*/  FMUL.FTZ R4, R11.reuse, R32 ;  /* 0x000000200b047220 */ /* 0x040fe20000410000 */
[----:B------:R-:W-:Y:S01]  /*a0f0*/  FMUL.FTZ R10, R11, R28 ;  /* 0x0000001c0b0a7220 */ /* 0x000fe20000410000 */
[----:B------:R-:W-:Y:S01]  /*a100*/  FMUL.FTZ R34, R24, R29 ;  /* 0x0000001d18227220 */ /* 0x000fe20000410000 */
[----:B------:R-:W-:-:S02]  /*a110*/  IMAD.U32 R6, R35, 0x10000, RZ ;  /* 0x0001000023067824 */ /* 0x000fc400078e00ff */
[C---:B------:R-:W-:Y:S01]  /*a120*/  FFMA.FTZ R28, R5.reuse, R28, -R4 ;  /* 0x0000001c051c7223 */ /* 0x040fe20000010804 */
[-C--:B------:R-:W-:Y:S01]  /*a130*/  FMUL.FTZ R11, R24, R9.reuse ;  /* 0x00000009180b7220 */ /* 0x080fe20000410000 */
[----:B------:R-:W-:Y:S02]  /*a140*/  IMAD.U32 R4, R30, 0x10000, RZ ;  /* 0x000100001e047824 */ /* 0x000fe400078e00ff */
[----:B------:R-:W-:Y:S01]  /*a150*/  FFMA.FTZ R10, R5, R32, R10 ;  /* 0x00000020050a7223 */ /* 0x000fe2000001000a */
[C---:B------:R-:W-:Y:S01]  /*a160*/  FFMA.FTZ R34, R12.reuse, R9, R34 ;  /* 0x000000090c227223 */ /* 0x040fe20000010022 */
[----:B------:R-:W-:Y:S01]  /*a170*/  FFMA.FTZ R24, R12, R29, -R11 ;  /* 0x0000001d0c187223 */ /* 0x000fe2000001080b */
[C---:B------:R-:W-:Y:S01]  /*a180*/  FMUL.FTZ R32, R15.reuse, R6 ;  /* 0x000000060f207220 */ /* 0x040fe20000410000 */
[-C--:B------:R-:W-:Y:S01]  /*a190*/  FMUL.FTZ R12, R15, R4.reuse ;  /* 0x000000040f0c7220 */ /* 0x080fe20000410000 */
[----:B------:R-:W-:Y:S02]  /*a1a0*/  LOP3.LUT R35, R35, 0xffff0000, RZ, 0xc0, !PT ;  /* 0xffff000023237812 */ /* 0x000fe400078ec0ff */
[----:B------:R-:W-:Y:S01]  /*a1b0*/  LOP3.LUT R5, R30, 0xffff0000, RZ, 0xc0, !PT ;  /* 0xffff00001e057812 */ /* 0x000fe200078ec0ff */
[C---:B------:R-:W-:Y:S01]  /*a1c0*/  FFMA.FTZ R32, R7.reuse, R4, -R32 ;  /* 0x0000000407207223 */ /* 0x040fe20000010820 */
[----:B------:R-:W-:Y:S01]  /*a1d0*/  LOP3.LUT R9, R36, 0xffff0000, RZ, 0xc0, !PT ;  /* 0xffff000024097812 */ /* 0x000fe200078ec0ff */
[----:B------:R-:W-:Y:S01]  /*a1e0*/  FFMA.FTZ R12, R7, R6, R12 ;  /* 0x00000006070c7223 */ /* 0x000fe2000001000c */
[----:B------:R-:W-:Y:S01]  /*a1f0*/  LOP3.LUT R31, R31, 0xffff0000, RZ, 0xc0, !PT ;  /* 0xffff00001f1f7812 */ /* 0x000fe200078ec0ff */
[C---:B------:R-:W-:Y:S01]  /*a200*/  FMUL.FTZ R7, R20.reuse, R35 ;  /* 0x0000002314077220 */ /* 0x040fe20000410000 */
[----:B------:R-:W-:Y:S01]  /*a210*/  FMUL.FTZ R20, R20, R5 ;  /* 0x0000000514147220 */ /* 0x000fe20000410000 */
[----:B------:R-:W-:Y:S01]  /*a220*/  FMUL.FTZ R11, R26, R9 ;  /* 0x000000091a0b7220 */ /* 0x000fe20000410000 */
[----:B------:R-:W-:Y:S01]  /*a230*/  F2FP.BF16.F32.PACK_AB R4, R28, R37 ;  /* 0x000000251c04723e */ /* 0x000fe200000010ff */
        /* <DEDUP_REMOVED lines=14> */
.L_x_5493:
[----:B------:R-:W-:Y:S05]  /*a320*/  BSYNC B0 ;  /* 0x0000000000007941 */ /* 0x000fea0003800000 */
.L_x_5479:
        /* <DEDUP_REMOVED lines=8> */
.L_x_5476:
[----:B0123--:R-:W-:-:S05]  /*a3b0*/  IMAD.U32 R3, RZ, RZ, UR37 ;  /* 0x00000025ff037e24 */ /* 0x00ffca000f8e00ff */
[----:B------:R-:W-:-:S13]  /*a3c0*/  ISETP.NE.AND P0, PT, R3, 0x3, PT ;  /* 0x000000030300780c */ /* 0x000fda0003f05270 */
[----:B------:R-:W-:Y:S05]  /*a3d0*/  @!P0 BRA `(.L_x_5506) ;  /* 0x0000000000048947 */ /* 0x000fea0003800000 */
[----:B------:R-:W-:Y:S01]  /*a3e0*/  BPT.TRAP 0x1 ;  /* 0x000000040000795c */ /* 0x000fe20000300000 */
.L_x_5506:
[----:B------:R-:W-:Y:S01]  /*a3f0*/  IMAD R169, R18, 0x8, R2 ;  /* 0x0000000812a97824 */ /* 0x000fe200078e0202 */
[----:B------:R-:W-:-:S04]  /*a400*/  SHF.L.U32 R20, R22, 0x1f, RZ ;  /* 0x0000001f16147819 */ /* 0x000fc800000006ff */
[----:B------:R0:W1:Y:S01]  /*a410*/  SYNCS.PHASECHK.TRANS64.TRYWAIT P1, [R169+URZ+0x38830], R20 ;  /* 0x03883014a90075a7 */ /* 0x000062000802017f */
[----:B------:R-:W-:Y:S05]  /*a420*/  @!P0 BRA `(.L_x_5507) ;  /* 0x0000000000048947 */ /* 0x000fea0003800000 */
[----:B------:R-:W-:Y:S01]  /*a430*/  BPT.TRAP 0x1 ;  /* 0x000000040000795c */ /* 0x000fe20000300000 */
.L_x_5507:
        /* <DEDUP_REMOVED lines=10> */
.L_x_5508:
[----:B------:R-:W-:Y:S01]  /*a4e0*/  LOP3.LUT R6, R4, 0x10000, RZ, 0xfc, !PT ;  /* 0x0001000004067812 */ /* 0x000fe200078efcff */
        /* <DEDUP_REMOVED lines=11> */
[----:B------:R-:W-:Y:S01]  /*a5a0*/  SHF.L.U32 R3, R0, 0x1f, RZ ;  /* 0x0000001f00037819 */ /* 0x000fe200000006ff */
[----:B------:R-:W-:Y:S01]  /*a5b0*/  IMAD.MOV.U32 R13, RZ, RZ, 0x40000040 ;  /* 0x40000040ff0d7424 */ /* 0x000fe200078e00ff */
[----:B------:R-:W-:Y:S01]  /*a5c0*/  BSSY B0, `(.L_x_5510) ;  /* 0x0000023000007945 */ /* 0x000fe20003800000 */
[----:B------:R-:W-:-:S02]  /*a5d0*/  IMAD.MOV.U32 R9, RZ, RZ, 0x40000040 ;  /* 0x40000040ff097424 */ /* 0x000fc400078e00ff */
[----:B------:R-:W-:Y:S02]  /*a5e0*/  VIADD R10, R6, 0x4 ;  /* 0x00000004060a7836 */ /* 0x000fe40000000000 */
[----:B------:R-:W-:Y:S02]  /*a5f0*/  IMAD.MOV.U32 R11, RZ, RZ, 0x40000040 ;  /* 0x40000040ff0b7424 */ /* 0x000fe400078e00ff */
[----:B------:R-:W-:Y:S02]  /*a600*/  IMAD.MOV.U32 R5, RZ, RZ, 0x40000040 ;  /* 0x40000040ff057424 */ /* 0x000fe400078e00ff */
[----:B------:R-:W-:Y:S01]  /*a610*/  HGMMA.64x64x16.F32.BF16 R24, gdesc[UR4], RZ, !UPT, gsb0 ;  /* 0x00e00000041879f0 */ /* 0x000fe2000c0018ff */
[----:B------:R-:W-:Y:S02]  /*a620*/  R2UR UR4, R12 ;  /* 0x000000000c0472ca */ /* 0x000fe400000e0000 */
[----:B------:R-:W-:Y:S02]  /*a630*/  R2UR UR5, R13 ;  /* 0x000000000d0572ca */ /* 0x000fe400000e0000 */
[----:B------:R-:W-:Y:S01]  /*a640*/  R2UR UR6, R8 ;  /* 0x00000000080672ca */ /* 0x000fe200000e0000 */
[----:B------:R-:W-:Y:S01]  /*a650*/  VIADD R8, R4, 0x4 ;  /* 0x0000000404087836 */ /* 0x000fe20000000000 */
[----:B------:R-:W-:Y:S01]  /*a660*/  R2UR UR7, R9 ;  /* 0x00000000090772ca */ /* 0x000fe200000e0000 */
[----:B------:R-:W-:-:S02]  /*a670*/  IMAD.MOV.U32 R9, RZ, RZ, 0x40000040 ;  /* 0x40000040ff097424 */ /* 0x000fc400078e00ff */
        /* <DEDUP_REMOVED lines=21> */
[----:B------:R-:W2:Y:S02]  /*a7d0*/  SYNCS.PHASECHK.TRANS64.TRYWAIT P1, [R2+URZ+0x38810], R3 ;  /* 0x03881003020075a7 */ /* 0x000ea4000802017f */
[----:B--2---:R-:W-:Y:S05]  /*a7e0*/  @!P1 BRA `(.L_x_5511) ;  /* 0x000001a000809947 */ /* 0x004fea0003800000 */
.L_x_5784:
[----:B------:R-:W-:Y:S05]  /*a7f0*/  BSYNC B0 ;  /* 0x0000000000007941 */ /* 0x000fea0003800000 */
.L_x_5510:
[----:B------:R-:W-:Y:S05]  /*a800*/  @!P0 BRA `(.L_x_5512) ;  /* 0x0000000000048947 */ /* 0x000fea0003800000 */
[----:B------:R-:W-:Y:S01]  /*a810*/  BPT.TRAP 0x1 ;  /* 0x000000040000795c */ /* 0x000fe20000300000 */
.L_x_5512:
[----:B------:R3:W4:Y:S01]  /*a820*/  SYNCS.PHASECHK.TRANS64.TRYWAIT P2, [R169+URZ+0x38850], R20 ;  /* 0x03885014a90075a7 */ /* 0x000722000804017f */
[----:B------:R-:W-:Y:S05]  /*a830*/  @!P0 BRA `(.L_x_5513) ;  /* 0x0000000000048947 */ /* 0x000fea0003800000 */
[----:B------:R-:W-:Y:S01]  /*a840*/  BPT.TRAP 0x1 ;  /* 0x000000040000795c */ /* 0x000fe20000300000 */
.L_x_5513:
[----:B--2---:R-:W2:Y:S01]  /*a850*/  S2R R3, SR_TID.X ;  /* 0x0000000000037919 */ /* 0x004ea20000002100 */
[----:B------:R-:W-:Y:S01]  /*a860*/  VIADD R0, R2, 0x400 ;  /* 0x0000040002007836 */ /* 0x000fe20000000000 */
[----:B------:R-:W-:Y:S04]  /*a870*/  BSSY B0, `(.L_x_5514) ;  /* 0x0000008000007945 */ /* 0x000fe80003800000 */
[----:B------:R-:W-:-:S04]  /*a880*/  SHF.R.U32.HI R0, RZ, 0x4, R0 ;  /* 0x00000004ff007819 */ /* 0x000fc80000011600 */
[----:B------:R-:W-:Y:S02]  /*a890*/  LOP3.LUT R0, R0, 0x3fff, RZ, 0xc0, !PT ;  /* 0x00003fff00007812 */ /* 0x000fe400078ec0ff */
[----:B--2---:R-:W-:-:S04]  /*a8a0*/  LOP3.LUT R3, R3, 0x7f, RZ, 0xc0, !PT ;  /* 0x0000007f03037812 */ /* 0x004fc800078ec0ff */
[----:B------:R-:W-:Y:S01]  /*a8b0*/  ISETP.NE.AND P1, PT, R3, RZ, PT ;  /* 0x000000ff0300720c */ /* 0x000fe20003f25270 */
[----:B----4-:R-:W-:-:S12]  /*a8c0*/  @P2 BRA `(.L_x_5515) ;  /* 0x0000000000082947 */ /* 0x010fd80003800000 */
[----:B------:R-:W2:Y:S02]  /*a8d0*/  SYNCS.PHASECHK.TRANS64.TRYWAIT P2, [R169+URZ+0x38850], R20 ;  /* 0x03885014a90075a7 */ /* 0x000ea4000804017f */
[----:B--2---:R-:W-:Y:S05]  /*a8e0*/  @!P2 BRA `(.L_x_5516) ;  /* 0x000001a00054a947 */ /* 0x004fea0003800000 */
.L_x_5515:
[----:B------:R-:W-:Y:S05]  /*a8f0*/  BSYNC B0 ;  /* 0x0000000000007941 */ /* 0x000fea0003800000 */
.L_x_5514:
[----:B------:R-:W-:Y:S05]  /*a900*/  WARPSYNC.ALL ;  /* 0x0000000000007948 */ /* 0x000fea0003800000 */
[----:B------:R-:W-:Y:S01]  /*a910*/  LOP3.LUT R15, R0, 0x10000, RZ, 0xfc, !PT ;  /* 0x00010000000f7812 */ /* 0x000fe200078efcff */
[----:B------:R-:W-:Y:S01]  /*a920*/  VIADD R0, R2, 0x26400 ;  /* 0x0002640002007836 */ /* 0x000fe20000000000 */
[----:B------:R-:W-:-:S03]  /*a930*/  WARPGROUP.ARRIVE ;  /* 0x00000000000079c5 */ /* 0x000fc60000000000 */
[----:B0123--:R-:W-:-:S03]  /*a940*/  IMAD R20, R18, 0x1000, R15 ;  /* 0x0000100012147824 */ /* 0x00ffc600078e020f */
[----:B------:R-:W0:Y:S01]  /*a950*/  S2R R3, SR_TID.X ;  /* 0x0000000000037919 */ /* 0x000e220000002100 */
        /* <DEDUP_REMOVED lines=14> */
[C---:B------:R-:W-:Y:S01]  /*aa40*/  VIADD R58, R4.reuse, 0x2 ;  /* 0x00000002043a7836 */ /* 0x040fe20000000000 */
[----:B------:R-:W-:Y:S01]  /*aa50*/  ULDC UR39, c[0x0][0xa80] ;  /* 0x0002a00000277ab9 */ /* 0x000fe20000000800 */
[----:B------:R-:W-:Y:S01]  /*aa60*/  VIADD R60, R4, 0x800 ;  /* 0x00000800043c7836 */ /* 0x000fe20000000000 */
[----:B------:R-:W-:Y:S01]  /*aa70*/  ULDC UR40, c[0x0][0xa80] ;  /* 0x0002a00000287ab9 */ /* 0x000fe20000000800 */
[----:B------:R-:W-:Y:S01]  /*aa80*/  IMAD.MOV.U32 R172, RZ, RZ, R194 ;  /* 0x000000ffffac7224 */ /* 0x000fe200078e00c2 */
[----:B------:R-:W-:Y:S01]  /*aa90*/  BSSY B0, `(.L_x_5517) ;  /* 0x000061e000007945 */ /* 0x000fe20003800000 */
[----:B------:R-:W-:-:S02]  /*aaa0*/  IMAD R170, R18, 0x1000, R190 ;  /* 0x0000100012aa7824 */ /* 0x000fc400078e02be */
[----:B------:R-:W-:-:S04]  /*aab0*/  IMAD.MOV.U32 R171, RZ, RZ, 0x40000040 ;  /* 0x40000040ffab7424 */ /* 0x000fc800078e00ff */
        /* <DEDUP_REMOVED lines=10> */
[----:B------:R-:W0:Y:S02]  /*ab60*/  SHFL.IDX PT, R0, R3, RZ, 0x1f ;  /* 0x00001fff03007589 */ /* 0x000e2400000e0000 */
[----:B0-----:R-:W-:-:S04]  /*ab70*/  ISETP.GT.AND P2, PT, R0, 0x7f, PT ;  /* 0x0000007f0000780c */ /* 0x001fc80003f44270 */
        /* <DEDUP_REMOVED lines=341> */
[----:B------:R-:W-:Y:S02]  /*c0d0*/  R2UR UR6, R56 ;  /* 0x00000000380672ca */ /* 0x000fe400000e0000 */
[----:B------:R-:W-:Y:S01]  /*c0e0*/  R2UR UR7, R57 ;  /* 0x00000000390772ca */ /* 0x000fe200000e0000 */
[----:B------:R-:W-:Y:S01]  /*c0f0*/  IMAD.MOV.U32 R57, RZ, RZ, 0x40000040 ;  /* 0x40000040ff397424 */ /* 0x000fe200078e00ff */
[----:B------:R-:W-:Y:S01]  /*c100*/  R2UR UR4, R58 ;  /* 0x000000003a0472ca */ /* 0x000fe200000e0000 */
[----:B------:R-:W-:Y:S01]  /*c110*/  IMAD.MOV.U32 R58, RZ, RZ, 0x40 ;  /* 0x00000040ff3a7424 */ /* 0x000fe200078e00ff */
[----:B------:R-:W-:Y:S02]  /*c120*/  R2UR UR5, R59 ;  /* 0x000000003b0572ca */ /* 0x000fe400000e0000 */
[----:B------:R-:W0:Y:S02]  /*c130*/  LDC R59, c[0x0][0x448] ;  /* 0x00011200ff3b7b82 */ /* 0x000e240000000800 */
[----:B------:R-:W-:-:S04]  /*c140*/  SEL R0, R58, 0x3e, P2 ;  /* 0x0000003e3a007807 */ /* 0x000fc80001000000 */
[----:B------:R-:W-:Y:S01]  /*c150*/  LOP3.LUT R21, R0, 0x6, RZ, 0xc0, !PT ;  /* 0x0000000600157812 */ /* 0x000fe200078ec0ff */
[----:B------:R-:W-:-:S03]  /*c160*/  IMAD.IADD R0, R216, 0x1, R194 ;  /* 0x00000001d8007824 */ /* 0x000fc600078e02c2 */
[CC--:B------:R-:W-:Y:S02]  /*c170*/  IADD3 R56, R21.reuse, R3.reuse, R4 ;  /* 0x0000000315387210 */ /* 0x0c0fe40007ffe004 */
[----:B------:R-:W-:Y:S01]  /*c180*/  IADD3 R20, R21, R3, R20 ;  /* 0x0000000315147210 */ /* 0x000fe20007ffe014 */
[----:B------:R-:W-:Y:S01]  /*c190*/  IMAD.MOV.U32 R21, RZ, RZ, 0x40000040 ;  /* 0x40000040ff157424 */ /* 0x000fe200078e00ff */
[----:B0-----:R-:W-:-:S13]  /*c1a0*/  ISETP.NE.AND P2, PT, R59, 0x1, PT ;  /* 0x000000013b00780c */ /* 0x001fda0003f45270 */
[----:B------:R-:W0:Y:S02]  /*c1b0*/  @P2 LDC R3, c[0x0][0x44c] ;  /* 0x00011300ff032b82 */ /* 0x000e240000000800 */
[----:B0-----:R-:W-:Y:S01]  /*c1c0*/  @P2 IMAD.HI.U32 R3, R0, R3, RZ ;  /* 0x0000000300032227 */ /* 0x001fe200078e00ff */
[----:B------:R-:W-:Y:S02]  /*c1d0*/  WARPGROUP.DEPBAR.LE gsb0, 0x0 ;  /* 0x00008000000079c5 */ /* 0x000fe40000010000 */
[----:B------:R-:W-:-:S06]  /*c1e0*/  WARPGROUP.ARRIVE ;  /* 0x00000000000079c5 */ /* 0x000fcc0000000000 */
[----:B------:R-:W-:Y:S01]  /*c1f0*/  HGMMA.64x64x16.F32.BF16 R24, gdesc[UR4], R24, gsb0 ;  /* 0x00e00000041879f0 */ /* 0x000fe20008001818 */
[----:B------:R-:W-:Y:S02]  /*c200*/  R2UR UR4, R56 ;  /* 0x00000000380472ca */ /* 0x000fe400000e0000 */
[----:B------:R-:W-:Y:S02]  /*c210*/  R2UR UR5, R57 ;  /* 0x00000000390572ca */ /* 0x000fe400000e0000 */
[----:B------:R-:W-:Y:S02]  /*c220*/  R2UR UR6, R20 ;  /* 0x00000000140672ca */ /* 0x000fe400000e0000 */
[----:B------:R-:W-:Y:S01]  /*c230*/  R2UR UR7, R21 ;  /* 0x00000000150772ca */ /* 0x000fe200000e0000 */
[----:B------:R-:W0:Y:S02]  /*c240*/  @P2 LDC R20, c[0x0][0x450] ;  /* 0x00011400ff142b82 */ /* 0x000e240000000800 */
[----:B0-----:R-:W-:Y:S01]  /*c250*/  @P2 SHF.R.U32.HI R0, RZ, R20, R3 ;  /* 0x00000014ff002219 */ /* 0x001fe20000011603 */
[----:B------:R-:W-:-:S02]  /*c260*/  IMAD R20, R201, -0x40, R58 ;  /* 0xffffffc0c9147824 */ /* 0x000fc400078e023a */
        /* <DEDUP_REMOVED lines=9> */
[----:B------:R-:W-:Y:S01]  /*c300*/  ISETP.GT.AND P5, PT, R21, 0x8, PT ;  /* 0x000000081500780c */ /* 0x000fe20003fa4270 */
[----:B------:R-:W-:Y:S02]  /*c310*/  WARPGROUP.DEPBAR.LE gsb0, 0x0 ;  /* 0x00008000000079c5 */ /* 0x000fe40000010000 */
[----:B------:R-:W-:-:S06]  /*c320*/  WARPGROUP.ARRIVE ;  /* 0x00000000000079c5 */ /* 0x000fcc0000000000 */
[----:B------:R-:W-:Y:S01]  /*c330*/  HGMMA.64x64x16.F32.BF16 R24, gdesc[UR4], R24, gsb0 ;  /* 0x00e00000041879f0 */ /* 0x000fe20008001818 */
[----:B------:R-:W-:Y:S01]  /*c340*/  ULDC UR4, c[0x0][0xa80] ;  /* 0x0002a00000047ab9 */ /* 0x000fe20000000800 */
[----:B------:R-:W-:Y:S02]  /*c350*/  R2UR UR6, R170 ;  /* 0x00000000aa0672ca */ /* 0x000fe400000e0000 */
[----:B------:R-:W-:Y:S01]  /*c360*/  R2UR UR7, R171 ;  /* 0x00000000ab0772ca */ /* 0x000fe200000e0000 */
[----:B------:R-:W-:Y:S01]  /*c370*/  IMAD.MOV.U32 R171, RZ, RZ, 0x40000040 ;  /* 0x40000040ffab7424 */ /* 0x000fe200078e00ff */
[----:B------:R-:W-:Y:S02]  /*c380*/  WARPGROUP.DEPBAR.LE gsb0, 0x0 ;  /* 0x00008000000079c5 */ /* 0x000fe40000010000 */
[----:B------:R-:W-:Y:S02]  /*c390*/  FSEL R64, R24, -INF , P3 ;  /* 0xff80000018407808 */ /* 0x000fe40001800000 */
[----:B------:R-:W-:-:S02]  /*c3a0*/  FSEL R25, R25, -INF , P4 ;  /* 0xff80000019197808 */ /* 0x000fc40002000000 */
[C---:B------:R-:W-:Y:S02]  /*c3b0*/  ISETP.GT.AND P3, PT, R21.reuse, 0x9, PT ;  /* 0x000000091500780c */ /* 0x040fe40003f64270 */
[----:B------:R-:W-:Y:S02]  /*c3c0*/  FSEL R66, R28, -INF , P5 ;  /* 0xff8000001c427808 */ /* 0x000fe40002800000 */
[----:B------:R-:W-:Y:S02]  /*c3d0*/  FMNMX.FTZ R57, R64, R25, !PT ;  /* 0x0000001940397209 */ /* 0x000fe40007810000 */
[----:B------:R-:W-:Y:S02]  /*c3e0*/  ISETP.GT.AND P4, PT, R21, 0x10, PT ;  /* 0x000000101500780c */ /* 0x000fe40003f84270 */
[----:B------:R-:W-:Y:S02]  /*c3f0*/  FSEL R68, R29, -INF , P3 ;  /* 0xff8000001d447808 */ /* 0x000fe40001800000 */
[----:B------:R-:W-:-:S02]  /*c400*/  FMNMX.FTZ R57, R66, R57, !PT ;  /* 0x0000003942397209 */ /* 0x000fc40007810000 */
        /* <DEDUP_REMOVED lines=35> */
[----:B-1----:R-:W-:-:S02]  /*c640*/  VIADDMNMX R21, R0, R62, R3, PT ;  /* 0x0000003e00157246 */ /* 0x002fc40003800103 */
[----:B------:R-:W-:Y:S02]  /*c650*/  FMNMX.FTZ R57, R60, R57, !PT ;  /* 0x000000393c397209 */ /* 0x000fe40007810000 */
[C---:B------:R-:W-:Y:S02]  /*c660*/  ISETP.GT.AND P3, PT, R21.reuse, RZ, PT ;  /* 0x000000ff1500720c */ /* 0x040fe40003f64270 */
[C---:B------:R-:W-:Y:S01]  /*c670*/  ISETP.GT.AND P4, PT, R21.reuse, 0x1, PT ;  /* 0x000000011500780c */ /* 0x040fe20003f84270 */
[----:B------:R-:W0:Y:S01]  /*c680*/  SHFL.BFLY PT, R70, R57, 0x2, 0x1f ;  /* 0x0c401f0039467f89 */ /* 0x000e2200000e0000 */
[----:B------:R-:W-:Y:S02]  /*c690*/  ISETP.GT.AND P5, PT, R21, 0x8, PT ;  /* 0x000000081500780c */ /* 0x000fe40003fa4270 */
[----:B------:R-:W-:Y:S02]  /*c6a0*/  FSEL R41, R27, -INF , P4 ;  /* 0xff8000001b297808 */ /* 0x000fe40002000000 */
[----:B------:R-:W-:-:S02]  /*c6b0*/  FSEL R72, R30, -INF , P5 ;  /* 0xff8000001e487808 */ /* 0x000fc40002800000 */
[C---:B------:R-:W-:Y:S02]  /*c6c0*/  ISETP.GT.AND P4, PT, R21.reuse, 0x10, PT ;  /* 0x000000101500780c */ /* 0x040fe40003f84270 */
[C---:B------:R-:W-:Y:S02]  /*c6d0*/  ISETP.GT.AND P5, PT, R21.reuse, 0x21, PT ;  /* 0x000000211500780c */ /* 0x040fe40003fa4270 */
[----:B------:R-:W-:Y:S02]  /*c6e0*/  FSEL R34, R34, -INF , P4 ;  /* 0xff80000022227808 */ /* 0x000fe40002000000 */
[----:B------:R-:W-:-:S04]  /*c6f0*/  ISETP.GT.AND P4, PT, R21, 0x18, PT ;  /* 0x000000181500780c */ /* 0x000fc80003f84270 */
[----:B------:R-:W-:Y:S02]  /*c700*/  FSEL R74, R38, -INF , P4 ;  /* 0xff800000264a7808 */ /* 0x000fe40002000000 */
[----:B------:R-:W-:Y:S02]  /*c710*/  ISETP.GT.AND P4, PT, R21, 0x20, PT ;  /* 0x000000201500780c */ /* 0x000fe40003f84270 */
[----:B------:R-:W-:Y:S02]  /*c720*/  FSEL R38, R43, -INF , P5 ;  /* 0xff8000002b267808 */ /* 0x000fe40002800000 */
[----:B------:R-:W1:Y:S01]  /*c730*/  @P2 LDC R43, c[0x0][0x44c] ;  /* 0x00011300ff2b2b82 */ /* 0x000e620000000800 */
[----:B0-----:R-:W-:Y:S02]  /*c740*/  FMNMX.FTZ R29, R57, R70, !PT ;  /* 0x00000046391d7209 */ /* 0x001fe40007810000 */
[----:B------:R-:W-:Y:S02]  /*c750*/  FSEL R70, R26, -INF , P3 ;  /* 0xff8000001a467808 */ /* 0x000fe40001800000 */
        /* <DEDUP_REMOVED lines=12> */
[----:B------:R-:W-:Y:S01]  /*c820*/  FMNMX.FTZ R27, R74, R3, !PT ;  /* 0x000000034a1b7209 */ /* 0x000fe20007810000 */
[----:B------:R-:W-:Y:S01]  /*c830*/  IMAD.U32 R3, RZ, RZ, UR4 ;  /* 0x00000004ff037e24 */ /* 0x000fe2000f8e00ff */
[----:B------:R-:W-:Y:S02]  /*c840*/  ISETP.GT.AND P3, PT, R21, 0x29, PT ;  /* 0x000000291500780c */ /* 0x000fe40003f64270 */
[----:B0-----:R-:W-:-:S02]  /*c850*/  FMNMX.FTZ R0, R29, R62, !PT ;  /* 0x0000003e1d007209 */ /* 0x001fc40007810000 */
[----:B------:R-:W-:Y:S02]  /*c860*/  FSEL R62, R42, -INF , P4 ;  /* 0xff8000002a3e7808 */ /* 0x000fe40002000000 */
[----:B------:R-:W-:Y:S01]  /*c870*/  FMNMX.FTZ R27, R76, R27, !PT ;  /* 0x0000001b4c1b7209 */ /* 0x000fe20007810000 */
[----:B------:R-:W-:Y:S01]  /*c880*/  FMUL.FTZ R29, R0, R3 ;  /* 0x00000003001d7220 */ /* 0x000fe20000410000 */
[----:B------:R-:W-:Y:S02]  /*c890*/  ISETP.GT.AND P4, PT, R21, 0x28, PT ;  /* 0x000000281500780c */ /* 0x000fe40003f84270 */
[----:B------:R-:W-:Y:S02]  /*c8a0*/  FMNMX.FTZ R27, R62, R27, !PT ;  /* 0x0000001b3e1b7209 */ /* 0x000fe40007810000 */
[----:B------:R-:W-:Y:S02]  /*c8b0*/  FSEL R46, R46, -INF , P4 ;  /* 0xff8000002e2e7808 */ /* 0x000fe40002000000 */
[----:B------:R-:W-:-:S02]  /*c8c0*/  FMNMX.FTZ R27, R38, R27, !PT ;  /* 0x0000001b261b7209 */ /* 0x000fc40007810000 */
[----:B------:R-:W-:Y:S02]  /*c8d0*/  FSETP.NEU.FTZ.AND P5, PT, R0, -INF , PT ;  /* 0xff8000000000780b */ /* 0x000fe40003fbd000 */
[----:B------:R-:W-:Y:S02]  /*c8e0*/  ISETP.GT.AND P4, PT, R21, 0x30, PT ;  /* 0x000000301500780c */ /* 0x000fe40003f84270 */
[----:B------:R-:W-:Y:S02]  /*c8f0*/  FSEL R42, R47, -INF , P3 ;  /* 0xff8000002f2a7808 */ /* 0x000fe40001800000 */
[----:B------:R-:W-:Y:S01]  /*c900*/  FMNMX.FTZ R27, R46, R27, !PT ;  /* 0x0000001b2e1b7209 */ /* 0x000fe20007810000 */
[----:B------:R-:W0:Y:S01]  /*c910*/  @P2 LDC R47, c[0x0][0x450] ;  /* 0x00011400ff2f2b82 */ /* 0x000e220000000800 */
[----:B------:R-:W-:Y:S02]  /*c920*/  FSEL R39, R29, RZ, P5 ;  /* 0x000000ff1d277208 */ /* 0x000fe40002800000 */
[----:B------:R-:W-:-:S02]  /*c930*/  ISETP.GT.AND P3, PT, R21, 0x31, PT ;  /* 0x000000311500780c */ /* 0x000fc40003f64270 */
[----:B------:R-:W-:Y:S01]  /*c940*/  FSEL R50, R50, -INF , P4 ;  /* 0xff80000032327808 */ /* 0x000fe20002000000 */
[--C-:B-----5:R-:W-:Y:S01]  /*c950*/  FFMA.FTZ R152, R64, R3, -R39.reuse ;  /* 0x0000000340987223 */ /* 0x120fe20000010827 */
[----:B------:R-:W-:Y:S01]  /*c960*/  FMNMX.FTZ R27, R42, R27, !PT ;  /* 0x0000001b2a1b7209 */ /* 0x000fe20007810000 */
[-CC-:B------:R-:W-:Y:S01]  /*c970*/  FFMA.FTZ R154, R66, R3.reuse, -R39.reuse ;  /* 0x00000003429a7223 */ /* 0x180fe20000010827 */
[----:B------:R-:W-:Y:S01]  /*c980*/  ISETP.GT.AND P4, PT, R21, 0x38, PT ;  /* 0x000000381500780c */ /* 0x000fe20003f84270 */
[-CC-:B------:R-:W-:Y:S01]  /*c990*/  FFMA.FTZ R31, R20, R3.reuse, -R39.reuse ;  /* 0x00000003141f7223 */ /* 0x180fe20000010827 */
[----:B------:R-:W-:Y:S01]  /*c9a0*/  FSEL R64, R51, -INF , P3 ;  /* 0xff80000033407808 */ /* 0x000fe20001800000 */
[--C-:B------:R-:W-:Y:S01]  /*c9b0*/  FFMA.FTZ R25, R25, R3, -R39.reuse ;  /* 0x0000000319197223 */ /* 0x100fe20000010827 */
[----:B------:R-:W-:Y:S01]  /*c9c0*/  FMNMX.FTZ R27, R50, R27, !PT ;  /* 0x0000001b321b7209 */ /* 0x000fe20007810000 */
[----:B------:R-:W-:Y:S01]  /*c9d0*/  MUFU.EX2 R152, R152 ;  /* 0x0000009800987308 */ /* 0x000fe20000000800 */
[----:B------:R-:W-:Y:S01]  /*c9e0*/  ISETP.GT.AND P3, PT, R21, 0x39, PT ;  /* 0x000000391500780c */ /* 0x000fe20003f64270 */
[-CC-:B------:R-:W-:Y:S01]  /*c9f0*/  FFMA.FTZ R156, R32, R3.reuse, -R39.reuse ;  /* 0x00000003209c7223 */ /* 0x180fe20000010827 */
[----:B------:R-:W-:Y:S01]  /*ca00*/  FSEL R54, R54, -INF , P4 ;  /* 0xff80000036367808 */ /* 0x000fe20002000000 */
[--C-:B------:R-:W-:Y:S01]  /*ca10*/  FFMA.FTZ R33, R24, R3, -R39.reuse ;  /* 0x0000000318217223 */ /* 0x100fe20000010827 */
[----:B------:R-:W-:Y:S01]  /*ca20*/  FMNMX.FTZ R27, R64, R27, !PT ;  /* 0x0000001b401b7209 */ /* 0x000fe20007810000 */
[----:B-1----:R-:W-:Y:S01]  /*ca30*/  @P2 IMAD.HI.U32 R24, R194, R43, RZ ;  /* 0x0000002bc2182227 */ /* 0x002fe200078e00ff */
[----:B------:R-:W-:Y:S01]  /*ca40*/  FSEL R78, R55, -INF , P3 ;  /* 0xff800000374e7808 */ /* 0x000fe20001800000 */
[----:B------:R-:W1:Y:S01]  /*ca50*/  MUFU.EX2 R25, R25 ;  /* 0x0000001900197308 */ /* 0x000e620000000800 */
[----:B------:R-:W-:Y:S01]  /*ca60*/  FMNMX.FTZ R27, R54, R27, !PT ;  /* 0x0000001b361b7209 */ /* 0x000fe20007810000 */
[--C-:B------:R-:W-:Y:S01]  /*ca70*/  FFMA.FTZ R158, R36, R3, -R39.reuse ;  /* 0x00000003249e7223 */ /* 0x100fe20000010827 */
[----:B0-----:R-:W-:Y:S01]  /*ca80*/  @P2 SHF.R.U32.HI R172, RZ, R47, R24 ;  /* 0x0000002fffac2219 */ /* 0x001fe20000011618 */
[--C-:B------:R-:W-:Y:S01]  /*ca90*/  FFMA.FTZ R29, R28, R3, -R39.reuse ;  /* 0x000000031c1d7223 */ /* 0x100fe20000010827 */
[----:B------:R-:W-:Y:S01]  /*caa0*/  FMNMX.FTZ R21, R78, R27, !PT ;  /* 0x0000001b4e157209 */ /* 0x000fe20007810000 */
[-CC-:B------:R-:W-:Y:S01]  /*cab0*/  FFMA.FTZ R27, R68, R3.reuse, -R39.reuse ;  /* 0x00000003441b7223 */ /* 0x180fe20000010827 */
[-CC-:B------:R-:W-:Y:S01]  /*cac0*/  FFMA.FTZ R160, R40, R3.reuse, -R39.reuse ;  /* 0x0000000328a07223 */ /* 0x180fe20000010827 */
[----:B------:R-:W0:Y:S01]  /*cad0*/  MUFU.EX2 R154, R154 ;  /* 0x0000009a009a7308 */ /* 0x000e220000000800 */
[-CC-:B------:R-:W-:Y:S01]  /*cae0*/  FFMA.FTZ R162, R44, R3.reuse, -R39.reuse ;  /* 0x000000032ca27223 */ /* 0x180fe20000010827 */
[----:B------:R-:W2:Y:S01]  /*caf0*/  SHFL.BFLY PT, R66, R21, 0x2, 0x1f ;  /* 0x0c401f0015427f89 */ /* 0x000ea200000e0000 */
[-CC-:B------:R-:W-:Y:S01]  /*cb00*/  FFMA.FTZ R35, R56, R3.reuse, -R39.reuse ;  /* 0x0000000338237223 */ /* 0x180fe20000010827 */
[-CC-:B------:R-:W-:Y:S01]  /*cb10*/  FFMA.FTZ R164, R48, R3.reuse, -R39.reuse ;  /* 0x0000000330a47223 */ /* 0x180fe20000010827 */
[-CC-:B------:R-:W-:Y:S01]  /*cb20*/  FFMA.FTZ R37, R58, R3.reuse, -R39.reuse ;  /* 0x000000033a257223 */ /* 0x180fe20000010827 */
[-CC-:B------:R-:W-:Y:S01]  /*cb30*/  FFMA.FTZ R166, R52, R3.reuse, -R39.reuse ;  /* 0x0000000334a67223 */ /* 0x180fe20000010827 */
[----:B------:R-:W-:Y:S01]  /*cb40*/  FFMA.FTZ R39, R60, R3, -R39 ;  /* 0x000000033c277223 */ /* 0x000fe20000010827 */
[----:B------:R-:W3:Y:S01]  /*cb50*/  MUFU.EX2 R27, R27 ;  /* 0x0000001b001b7308 */ /* 0x000ee20000000800 */
[----:B-1----:R-:W-:Y:S01]  /*cb60*/  FADD.FTZ R43, R152, R25 ;  /* 0x00000019982b7221 */ /* 0x002fe20000010000 */
[----:B------:R-:W-:-:S06]  /*cb70*/  F2FP.BF16.F32.PACK_AB R152, R25, R152 ;  /* 0x000000981998723e */ /* 0x000fcc00000010ff */
[----:B------:R-:W-:Y:S08]  /*cb80*/  MUFU.EX2 R156, R156 ;  /* 0x0000009c009c7308 */ /* 0x000ff00000000800 */
[----:B------:R-:W-:Y:S01]  /*cb90*/  MUFU.EX2 R31, R31 ;  /* 0x0000001f001f7308 */ /* 0x000fe20000000800 */
[----:B--2---:R-:W-:-:S05]  /*cba0*/  FMNMX.FTZ R66, R21, R66, !PT ;  /* 0x0000004215427209 */ /* 0x004fca0007810000 */
[----:B------:R-:W1:Y:S02]  /*cbb0*/  SHFL.BFLY PT, R21, R66, 0x1, 0x1f ;  /* 0x0c201f0042157f89 */ /* 0x000e6400000e0000 */
[----:B------:R-:W-:Y:S08]  /*cbc0*/  MUFU.EX2 R158, R158 ;  /* 0x0000009e009e7308 */ /* 0x000ff00000000800 */
[----:B------:R-:W-:Y:S08]  /*cbd0*/  MUFU.EX2 R29, R29 ;  /* 0x0000001d001d7308 */ /* 0x000ff00000000800 */
[----:B------:R-:W-:Y:S01]  /*cbe0*/  MUFU.EX2 R160, R160 ;  /* 0x000000a000a07308 */ /* 0x000fe20000000800 */
[----:B-1----:R-:W-:-:S07]  /*cbf0*/  FMNMX.FTZ R168, R66, R21, !PT ;  /* 0x0000001542a87209 */ /* 0x002fce0007810000 */
[----:B------:R-:W-:Y:S01]  /*cc00*/  MUFU.EX2 R33, R33 ;  /* 0x0000002100217308 */ /* 0x000fe20000000800 */
[C---:B------:R-:W-:Y:S01]  /*cc10*/  FSETP.NEU.FTZ.AND P3, PT, R168.reuse, -INF , PT ;  /* 0xff800000a800780b */ /* 0x040fe20003f7d000 */
[----:B------:R-:W-:-:S06]  /*cc20*/  FMUL.FTZ R20, R168, R3 ;  /* 0x00000003a8147220 */ /* 0x000fcc0000410000 */
[----:B------:R-:W-:Y:S01]  /*cc30*/  MUFU.EX2 R162, R162 ;  /* 0x000000a200a27308 */ /* 0x000fe20000000800 */
[----:B------:R-:W-:Y:S01]  /*cc40*/  FSEL R21, R20, RZ, P3 ;  /* 0x000000ff14157208 */ /* 0x000fe20001800000 */
[C---:B------:R-:W-:Y:S02]  /*cc50*/  @!P1 VIADD R20, R169.reuse, 0x38840 ;  /* 0x00038840a9149836 */ /* 0x040fe40000000000 */
[----:B------:R-:W-:Y:S02]  /*cc60*/  @!P1 VIADD R169, R169, 0x38860 ;  /* 0x00038860a9a99836 */ /* 0x000fe40000000000 */
        /* <DEDUP_REMOVED lines=8> */
[----:B------:R-:W-:Y:S01]  /*ccf0*/  @!P1 PRMT R20, RZ, 0x654, R20 ;  /* 0x00000654ff149816 */ /* 0x000fe20000000014 */
[-CC-:B------:R-:W-:Y:S01]  /*cd00*/  FFMA.FTZ R76, R76, R3.reuse, -R21.reuse ;  /* 0x000000034c4c7223 */ /* 0x180fe20000010815 */
[-CC-:B------:R-:W-:Y:S01]  /*cd10*/  FFMA.FTZ R62, R62, R3.reuse, -R21.reuse ;  /* 0x000000033e3e7223 */ /* 0x180fe20000010815 */
[-CC-:B------:R-:W-:Y:S01]  /*cd20*/  FFMA.FTZ R38, R38, R3.reuse, -R21.reuse ;  /* 0x0000000326267223 */ /* 0x180fe20000010815 */
[----:B------:R0:W-:Y:S01]  /*cd30*/  @!P1 SYNCS.ARRIVE.TRANS64.RED.A1T0 RZ, [R20+URZ], RZ ;  /* 0x000000ff14ff99a7 */ /* 0x0001e2000810043f */
[-CC-:B------:R-:W-:Y:S01]  /*cd40*/  FFMA.FTZ R46, R46, R3.reuse, -R21.reuse ;  /* 0x000000032e2e7223 */ /* 0x180fe20000010815 */
[----:B------:R-:W1:Y:S01]  /*cd50*/  MUFU.EX2 R41, R41 ;  /* 0x0000002900297308 */ /* 0x000e620000000800 */
[-CC-:B------:R-:W-:Y:S01]  /*cd60*/  FFMA.FTZ R42, R42, R3.reuse, -R21.reuse ;  /* 0x000000032a2a7223 */ /* 0x180fe20000010815 */
[-CC-:B------:R-:W-:Y:S01]  /*cd70*/  FFMA.FTZ R50, R50, R3.reuse, -R21.reuse ;  /* 0x0000000332327223 */ /* 0x180fe20000010815 */
[-CC-:B------:R-:W-:Y:S01]  /*cd80*/  FFMA.FTZ R64, R64, R3.reuse, -R21.reuse ;  /* 0x0000000340407223 */ /* 0x180fe20000010815 */
[-CC-:B------:R-:W-:Y:S01]  /*cd90*/  FFMA.FTZ R54, R54, R3.reuse, -R21.reuse ;  /* 0x0000000336367223 */ /* 0x180fe20000010815 */
[----:B------:R-:W-:Y:S01]  /*cda0*/  FFMA.FTZ R78, R78, R3, -R21 ;  /* 0x000000034e4e7223 */ /* 0x000fe20000010815 */
[----:B0-----:R-:W-:Y:S01]  /*cdb0*/  FADD.FTZ R20, R154, R43 ;  /* 0x0000002b9a147221 */ /* 0x001fe20000010000 */
[C---:B---3--:R-:W-:Y:S01]  /*cdc0*/  F2FP.BF16.F32.PACK_AB R154, R27.reuse, R154 ;  /* 0x0000009a1b9a723e */ /* 0x048fe200000010ff */
[----:B------:R-:W0:Y:S01]  /*cdd0*/  MUFU.EX2 R72, R72 ;  /* 0x0000004800487308 */ /* 0x000e220000000800 */
[----:B------:R-:W-:Y:S01]  /*cde0*/  @!P1 PRMT R169, RZ, 0x654, R169 ;  /* 0x00000654ffa99816 */ /* 0x000fe200000000a9 */
[----:B------:R-:W-:Y:S01]  /*cdf0*/  FADD.FTZ R21, R27, R20 ;  /* 0x000000141b157221 */ /* 0x000fe20000010000 */
[----:B------:R-:W-:-:S05]  /*ce00*/  VIADD R20, R170, 0x80 ;  /* 0x00000080aa147836 */ /* 0x000fca0000000000 */
[----:B------:R-:W2:Y:S01]  /*ce10*/  MUFU.EX2 R155, R26 ;  /* 0x0000001a009b7308 */ /* 0x000ea20000000800 */
[----:B-1----:R-:W-:Y:S01]  /*ce20*/  FADD.FTZ R45, R70, R41 ;  /* 0x00000029462d7221 */ /* 0x002fe20000010000 */
[----:B------:R-:W-:Y:S02]  /*ce30*/  R2UR UR10, R20 ;  /* 0x00000000140a72ca */ /* 0x000fe400000e0000 */
[----:B------:R-:W-:-:S04]  /*ce40*/  F2FP.BF16.F32.PACK_AB R153, R41, R70 ;  /* 0x000000462999723e */ /* 0x000fc800000010ff */
[----:B------:R-:W1:Y:S01]  /*ce50*/  MUFU.EX2 R34, R34 ;  /* 0x0000002200227308 */ /* 0x000e620000000800 */
[----:B0-----:R-:W-:-:S07]  /*ce60*/  FADD.FTZ R24, R72, R45 ;  /* 0x0000002d48187221 */ /* 0x001fce0000010000 */
[----:B------:R-:W0:Y:S01]  /*ce70*/  MUFU.EX2 R157, R30 ;  /* 0x0000001e009d7308 */ /* 0x000e220000000800 */
[C---:B--2---:R-:W-:Y:S01]  /*ce80*/  FADD.FTZ R43, R155.reuse, R24 ;  /* 0x000000189b2b7221 */ /* 0x044fe20000010000 */
[----:B------:R-:W-:Y:S01]  /*ce90*/  FADD.FTZ R24, R156, R21 ;  /* 0x000000159c187221 */ /* 0x000fe20000010000 */
[----:B------:R-:W-:Y:S01]  /*cea0*/  IMAD.MOV.U32 R21, RZ, RZ, 0x40000040 ;  /* 0x40000040ff157424 */ /* 0x000fe200078e00ff */
[----:B------:R-:W-:Y:S01]  /*ceb0*/  F2FP.BF16.F32.PACK_AB R155, R155, R72 ;  /* 0x000000489b9b723e */ /* 0x000fe200000010ff */
[----:B------:R-:W-:Y:S01]  /*cec0*/  BAR.SYNC.DEFER_BLOCKING 0xf, 0x100 ;  /* 0x03c4000000007b1d */ /* 0x000fe20000010000 */
[----:B------:R-:W-:Y:S02]  /*ced0*/  F2FP.BF16.F32.PACK_AB R156, R31, R156 ;  /* 0x0000009c1f9c723e */ /* 0x000fe400000010ff */
[----:B------:R-:W-:Y:S01]  /*cee0*/  R2UR UR11, R21 ;  /* 0x00000000150b72ca */ /* 0x000fe200000e0000 */
[----:B-1----:R-:W-:Y:S01]  /*cef0*/  FADD.FTZ R26, R34, R43 ;  /* 0x0000002b221a7221 */ /* 0x002fe20000010000 */
[----:B------:R-:W-:Y:S01]  /*cf00*/  FADD.FTZ R43, R31, R24 ;  /* 0x000000181f2b7221 */ /* 0x000fe20000010000 */
[----:B------:R-:W1:Y:S03]  /*cf10*/  MUFU.EX2 R74, R74 ;  /* 0x0000004a004a7308 */ /* 0x000e660000000800 */
[----:B------:R-:W-:Y:S01]  /*cf20*/  FADD.FTZ R24, R158, R43 ;  /* 0x0000002b9e187221 */ /* 0x000fe20000010000 */
[----:B------:R-:W-:Y:S01]  /*cf30*/  F2FP.BF16.F32.PACK_AB R158, R29, R158 ;  /* 0x0000009e1d9e723e */ /* 0x000fe200000010ff */
[----:B0-----:R-:W-:-:S02]  /*cf40*/  FADD.FTZ R45, R157, R26 ;  /* 0x0000001a9d2d7221 */ /* 0x001fc40000010000 */
[----:B------:R-:W-:Y:S01]  /*cf50*/  FADD.FTZ R21, R29, R24 ;  /* 0x000000181d157221 */ /* 0x000fe20000010000 */
[----:B------:R-:W0:Y:S01]  /*cf60*/  MUFU.EX2 R159, R76 ;  /* 0x0000004c009f7308 */ /* 0x000e220000000800 */
[----:B------:R-:W-:-:S07]  /*cf70*/  F2FP.BF16.F32.PACK_AB R157, R157, R34 ;  /* 0x000000229d9d723e */ /* 0x000fce00000010ff */
[----:B------:R-:W2:Y:S01]  /*cf80*/  MUFU.EX2 R62, R62 ;  /* 0x0000003e003e7308 */ /* 0x000ea20000000800 */
[----:B-1----:R-:W-:Y:S01]  /*cf90*/  FADD.FTZ R20, R74, R45 ;  /* 0x0000002d4a147221 */ /* 0x002fe20000010000 */
[----:B------:R1:W-:Y:S06]  /*cfa0*/  STSM.16.M88.4 [R195+0x36400], R152 ;  /* 0x03640098c3007844 */ /* 0x0003ec0000000200 */
[----:B------:R-:W3:Y:S01]  /*cfb0*/  MUFU.EX2 R161, R38 ;  /* 0x0000002600a17308 */ /* 0x000ee20000000800 */
[C---:B0-----:R-:W-:Y:S01]  /*cfc0*/  FADD.FTZ R25, R159.reuse, R20 ;  /* 0x000000149f197221 */ /* 0x041fe20000010000 */
[----:B------:R-:W-:Y:S01]  /*cfd0*/  FADD.FTZ R20, R160, R21 ;  /* 0x00000015a0147221 */ /* 0x000fe20000010000 */
[----:B------:R-:W-:-:S02]  /*cfe0*/  F2FP.BF16.F32.PACK_AB R159, R159, R74 ;  /* 0x0000004a9f9f723e */ /* 0x000fc400000010ff */
[C---:B------:R-:W-:Y:S01]  /*cff0*/  F2FP.BF16.F32.PACK_AB R160, R33.reuse, R160 ;  /* 0x000000a021a0723e */ /* 0x040fe200000010ff */
[----:B------:R-:W-:Y:S02]  /*d000*/  FADD.FTZ R21, R33, R20 ;  /* 0x0000001421157221 */ /* 0x000fe40000010000 */
[----:B------:R-:W0:Y:S01]  /*d010*/  MUFU.EX2 R46, R46 ;  /* 0x0000002e002e7308 */ /* 0x000e220000000800 */
[----:B--2---:R-:W-:Y:S01]  /*d020*/  FADD.FTZ R24, R62, R25 ;  /* 0x000000193e187221 */ /* 0x004fe20000010000 */
[----:B------:R-:W-:Y:S01]  /*d030*/  FADD.FTZ R20, R162, R21 ;  /* 0x00000015a2147221 */ /* 0x000fe20000010000 */
[----:B------:R2:W-:Y:S05]  /*d040*/  STSM.16.M88.4 [R203], R156 ;  /* 0x0000009ccb007844 */ /* 0x0005ea0000000200 */
[----:B------:R-:W4:Y:S01]  /*d050*/  MUFU.EX2 R163, R42 ;  /* 0x0000002a00a37308 */ /* 0x000f220000000800 */
[C---:B---3--:R-:W-:Y:S01]  /*d060*/  FADD.FTZ R25, R161.reuse, R24 ;  /* 0x00000018a1197221 */ /* 0x048fe20000010000 */
[----:B------:R-:W-:-:S06]  /*d070*/  F2FP.BF16.F32.PACK_AB R161, R161, R62 ;  /* 0x0000003ea1a1723e */ /* 0x000fcc00000010ff */
[----:B------:R-:W3:Y:S01]  /*d080*/  MUFU.EX2 R35, R35 ;  /* 0x0000002300237308 */ /* 0x000ee20000000800 */
[----:B0-----:R-:W-:-:S07]  /*d090*/  FADD.FTZ R24, R46, R25 ;  /* 0x000000192e187221 */ /* 0x001fce0000010000 */
[----:B------:R-:W0:Y:S01]  /*d0a0*/  MUFU.EX2 R50, R50 ;  /* 0x0000003200327308 */ /* 0x000e220000000800 */
[C---:B----4-:R-:W-:Y:S01]  /*d0b0*/  FADD.FTZ R25, R163.reuse, R24 ;  /* 0x00000018a3197221 */ /* 0x050fe20000010000 */
[----:B------:R-:W-:-:S06]  /*d0c0*/  F2FP.BF16.F32.PACK_AB R163, R163, R46 ;  /* 0x0000002ea3a3723e */ /* 0x000fcc00000010ff */
[----:B------:R-:W4:Y:S01]  /*d0d0*/  MUFU.EX2 R164, R164 ;  /* 0x000000a400a47308 */ /* 0x000f220000000800 */
[C---:B---3--:R-:W-:Y:S01]  /*d0e0*/  FADD.FTZ R21, R35.reuse, R20 ;  /* 0x0000001423157221 */ /* 0x048fe20000010000 */
[----:B------:R-:W-:-:S05]  /*d0f0*/  F2FP.BF16.F32.PACK_AB R162, R35, R162 ;  /* 0x000000a223a2723e */ /* 0x000fca00000010ff */
[----:B------:R2:W-:Y:S01]  /*d100*/  STSM.16.M88.4 [R212], R160 ;  /* 0x000000a0d4007844 */ /* 0x0005e20000000200 */
[----:B------:R-:W3:Y:S01]  /*d110*/  MUFU.EX2 R165, R64 ;  /* 0x0000004000a57308 */ /* 0x000ee20000000800 */
[----:B0-----:R-:W-:-:S07]  /*d120*/  FADD.FTZ R24, R50, R25 ;  /* 0x0000001932187221 */ /* 0x001fce0000010000 */
[----:B------:R-:W0:Y:S01]  /*d130*/  MUFU.EX2 R37, R37 ;  /* 0x0000002500257308 */ /* 0x000e220000000800 */
[----:B----4-:R-:W-:-:S07]  /*d140*/  FADD.FTZ R20, R164, R21 ;  /* 0x00000015a4147221 */ /* 0x010fce0000010000 */
[----:B------:R-:W4:Y:S01]  /*d150*/  MUFU.EX2 R54, R54 ;  /* 0x0000003600367308 */ /* 0x000f220000000800 */
[C---:B---3--:R-:W-:Y:S01]  /*d160*/  FADD.FTZ R25, R165.reuse, R24 ;  /* 0x00000018a5197221 */ /* 0x048fe20000010000 */
[----:B------:R-:W-:-:S06]  /*d170*/  F2FP.BF16.F32.PACK_AB R165, R165, R50 ;  /* 0x00000032a5a5723e */ /* 0x000fcc00000010ff */
[----:B------:R-:W3:Y:S01]  /*d180*/  MUFU.EX2 R166, R166 ;  /* 0x000000a600a67308 */ /* 0x000ee20000000800 */
[C---:B0-----:R-:W-:Y:S01]  /*d190*/  FADD.FTZ R21, R37.reuse, R20 ;  /* 0x0000001425157221 */ /* 0x041fe20000010000 */
[----:B------:R-:W-:-:S06]  /*d1a0*/  F2FP.BF16.F32.PACK_AB R164, R37, R164 ;  /* 0x000000a425a4723e */ /* 0x000fcc00000010ff */
[----:B------:R-:W0:Y:S01]  /*d1b0*/  MUFU.EX2 R167, R78 ;  /* 0x0000004e00a77308 */ /* 0x000e220000000800 */
[----:B----4-:R-:W-:-:S07]  /*d1c0*/  FADD.FTZ R24, R54, R25 ;  /* 0x0000001936187221 */ /* 0x010fce0000010000 */
[----:B------:R-:W4:Y:S01]  /*d1d0*/  MUFU.EX2 R39, R39 ;  /* 0x0000002700277308 */ /* 0x000f220000000800 */
[----:B---3--:R-:W-:Y:S01]  /*d1e0*/  FADD.FTZ R20, R166, R21 ;  /* 0x00000015a6147221 */ /* 0x008fe20000010000 */
[C---:B0-----:R-:W-:Y:S01]  /*d1f0*/  FADD.FTZ R21, R167.reuse, R24 ;  /* 0x00000018a7157221 */ /* 0x041fe20000010000 */
[----:B------:R-:W-:Y:S02]  /*d200*/  F2FP.BF16.F32.PACK_AB R167, R167, R54 ;  /* 0x00000036a7a7723e */ /* 0x000fe400000010ff */
[C---:B----4-:R-:W-:Y:S01]  /*d210*/  F2FP.BF16.F32.PACK_AB R166, R39.reuse, R166 ;  /* 0x000000a627a6723e */ /* 0x050fe200000010ff */
[----:B------:R-:W-:-:S04]  /*d220*/  FADD.FTZ R20, R39, R20 ;  /* 0x0000001427147221 */ /* 0x000fc80000010000 */
[----:B------:R2:W-:Y:S01]  /*d230*/  STSM.16.M88.4 [R210], R164 ;  /* 0x000000a4d2007844 */ /* 0x0005e20000000200 */
[----:B------:R-:W-:-:S06]  /*d240*/  WARPGROUP.ARRIVE ;  /* 0x00000000000079c5 */ /* 0x000fcc0000000000 */
[----:B------:R-:W-:Y:S03]  /*d250*/  HGMMA.64x256x16.F32.BF16 R24, R152, gdesc[UR4].tnspB, RZ, !UPT, gsb0 ;  /* 0x43e0000498187df0 */ /* 0x000fe6000c0018ff */
[----:B------:R-:W-:Y:S02]  /*d260*/  WARPGROUP.DEPBAR.LE gsb0, 0x0 ;  /* 0x00008000000079c5 */ /* 0x000fe40000010000 */
[----:B------:R-:W-:Y:S01]  /*d270*/  WARPGROUP.ARRIVE ;  /* 0x00000000000079c5 */ /* 0x000fe20000000000 */
[C---:B-1----:R-:W-:Y:S02]  /*d280*/  VIADD R152, R170.reuse, 0x100 ;  /* 0x00000100aa987836 */ /* 0x042fe40000000000 */
[----:B------:R-:W-:Y:S02]  /*d290*/  IMAD.MOV.U32 R153, RZ, RZ, 0x40000040 ;  /* 0x40000040ff997424 */ /* 0x000fe400078e00ff */
[----:B------:R-:W-:-:S15]  /*d2a0*/  VIADD R170, R170, 0x180 ;  /* 0x00000180aaaa7836 */ /* 0x000fde0000000000 */
[----:B------:R-:W-:-:S03]  /*d2b0*/  NOP ;  /* 0x0000000000007918 */ /* 0x000fc60000000000 */
[----:B------:R-:W-:Y:S01]  /*d2c0*/  HGMMA.64x256x16.F32.BF16 R24, R156, gdesc[UR8].tnspB, R24, gsb0 ;  /* 0x43e000089c187df0 */ /* 0x000fe20008001818 */
[----:B------:R-:W-:Y:S02]  /*d2d0*/  R2UR UR6, R152 ;  /* 0x00000000980672ca */ /* 0x000fe400000e0000 */
[----:B------:R-:W-:Y:S02]  /*d2e0*/  R2UR UR7, R153 ;  /* 0x00000000990772ca */ /* 0x000fe400000e0000 */
[----:B------:R-:W-:-:S04]  /*d2f0*/  IADD3 R152, R172, R211, -R193 ;  /* 0x000000d3ac987210 */ /* 0x000fc80007ffe8c1 */
[----:B------:R-:W-:-:S04]  /*d300*/  SHF.R.S32.HI R153, RZ, 0x1f, R152 ;  /* 0x0000001fff997819 */ /* 0x000fc80000011498 */
[----:B------:R-:W-:-:S04]  /*d310*/  LEA.HI R153, R153, R152, RZ, 0x6 ;  /* 0x0000009899997211 */ /* 0x000fc800078f30ff */
[----:B------:R-:W-:-:S04]  /*d320*/  SHF.R.S32.HI R153, RZ, 0x6, R153 ;  /* 0x00000006ff997819 */ /* 0x000fc80000011499 */
[----:B------:R-:W-:-:S04]  /*d330*/  VIMNMX R198, R213, R153, !PT ;  /* 0x00000099d5c67248 */ /* 0x000fc80007fe0100 */
[----:B------:R-:W-:Y:S01]  /*d340*/  ISETP.GE.AND P3, PT, R201, R198, PT ;  /* 0x000000c6c900720c */ /* 0x000fe20003f66270 */
[----:B------:R-:W-:Y:S02]  /*d350*/  WARPGROUP.DEPBAR.LE gsb0, 0x0 ;  /* 0x00008000000079c5 */ /* 0x000fe40000010000 */
[----:B------:R-:W-:-:S06]  /*d360*/  WARPGROUP.ARRIVE ;  /* 0x00000000000079c5 */ /* 0x000fcc0000000000 */
        /* <DEDUP_REMOVED lines=21> */
[----:B------:R-:W-:Y:S02]  /*d4c0*/  IMAD.MOV.U32 R199, RZ, RZ, R0 ;  /* 0x000000ffffc77224 */ /* 0x000fe400078e0000 */
[----:B------:R-:W-:-:S07]  /*d4d0*/  IMAD.MOV.U32 R201, RZ, RZ, R18 ;  /* 0x000000ffffc97224 */ /* 0x000fce00078e0012 */
.L_x_5530:
[----:B------:R-:W-:-:S05]  /*d4e0*/  VIADD R18, R201, 0x1 ;  /* 0x00000001c9127836 */ /* 0x000fca0000000000 */
[----:B------:R-:W-:-:S04]  /*d4f0*/  ISETP.NE.AND P3, PT, R18, 0x2, PT ;  /* 0x000000021200780c */ /* 0x000fc80003f65270 */
[----:B------:R-:W-:Y:S02]  /*d500*/  SEL R0, RZ, 0x1, P3 ;  /* 0x00000001ff007807 */ /* 0x000fe40001800000 */
[----:B------:R-:W-:Y:S02]  /*d510*/  SEL R18, R18, RZ, P3 ;  /* 0x000000ff12127207 */ /* 0x000fe40001800000 */
[----:B------:R-:W-:Y:S01]  /*d520*/  LOP3.LUT R22, R22, R0, RZ, 0x3c, !PT ;  /* 0x0000000016167212 */ /* 0x000fe200078e3cff */
[----:B0-----:R-:W-:Y:S06]  /*d530*/  @!P0 BRA `(.L_x_5520) ;  /* 0x0000000000048947 */ /* 0x001fec0003800000 */
[----:B------:R-:W-:Y:S01]  /*d540*/  BPT.TRAP 0x1 ;  /* 0x000000040000795c */ /* 0x000fe20000300000 */
.L_x_5520:
[----:B------:R-:W-:Y:S01]  /*d550*/  IMAD R197, R18, 0x8, R2 ;  /* 0x0000000812c57824 */ /* 0x000fe200078e0202 */
[----:B------:R-:W-:-:S04]  /*d560*/  SHF.L.U32 R0, R22, 0x1f, RZ ;  /* 0x0000001f16007819 */ /* 0x000fc800000006ff */
[----:B------:R0:W1:Y:S01]  /*d570*/  SYNCS.PHASECHK.TRANS64.TRYWAIT P3, [R197+URZ+0x38830], R0 ;  /* 0x03883000c50075a7 */ /* 0x000062000806017f */
[----:B------:R-:W-:Y:S05]  /*d580*/  @!P0 BRA `(.L_x_5521) ;  /* 0x0000000000048947 */ /* 0x000fea0003800000 */
[----:B------:R-:W-:Y:S01]  /*d590*/  BPT.TRAP 0x1 ;  /* 0x000000040000795c */ /* 0x000fe20000300000 */
.L_x_5521:
[----:B------:R-:W-:Y:S01]  /*d5a0*/  BSSY B2, `(.L_x_5522) ;  /* 0x0000006000027945 */ /* 0x000fe20003800000 */
[----:B--2---:R-:W-:Y:S02]  /*d5b0*/  IMAD R156, R18, 0x200, R14 ;  /* 0x00000200129c7824 */ /* 0x004fe400078e020e */
[----:B------:R-:W-:Y:S01]  /*d5c0*/  IMAD.MOV.U32 R157, RZ, RZ, 0x40000040 ;  /* 0x40000040ff9d7424 */ /* 0x000fe200078e00ff */
[----:B-1----:R-:W-:Y:S06]  /*d5d0*/  @P3 BRA `(.L_x_5523) ;  /* 0x0000000000083947 */ /* 0x002fec0003800000 */
[----:B------:R-:W1:Y:S02]  /*d5e0*/  SYNCS.PHASECHK.TRANS64.TRYWAIT P3, [R197+URZ+0x38830], R0 ;  /* 0x03883000c50075a7 */ /* 0x000e64000806017f */
[----:B-1----:R-:W-:Y:S05]  /*d5f0*/  @!P3 BRA `(.L_x_5524) ;  /* 0x000001740024b947 */ /* 0x002fea0003800000 */
.L_x_5523:
[----:B------:R-:W-:Y:S05]  /*d600*/  BSYNC B2 ;  /* 0x0000000000027941 */ /* 0x000fea0003800000 */
.L_x_5522:
        /* <DEDUP_REMOVED lines=36> */
.L_x_5525:
[----:B------:R2:W3:Y:S01]  /*d850*/  SYNCS.PHASECHK.TRANS64.TRYWAIT P3, [R197+URZ+0x38850], R0 ;  /* 0x03885000c50075a7 */ /* 0x0004e2000806017f */
[----:B------:R-:W-:Y:S05]  /*d860*/  @!P0 BRA `(.L_x_5526) ;  /* 0x0000000000048947 */ /* 0x000fea0003800000 */
[----:B------:R-:W-:Y:S01]  /*d870*/  BPT.TRAP 0x1 ;  /* 0x000000040000795c */ /* 0x000fe20000300000 */
.L_x_5526:
[----:B------:R-:W-:Y:S04]  /*d880*/  BSSY B2, `(.L_x_5527) ;  /* 0x0000004000027945 */ /* 0x000fe80003800000 */
[----:B---3--:R-:W-:Y:S05]  /*d890*/  @P3 BRA `(.L_x_5528) ;  /* 0x0000000000083947 */ /* 0x008fea0003800000 */
[----:B------:R-:W3:Y:S02]  /*d8a0*/  SYNCS.PHASECHK.TRANS64.TRYWAIT P3, [R197+URZ+0x38850], R0 ;  /* 0x03885000c50075a7 */ /* 0x000ee4000806017f */
[----:B---3--:R-:W-:Y:S05]  /*d8b0*/  @!P3 BRA `(.L_x_5529) ;  /* 0x000001700088b947 */ /* 0x008fea0003800000 */
.L_x_5528:
[----:B------:R-:W-:Y:S05]  /*d8c0*/  BSYNC B2 ;  /* 0x0000000000027941 */ /* 0x000fea0003800000 */
.L_x_5527:
        /* <DEDUP_REMOVED lines=12> */
[----:B------:R-:W-:-:S05]  /*d990*/  IMAD.MOV.U32 R209, RZ, RZ, 0xa00 ;  /* 0x00000a00ffd17424 */ /* 0x000fca00078e00ff */
        /* <DEDUP_REMOVED lines=9> */
[----:B----4-:R-:W-:-:S05]  /*da30*/  SHF.R.U32.HI R3, RZ, 0x7, R3 ;  /* 0x00000007ff037819 */ /* 0x010fca0000011603 */
[----:B0123--:R0:W1:Y:S02]  /*da40*/  SHFL.IDX PT, R0, R3, RZ, 0x1f ;  /* 0x00001fff03007589 */ /* 0x00f06400000e0000 */
[----:B0-----:R-:W-:Y:S01]  /*da50*/  IMAD.MOV.U32 R3, RZ, RZ, 0x4 ;  /* 0x00000004ff037424 */ /* 0x001fe200078e00ff */
[----:B-1----:R-:W-:-:S04]  /*da60*/  ISETP.GT.AND P3, PT, R0, 0x7f, PT ;  /* 0x0000007f0000780c */ /* 0x002fc80003f64270 */
        /* <DEDUP_REMOVED lines=311> */
[----:B------:R-:W-:Y:S02]  /*ede0*/  IMAD.MOV.U32 R209, RZ, RZ, 0x40000040 ;  /* 0x40000040ffd17424 */ /* 0x000fe400078e00ff */
[----:B------:R-:W-:Y:S01]  /*edf0*/  IMAD.IADD R206, R0, 0x1, R208 ;  /* 0x0000000100ce7824 */ /* 0x000fe200078e02d0 */
[----:B------:R-:W-:-:S02]  /*ee00*/  WARPGROUP.DEPBAR.LE gsb0, 0x0 ;  /* 0x00008000000079c5 */ /* 0x000fc40000010000 */
[----:B------:R-:W-:-:S07]  /*ee10*/  WARPGROUP.ARRIVE ;  /* 0x00000000000079c5 */ /* 0x000fce0000000000 */
[----:B------:R-:W-:Y:S01]  /*ee20*/  HGMMA.64x64x16.F32.BF16 R152, gdesc[UR4], R152, gsb0 ;  /* 0x00e00000049879f0 */ /* 0x000fe20008001898 */
[----:B------:R-:W-:Y:S01]  /*ee30*/  R2UR UR6, R206 ;  /* 0x00000000ce0672ca */ /* 0x000fe200000e0000 */
[----:B------:R-:W-:Y:S01]  /*ee40*/  IMAD.IADD R206, R205, 0x1, R0 ;  /* 0x00000001cdce7824 */ /* 0x000fe200078e0200 */
[----:B------:R-:W-:Y:S01]  /*ee50*/  R2UR UR7, R207 ;  /* 0x00000000cf0772ca */ /* 0x000fe200000e0000 */
[----:B------:R-:W-:Y:S02]  /*ee60*/  IMAD.MOV.U32 R207, RZ, RZ, 0x40000040 ;  /* 0x40000040ffcf7424 */ /* 0x000fe400078e00ff */
[----:B------:R-:W-:Y:S01]  /*ee70*/  IMAD.MOV.U32 R0, RZ, RZ, 0x1000 ;  /* 0x00001000ff007424 */ /* 0x000fe200078e00ff */
[----:B------:R-:W-:Y:S01]  /*ee80*/  R2UR UR4, R206 ;  /* 0x00000000ce0472ca */ /* 0x000fe200000e0000 */
[----:B------:R-:W-:Y:S01]  /*ee90*/  IMAD.IADD R206, R205, 0x1, R202 ;  /* 0x00000001cdce7824 */ /* 0x000fe200078e02ca */
[----:B------:R-:W-:Y:S01]  /*eea0*/  R2UR UR5, R207 ;  /* 0x00000000cf0572ca */ /* 0x000fe200000e0000 */
[----:B------:R-:W-:Y:S01]  /*eeb0*/  IMAD.MOV.U32 R207, RZ, RZ, 0x40000040 ;  /* 0x40000040ffcf7424 */ /* 0x000fe200078e00ff */
[----:B------:R-:W-:-:S04]  /*eec0*/  SEL R0, R0, 0xf80, P3 ;  /* 0x00000f8000007807 */ /* 0x000fc80001800000 */
[----:B------:R-:W-:Y:S01]  /*eed0*/  LOP3.LUT R0, R0, 0x1e00, RZ, 0xc0, !PT ;  /* 0x00001e0000007812 */ /* 0x000fe200078ec0ff */
[----:B------:R-:W-:Y:S02]  /*eee0*/  WARPGROUP.DEPBAR.LE gsb0, 0x0 ;  /* 0x00008000000079c5 */ /* 0x000fe40000010000 */
[----:B------:R-:W-:-:S06]  /*eef0*/  WARPGROUP.ARRIVE ;  /* 0x00000000000079c5 */ /* 0x000fcc0000000000 */
[----:B------:R-:W-:Y:S01]  /*ef00*/  HGMMA.64x64x16.F32.BF16 R152, gdesc[UR4], R152, gsb0 ;  /* 0x00e00000049879f0 */ /* 0x000fe20008001898 */
[----:B------:R-:W-:Y:S01]  /*ef10*/  R2UR UR4, R206 ;  /* 0x00000000ce0472ca */ /* 0x000fe200000e0000 */
[--C-:B------:R-:W-:Y:S01]  /*ef20*/  IMAD.IADD R206, R202, 0x1, R208.reuse ;  /* 0x00000001cace7824 */ /* 0x100fe200078e02d0 */
[----:B------:R-:W-:Y:S01]  /*ef30*/  R2UR UR5, R207 ;  /* 0x00000000cf0572ca */ /* 0x000fe200000e0000 */
[----:B------:R-:W-:Y:S01]  /*ef40*/  IMAD.MOV.U32 R207, RZ, RZ, 0x40000040 ;  /* 0x40000040ffcf7424 */ /* 0x000fe200078e00ff */
[----:B------:R-:W0:Y:S01]  /*ef50*/  @P2 LDC R202, c[0x0][0x44c] ;  /* 0x00011300ffca2b82 */ /* 0x000e220000000800 */
[----:B------:R-:W-:Y:S01]  /*ef60*/  IMAD.IADD R208, R3, 0x1, R208 ;  /* 0x0000000103d07824 */ /* 0x000fe200078e02d0 */
[----:B------:R-:W-:Y:S01]  /*ef70*/  R2UR UR6, R206 ;  /* 0x00000000ce0672ca */ /* 0x000fe200000e0000 */
[----:B------:R-:W-:Y:S01]  /*ef80*/  IMAD.IADD R206, R205, 0x1, R3 ;  /* 0x00000001cdce7824 */ /* 0x000fe200078e0203 */
[----:B------:R-:W-:Y:S01]  /*ef90*/  R2UR UR7, R207 ;  /* 0x00000000cf0772ca */ /* 0x000fe200000e0000 */
[----:B------:R-:W-:-:S02]  /*efa0*/  IMAD.MOV.U32 R207, RZ, RZ, 0x40000040 ;  /* 0x40000040ffcf7424 */ /* 0x000fc400078e00ff */
[----:B------:R-:W-:Y:S02]  /*efb0*/  IMAD.MOV.U32 R205, RZ, RZ, 0x40 ;  /* 0x00000040ffcd7424 */ /* 0x000fe400078e00ff */
[----:B------:R-:W-:-:S03]  /*efc0*/  IMAD.IADD R3, R216, 0x1, R194 ;  /* 0x00000001d8037824 */ /* 0x000fc600078e02c2 */
[----:B------:R-:W-:-:S04]  /*efd0*/  SEL R205, R205, 0x3e, P3 ;  /* 0x0000003ecdcd7807 */ /* 0x000fc80001800000 */
[----:B------:R-:W-:-:S04]  /*efe0*/  LOP3.LUT R205, R205, 0x6, RZ, 0xc0, !PT ;  /* 0x00000006cdcd7812 */ /* 0x000fc800078ec0ff */
[----:B------:R-:W-:Y:S01]  /*eff0*/  IADD3 R204, R205, R0, R204 ;  /* 0x00000000cdcc7210 */ /* 0x000fe20007ffe0cc */
[----:B0-----:R-:W-:Y:S01]  /*f000*/  @P2 IMAD.HI.U32 R202, R3, R202, RZ ;  /* 0x000000ca03ca2227 */ /* 0x001fe200078e00ff */
        /* <DEDUP_REMOVED lines=10> */
[----:B------:R-:W0:Y:S02]  /*f0b0*/  @P2 LDC R0, c[0x0][0x450] ;  /* 0x00011400ff002b82 */ /* 0x000e240000000800 */
[----:B0-----:R-:W-:Y:S01]  /*f0c0*/  @P2 SHF.R.U32.HI R3, RZ, R0, R202 ;  /* 0x00000000ff032219 */ /* 0x001fe200000116ca */
[----:B------:R-:W-:-:S04]  /*f0d0*/  IMAD.MOV.U32 R0, RZ, RZ, -0x40 ;  /* 0xffffffc0ff007424 */ /* 0x000fc800078e00ff */
[----:B------:R-:W-:-:S05]  /*f0e0*/  IMAD R0, R196, R0, 0x1 ;  /* 0x00000001c4007424 */ /* 0x000fca00078e0200 */
[----:B------:R-:W-:-:S05]  /*f0f0*/  IADD3 R0, R211, R0, -R215 ;  /* 0x00000000d3007210 */ /* 0x000fca0007ffe8d7 */
[----:B------:R-:W-:Y:S01]  /*f100*/  IMAD.IADD R0, R0, 0x1, -R193 ;  /* 0x0000000100007824 */ /* 0x000fe200078e0ac1 */
[----:B------:R-:W-:Y:S02]  /*f110*/  WARPGROUP.DEPBAR.LE gsb0, 0x0 ;  /* 0x00008000000079c5 */ /* 0x000fe40000010000 */
[----:B------:R-:W-:-:S06]  /*f120*/  WARPGROUP.ARRIVE ;  /* 0x00000000000079c5 */ /* 0x000fcc0000000000 */
[----:B------:R-:W-:Y:S01]  /*f130*/  HGMMA.64x64x16.F32.BF16 R152, gdesc[UR4], R152, gsb0 ;  /* 0x00e00000049879f0 */ /* 0x000fe20008001898 */
[----:B------:R-:W-:Y:S02]  /*f140*/  R2UR UR4, R206 ;  /* 0x00000000ce0472ca */ /* 0x000fe400000e0000 */
[----:B------:R-:W-:Y:S02]  /*f150*/  R2UR UR5, R207 ;  /* 0x00000000cf0572ca */ /* 0x000fe400000e0000 */
[----:B------:R-:W-:Y:S02]  /*f160*/  R2UR UR6, R204 ;  /* 0x00000000cc0672ca */ /* 0x000fe400000e0000 */
[----:B------:R-:W-:Y:S02]  /*f170*/  R2UR UR7, R205 ;  /* 0x00000000cd0772ca */ /* 0x000fe400000e0000 */
[----:B------:R-:W0:Y:S02]  /*f180*/  SHFL.IDX PT, R205, R3, RZ, 0x1c1f ;  /* 0x001c1fff03cd7589 */ /* 0x000e2400000e0000 */
        /* <DEDUP_REMOVED lines=40> */
[----:B------:R-:W-:Y:S01]  /*f410*/  FMNMX.FTZ R172, R202, R172, !PT ;  /* 0x000000accaac7209 */ /* 0x000fe20007810000 */
[----:B------:R-:W0:Y:S01]  /*f420*/  SHFL.IDX PT, R173, R3, 0x1, 0x1c1f ;  /* 0x003c1f0003ad7f89 */ /* 0x000e2200000e0000 */
        /* <DEDUP_REMOVED lines=10> */
[----:B------:R-:W-:Y:S01]  /*f4d0*/  FMNMX.FTZ R172, R180, R172, !PT ;  /* 0x000000acb4ac7209 */ /* 0x000fe20007810000 */
[----:B0-----:R-:W-:-:S03]  /*f4e0*/  IMAD.IADD R0, R0, 0x1, R173 ;  /* 0x0000000100007824 */ /* 0x001fc600078e02ad */
[----:B------:R-:W-:Y:S01]  /*f4f0*/  FMNMX.FTZ R205, R181, R172, !PT ;  /* 0x000000acb5cd7209 */ /* 0x000fe20007810000 */
[----:B------:R-:W-:Y:S02]  /*f500*/  IMAD.MOV.U32 R173, RZ, RZ, 0x40000040 ;  /* 0x40000040ffad7424 */ /* 0x000fe400078e00ff */
[----:B------:R-:W-:Y:S01]  /*f510*/  IMAD R172, R18, 0x1000, R190 ;  /* 0x0000100012ac7824 */ /* 0x000fe200078e02be */
[C---:B------:R-:W-:Y:S01]  /*f520*/  ISETP.GT.AND P4, PT, R0.reuse, RZ, PT ;  /* 0x000000ff0000720c */ /* 0x040fe20003f84270 */
[----:B------:R-:W0:Y:S01]  /*f530*/  SHFL.BFLY PT, R3, R205, 0x2, 0x1f ;  /* 0x0c401f00cd037f89 */ /* 0x000e2200000e0000 */
[----:B------:R-:W-:Y:S02]  /*f540*/  ISETP.GT.AND P5, PT, R0, 0x1, PT ;  /* 0x000000010000780c */ /* 0x000fe40003fa4270 */
[----:B------:R-:W-:Y:S02]  /*f550*/  FSEL R154, R154, -INF , P4 ;  /* 0xff8000009a9a7808 */ /* 0x000fe40002000000 */
[----:B------:R-:W-:-:S02]  /*f560*/  ISETP.GT.AND P4, PT, R0, 0x10, PT ;  /* 0x000000100000780c */ /* 0x000fc40003f84270 */
[----:B------:R-:W-:Y:S02]  /*f570*/  ISETP.GT.AND P6, PT, R0, 0x8, PT ;  /* 0x000000080000780c */ /* 0x000fe40003fc4270 */
[----:B------:R-:W-:Y:S02]  /*f580*/  FSEL R162, R162, -INF , P4 ;  /* 0xff800000a2a27808 */ /* 0x000fe40002000000 */
[----:B------:R-:W-:Y:S02]  /*f590*/  ISETP.GT.AND P4, PT, R0, 0x20, PT ;  /* 0x000000200000780c */ /* 0x000fe40003f84270 */
[----:B------:R-:W-:Y:S02]  /*f5a0*/  FSEL R155, R155, -INF , P5 ;  /* 0xff8000009b9b7808 */ /* 0x000fe40002800000 */
[----:B------:R-:W-:Y:S02]  /*f5b0*/  FMNMX.FTZ R206, R154, R200, !PT ;  /* 0x000000c89ace7209 */ /* 0x000fe40007810000 */
[----:B------:R-:W-:-:S02]  /*f5c0*/  ISETP.GT.AND P3, PT, R0, 0x9, PT ;  /* 0x000000090000780c */ /* 0x000fc40003f64270 */
[----:B------:R-:W-:Y:S02]  /*f5d0*/  FSEL R158, R158, -INF , P6 ;  /* 0xff8000009e9e7808 */ /* 0x000fe40003000000 */
[----:B------:R-:W-:Y:S02]  /*f5e0*/  FSEL R159, R159, -INF , P3 ;  /* 0xff8000009f9f7808 */ /* 0x000fe40001800000 */
[----:B------:R-:W-:Y:S02]  /*f5f0*/  ISETP.GT.AND P5, PT, R0, 0x11, PT ;  /* 0x000000110000780c */ /* 0x000fe40003fa4270 */
[----:B0-----:R-:W-:Y:S02]  /*f600*/  FMNMX.FTZ R3, R205, R3, !PT ;  /* 0x00000003cd037209 */ /* 0x001fe40007810000 */
        /* <DEDUP_REMOVED lines=8> */
[----:B------:R-:W-:Y:S02]  /*f690*/  FSEL R166, R166, -INF , P6 ;  /* 0xff800000a6a67808 */ /* 0x000fe40003000000 */
[----:B------:R-:W-:Y:S02]  /*f6a0*/  FMNMX.FTZ R170, R163, R170, !PT ;  /* 0x000000aaa3aa7209 */ /* 0x000fe40007810000 */
[----:B------:R-:W-:Y:S02]  /*f6b0*/  FSEL R167, R167, -INF , P3 ;  /* 0xff800000a7a77808 */ /* 0x000fe40001800000 */
[----:B------:R-:W-:Y:S02]  /*f6c0*/  FMNMX.FTZ R170, R166, R170, !PT ;  /* 0x000000aaa6aa7209 */ /* 0x000fe40007810000 */
[----:B------:R-:W-:Y:S02]  /*f6d0*/  ISETP.GT.AND P5, PT, R0, 0x21, PT ;  /* 0x000000210000780c */ /* 0x000fe40003fa4270 */
        /* <DEDUP_REMOVED lines=13> */
[----:B------:R-:W-:Y:S02]  /*f7b0*/  R2UR UR7, R173 ;  /* 0x00000000ad0772ca */ /* 0x000fe400000e0000 */
[C---:B------:R-:W-:Y:S01]  /*f7c0*/  ISETP.GT.AND P6, PT, R0.reuse, 0x38, PT ;  /* 0x000000380000780c */ /* 0x040fe20003fc4270 */
[----:B------:R-:W0:Y:S01]  /*f7d0*/  SHFL.BFLY PT, R173, R3, 0x1, 0x1f ;  /* 0x0c201f0003ad7f89 */ /* 0x000e2200000e0000 */
[----:B------:R-:W-:Y:S02]  /*f7e0*/  FSEL R226, R179, -INF , P5 ;  /* 0xff800000b3e27808 */ /* 0x000fe40002800000 */
[----:B------:R-:W-:Y:S02]  /*f7f0*/  FMNMX.FTZ R170, R209, R170, !PT ;  /* 0x000000aad1aa7209 */ /* 0x000fe40007810000 */
[----:B------:R-:W-:Y:S02]  /*f800*/  ISETP.GT.AND P3, PT, R0, 0x39, PT ;  /* 0x000000390000780c */ /* 0x000fe40003f64270 */
[----:B------:R-:W-:-:S02]  /*f810*/  FSEL R227, R182, -INF , P6 ;  /* 0xff800000b6e37808 */ /* 0x000fc40003000000 */
[----:B------:R-:W-:Y:S02]  /*f820*/  FMNMX.FTZ R170, R226, R170, !PT ;  /* 0x000000aae2aa7209 */ /* 0x000fe40007810000 */
[----:B------:R-:W-:Y:S02]  /*f830*/  FSEL R183, R183, -INF , P3 ;  /* 0xff800000b7b77808 */ /* 0x000fe40001800000 */
[----:B------:R-:W-:Y:S02]  /*f840*/  FMNMX.FTZ R170, R227, R170, !PT ;  /* 0x000000aae3aa7209 */ /* 0x000fe40007810000 */
[----:B------:R-:W-:Y:S02]  /*f850*/  R2UR UR6, R172 ;  /* 0x00000000ac0672ca */ /* 0x000fe400000e0000 */
[----:B------:R-:W-:-:S05]  /*f860*/  FMNMX.FTZ R174, R183, R170, !PT ;  /* 0x000000aab7ae7209 */ /* 0x000fca0007810000 */
[----:B------:R-:W1:Y:S01]  /*f870*/  SHFL.BFLY PT, R175, R174, 0x2, 0x1f ;  /* 0x0c401f00aeaf7f89 */ /* 0x000e6200000e0000 */
[----:B0-----:R-:W-:Y:S01]  /*f880*/  FMNMX.FTZ R0, R3, R173, !PT ;  /* 0x000000ad03007209 */ /* 0x001fe20007810000 */
[----:B------:R-:W-:-:S03]  /*f890*/  IMAD.U32 R3, RZ, RZ, UR40 ;  /* 0x00000028ff037e24 */ /* 0x000fc6000f8e00ff */
[C---:B------:R-:W-:Y:S01]  /*f8a0*/  FSETP.NEU.FTZ.AND P4, PT, R0.reuse, -INF , PT ;  /* 0xff8000000000780b */ /* 0x040fe20003f9d000 */
[----:B------:R-:W-:-:S05]  /*f8b0*/  FMUL.FTZ R178, R0, R3 ;  /* 0x0000000300b27220 */ /* 0x000fca0000410000 */
[----:B------:R-:W-:-:S05]  /*f8c0*/  FSEL R178, R178, RZ, P4 ;  /* 0x000000ffb2b27208 */ /* 0x000fca0002000000 */
[-CC-:B------:R-:W-:Y:S01]  /*f8d0*/  FFMA.FTZ R173, R168, R3.reuse, -R178.reuse ;  /* 0x00000003a8ad7223 */ /* 0x180fe200000108b2 */
[-CC-:B------:R-:W-:Y:S01]  /*f8e0*/  FFMA.FTZ R182, R157, R3.reuse, -R178.reuse ;  /* 0x000000039db67223 */ /* 0x180fe200000108b2 */
[-CC-:B------:R-:W-:Y:S01]  /*f8f0*/  FFMA.FTZ R157, R160, R3.reuse, -R178.reuse ;  /* 0x00000003a09d7223 */ /* 0x180fe200000108b2 */
[-CC-:B------:R-:W-:Y:S01]  /*f900*/  FFMA.FTZ R160, R161, R3.reuse, -R178.reuse ;  /* 0x00000003a1a07223 */ /* 0x180fe200000108b2 */
[-CC-:B------:R-:W-:Y:S01]  /*f910*/  FFMA.FTZ R170, R164, R3.reuse, -R178.reuse ;  /* 0x00000003a4aa7223 */ /* 0x180fe200000108b2 */
[-CC-:B------:R-:W-:Y:S01]  /*f920*/  FFMA.FTZ R171, R165, R3.reuse, -R178.reuse ;  /* 0x00000003a5ab7223 */ /* 0x180fe200000108b2 */
[--C-:B------:R-:W-:Y:S01]  /*f930*/  FFMA.FTZ R152, R152, R3, -R178.reuse ;  /* 0x0000000398987223 */ /* 0x100fe200000108b2 */
[----:B-1----:R-:W-:Y:S01]  /*f940*/  FMNMX.FTZ R168, R174, R175, !PT ;  /* 0x000000afaea87209 */ /* 0x002fe20007810000 */
[-CC-:B------:R-:W-:Y:S01]  /*f950*/  FFMA.FTZ R153, R153, R3.reuse, -R178.reuse ;  /* 0x0000000399997223 */ /* 0x180fe200000108b2 */
[-CC-:B------:R-:W-:Y:S01]  /*f960*/  FFMA.FTZ R180, R180, R3.reuse, -R178.reuse ;  /* 0x00000003b4b47223 */ /* 0x180fe200000108b2 */
[-CC-:B------:R-:W-:Y:S01]  /*f970*/  FFMA.FTZ R156, R156, R3.reuse, -R178.reuse ;  /* 0x000000039c9c7223 */ /* 0x180fe200000108b2 */
[-CC-:B------:R-:W-:Y:S01]  /*f980*/  FFMA.FTZ R169, R169, R3.reuse, -R178.reuse ;  /* 0x00000003a9a97223 */ /* 0x180fe200000108b2 */
[----:B------:R-:W0:Y:S01]  /*f990*/  SHFL.BFLY PT, R161, R168, 0x1, 0x1f ;  /* 0x0c201f00a8a17f89 */ /* 0x000e2200000e0000 */
[----:B------:R-:W-:Y:S01]  /*f9a0*/  MUFU.EX2 R152, R152 ;  /* 0x0000009800987308 */ /* 0x000fe20000000800 */
[-CC-:B------:R-:W-:Y:S01]  /*f9b0*/  FFMA.FTZ R174, R202, R3.reuse, -R178.reuse ;  /* 0x00000003caae7223 */ /* 0x180fe200000108b2 */
[-CC-:B------:R-:W-:Y:S01]  /*f9c0*/  FFMA.FTZ R175, R204, R3.reuse, -R178.reuse ;  /* 0x00000003ccaf7223 */ /* 0x180fe200000108b2 */
[-CC-:B------:R-:W-:Y:S01]  /*f9d0*/  FFMA.FTZ R176, R176, R3.reuse, -R178.reuse ;  /* 0x00000003b0b07223 */ /* 0x180fe200000108b2 */
[-CC-:B------:R-:W-:Y:S01]  /*f9e0*/  FFMA.FTZ R177, R177, R3.reuse, -R178.reuse ;  /* 0x00000003b1b17223 */ /* 0x180fe200000108b2 */
[----:B------:R-:W-:-:S03]  /*f9f0*/  FFMA.FTZ R179, R181, R3, -R178 ;  /* 0x00000003b5b37223 */ /* 0x000fc600000108b2 */
[----:B------:R1:W-:Y:S08]  /*fa00*/  MUFU.EX2 R178, R180 ;  /* 0x000000b400b27308 */ /* 0x0003f00000000800 */
[----:B------:R-:W-:Y:S01]  /*fa10*/  MUFU.EX2 R153, R153 ;  /* 0x0000009900997308 */ /* 0x000fe20000000800 */
[----:B0-----:R-:W-:-:S07]  /*fa20*/  FMNMX.FTZ R168, R168, R161, !PT ;  /* 0x000000a1a8a87209 */ /* 0x001fce0007810000 */
[----:B------:R-:W-:Y:S01]  /*fa30*/  MUFU.EX2 R156, R156 ;  /* 0x0000009c009c7308 */ /* 0x000fe20000000800 */
[C---:B------:R-:W-:Y:S01]  /*fa40*/  FSETP.NEU.FTZ.AND P3, PT, R168.reuse, -INF , PT ;  /* 0xff800000a800780b */ /* 0x040fe20003f7d000 */
[----:B------:R-:W-:-:S03]  /*fa50*/  FMUL.FTZ R161, R168, R3 ;  /* 0x00000003a8a17220 */ /* 0x000fc60000410000 */
[----:B------:R-:W-:-:S03]  /*fa60*/  FSEL R165, R168, RZ, P3 ;  /* 0x000000ffa8a57208 */ /* 0x000fc60001800000 */
[----:B------:R-:W-:Y:S01]  /*fa70*/  MUFU.EX2 R182, R182 ;  /* 0x000000b600b67308 */ /* 0x000fe20000000800 */
[----:B------:R-:W-:Y:S02]  /*fa80*/  FSEL R161, R161, RZ, P3 ;  /* 0x000000ffa1a17208 */ /* 0x000fe40001800000 */
[----:B------:R-:W-:Y:S01]  /*fa90*/  ISETP.NE.AND P3, PT, R192, RZ, PT ;  /* 0x000000ffc000720c */ /* 0x000fe20003f65270 */
[----:B------:R-:W-:Y:S02]  /*faa0*/  FADD.FTZ R165, -R165, R200 ;  /* 0x000000c8a5a57221 */ /* 0x000fe40000010100 */
[-CC-:B------:R-:W-:Y:S01]  /*fab0*/  FFMA.FTZ R164, R155, R3.reuse, -R161.reuse ;  /* 0x000000039ba47223 */ /* 0x180fe200000108a1 */
[-CC-:B------:R-:W-:Y:S01]  /*fac0*/  FFMA.FTZ R155, R158, R3.reuse, -R161.reuse ;  /* 0x000000039e9b7223 */ /* 0x180fe200000108a1 */
[-CC-:B------:R-:W-:Y:S01]  /*fad0*/  FFMA.FTZ R158, R162, R3.reuse, -R161.reuse ;  /* 0x00000003a29e7223 */ /* 0x180fe200000108a1 */
[-CC-:B------:R-:W-:Y:S01]  /*fae0*/  FFMA.FTZ R162, R163, R3.reuse, -R161.reuse ;  /* 0x00000003a3a27223 */ /* 0x180fe200000108a1 */
[----:B------:R-:W-:Y:S01]  /*faf0*/  FSEL R163, R0, RZ, P4 ;  /* 0x000000ff00a37208 */ /* 0x000fe20002000000 */
[-C--:B------:R-:W-:Y:S01]  /*fb00*/  FMUL.FTZ R165, R165, R3.reuse ;  /* 0x00000003a5a57220 */ /* 0x080fe20000410000 */
[-CC-:B------:R-:W-:Y:S01]  /*fb10*/  FFMA.FTZ R154, R154, R3.reuse, -R161.reuse ;  /* 0x000000039a9a7223 */ /* 0x180fe200000108a1 */
[----:B-1----:R-:W-:Y:S01]  /*fb20*/  FFMA.FTZ R180, R166, R3, -R161 ;  /* 0x00000003a6b47223 */ /* 0x002fe200000108a1 */
[----:B------:R-:W-:-:S02]  /*fb30*/  @!P1 VIADD R166, R197, 0x38840 ;  /* 0x00038840c5a69836 */ /* 0x000fc40000000000 */
[----:B------:R-:W-:Y:S01]  /*fb40*/  FADD.FTZ R163, -R163, R199 ;  /* 0x000000c7a3a37221 */ /* 0x000fe20000010100 */
[----:B------:R-:W-:Y:S01]  /*fb50*/  MUFU.EX2 R164, R164 ;  /* 0x000000a400a47308 */ /* 0x000fe20000000800 */
[-CC-:B------:R-:W-:Y:S01]  /*fb60*/  FFMA.FTZ R159, R159, R3.reuse, -R161.reuse ;  /* 0x000000039f9f7223 */ /* 0x180fe200000108a1 */
[-CC-:B------:R-:W-:Y:S01]  /*fb70*/  FFMA.FTZ R181, R167, R3.reuse, -R161.reuse ;  /* 0x00000003a7b57223 */ /* 0x180fe200000108a1 */
[-C--:B------:R-:W-:Y:S01]  /*fb80*/  FMUL.FTZ R163, R163, R3.reuse ;  /* 0x00000003a3a37220 */ /* 0x080fe20000410000 */
[----:B------:R-:W-:Y:S01]  /*fb90*/  @!P1 PRMT R166, RZ, 0x654, R166 ;  /* 0x00000654ffa69816 */ /* 0x000fe200000000a6 */
[-CC-:B------:R-:W-:Y:S01]  /*fba0*/  FFMA.FTZ R199, R205, R3.reuse, -R161.reuse ;  /* 0x00000003cdc77223 */ /* 0x180fe200000108a1 */
[-CC-:B------:R-:W-:Y:S01]  /*fbb0*/  FFMA.FTZ R200, R206, R3.reuse, -R161.reuse ;  /* 0x00000003cec87223 */ /* 0x180fe200000108a1 */
[-CC-:B------:R-:W-:Y:S01]  /*fbc0*/  FFMA.FTZ R202, R209, R3.reuse, -R161.reuse ;  /* 0x00000003d1ca7223 */ /* 0x180fe200000108a1 */
[----:B------:R-:W0:Y:S01]  /*fbd0*/  MUFU.EX2 R165, R165 ;  /* 0x000000a500a57308 */ /* 0x000e220000000800 */
[----:B------:R1:W-:Y:S01]  /*fbe0*/  @!P1 SYNCS.ARRIVE.TRANS64.RED.A1T0 RZ, [R166+URZ], RZ ;  /* 0x000000ffa6ff99a7 */ /* 0x0003e2000810043f */
[-CC-:B------:R-:W-:Y:S01]  /*fbf0*/  FFMA.FTZ R206, R227, R3.reuse, -R161.reuse ;  /* 0x00000003e3ce7223 */ /* 0x180fe200000108a1 */
[-CC-:B------:R-:W-:Y:S01]  /*fc00*/  FFMA.FTZ R208, R208, R3.reuse, -R161.reuse ;  /* 0x00000003d0d07223 */ /* 0x180fe200000108a1 */
[----:B------:R-:W-:Y:S01]  /*fc10*/  FFMA.FTZ R226, R226, R3, -R161 ;  /* 0x00000003e2e27223 */ /* 0x000fe200000108a1 */
[----:B------:R-:W-:-:S03]  /*fc20*/  @!P1 VIADD R197, R197, 0x38860 ;  /* 0x00038860c5c59836 */ /* 0x000fc60000000000 */
[----:B------:R-:W2:Y:S01]  /*fc30*/  MUFU.EX2 R163, R163 ;  /* 0x000000a300a37308 */ /* 0x000ea20000000800 */
[----:B-1----:R-:W-:Y:S02]  /*fc40*/  @!P3 IMAD R166, R201, 0x40, R188 ;  /* 0x00000040c9a6b824 */ /* 0x002fe400078e02bc */
[-CC-:B------:R-:W-:Y:S01]  /*fc50*/  FFMA.FTZ R201, R207, R3.reuse, -R161.reuse ;  /* 0x00000003cfc97223 */ /* 0x180fe200000108a1 */
[----:B------:R-:W-:Y:S01]  /*fc60*/  FFMA.FTZ R207, R183, R3, -R161 ;  /* 0x00000003b7cf7223 */ /* 0x000fe200000108a1 */
[----:B------:R-:W-:Y:S01]  /*fc70*/  @!P1 PRMT R197, RZ, 0x654, R197 ;  /* 0x00000654ffc59816 */ /* 0x000fe200000000c5 */
[----:B------:R-:W-:Y:S02]  /*fc80*/  @!P3 IMAD R166, R166, 0x4, R2 ;  /* 0x00000004a6a6b824 */ /* 0x000fe400078e0202 */
[----:B------:R-:W1:Y:S01]  /*fc90*/  MUFU.EX2 R154, R154 ;  /* 0x0000009a009a7308 */ /* 0x000e620000000800 */
[-C--:B0-----:R-:W-:Y:S02]  /*fca0*/  FMUL.FTZ R26, R26, R165.reuse ;  /* 0x000000a51a1a7220 */ /* 0x081fe40000410000 */
[----:B------:R-:W-:Y:S01]  /*fcb0*/  @!P3 STS [R166+0x38420], R165 ;  /* 0x038420a5a600b388 */ /* 0x000fe20000000800 */
[-C--:B------:R-:W-:Y:S01]  /*fcc0*/  FMUL.FTZ R27, R27, R165.reuse ;  /* 0x000000a51b1b7220 */ /* 0x080fe20000410000 */
[-C--:B------:R-:W-:Y:S01]  /*fcd0*/  FMUL.FTZ R30, R30, R165.reuse ;  /* 0x000000a51e1e7220 */ /* 0x080fe20000410000 */
[-C--:B------:R-:W-:Y:S01]  /*fce0*/  FMUL.FTZ R31, R31, R165.reuse ;  /* 0x000000a51f1f7220 */ /* 0x080fe20000410000 */
[-C--:B------:R-:W-:Y:S01]  /*fcf0*/  FMUL.FTZ R34, R34, R165.reuse ;  /* 0x000000a522227220 */ /* 0x080fe20000410000 */
[----:B------:R-:W-:Y:S01]  /*fd00*/  FMUL.FTZ R35, R35, R165 ;  /* 0x000000a523237220 */ /* 0x000fe20000410000 */
[----:B------:R-:W0:Y:S01]  /*fd10*/  MUFU.EX2 R155, R155 ;  /* 0x0000009b009b7308 */ /* 0x000e220000000800 */
[----:B--2---:R-:W-:Y:S01]  /*fd20*/  FFMA.FTZ R20, R163, R20, R152 ;  /* 0x00000014a3147223 */ /* 0x004fe20000010098 */
[----:B------:R2:W-:Y:S01]  /*fd30*/  @!P3 STS [R166+0x38400], R163 ;  /* 0x038400a3a600b388 */ /* 0x0005e20000000800 */
[C---:B------:R-:W-:Y:S01]  /*fd40*/  F2FP.BF16.F32.PACK_AB R152, R153.reuse, R152 ;  /* 0x000000989998723e */ /* 0x040fe200000010ff */
[-C--:B------:R-:W-:Y:S01]  /*fd50*/  FMUL.FTZ R24, R24, R163.reuse ;  /* 0x000000a318187220 */ /* 0x080fe20000410000 */
[----:B------:R-:W-:Y:S01]  /*fd60*/  FADD.FTZ R20, R153, R20 ;  /* 0x0000001499147221 */ /* 0x000fe20000010000 */
[-C--:B------:R-:W-:Y:S01]  /*fd70*/  FMUL.FTZ R25, R25, R163.reuse ;  /* 0x000000a319197220 */ /* 0x080fe20000410000 */
[----:B------:R-:W-:Y:S01]  /*fd80*/  FMUL.FTZ R28, R28, R163 ;  /* 0x000000a31c1c7220 */ /* 0x000fe20000410000 */
[----:B------:R-:W3:Y:S01]  /*fd90*/  MUFU.EX2 R159, R159 ;  /* 0x0000009f009f7308 */ /* 0x000ee20000000800 */
[----:B-1----:R-:W-:Y:S01]  /*fda0*/  FFMA.FTZ R21, R165, R21, R154 ;  /* 0x00000015a5157223 */ /* 0x002fe2000001009a */
[----:B------:R-:W-:Y:S01]  /*fdb0*/  FADD.FTZ R20, R156, R20 ;  /* 0x000000149c147221 */ /* 0x000fe20000010000 */
[C---:B------:R-:W-:Y:S01]  /*fdc0*/  F2FP.BF16.F32.PACK_AB R153, R164.reuse, R154 ;  /* 0x0000009aa499723e */ /* 0x040fe200000010ff */
[-C--:B------:R-:W-:Y:S01]  /*fdd0*/  FMUL.FTZ R29, R29, R163.reuse ;  /* 0x000000a31d1d7220 */ /* 0x080fe20000410000 */
[----:B------:R-:W-:Y:S01]  /*fde0*/  FADD.FTZ R21, R164, R21 ;  /* 0x00000015a4157221 */ /* 0x000fe20000010000 */
[C---:B------:R-:W-:Y:S01]  /*fdf0*/  FADD.FTZ R20, R182.reuse, R20 ;  /* 0x00000014b6147221 */ /* 0x040fe20000010000 */
[----:B------:R-:W-:Y:S01]  /*fe00*/  F2FP.BF16.F32.PACK_AB R154, R182, R156 ;  /* 0x0000009cb69a723e */ /* 0x000fe200000010ff */
[----:B------:R-:W1:Y:S01]  /*fe10*/  MUFU.EX2 R157, R157 ;  /* 0x0000009d009d7308 */ /* 0x000e620000000800 */
        /* <DEDUP_REMOVED lines=10> */
[----:B------:R-:W-:Y:S01]  /*fec0*/  BAR.SYNC.DEFER_BLOCKING 0xf, 0x100 ;  /* 0x03c4000000007b1d */ /* 0x000fe20000010000 */
        /* <DEDUP_REMOVED lines=22> */
[C---:B---3--:R-:W-:Y:S01]  /*10030*/  F2FP.BF16.F32.PACK_AB R156, R160.reuse, R157 ;  /* 0x0000009da09c723e */ /* 0x048fe200000010ff */
[----:B------:R-:W-:Y:S01]  /*10040*/  FADD.FTZ R204, R160, R20 ;  /* 0x00000014a0cc7221 */ /* 0x000fe20000010000 */
[-C--:B------:R-:W-:Y:S01]  /*10050*/  FMUL.FTZ R77, R77, R163.reuse ;  /* 0x000000a34d4d7220 */ /* 0x080fe20000410000 */
[-C--:B------:R-:W-:Y:S01]  /*10060*/  FMUL.FTZ R80, R80, R163.reuse ;  /* 0x000000a350507220 */ /* 0x080fe20000410000 */
[-C--:B------:R-:W-:Y:S01]  /*10070*/  FMUL.FTZ R81, R81, R163.reuse ;  /* 0x000000a351517220 */ /* 0x080fe20000410000 */
[-C--:B------:R-:W-:Y:S01]  /*10080*/  FMUL.FTZ R84, R84, R163.reuse ;  /* 0x000000a354547220 */ /* 0x080fe20000410000 */
[-C--:B------:R-:W-:Y:S01]  /*10090*/  FMUL.FTZ R85, R85, R163.reuse ;  /* 0x000000a355557220 */ /* 0x080fe20000410000 */
[----:B------:R-:W0:Y:S01]  /*100a0*/  MUFU.EX2 R171, R171 ;  /* 0x000000ab00ab7308 */ /* 0x000e220000000800 */
[C---:B-1----:R-:W-:Y:S01]  /*100b0*/  F2FP.BF16.F32.PACK_AB R157, R162.reuse, R158 ;  /* 0x0000009ea29d723e */ /* 0x042fe200000010ff */
        /* <DEDUP_REMOVED lines=36> */
[----:B------:R-:W-:Y:S01]  /*10300*/  FMUL.FTZ R149, R149, R163 ;  /* 0x000000a395957220 */ /* 0x000fe20000410000 */
[----:B0-----:R-:W-:Y:S01]  /*10310*/  F2FP.BF16.F32.PACK_AB R158, R171, R170 ;  /* 0x000000aaab9e723e */ /* 0x001fe200000010ff */
        /* <DEDUP_REMOVED lines=67> */
[----:B------:R-:W-:Y:S01]  /*10750*/  FMUL.FTZ R151, R151, R165 ;  /* 0x000000a597977220 */ /* 0x000fe20000410000 */
[----:B---3--:R-:W-:Y:S01]  /*10760*/  F2FP.BF16.F32.PACK_AB R160, R169, R173 ;  /* 0x000000ada9a0723e */ /* 0x008fe200000010ff */
[----:B------:R3:W-:Y:S01]  /*10770*/  STSM.16.M88.4 [R195+0x36400], R152 ;  /* 0x03640098c3007844 */ /* 0x0007e20000000200 */
[----:B0-----:R-:W-:Y:S01]  /*10780*/  F2FP.BF16.F32.PACK_AB R161, R200, R199 ;  /* 0x000000c7c8a1723e */ /* 0x001fe200000010ff */
[----:B------:R-:W-:Y:S01]  /*10790*/  VIADD R20, R172, 0x80 ;  /* 0x00000080ac147836 */ /* 0x000fe20000000000 */
[----:B------:R-:W-:Y:S01]  /*107a0*/  MUFU.EX2 R202, R202 ;  /* 0x000000ca00ca7308 */ /* 0x000fe20000000800 */
[----:B------:R-:W-:Y:S01]  /*107b0*/  F2FP.BF16.F32.PACK_AB R162, R175, R174 ;  /* 0x000000aeafa2723e */ /* 0x000fe200000010ff */
[----:B------:R0:W-:Y:S01]  /*107c0*/  STSM.16.M88.4 [R203], R156 ;  /* 0x0000009ccb007844 */ /* 0x0001e20000000200 */
[----:B--2---:R-:W-:Y:S01]  /*107d0*/  F2FP.BF16.F32.PACK_AB R163, R183, R201 ;  /* 0x000000c9b7a3723e */ /* 0x004fe200000010ff */
[----:B------:R-:W-:Y:S01]  /*107e0*/  IMAD.MOV.U32 R21, RZ, RZ, 0x40000040 ;  /* 0x40000040ff157424 */ /* 0x000fe200078e00ff */
[----:B-1----:R-:W-:Y:S01]  /*107f0*/  F2FP.BF16.F32.PACK_AB R164, R177, R176 ;  /* 0x000000b0b1a4723e */ /* 0x002fe200000010ff */
[----:B------:R-:W-:Y:S01]  /*10800*/  FADD.FTZ R204, R170, R204 ;  /* 0x000000ccaacc7221 */ /* 0x000fe20000010000 */
[----:B------:R-:W-:Y:S01]  /*10810*/  FADD.FTZ R205, R180, R205 ;  /* 0x000000cdb4cd7221 */ /* 0x000fe20000010000 */
[----:B------:R-:W1:Y:S01]  /*10820*/  MUFU.EX2 R182, R226 ;  /* 0x000000e200b67308 */ /* 0x000e620000000800 */
[----:B----4-:R-:W-:Y:S01]  /*10830*/  F2FP.BF16.F32.PACK_AB R166, R179, R178 ;  /* 0x000000b2b3a6723e */ /* 0x010fe200000010ff */
[----:B------:R0:W-:Y:S01]  /*10840*/  STSM.16.M88.4 [R212], R160 ;  /* 0x000000a0d4007844 */ /* 0x0001e20000000200 */
[----:B------:R-:W-:Y:S01]  /*10850*/  FADD.FTZ R204, R171, R204 ;  /* 0x000000ccabcc7221 */ /* 0x000fe20000010000 */
[----:B------:R-:W-:Y:S01]  /*10860*/  FADD.FTZ R205, R181, R205 ;  /* 0x000000cdb5cd7221 */ /* 0x000fe20000010000 */
[----:B------:R-:W-:-:S02]  /*10870*/  ISETP.GT.AND P3, PT, R196, R198, PT ;  /* 0x000000c6c400720c */ /* 0x000fc40003f64270 */
[----:B------:R-:W-:Y:S01]  /*10880*/  FADD.FTZ R204, R173, R204 ;  /* 0x000000ccadcc7221 */ /* 0x000fe20000010000 */
[----:B------:R-:W-:Y:S01]  /*10890*/  MUFU.EX2 R206, R206 ;  /* 0x000000ce00ce7308 */ /* 0x000fe20000000800 */
[----:B------:R-:W-:Y:S01]  /*108a0*/  FADD.FTZ R205, R199, R205 ;  /* 0x000000cdc7cd7221 */ /* 0x000fe20000010000 */
[----:B------:R-:W-:Y:S02]  /*108b0*/  IMAD.MOV.U32 R199, RZ, RZ, R0 ;  /* 0x000000ffffc77224 */ /* 0x000fe400078e0000 */
[----:B------:R-:W-:Y:S01]  /*108c0*/  FADD.FTZ R204, R169, R204 ;  /* 0x000000cca9cc7221 */ /* 0x000fe20000010000 */
[----:B------:R-:W-:Y:S01]  /*108d0*/  FADD.FTZ R205, R200, R205 ;  /* 0x000000cdc8cd7221 */ /* 0x000fe20000010000 */
[----:B------:R-:W-:Y:S02]  /*108e0*/  IMAD.MOV.U32 R200, RZ, RZ, R168 ;  /* 0x000000ffffc87224 */ /* 0x000fe400078e00a8 */
[----:B------:R-:W-:Y:S01]  /*108f0*/  FADD.FTZ R204, R174, R204 ;  /* 0x000000ccaecc7221 */ /* 0x000fe20000010000 */
[----:B------:R-:W2:Y:S01]  /*10900*/  MUFU.EX2 R207, R207 ;  /* 0x000000cf00cf7308 */ /* 0x000ea20000000800 */
[----:B-1----:R-:W-:Y:S01]  /*10910*/  F2FP.BF16.F32.PACK_AB R165, R182, R202 ;  /* 0x000000cab6a5723e */ /* 0x002fe200000010ff */
[----:B------:R-:W-:Y:S01]  /*10920*/  FADD.FTZ R205, R201, R205 ;  /* 0x000000cdc9cd7221 */ /* 0x000fe20000010000 */
[----:B------:R-:W-:Y:S01]  /*10930*/  FADD.FTZ R204, R175, R204 ;  /* 0x000000ccafcc7221 */ /* 0x000fe20000010000 */
[----:B------:R-:W-:-:S02]  /*10940*/  IMAD.MOV.U32 R201, RZ, RZ, R18 ;  /* 0x000000ffffc97224 */ /* 0x000fc400078e0012 */
[----:B------:R-:W-:Y:S01]  /*10950*/  FADD.FTZ R205, R183, R205 ;  /* 0x000000cdb7cd7221 */ /* 0x000fe20000010000 */
[----:B------:R-:W-:-:S03]  /*10960*/  FADD.FTZ R204, R176, R204 ;  /* 0x000000ccb0cc7221 */ /* 0x000fc60000010000 */
[----:B------:R-:W-:Y:S01]  /*10970*/  FADD.FTZ R205, R202, R205 ;  /* 0x000000cdcacd7221 */ /* 0x000fe20000010000 */
[----:B------:R-:W-:-:S03]  /*10980*/  FADD.FTZ R204, R177, R204 ;  /* 0x000000ccb1cc7221 */ /* 0x000fc60000010000 */
[----:B------:R-:W-:Y:S01]  /*10990*/  FADD.FTZ R205, R182, R205 ;  /* 0x000000cdb6cd7221 */ /* 0x000fe20000010000 */
[----:B------:R-:W-:Y:S01]  /*109a0*/  FADD.FTZ R204, R178, R204 ;  /* 0x000000ccb2cc7221 */ /* 0x000fe20000010000 */
[----:B--2---:R-:W-:Y:S02]  /*109b0*/  F2FP.BF16.F32.PACK_AB R167, R207, R206 ;  /* 0x000000cecfa7723e */ /* 0x004fe400000010ff */
[----:B------:R-:W-:-:S03]  /*109c0*/  FADD.FTZ R205, R206, R205 ;  /* 0x000000cdcecd7221 */ /* 0x000fc60000010000 */
[----:B------:R0:W-:Y:S01]  /*109d0*/  STSM.16.M88.4 [R210], R164 ;  /* 0x000000a4d2007844 */ /* 0x0001e20000000200 */
[----:B------:R-:W-:-:S06]  /*109e0*/  WARPGROUP.ARRIVE ;  /* 0x00000000000079c5 */ /* 0x000fcc0000000000 */
[----:B------:R-:W-:Y:S01]  /*109f0*/  HGMMA.64x256x16.F32.BF16 R24, R152, gdesc[UR4].tnspB, R24, gsb0 ;  /* 0x43e0000498187df0 */ /* 0x000fe20008001818 */
[----:B------:R-:W-:Y:S01]  /*10a00*/  R2UR UR6, R20 ;  /* 0x00000000140672ca */ /* 0x000fe200000e0000 */
[----:B------:R-:W-:Y:S01]  /*10a10*/  VIADD R20, R172, 0x100 ;  /* 0x00000100ac147836 */ /* 0x000fe20000000000 */
[----:B------:R-:W-:Y:S01]  /*10a20*/  R2UR UR7, R21 ;  /* 0x00000000150772ca */ /* 0x000fe200000e0000 */
[----:B------:R-:W-:Y:S01]  /*10a30*/  IMAD.MOV.U32 R21, RZ, RZ, 0x40000040 ;  /* 0x40000040ff157424 */ /* 0x000fe200078e00ff */
[----:B------:R-:W-:Y:S02]  /*10a40*/  WARPGROUP.DEPBAR.LE gsb0, 0x0 ;  /* 0x00008000000079c5 */ /* 0x000fe40000010000 */
[----:B------:R-:W-:Y:S01]  /*10a50*/  WARPGROUP.ARRIVE ;  /* 0x00000000000079c5 */ /* 0x000fe20000000000 */
[----:B---3--:R-:W-:-:S04]  /*10a60*/  VIADD R152, R196, 0xffffffff ;  /* 0xffffffffc4987836 */ /* 0x008fc80000000000 */
[----:B------:R-:W-:-:S15]  /*10a70*/  IMAD.MOV.U32 R196, RZ, RZ, R152 ;  /* 0x000000ffffc47224 */ /* 0x000fde00078e0098 */
[----:B------:R-:W-:-:S01]  /*10a80*/  NOP ;  /* 0x0000000000007918 */ /* 0x000fc20000000000 */
        /* <DEDUP_REMOVED lines=9> */
[----:B------:R-:W-:Y:S01]  /*10b20*/  R2UR UR6, R20 ;  /* 0x00000000140672ca */ /* 0x000fe200000e0000 */
[----:B------:R-:W-:Y:S01]  /*10b30*/  FADD.FTZ R20, R179, R204 ;  /* 0x000000ccb3147221 */ /* 0x000fe20000010000 */
[----:B------:R-:W-:Y:S01]  /*10b40*/  R2UR UR7, R21 ;  /* 0x00000000150772ca */ /* 0x000fe200000e0000 */
[----:B------:R-:W-:Y:S01]  /*10b50*/  FADD.FTZ R21, R207, R205 ;  /* 0x000000cdcf157221 */ /* 0x000fe20000010000 */
        /* <DEDUP_REMOVED lines=15> */
[----:B------:R-:W-:Y:S05]  /*10c50*/  BSYNC B1 ;  /* 0x0000000000017941 */ /* 0x000fea0003800000 */
.L_x_5519:
[----:B------:R-:W-:-:S07]  /*10c60*/  IMAD.MOV.U32 R201, RZ, RZ, R152 ;  /* 0x000000ffffc97224 */ /* 0x000fce00078e0098 */
.L_x_5518:
[----:B------:R-:W-:Y:S05]  /*10c70*/  BSYNC B0 ;  /* 0x0000000000007941 */ /* 0x000fea0003800000 */
.L_x_5517:
[----:B------:R-:W-:Y:S01]  /*10c80*/  ISETP.GE.AND P2, PT, R201, R213, PT ;  /* 0x000000d5c900720c */ /* 0x000fe20003f46270 */
[----:B------:R-:W-:-:S12]  /*10c90*/  BSSY B0, `(.L_x_5531) ;  /* 0x0000329000007945 */ /* 0x000fd80003800000 */
[----:B------:R-:W-:Y:S05]  /*10ca0*/  @!P2 BRA `(.L_x_5532) ;  /* 0x00000030009ca947 */ /* 0x000fea0003800000 */
[----:B------:R-:W-:Y:S02]  /*10cb0*/  IMAD.MOV.U32 R200, RZ, RZ, R168 ;  /* 0x000000ffffc87224 */ /* 0x000fe400078e00a8 */
[----:B------:R-:W-:Y:S02]  /*10cc0*/  IMAD.MOV.U32 R198, RZ, RZ, R0 ;  /* 0x000000ffffc67224 */ /* 0x000fe400078e0000 */
[----:B------:R-:W-:-:S07]  /*10cd0*/  IMAD.MOV.U32 R199, RZ, RZ, R18 ;  /* 0x000000ffffc77224 */ /* 0x000fce00078e0012 */
.L_x_5543:
[----:B------:R-:W-:-:S05]  /*10ce0*/  VIADD R18, R199, 0x1 ;  /* 0x00000001c7127836 */ /* 0x000fca0000000000 */
[----:B------:R-:W-:-:S04]  /*10cf0*/  ISETP.NE.AND P2, PT, R18, 0x2, PT ;  /* 0x000000021200780c */ /* 0x000fc80003f45270 */
[----:B------:R-:W-:Y:S02]  /*10d00*/  SEL R0, RZ, 0x1, P2 ;  /* 0x00000001ff007807 */ /* 0x000fe40001000000 */
[----:B------:R-:W-:Y:S02]  /*10d10*/  SEL R18, R18, RZ, P2 ;  /* 0x000000ff12127207 */ /* 0x000fe40001000000 */
[----:B------:R-:W-:Y:S01]  /*10d20*/  LOP3.LUT R22, R22, R0, RZ, 0x3c, !PT ;  /* 0x0000000016167212 */ /* 0x000fe200078e3cff */
[----:B---3--:R-:W-:Y:S06]  /*10d30*/  @!P0 BRA `(.L_x_5533) ;  /* 0x0000000000048947 */ /* 0x008fec0003800000 */
[----:B------:R-:W-:Y:S01]  /*10d40*/  BPT.TRAP 0x1 ;  /* 0x000000040000795c */ /* 0x000fe20000300000 */
.L_x_5533:
[----:B------:R-:W-:Y:S01]  /*10d50*/  IMAD R193, R18, 0x8, R2 ;  /* 0x0000000812c17824 */ /* 0x000fe200078e0202 */
[----:B------:R-:W-:-:S04]  /*10d60*/  SHF.L.U32 R0, R22, 0x1f, RZ ;  /* 0x0000001f16007819 */ /* 0x000fc800000006ff */
[----:B------:R1:W3:Y:S01]  /*10d70*/  SYNCS.PHASECHK.TRANS64.TRYWAIT P2, [R193+URZ+0x38830], R0 ;  /* 0x03883000c10075a7 */ /* 0x0002e2000804017f */
[----:B------:R-:W-:Y:S05]  /*10d80*/  @!P0 BRA `(.L_x_5534) ;  /* 0x0000000000048947 */ /* 0x000fea0003800000 */
[----:B------:R-:W-:Y:S01]  /*10d90*/  BPT.TRAP 0x1 ;  /* 0x000000040000795c */ /* 0x000fe20000300000 */
.L_x_5534:
[----:B------:R-:W-:Y:S01]  /*10da0*/  BSSY B1, `(.L_x_5535) ;  /* 0x0000006000017945 */ /* 0x000fe20003800000 */
[----:B0-2---:R-:W-:Y:S02]  /*10db0*/  IMAD R156, R18, 0x200, R14 ;  /* 0x00000200129c7824 */ /* 0x005fe400078e020e */
[----:B------:R-:W-:Y:S01]  /*10dc0*/  IMAD.MOV.U32 R157, RZ, RZ, 0x40000040 ;  /* 0x40000040ff9d7424 */ /* 0x000fe200078e00ff */
[----:B---3--:R-:W-:Y:S06]  /*10dd0*/  @P2 BRA `(.L_x_5536) ;  /* 0x0000000000082947 */ /* 0x008fec0003800000 */
[----:B------:R-:W0:Y:S02]  /*10de0*/  SYNCS.PHASECHK.TRANS64.TRYWAIT P2, [R193+URZ+0x38830], R0 ;  /* 0x03883000c10075a7 */ /* 0x000e24000804017f */
[----:B0-----:R-:W-:Y:S05]  /*10df0*/  @!P2 BRA `(.L_x_5537) ;  /* 0x0000013c004ca947 */ /* 0x001fea0003800000 */
.L_x_5536:
[----:B------:R-:W-:Y:S05]  /*10e00*/  BSYNC B1 ;  /* 0x0000000000017941 */ /* 0x000fea0003800000 */
.L_x_5535:
        /* <DEDUP_REMOVED lines=36> */
.L_x_5538:
[----:B------:R2:W3:Y:S01]  /*11050*/  SYNCS.PHASECHK.TRANS64.TRYWAIT P2, [R193+URZ+0x38850], R0 ;  /* 0x03885000c10075a7 */ /* 0x0004e2000804017f */
[----:B------:R-:W-:Y:S05]  /*11060*/  @!P0 BRA `(.L_x_5539) ;  /* 0x0000000000048947 */ /* 0x000fea0003800000 */
[----:B------:R-:W-:Y:S01]  /*11070*/  BPT.TRAP 0x1 ;  /* 0x000000040000795c */ /* 0x000fe20000300000 */
.L_x_5539:
[----:B------:R-:W-:Y:S04]  /*11080*/  BSSY B1, `(.L_x_5540) ;  /* 0x0000004000017945 */ /* 0x000fe80003800000 */
[----:B---3--:R-:W-:Y:S05]  /*11090*/  @P2 BRA `(.L_x_5541) ;  /* 0x0000000000082947 */ /* 0x008fea0003800000 */
[----:B------:R-:W3:Y:S02]  /*110a0*/  SYNCS.PHASECHK.TRANS64.TRYWAIT P2, [R193+URZ+0x38850], R0 ;  /* 0x03885000c10075a7 */ /* 0x000ee4000804017f */
[----:B---3--:R-:W-:Y:S05]  /*110b0*/  @!P2 BRA `(.L_x_5542) ;  /* 0x0000013800b0a947 */ /* 0x008fea0003800000 */
.L_x_5541:
[----:B------:R-:W-:Y:S05]  /*110c0*/  BSYNC B1 ;  /* 0x0000000000017941 */ /* 0x000fea0003800000 */
.L_x_5540:
        /* <DEDUP_REMOVED lines=14> */
[----:B------:R-:W-:Y:S01]  /*111b0*/  IMAD.MOV.U32 R209, RZ, RZ, 0xa00 ;  /* 0x00000a00ffd17424 */ /* 0x000fe200078e00ff */
        /* <DEDUP_REMOVED lines=182> */
[C---:B------:R-:W-:Y:S02]  /*11d20*/  SEL R196, R3.reuse, 0x2, P2 ;  /* 0x0000000203c47807 */ /* 0x040fe40001000000 */
[----:B------:R-:W-:-:S03]  /*11d30*/  SEL R3, R3, 0x6, !P2 ;  /* 0x0000000603037807 */ /* 0x000fc60005000000 */
[----:B------:R-:W-:Y:S01]  /*11d40*/  IMAD.IADD R206, R202, 0x1, R196 ;  /* 0x00000001cace7824 */ /* 0x000fe200078e02c4 */
        /* <DEDUP_REMOVED lines=115> */
[----:B------:R-:W-:Y:S01]  /*12480*/  IMAD.MOV.U32 R197, RZ, RZ, 0x40000040 ;  /* 0x40000040ffc57424 */ /* 0x000fe200078e00ff */
        /* <DEDUP_REMOVED lines=35> */
[----:B------:R-:W-:Y:S01]  /*126c0*/  SEL R0, R0, 0xf80, P2 ;  /* 0x00000f8000007807 */ /* 0x000fe20001000000 */
[----:B------:R-:W-:-:S03]  /*126d0*/  IMAD.IADD R196, R196, 0x1, R202 ;  /* 0x00000001c4c47824 */ /* 0x000fc600078e02ca */
        /* <DEDUP_REMOVED lines=75> */
[----:B------:R-:W-:Y:S01]  /*12b90*/  SHFL.BFLY PT, R207, R206, 0x2, 0x1f ;  /* 0x0c401f00cecf7f89 */ /* 0x000fe200000e0000 */
[----:B0-----:R-:W-:-:S05]  /*12ba0*/  FMNMX.FTZ R0, R0, R3, !PT ;  /* 0x0000000300007209 */ /* 0x001fca0007810000 */
[----:B------:R-:W0:Y:S02]  /*12bb0*/  SHFL.BFLY PT, R3, R0, 0x1, 0x1f ;  /* 0x0c201f0000037f89 */ /* 0x000e2400000e0000 */
[----:B0-----:R-:W-:Y:S01]  /*12bc0*/  FMNMX.FTZ R0, R0, R3, !PT ;  /* 0x0000000300007209 */ /* 0x001fe20007810000 */
[----:B------:R-:W-:-:S04]  /*12bd0*/  IMAD.U32 R3, RZ, RZ, UR39 ;  /* 0x00000027ff037e24 */ /* 0x000fc8000f8e00ff */
[C---:B------:R-:W-:Y:S01]  /*12be0*/  FADD.FTZ R198, -R0.reuse, R198 ;  /* 0x000000c600c67221 */ /* 0x040fe20000010100 */
[----:B------:R-:W-:-:S03]  /*12bf0*/  FMUL.FTZ R204, R0, R3 ;  /* 0x0000000300cc7220 */ /* 0x000fc60000410000 */
[-C--:B------:R-:W-:Y:S01]  /*12c00*/  FMUL.FTZ R198, R198, R3.reuse ;  /* 0x00000003c6c67220 */ /* 0x080fe20000410000 */
[-CC-:B------:R-:W-:Y:S01]  /*12c10*/  FFMA.FTZ R205, R156, R3.reuse, -R204.reuse ;  /* 0x000000039ccd7223 */ /* 0x180fe200000108cc */
[-CC-:B------:R-:W-:Y:S01]  /*12c20*/  FFMA.FTZ R156, R160, R3.reuse, -R204.reuse ;  /* 0x00000003a09c7223 */ /* 0x180fe200000108cc */
[-CC-:B------:R-:W-:Y:S01]  /*12c30*/  FFMA.FTZ R160, R164, R3.reuse, -R204.reuse ;  /* 0x00000003a4a07223 */ /* 0x180fe200000108cc */
[----:B------:R0:W1:Y:S01]  /*12c40*/  MUFU.EX2 R202, R198 ;  /* 0x000000c600ca7308 */ /* 0x0000620000000800 */
        /* <DEDUP_REMOVED lines=8> */
[--C-:B0-----:R-:W-:Y:S01]  /*12cd0*/  FFMA.FTZ R198, R168, R3, -R204.reuse ;  /* 0x00000003a8c67223 */ /* 0x101fe200000108cc */
[----:B------:R-:W-:Y:S01]  /*12ce0*/  FMNMX.FTZ R168, R206, R207, !PT ;  /* 0x000000cfcea87209 */ /* 0x000fe20007810000 */
[-CC-:B------:R-:W-:Y:S01]  /*12cf0*/  FFMA.FTZ R173, R173, R3.reuse, -R204.reuse ;  /* 0x00000003adad7223 */ /* 0x180fe200000108cc */
[-CC-:B------:R-:W-:Y:S01]  /*12d00*/  FFMA.FTZ R176, R176, R3.reuse, -R204.reuse ;  /* 0x00000003b0b07223 */ /* 0x180fe200000108cc */
[-CC-:B------:R-:W-:Y:S01]  /*12d10*/  FFMA.FTZ R177, R177, R3.reuse, -R204.reuse ;  /* 0x00000003b1b17223 */ /* 0x180fe200000108cc */
[-CC-:B------:R-:W-:Y:S01]  /*12d20*/  FFMA.FTZ R180, R180, R3.reuse, -R204.reuse ;  /* 0x00000003b4b47223 */ /* 0x180fe200000108cc */
[----:B------:R-:W0:Y:S01]  /*12d30*/  SHFL.BFLY PT, R164, R168, 0x1, 0x1f ;  /* 0x0c201f00a8a47f89 */ /* 0x000e2200000e0000 */
[----:B------:R-:W3:Y:S01]  /*12d40*/  MUFU.EX2 R153, R153 ;  /* 0x0000009900997308 */ /* 0x000ee20000000800 */
[-C--:B------:R-:W-:Y:S01]  /*12d50*/  FFMA.FTZ R181, R181, R3.reuse, -R204 ;  /* 0x00000003b5b57223 */ /* 0x080fe200000108cc */
[-C--:B-1----:R-:W-:Y:S01]  /*12d60*/  FMUL.FTZ R24, R24, R202.reuse ;  /* 0x000000ca18187220 */ /* 0x082fe20000410000 */
[-C--:B------:R-:W-:Y:S01]  /*12d70*/  FMUL.FTZ R25, R25, R202.reuse ;  /* 0x000000ca19197220 */ /* 0x080fe20000410000 */
[-C--:B------:R-:W-:Y:S01]  /*12d80*/  FMUL.FTZ R28, R28, R202.reuse ;  /* 0x000000ca1c1c7220 */ /* 0x080fe20000410000 */
[-C--:B------:R-:W-:Y:S01]  /*12d90*/  FMUL.FTZ R29, R29, R202.reuse ;  /* 0x000000ca1d1d7220 */ /* 0x080fe20000410000 */
[-C--:B------:R-:W-:Y:S01]  /*12da0*/  FMUL.FTZ R32, R32, R202.reuse ;  /* 0x000000ca20207220 */ /* 0x080fe20000410000 */
[----:B------:R-:W-:Y:S01]  /*12db0*/  FMUL.FTZ R33, R33, R202 ;  /* 0x000000ca21217220 */ /* 0x000fe20000410000 */
[----:B------:R-:W1:Y:S01]  /*12dc0*/  MUFU.EX2 R205, R205 ;  /* 0x000000cd00cd7308 */ /* 0x000e620000000800 */
[----:B--2---:R-:W-:Y:S01]  /*12dd0*/  FFMA.FTZ R20, R202, R20, R152 ;  /* 0x00000014ca147223 */ /* 0x004fe20000010098 */
        /* <DEDUP_REMOVED lines=12> */
[----:B------:R-:W-:Y:S01]  /*12ea0*/  FMUL.FTZ R53, R53, R202 ;  /* 0x000000ca35357220 */ /* 0x000fe20000410000 */
[----:B0-----:R-:W-:Y:S01]  /*12eb0*/  FMNMX.FTZ R168, R168, R164, !PT ;  /* 0x000000a4a8a87209 */ /* 0x001fe20007810000 */
[----:B------:R-:W-:Y:S01]  /*12ec0*/  MUFU.EX2 R156, R156 ;  /* 0x0000009c009c7308 */ /* 0x000fe20000000800 */
[----:B-1----:R-:W-:Y:S01]  /*12ed0*/  FADD.FTZ R20, R205, R20 ;  /* 0x00000014cd147221 */ /* 0x002fe20000010000 */
[-C--:B------:R-:W-:Y:S01]  /*12ee0*/  FMUL.FTZ R56, R56, R202.reuse ;  /* 0x000000ca38387220 */ /* 0x080fe20000410000 */
        /* <DEDUP_REMOVED lines=17> */
[-C--:B------:R-:W-:Y:S01]  /*13000*/  FFMA.FTZ R170, R170, R3.reuse, -R206 ;  /* 0x00000003aaaa7223 */ /* 0x080fe200000108ce */
[----:B------:R-:W-:Y:S01]  /*13010*/  @!P1 PRMT R162, RZ, 0x654, R162 ;  /* 0x00000654ffa29816 */ /* 0x000fe200000000a2 */
[----:B------:R-:W1:Y:S01]  /*13020*/  MUFU.EX2 R154, R154 ;  /* 0x0000009a009a7308 */ /* 0x000e620000000800 */
[----:B------:R-:W-:Y:S02]  /*13030*/  @!P2 IMAD R163, R163, 0x4, R2 ;  /* 0x00000004a3a3a824 */ /* 0x000fe400078e0202 */
[-CC-:B------:R-:W-:Y:S01]  /*13040*/  FFMA.FTZ R171, R171, R3.reuse, -R206.reuse ;  /* 0x00000003abab7223 */ /* 0x180fe200000108ce */
[----:B------:R3:W-:Y:S01]  /*13050*/  @!P1 SYNCS.ARRIVE.TRANS64.RED.A1T0 RZ, [R162+URZ], RZ ;  /* 0x000000ffa2ff99a7 */ /* 0x0007e2000810043f */
[-CC-:B------:R-:W-:Y:S01]  /*13060*/  FFMA.FTZ R174, R174, R3.reuse, -R206.reuse ;  /* 0x00000003aeae7223 */ /* 0x180fe200000108ce */
[-CC-:B------:R-:W-:Y:S01]  /*13070*/  FFMA.FTZ R175, R175, R3.reuse, -R206.reuse ;  /* 0x00000003afaf7223 */ /* 0x180fe200000108ce */
[-CC-:B------:R-:W-:Y:S01]  /*13080*/  FFMA.FTZ R178, R178, R3.reuse, -R206.reuse ;  /* 0x00000003b2b27223 */ /* 0x180fe200000108ce */
[-CC-:B------:R-:W-:Y:S01]  /*13090*/  FFMA.FTZ R179, R179, R3.reuse, -R206.reuse ;  /* 0x00000003b3b37223 */ /* 0x180fe200000108ce */
[----:B------:R-:W4:Y:S01]  /*130a0*/  MUFU.EX2 R207, R207 ;  /* 0x000000cf00cf7308 */ /* 0x000f220000000800 */
[-CC-:B------:R-:W-:Y:S01]  /*130b0*/  FFMA.FTZ R199, R183, R3.reuse, -R206.reuse ;  /* 0x00000003b7c77223 */ /* 0x180fe200000108ce */
[----:B------:R5:W-:Y:S01]  /*130c0*/  @!P2 STS [R163+0x38400], R202 ;  /* 0x038400caa300a388 */ /* 0x000be20000000800 */
[----:B---3--:R-:W-:Y:S01]  /*130d0*/  FFMA.FTZ R162, R182, R3, -R206 ;  /* 0x00000003b6a27223 */ /* 0x008fe200000108ce */
[----:B--2---:R-:W-:Y:S01]  /*130e0*/  FADD.FTZ R20, R157, R20 ;  /* 0x000000149d147221 */ /* 0x004fe20000010000 */
[-C--:B------:R-:W-:Y:S01]  /*130f0*/  FMUL.FTZ R64, R64, R202.reuse ;  /* 0x000000ca40407220 */ /* 0x080fe20000410000 */
[----:B0-----:R0:W-:Y:S01]  /*13100*/  @!P2 STS [R163+0x38420], R164 ;  /* 0x038420a4a300a388 */ /* 0x0011e20000000800 */
[-C--:B------:R-:W-:Y:S01]  /*13110*/  FMUL.FTZ R65, R65, R202.reuse ;  /* 0x000000ca41417220 */ /* 0x080fe20000410000 */
[----:B------:R-:W2:Y:S01]  /*13120*/  MUFU.EX2 R155, R155 ;  /* 0x0000009b009b7308 */ /* 0x000ea20000000800 */
[----:B-1----:R-:W-:Y:S01]  /*13130*/  FFMA.FTZ R21, R164, R21, R154 ;  /* 0x00000015a4157223 */ /* 0x002fe2000001009a */
[----:B------:R-:W-:Y:S01]  /*13140*/  FADD.FTZ R20, R156, R20 ;  /* 0x000000149c147221 */ /* 0x000fe20000010000 */
[-C--:B------:R-:W-:Y:S01]  /*13150*/  FMUL.FTZ R68, R68, R202.reuse ;  /* 0x000000ca44447220 */ /* 0x080fe20000410000 */
[-C--:B------:R-:W-:Y:S01]  /*13160*/  FMUL.FTZ R69, R69, R202.reuse ;  /* 0x000000ca45457220 */ /* 0x080fe20000410000 */
[-C--:B------:R-:W-:Y:S01]  /*13170*/  FMUL.FTZ R72, R72, R202.reuse ;  /* 0x000000ca48487220 */ /* 0x080fe20000410000 */
[-C--:B------:R-:W-:Y:S01]  /*13180*/  FMUL.FTZ R73, R73, R202.reuse ;  /* 0x000000ca49497220 */ /* 0x080fe20000410000 */
[----:B------:R-:W-:Y:S01]  /*13190*/  FMUL.FTZ R76, R76, R202 ;  /* 0x000000ca4c4c7220 */ /* 0x000fe20000410000 */
[----:B------:R-:W1:Y:S01]  /*131a0*/  MUFU.EX2 R165, R165 ;  /* 0x000000a500a57308 */ /* 0x000e620000000800 */
        /* <DEDUP_REMOVED lines=18> */
[----:B------:R-:W-:Y:S01]  /*132d0*/  BAR.SYNC.DEFER_BLOCKING 0xf, 0x100 ;  /* 0x03c4000000007b1d */ /* 0x000fe20000010000 */
        /* <DEDUP_REMOVED lines=35> */
[----:B------:R-:W-:Y:S01]  /*13510*/  F2FP.BF16.F32.PACK_AB R156, R161, R156 ;  /* 0x0000009ca19c723e */ /* 0x000fe200000010ff */
[----:B-----5:R-:W-:Y:S01]  /*13520*/  FADD.FTZ R202, R160, R20 ;  /* 0x00000014a0ca7221 */ /* 0x020fe20000010000 */
[----:B------:R-:W1:Y:S01]  /*13530*/  MUFU.EX2 R204, R204 ;  /* 0x000000cc00cc7308 */ /* 0x000e620000000800 */
[----:B--2---:R-:W-:Y:S01]  /*13540*/  F2FP.BF16.F32.PACK_AB R158, R197, R160 ;  /* 0x000000a0c59e723e */ /* 0x004fe200000010ff */
        /* <DEDUP_REMOVED lines=74> */
[----:B--2---:R-:W-:Y:S01]  /*139f0*/  F2FP.BF16.F32.PACK_AB R160, R169, R198 ;  /* 0x000000c6a9a0723e */ /* 0x004fe200000010ff */
[----:B------:R2:W-:Y:S01]  /*13a00*/  STSM.16.M88.4 [R195+0x36400], R152 ;  /* 0x03640098c3007844 */ /* 0x0005e20000000200 */
[----:B-1----:R-:W-:Y:S01]  /*13a10*/  F2FP.BF16.F32.PACK_AB R161, R171, R170 ;  /* 0x000000aaaba1723e */ /* 0x002fe200000010ff */
[----:B------:R-:W-:Y:S01]  /*13a20*/  VIADD R20, R196, 0x80 ;  /* 0x00000080c4147836 */ /* 0x000fe20000000000 */
[----:B------:R-:W1:Y:S01]  /*13a30*/  MUFU.EX2 R177, R177 ;  /* 0x000000b100b17308 */ /* 0x000e620000000800 */
[----:B0-----:R-:W-:Y:S01]  /*13a40*/  F2FP.BF16.F32.PACK_AB R163, R175, R174 ;  /* 0x000000aeafa3723e */ /* 0x001fe200000010ff */
[----:B------:R3:W-:Y:S01]  /*13a50*/  STSM.16.M88.4 [R203], R156 ;  /* 0x0000009ccb007844 */ /* 0x0007e20000000200 */
[----:B------:R-:W-:-:S02]  /*13a60*/  IMAD.MOV.U32 R21, RZ, RZ, 0x40000040 ;  /* 0x40000040ff157424 */ /* 0x000fc400078e00ff */
[----:B------:R-:W-:Y:S01]  /*13a70*/  FADD.FTZ R182, R200, R182 ;  /* 0x000000b6c8b67221 */ /* 0x000fe20000010000 */
[----:B------:R-:W-:Y:S01]  /*13a80*/  FADD.FTZ R202, R197, R202 ;  /* 0x000000cac5ca7221 */ /* 0x000fe20000010000 */
[----:B------:R-:W-:Y:S01]  /*13a90*/  ISETP.GT.AND P2, PT, R201, R213, PT ;  /* 0x000000d5c900720c */ /* 0x000fe20003f44270 */
[----:B------:R-:W-:Y:S01]  /*13aa0*/  @!P1 VIADD R193, R193, 0x38860 ;  /* 0x00038860c1c19836 */ /* 0x000fe20000000000 */
[----:B------:R-:W-:Y:S01]  /*13ab0*/  MUFU.EX2 R180, R180 ;  /* 0x000000b400b47308 */ /* 0x000fe20000000800 */
[----:B------:R-:W-:Y:S01]  /*13ac0*/  FADD.FTZ R182, R204, R182 ;  /* 0x000000b6ccb67221 */ /* 0x000fe20000010000 */
[----:B------:R-:W-:Y:S01]  /*13ad0*/  FADD.FTZ R202, R198, R202 ;  /* 0x000000cac6ca7221 */ /* 0x000fe20000010000 */
[----:B------:R-:W-:Y:S01]  /*13ae0*/  IMAD.MOV.U32 R200, RZ, RZ, R168 ;  /* 0x000000ffffc87224 */ /* 0x000fe200078e00a8 */
[----:B------:R-:W-:Y:S01]  /*13af0*/  @!P1 PRMT R193, RZ, 0x654, R193 ;  /* 0x00000654ffc19816 */ /* 0x000fe200000000c1 */
[----:B------:R-:W-:Y:S01]  /*13b00*/  FADD.FTZ R182, R170, R182 ;  /* 0x000000b6aab67221 */ /* 0x000fe20000010000 */
[----:B------:R-:W-:Y:S01]  /*13b10*/  FADD.FTZ R202, R169, R202 ;  /* 0x000000caa9ca7221 */ /* 0x000fe20000010000 */
[----:B------:R-:W-:Y:S01]  /*13b20*/  IMAD.MOV.U32 R198, RZ, RZ, R0 ;  /* 0x000000ffffc67224 */ /* 0x000fe200078e0000 */
[----:B------:R-:W0:Y:S01]  /*13b30*/  MUFU.EX2 R181, R181 ;  /* 0x000000b500b57308 */ /* 0x000e220000000800 */
[----:B-1----:R-:W-:Y:S01]  /*13b40*/  F2FP.BF16.F32.PACK_AB R164, R177, R176 ;  /* 0x000000b0b1a4723e */ /* 0x002fe200000010ff */
[----:B------:R-:W-:Y:S01]  /*13b50*/  FADD.FTZ R182, R171, R182 ;  /* 0x000000b6abb67221 */ /* 0x000fe20000010000 */
[----:B------:R-:W-:-:S03]  /*13b60*/  FADD.FTZ R202, R172, R202 ;  /* 0x000000caacca7221 */ /* 0x000fc60000010000 */
[----:B------:R-:W-:Y:S01]  /*13b70*/  FADD.FTZ R182, R174, R182 ;  /* 0x000000b6aeb67221 */ /* 0x000fe20000010000 */
[----:B------:R-:W-:Y:S01]  /*13b80*/  FADD.FTZ R202, R173, R202 ;  /* 0x000000caadca7221 */ /* 0x000fe20000010000 */
[----:B------:R-:W1:Y:S02]  /*13b90*/  MUFU.EX2 R178, R178 ;  /* 0x000000b200b27308 */ /* 0x000e640000000800 */
[----:B------:R-:W-:Y:S01]  /*13ba0*/  FADD.FTZ R182, R175, R182 ;  /* 0x000000b6afb67221 */ /* 0x000fe20000010000 */
[----:B------:R-:W-:-:S04]  /*13bb0*/  FADD.FTZ R202, R176, R202 ;  /* 0x000000cab0ca7221 */ /* 0x000fc80000010000 */
[----:B------:R-:W-:Y:S01]  /*13bc0*/  FADD.FTZ R202, R177, R202 ;  /* 0x000000cab1ca7221 */ /* 0x000fe20000010000 */
[----:B------:R-:W4:Y:S01]  /*13bd0*/  MUFU.EX2 R179, R179 ;  /* 0x000000b300b37308 */ /* 0x000f220000000800 */
[----:B0-----:R-:W-:Y:S02]  /*13be0*/  F2FP.BF16.F32.PACK_AB R166, R181, R180 ;  /* 0x000000b4b5a6723e */ /* 0x001fe400000010ff */
[----:B------:R-:W-:-:S05]  /*13bf0*/  FADD.FTZ R202, R180, R202 ;  /* 0x000000cab4ca7221 */ /* 0x000fca0000010000 */
[----:B------:R0:W5:Y:S01]  /*13c00*/  MUFU.EX2 R183, R162 ;  /* 0x000000a200b77308 */ /* 0x0001620000000800 */
[----:B-1----:R-:W-:-:S07]  /*13c10*/  FADD.FTZ R182, R178, R182 ;  /* 0x000000b6b2b67221 */ /* 0x002fce0000010000 */
[----:B------:R-:W1:Y:S01]  /*13c20*/  MUFU.EX2 R199, R199 ;  /* 0x000000c700c77308 */ /* 0x000e620000000800 */
[----:B0-----:R-:W-:Y:S01]  /*13c30*/  F2FP.BF16.F32.PACK_AB R162, R173, R172 ;  /* 0x000000acada2723e */ /* 0x001fe200000010ff */
[C---:B----4-:R-:W-:Y:S01]  /*13c40*/  FADD.FTZ R182, R179.reuse, R182 ;  /* 0x000000b6b3b67221 */ /* 0x050fe20000010000 */
[----:B------:R-:W-:-:S03]  /*13c50*/  F2FP.BF16.F32.PACK_AB R165, R179, R178 ;  /* 0x000000b2b3a5723e */ /* 0x000fc600000010ff */
[----:B------:R3:W-:Y:S01]  /*13c60*/  STSM.16.M88.4 [R212], R160 ;  /* 0x000000a0d4007844 */ /* 0x0007e20000000200 */
[----:B-----5:R-:W-:Y:S01]  /*13c70*/  FADD.FTZ R182, R183, R182 ;  /* 0x000000b6b7b67221 */ /* 0x020fe20000010000 */
[----:B-1----:R-:W-:-:S05]  /*13c80*/  F2FP.BF16.F32.PACK_AB R167, R199, R183 ;  /* 0x000000b7c7a7723e */ /* 0x002fca00000010ff */
        /* <DEDUP_REMOVED lines=9> */
[----:B--2---:R-:W-:-:S04]  /*13d20*/  VIADD R152, R201, 0xffffffff ;  /* 0xffffffffc9987836 */ /* 0x004fc80000000000 */
        /* <DEDUP_REMOVED lines=15> */
[----:B------:R-:W-:Y:S01]  /*13e20*/  IMAD.MOV.U32 R199, RZ, RZ, R18 ;  /* 0x000000ffffc77224 */ /* 0x000fe200078e0012 */
[----:B------:R-:W-:Y:S02]  /*13e30*/  WARPGROUP.DEPBAR.LE gsb0, 0x0 ;  /* 0x00008000000079c5 */ /* 0x000fe40000010000 */
[----:B------:R-:W-:-:S15]  /*13e40*/  WARPGROUP.ARRIVE ;  /* 0x00000000000079c5 */ /* 0x000fde0000000000 */
[----:B------:R-:W-:-:S05]  /*13e50*/  NOP ;  /* 0x0000000000007918 */ /* 0x000fca0000000000 */
        /* <DEDUP_REMOVED lines=12> */
.L_x_5532:
[----:B------:R-:W-:Y:S05]  /*13f20*/  BSYNC B0 ;  /* 0x0000000000007941 */ /* 0x000fea0003800000 */
.L_x_5531:
[----:B------:R-:W1:Y:S01]  /*13f30*/  SHFL.BFLY PT, R4, R20, 0x2, 0x1f ;  /* 0x0c401f0014047f89 */ /* 0x000e6200000e0000 */
[----:B------:R-:W-:Y:S02]  /*13f40*/  IMAD.MOV.U32 R154, RZ, RZ, -0x800000 ;  /* 0xff800000ff9a7424 */ /* 0x000fe400078e00ff */
[----:B------:R-:W-:Y:S01]  /*13f50*/  VIADD R229, R229, 0x1 ;  /* 0x00000001e5e57836 */ /* 0x000fe20000000000 */
[----:B------:R-:W-:Y:S08]  /*13f60*/  BAR.ARV 0x8, 0x100 ;  /* 0x0204000000007b1d */ /* 0x000ff00000002000 */
[----:B------:R-:W-:Y:S01]  /*13f70*/  BAR.SYNC.DEFER_BLOCKING 0xf, 0x100 ;  /* 0x03c4000000007b1d */ /* 0x000fe20000010000 */
[----:B-1----:R-:W-:-:S05]  /*13f80*/  FADD.FTZ R4, R4, R20 ;  /* 0x0000001404047221 */ /* 0x002fca0000010000 */
[----:B------:R-:W1:Y:S02]  /*13f90*/  SHFL.BFLY PT, R5, R4, 0x1, 0x1f ;  /* 0x0c201f0004057f89 */ /* 0x000e6400000e0000 */
[----:B-1----:R-:W-:Y:S01]  /*13fa0*/  FADD.FTZ R5, R4, R5 ;  /* 0x0000000504057221 */ /* 0x002fe20000010000 */
[----:B------:R-:W-:-:S04]  /*13fb0*/  IMAD.MOV.U32 R4, RZ, RZ, RZ ;  /* 0x000000ffff047224 */ /* 0x000fc800078e00ff */
[----:B------:R-:W-:-:S13]  /*13fc0*/  FSETP.NE.FTZ.AND P0, PT, R5, RZ, PT ;  /* 0x000000ff0500720b */ /* 0x000fda0003f15000 */
        /* <DEDUP_REMOVED lines=14> */
[----:B------:R-:W-:Y:S01]  /*140b0*/  FMUL.FTZ R44, R44, R4 ;  /* 0x000000042c2c7220 */ /* 0x000fe20000410000 */
[----:B------:R-:W-:Y:S01]  /*140c0*/  @P0 FFMA.FTZ R154, R6, R0, R5 ;  /* 0x00000000069a0223 */ /* 0x000fe20000010005 */
        /* <DEDUP_REMOVED lines=25> */
[----:B-1----:R-:W-:Y:S01]  /*14260*/  FADD.FTZ R0, R0, R21 ;  /* 0x0000001500007221 */ /* 0x002fe20000010000 */
        /* <DEDUP_REMOVED lines=31> */
[----:B------:R-:W-:Y:S01]  /*14460*/  FMUL.FTZ R149, R149, R4 ;  /* 0x0000000495957220 */ /* 0x000fe20000410000 */
[----:B------:R-:W-:-:S13]  /*14470*/  FSETP.NE.FTZ.AND P0, PT, R5, RZ, PT ;  /* 0x000000ff0500720b */ /* 0x000fda0003f15000 */
[----:B------:R-:W1:Y:S08]  /*14480*/  @P0 MUFU.LG2 R6, R5 ;  /* 0x0000000500060308 */ /* 0x000e700000000c00 */
[----:B------:R4:W5:Y:S02]  /*14490*/  @P0 MUFU.RCP R0, R5 ;  /* 0x0000000500000308 */ /* 0x0009640000001000 */
[----:B----4-:R-:W-:Y:S01]  /*144a0*/  @P0 FMUL.FTZ R5, R3, 0.69314718246459960938 ;  /* 0x3f31721803050820 */ /* 0x010fe20000410000 */
[----:B-1----:R-:W-:Y:S01]  /*144b0*/  @P0 FMUL.FTZ R6, R6, 0.69314718246459960938 ;  /* 0x3f31721806060820 */ /* 0x002fe20000410000 */
[----:B------:R-:W-:-:S03]  /*144c0*/  IMAD.MOV.U32 R3, RZ, RZ, -0x800000 ;  /* 0xff800000ff037424 */ /* 0x000fc600078e00ff */
[----:B------:R-:W-:Y:S01]  /*144d0*/  @P0 FFMA.FTZ R3, R5, R168, R6 ;  /* 0x000000a805030223 */ /* 0x000fe20000010006 */
[----:B------:R-:W-:Y:S01]  /*144e0*/  ISETP.NE.AND P0, PT, R192, RZ, PT ;  /* 0x000000ffc000720c */ /* 0x000fe20003f05270 */
[-C--:B-----5:R-:W-:Y:S01]  /*144f0*/  FMUL.FTZ R26, R26, R0.reuse ;  /* 0x000000001a1a7220 */ /* 0x0a0fe20000410000 */
        /* <DEDUP_REMOVED lines=10> */
[C---:B------:R-:W-:Y:S02]  /*145a0*/  @!P0 IMAD R5, R18.reuse, 0x40, R188 ;  /* 0x0000004012058824 */ /* 0x040fe400078e02bc */
        /* <DEDUP_REMOVED lines=63> */
.L_x_5464:
[----:B------:R-:W-:Y:S05]  /*149a0*/  BSYNC B7 ;  /* 0x0000000000077941 */ /* 0x000fea0003800000 */
.L_x_5460:
[----:B------:R-:W4:Y:S08]  /*149b0*/  S2UR UR5, SR_CgaCtaId ;  /* 0x00000000000579c3 */ /* 0x000f300000008800 */
[----:B------:R-:W-:Y:S06]  /*149c0*/  BAR.SYNC.DEFER_BLOCKING 0x5, 0x180 ;  /* 0x0146000000007b1d */ /* 0x000fec0000010000 */
[----:B------:R-:W-:Y:S01]  /*149d0*/  UMOV UR4, 0x400 ;  /* 0x0000040000047882 */ /* 0x000fe20000000000 */
[----:B------:R-:W-:Y:S01]  /*149e0*/  BSSY B0, `(.L_x_5544) ;  /* 0x00004a7000007945 */ /* 0x000fe20003800000 */
[----:B----4-:R-:W-:-:S06]  /*149f0*/  ULEA UR4, UR5, UR4, 0x18 ;  /* 0x0000000405047291 */ /* 0x010fcc000f8ec03f */
[----:B------:R-:W-:-:S05]  /*14a00*/  IMAD.U32 R2, RZ, RZ, UR4 ;  /* 0x00000004ff027e24 */ /* 0x000fca000f8e00ff */
[----:B01----:R0:W1:Y:S01]  /*14a10*/  LDS.128 R4, [R2+0x388d0] ;  /* 0x0388d00002047984 */ /* 0x0030620000000c00 */
[----:B------:R-:W-:Y:S06]  /*14a20*/  BAR.ARV 0x4, 0x180 ;  /* 0x0106000000007b1d */ /* 0x000fec0000002000 */
[----:B------:R-:W-:Y:S05]  /*14a30*/  @P0 BRA `(.L_x_5545) ;  /* 0x0000003800c40947 */ /* 0x000fea0003800000 */
[----:B------:R-:W4:Y:S01]  /*14a40*/  LDL R8, [R1+0x7c] ;  /* 0x00007c0001087983 */ /* 0x000f220000100800 */
[----:B------:R-:W-:Y:S01]  /*14a50*/  F2FP.BF16.F32.PACK_AB R10, R29, R28 ;  /* 0x0000001c1d0a723e */ /* 0x000fe200000010ff */
[----:B------:R-:W-:Y:S01]  /*14a60*/  ULDC.64 UR6, c[0x0][0xd00] ;  /* 0x0003400000067ab9 */ /* 0x000fe20000000a00 */
[----:B------:R-:W-:Y:S01]  /*14a70*/  F2FP.BF16.F32.PACK_AB R11, R31, R30 ;  /* 0x0000001e1f0b723e */ /* 0x000fe200000010ff */
[----:B------:R-:W2:Y:S01]  /*14a80*/  S2R R0, SR_SWINHI ;  /* 0x0000000000007919 */ /* 0x000ea20000002f00 */
[----:B------:R-:W-:Y:S01]  /*14a90*/  F2FP.BF16.F32.PACK_AB R12, R33, R32 ;  /* 0x00000020210c723e */ /* 0x000fe200000010ff */
[----:B------:R-:W-:Y:S01]  /*14aa0*/  ULDC.64 UR4, c[0x0][0xd08] ;  /* 0x0003420000047ab9 */ /* 0x000fe20000000a00 */
[----:B------:R-:W-:Y:S02]  /*14ab0*/  F2FP.BF16.F32.PACK_AB R13, R35, R34 ;  /* 0x00000022230d723e */ /* 0x000fe400000010ff */
[----:B------:R-:W-:Y:S02]  /*14ac0*/  F2FP.BF16.F32.PACK_AB R14, R37, R36 ;  /* 0x00000024250e723e */ /* 0x000fe400000010ff */
[----:B------:R-:W-:-:S02]  /*14ad0*/  F2FP.BF16.F32.PACK_AB R15, R39, R38 ;  /* 0x00000026270f723e */ /* 0x000fc400000010ff */
[----:B------:R-:W-:Y:S02]  /*14ae0*/  MOV R20, R2 ;  /* 0x0000000200147202 */ /* 0x000fe40000000f00 */
[----:B--2---:R-:W-:Y:S01]  /*14af0*/  MOV R21, R0 ;  /* 0x0000000000157202 */ /* 0x004fe20000000f00 */
        /* <DEDUP_REMOVED lines=10> */
[----:B--2---:R-:W-:Y:S02]  /*14ba0*/  IADD3 R8, P0, R152, 0x20, RZ ;  /* 0x0000002098087810 */ /* 0x004fe40007f1e0ff */
        /* <DEDUP_REMOVED lines=8> */
[----:B--2---:R-:W-:Y:S02]  /*14c30*/  IADD3 R8, P0, R152, 0x40, RZ ;  /* 0x0000004098087810 */ /* 0x004fe40007f1e0ff */
        /* <DEDUP_REMOVED lines=140> */
[----:B-1----:R-:W-:Y:S02]  /*15500*/  MOV R4, R8 ;  /* 0x0000000800047202 */ /* 0x002fe40000000f00 */
        /* <DEDUP_REMOVED lines=27> */
[----:B-1----:R-:W2:Y:S02]  /*156c0*/  LDG.E R8, desc[UR42][R8.64+0x4] ;  /* 0x0000042a08087981 */ /* 0x002ea4000c1e1900 */
[----:B--2---:R-:W-:-:S07]  /*156d0*/  IMAD.IADD R4, R8, 0x1, -R4 ;  /* 0x0000000108047824 */ /* 0x004fce00078e0a04 */
.L_x_5546:
[----:B-1----:R-:W2:Y:S01]  /*156e0*/  LDL R8, [R1+0x64] ;  /* 0x0000640001087983 */ /* 0x002ea20000100800 */
[----:B------:R-:W-:Y:S01]  /*156f0*/  ISETP.NE.AND P1, PT, R218, RZ, PT ;  /* 0x000000ffda00720c */ /* 0x000fe20003f25270 */
[----:B------:R-:W-:-:S03]  /*15700*/  ULDC UR4, c[0x0][0xbd4] ;  /* 0x0002f50000047ab9 */ /* 0x000fc60000000800 */
[----:B------:R-:W-:Y:S01]  /*15710*/  SEL R218, R218, UR4, P1 ;  /* 0x00000004dada7c07 */ /* 0x000fe20008800000 */
[----:B--2---:R-:W1:Y:S02]  /*15720*/  SHFL.IDX PT, R8, R8, RZ, 0x1f ;  /* 0x00001fff08087589 */ /* 0x004e6400000e0000 */
[----:B-1----:R-:W-:Y:S02]  /*15730*/  ISETP.NE.AND P0, PT, R8, RZ, PT ;  /* 0x000000ff0800720c */ /* 0x002fe40003f05270 */
[----:B-----5:R-:W-:-:S11]  /*15740*/  SHF.R.S32.HI R8, RZ, 0x1f, R0 ;  /* 0x0000001fff087819 */ /* 0x020fd60000011400 */
[----:B------:R-:W-:Y:S05]  /*15750*/  @P0 BRA `(.L_x_5547) ;  /* 0x0000000000f80947 */ /* 0x000fea0003800000 */
[----:B------:R-:W2:Y:S01]  /*15760*/  LDL.LU R14, [R1+0x60] ;  /* 0x00006000010e7983 */ /* 0x000ea20000300800 */
[----:B------:R-:W-:Y:S01]  /*15770*/  IMAD.MOV.U32 R9, RZ, RZ, 0xab8 ;  /* 0x00000ab8ff097424 */ /* 0x000fe200078e00ff */
[----:B------:R-:W-:Y:S01]  /*15780*/  ISETP.GT.AND P1, PT, R218, 0x1, PT ;  /* 0x00000001da00780c */ /* 0x000fe20003f24270 */
[----:B---3--:R-:W1:Y:S01]  /*15790*/  LDC R156, c[0x0][0xce8] ;  /* 0x00033a00ff9c7b82 */ /* 0x008e620000000800 */
[----:B------:R-:W3:Y:S01]  /*157a0*/  LDL R157, [R1+0x78] ;  /* 0x00007800019d7983 */ /* 0x000ee20000100800 */
[----:B------:R-:W-:Y:S02]  /*157b0*/  ISETP.NE.U32.AND P0, PT, RZ, UR6, PT ;  /* 0x00000006ff007c0c */ /* 0x000fe4000bf05070 */
[----:B------:R-:W-:Y:S02]  /*157c0*/  SEL R9, R9, 0xa78, P1 ;  /* 0x00000a7809097807 */ /* 0x000fe40000800000 */
[----:B------:R-:W-:Y:S02]  /*157d0*/  ISETP.NE.AND.EX P0, PT, RZ, UR7, PT, P0 ;  /* 0x00000007ff007c0c */ /* 0x000fe4000bf05300 */
[----:B------:R-:W4:Y:S02]  /*157e0*/  LDC.64 R12, c[0x0][R9+0x220] ;  /* 0x00008800090c7b82 */ /* 0x000f240000000a00 */
[----:B------:R-:W-:-:S06]  /*157f0*/  SEL R15, R219, RZ, !P0 ;  /* 0x000000ffdb0f7207 */ /* 0x000fcc0004000000 */
[----:B------:R-:W5:Y:S01]  /*15800*/  LDC.64 R10, c[0x0][R9+0x218] ;  /* 0x00008600090a7b82 */ /* 0x000f620000000a00 */
[----:B------:R-:W-:Y:S02]  /*15810*/  IMAD.IADD R153, R216, 0x1, R194 ;  /* 0x00000001d8997824 */ /* 0x000fe400078e02c2 */
[----:B----4-:R-:W-:Y:S01]  /*15820*/  IMAD R13, R13, R15, RZ ;  /* 0x0000000f0d0d7224 */ /* 0x010fe200078e02ff */
[----:B------:R-:W-:Y:S02]  /*15830*/  SEL R155, R230, RZ, P1 ;  /* 0x000000ffe69b7207 */ /* 0x000fe40000800000 */
[----:B--2---:R-:W-:Y:S02]  /*15840*/  SEL R14, R14, RZ, !P0 ;  /* 0x000000ff0e0e7207 */ /* 0x004fe40004000000 */
[----:B-1----:R-:W-:-:S03]  /*15850*/  ISETP.NE.AND P0, PT, R156, 0x1, PT ;  /* 0x000000019c00780c */ /* 0x002fc60003f05270 */
[C---:B------:R-:W-:Y:S02]  /*15860*/  IMAD R14, R12.reuse, R14, R13 ;  /* 0x0000000e0c0e7224 */ /* 0x040fe400078e020d */
[----:B------:R-:W-:-:S04]  /*15870*/  IMAD.WIDE.U32 R12, R12, R15, RZ ;  /* 0x0000000f0c0c7225 */ /* 0x000fc800078e00ff */
[-C--:B-----5:R-:W-:Y:S02]  /*15880*/  IMAD R15, R11, R217.reuse, RZ ;  /* 0x000000d90b0f7224 */ /* 0x0a0fe400078e02ff */
[----:B------:R-:W-:-:S04]  /*15890*/  IMAD.WIDE.U32 R10, R10, R217, RZ ;  /* 0x000000d90a0a7225 */ /* 0x000fc800078e00ff */
[----:B------:R-:W-:Y:S02]  /*158a0*/  IMAD.IADD R15, R11, 0x1, R15 ;  /* 0x000000010b0f7824 */ /* 0x000fe400078e020f */
[----:B------:R-:W1:Y:S01]  /*158b0*/  @P0 LDC R11, c[0x0][0xcec] ;  /* 0x00033b00ff0b0b82 */ /* 0x000e620000000800 */
[----:B------:R-:W-:-:S07]  /*158c0*/  IADD3 R152, P2, P3, R12, R10, R0 ;  /* 0x0000000a0c987210 */ /* 0x000fce0007b5e000 */
[----:B------:R-:W2:Y:S01]  /*158d0*/  @P0 LDC R10, c[0x0][0xcf0] ;  /* 0x00033c00ff0a0b82 */ /* 0x000ea20000000800 */
[----:B------:R-:W-:-:S05]  /*158e0*/  IMAD.IADD R14, R13, 0x1, R14 ;  /* 0x000000010d0e7824 */ /* 0x000fca00078e020e */
[----:B------:R-:W-:Y:S01]  /*158f0*/  IADD3.X R14, R14, R15, R8, P2, P3 ;  /* 0x0000000f0e0e7210 */ /* 0x000fe200017e6408 */
[----:B------:R-:W-:Y:S02]  /*15900*/  IMAD.MOV.U32 R15, RZ, RZ, R153 ;  /* 0x000000ffff0f7224 */ /* 0x000fe400078e0099 */
[----:B-1----:R-:W-:-:S05]  /*15910*/  @P0 IMAD.HI.U32 R11, R153, R11, RZ ;  /* 0x0000000b990b0227 */ /* 0x002fca00078e00ff */
[----:B--2---:R-:W-:Y:S02]  /*15920*/  @P0 SHF.R.U32.HI R15, RZ, R10, R11 ;  /* 0x0000000aff0f0219 */ /* 0x004fe4000001160b */
[----:B------:R-:W1:Y:S02]  /*15930*/  LDC.64 R10, c[0x0][R9+0x228] ;  /* 0x00008a00090a7b82 */ /* 0x000e640000000a00 */
[----:B-1----:R-:W-:-:S04]  /*15940*/  IMAD.WIDE.U32 R12, R10, R155, RZ ;  /* 0x0000009b0a0c7225 */ /* 0x002fc800078e00ff */
[----:B------:R-:W-:-:S04]  /*15950*/  IMAD R10, R11, R155, RZ ;  /* 0x0000009b0b0a7224 */ /* 0x000fc800078e02ff */
[----:B------:R-:W-:Y:S02]  /*15960*/  IMAD.IADD R13, R13, 0x1, R10 ;  /* 0x000000010d0d7824 */ /* 0x000fe400078e020a */
[----:B------:R1:W2:Y:S01]  /*15970*/  LDC.64 R10, c[0x0][R9+0x210] ;  /* 0x00008400090a7b82 */ /* 0x0002a20000000a00 */
[----:B------:R-:W-:Y:S01]  /*15980*/  IADD3 R12, P0, P2, R15, R152, R12 ;  /* 0x000000980f0c7210 */ /* 0x000fe20007a1e00c */
[--C-:B------:R-:W-:Y:S01]  /*15990*/  IMAD.MOV R152, RZ, RZ, -R15.reuse ;  /* 0x000000ffff987224 */ /* 0x100fe200078e0a0f */
[----:B------:R-:W-:-:S03]  /*159a0*/  SHF.R.S32.HI R15, RZ, 0x1f, R15 ;  /* 0x0000001fff0f7819 */ /* 0x000fc6000001140f */
[----:B------:R-:W-:Y:S01]  /*159b0*/  IMAD R152, R156, R152, R153 ;  /* 0x000000989c987224 */ /* 0x000fe200078e0299 */
[----:B------:R-:W-:-:S04]  /*159c0*/  IADD3.X R13, R15, R14, R13, P0, P2 ;  /* 0x0000000e0f0d7210 */ /* 0x000fc800007e440d */
[----:B-1----:R-:W-:Y:S01]  /*159d0*/  SHF.R.S32.HI R9, RZ, 0x1f, R152 ;  /* 0x0000001fff097819 */ /* 0x002fe20000011498 */
[-C--:B--2---:R-:W-:Y:S02]  /*159e0*/  IMAD R11, R11, R152.reuse, RZ ;  /* 0x000000980b0b7224 */ /* 0x084fe400078e02ff */
[----:B------:R-:W-:-:S04]  /*159f0*/  IMAD.WIDE.U32 R12, R10, R152, R12 ;  /* 0x000000980a0c7225 */ /* 0x000fc800078e000c */
[----:B------:R-:W-:Y:S02]  /*15a00*/  IMAD R9, R10, R9, R11 ;  /* 0x000000090a097224 */ /* 0x000fe400078e020b */
[----:B------:R-:W1:Y:S08]  /*15a10*/  LDC.64 R10, c[0x0][0xca8] ;  /* 0x00032a00ff0a7b82 */ /* 0x000e700000000a00 */
[----:B-1----:R-:W1:Y:S08]  /*15a20*/  @!P1 LDC R10, c[0x0][0xc50] ;  /* 0x00031400ff0a9b82 */ /* 0x002e700000000800 */
[----:B------:R-:W2:Y:S01]  /*15a30*/  @!P1 LDC R11, c[0x0][0xc54] ;  /* 0x00031500ff0b9b82 */ /* 0x000ea20000000800 */
[----:B------:R-:W-:-:S02]  /*15a40*/  IMAD.IADD R9, R13, 0x1, R9 ;  /* 0x000000010d097824 */ /* 0x000fc400078e0209 */
[----:B------:R-:W-:Y:S01]  /*15a50*/  IMAD.IADD R14, R188, 0x1, R194 ;  /* 0x00000001bc0e7824 */ /* 0x000fe200078e02c2 */
[----:B-1----:R-:W-:Y:S01]  /*15a60*/  LEA R13, P0, R12, R10, 0x2 ;  /* 0x0000000a0c0d7211 */ /* 0x002fe200078010ff */
[----:B---3--:R-:W-:-:S03]  /*15a70*/  IMAD.MOV R10, RZ, RZ, -R157 ;  /* 0x000000ffff0a7224 */ /* 0x008fc600078e0a9d */
[----:B--2---:R-:W-:Y:S02]  /*15a80*/  LEA.HI.X R9, R12, R11, R9, 0x2, P0 ;  /* 0x0000000b0c097211 */ /* 0x004fe400000f1409 */
[----:B------:R-:W-:Y:S01]  /*15a90*/  ISETP.NE.AND P0, PT, R215, R10, PT ;  /* 0x0000000ad700720c */ /* 0x000fe20003f05270 */
[----:B------:R-:W-:Y:S04]  /*15aa0*/  SHFL.IDX PT, R12, R13, 0x1, 0x1c1f ;  /* 0x003c1f000d0c7f89 */ /* 0x000fe800000e0000 */
[----:B------:R-:W-:Y:S04]  /*15ab0*/  SHFL.IDX PT, R10, R13, RZ, 0x1c1f ;  /* 0x001c1fff0d0a7589 */ /* 0x000fe800000e0000 */
        /* <DEDUP_REMOVED lines=8> */
.L_x_5547:
[----:B------:R-:W-:Y:S02]  /*15b40*/  ISETP.GT.AND P1, PT, R218, 0x1, PT ;  /* 0x00000001da00780c */ /* 0x000fe40003f24270 */
[----:B------:R-:W-:-:S04]  /*15b50*/  ISETP.NE.U32.AND P0, PT, RZ, UR6, PT ;  /* 0x00000006ff007c0c */ /* 0x000fc8000bf05070 */
[----:B------:R-:W-:-:S04]  /*15b60*/  ISETP.NE.AND.EX P0, PT, RZ, UR7, PT, P0 ;  /* 0x00000007ff007c0c */ /* 0x000fc8000bf05300 */
[----:B------:R-:W-:-:S03]  /*15b70*/  SEL R219, R219, RZ, !P0 ;  /* 0x000000ffdbdb7207 */ /* 0x000fc60004000000 */
[----:B------:R-:W-:Y:S06]  /*15b80*/  @P1 BRA `(.L_x_5548) ;  /* 0x0000001000381947 */ /* 0x000fec0003800000 */
[----:B-1----:R-:W1:Y:S01]  /*15b90*/  S2R R10, SR_TID.X ;  /* 0x00000000000a7919 */ /* 0x002e620000002100 */
[----:B------:R-:W2:Y:S01]  /*15ba0*/  LDC R87, c[0x0][0xce8] ;  /* 0x00033a00ff577b82 */ /* 0x000ea20000000800 */
        /* <DEDUP_REMOVED lines=17> */
[----:B------:R-:W-:Y:S01]  /*15cc0*/  IADD3 R45, P1, R20, 0x6000, RZ ;  /* 0x00006000142d7810 */ /* 0x000fe20007f3e0ff */
[----:B--2---:R-:W-:Y:S01]  /*15cd0*/  IMAD R90, R4, R87, RZ ;  /* 0x00000057045a7224 */ /* 0x004fe200078e02ff */
[----:B------:R-:W-:Y:S01]  /*15ce0*/  IADD3 R49, P2, R20, 0x7000, RZ ;  /* 0x0000700014317810 */ /* 0x000fe20007f5e0ff */
[----:B------:R-:W5:Y:S01]  /*15cf0*/  LD.E.128 R24, desc[UR42][R24.64] ;  /* 0x0000002a18187980 */ /* 0x000f62000c101d00 */
        /* <DEDUP_REMOVED lines=75> */
[----:B------:R-:W-:Y:S01]  /*161b0*/  ISETP.NE.AND P3, PT, R87, 0x1, PT ;  /* 0x000000015700780c */ /* 0x000fe20003f65270 */
[C---:B------:R-:W-:Y:S01]  /*161c0*/  IMAD R21, R0.reuse, UR5, R9 ;  /* 0x0000000500157c24 */ /* 0x040fe2000f8e0209 */
[----:B------:R-:W-:Y:S01]  /*161d0*/  LOP3.LUT R11, R11, 0xfffffff8, RZ, 0xc0, !PT ;  /* 0xfffffff80b0b7812 */ /* 0x000fe200078ec0ff */
[----:B------:R-:W-:Y:S01]  /*161e0*/  IMAD.WIDE.U32 R8, R0, UR4, RZ ;  /* 0x0000000400087c25 */ /* 0x000fe2000f8e00ff */
[----:B------:R-:W-:Y:S01]  /*161f0*/  ULDC.64 UR4, c[0x0][0xbe8] ;  /* 0x0002fa0000047ab9 */ /* 0x000fe20000000a00 */
[----:B------:R-:W1:Y:S01]  /*16200*/  LDC R0, c[0x0][0xbc8] ;  /* 0x0002f200ff007b82 */ /* 0x000e620000000800 */
[----:B------:R-:W5:Y:S01]  /*16210*/  LD.E.128 R12, desc[UR42][R12.64] ;  /* 0x0000002a0c0c7980 */ /* 0x000f62000c101d00 */
[----:B------:R-:W-:-:S03]  /*16220*/  IMAD.IADD R9, R9, 0x1, R21 ;  /* 0x0000000109097824 */ /* 0x000fc600078e0215 */
[----:B------:R-:W5:Y:S03]  /*16230*/  LD.E.128 R56, desc[UR42][R56.64] ;  /* 0x0000002a38387980 */ /* 0x000f66000c101d00 */
[----:B------:R-:W2:Y:S01]  /*16240*/  @P3 LDC R89, c[0x0][0xcec] ;  /* 0x00033b00ff593b82 */ /* 0x000ea20000000800 */
[C---:B------:R-:W-:Y:S01]  /*16250*/  IMAD.WIDE.U32 R8, R217.reuse, UR4, R8 ;  /* 0x00000004d9087c25 */ /* 0x040fe2000f8e0008 */
[----:B------:R-:W5:Y:S03]  /*16260*/  LD.E.128 R60, desc[UR42][R60.64] ;  /* 0x0000002a3c3c7980 */ /* 0x000f66000c101d00 */
[----:B------:R-:W-:Y:S01]  /*16270*/  IMAD.IADD R20, R10, 0x1, -R11 ;  /* 0x000000010a147824 */ /* 0x000fe200078e0a0b */
[----:B------:R-:W5:Y:S02]  /*16280*/  LD.E.128 R64, desc[UR42][R64.64] ;  /* 0x0000002a40407980 */ /* 0x000f64000c101d00 */
[----:B------:R-:W4:Y:S01]  /*16290*/  @P3 LDC R91, c[0x0][0xcf0] ;  /* 0x00033c00ff5b3b82 */ /* 0x000f220000000800 */
[----:B------:R-:W-:Y:S01]  /*162a0*/  SHF.R.S32.HI R10, RZ, 0x1f, R219 ;  /* 0x0000001fff0a7819 */ /* 0x000fe200000114db */
[----:B------:R-:W-:Y:S01]  /*162b0*/  IMAD R9, R217, UR5, R9 ;  /* 0x00000005d9097c24 */ /* 0x000fe2000f8e0209 */
[----:B------:R-:W-:Y:S01]  /*162c0*/  ULDC.64 UR4, c[0x0][0xbf0] ;  /* 0x0002fc0000047ab9 */ /* 0x000fe20000000a00 */
[----:B------:R-:W5:Y:S02]  /*162d0*/  LD.E.128 R68, desc[UR42][R68.64] ;  /* 0x0000002a44447980 */ /* 0x000f64000c101d00 */
[----:B------:R-:W-:Y:S01]  /*162e0*/  IMAD R10, R10, UR4, RZ ;  /* 0x000000040a0a7c24 */ /* 0x000fe2000f8e02ff */
[-C--:B-1----:R-:W-:Y:S01]  /*162f0*/  ISETP.GE.AND P1, PT, R228, R0.reuse, PT ;  /* 0x00000000e400720c */ /* 0x082fe20003f26270 */
[----:B------:R-:W-:Y:S01]  /*16300*/  IMAD R11, R20, 0x20, R3 ;  /* 0x00000020140b7824 */ /* 0x000fe200078e0203 */
[----:B------:R-:W5:Y:S01]  /*16310*/  LD.E.128 R72, desc[UR42][R72.64] ;  /* 0x0000002a48487980 */ /* 0x000f62000c101d00 */
[----:B------:R-:W-:Y:S01]  /*16320*/  IMAD R85, R219, UR5, R10 ;  /* 0x00000005db557c24 */ /* 0x000fe2000f8e020a */
[----:B------:R-:W-:Y:S01]  /*16330*/  SEL R10, RZ, 0xffffffff, P1 ;  /* 0xffffffffff0a7807 */ /* 0x000fe20000800000 */
[----:B------:R-:W-:Y:S01]  /*16340*/  IMAD.IADD R3, R3, 0x1, R194 ;  /* 0x0000000103037824 */ /* 0x000fe200078e02c2 */
[-C--:B------:R-:W-:Y:S01]  /*16350*/  ISETP.GE.AND P0, PT, R225, R0.reuse, PT ;  /* 0x00000000e100720c */ /* 0x080fe20003f06270 */
[----:B------:R-:W-:Y:S01]  /*16360*/  IMAD.IADD R194, R194, 0x1, R11 ;  /* 0x00000001c2c27824 */ /* 0x000fe200078e020b */
[----:B------:R-:W5:Y:S01]  /*16370*/  LD.E.128 R76, desc[UR42][R76.64] ;  /* 0x0000002a4c4c7980 */ /* 0x000f62000c101d00 */
[----:B------:R-:W-:Y:S01]  /*16380*/  IMAD.SHL.U32 R93, R10, 0x2, RZ ;  /* 0x000000020a5d7824 */ /* 0x000fe200078e00ff */
[----:B------:R-:W-:Y:S01]  /*16390*/  SEL R21, RZ, 0xffffffff, P0 ;  /* 0xffffffffff157807 */ /* 0x000fe20000000000 */
[----:B--2---:R-:W-:Y:S01]  /*163a0*/  @P3 IMAD.HI.U32 R10, R194, R89, RZ ;  /* 0x00000059c20a3227 */ /* 0x004fe200078e00ff */
[-C--:B------:R-:W-:Y:S01]  /*163b0*/  ISETP.GE.AND P2, PT, R187, R0.reuse, PT ;  /* 0x00000000bb00720c */ /* 0x080fe20003f46270 */
[----:B------:R-:W5:Y:S01]  /*163c0*/  LD.E.128 R80, desc[UR42][R80.64] ;  /* 0x0000002a50507980 */ /* 0x000f62000c101d00 */
[-C--:B------:R-:W-:Y:S01]  /*163d0*/  ISETP.GE.AND P0, PT, R224, R0.reuse, PT ;  /* 0x00000000e000720c */ /* 0x080fe20003f06270 */
        /* <DEDUP_REMOVED lines=9> */
[-C--:B------:R-:W-:Y:S01]  /*16470*/  ISETP.GE.AND P0, PT, R223, R0.reuse, PT ;  /* 0x00000000df00720c */ /* 0x080fe20003f06270 */
[----:B------:R-:W-:Y:S01]  /*16480*/  IMAD.SHL.U32 R85, R10, 0x8, RZ ;  /* 0x000000080a557824 */ /* 0x000fe200078e00ff */
[--C-:B------:R-:W-:Y:S01]  /*16490*/  SHF.R.S32.HI R10, RZ, 0x1f, R11.reuse ;  /* 0x0000001fff0a7819 */ /* 0x100fe2000001140b */
[----:B------:R-:W-:Y:S01]  /*164a0*/  @!PT LDS RZ, [RZ] ;  /* 0x00000000fffff984 */ /* 0x000fe20000000800 */
[----:B------:R-:W-:Y:S01]  /*164b0*/  @!PT LDS RZ, [RZ] ;  /* 0x00000000fffff984 */ /* 0x000fe20000000800 */
[----:B------:R-:W-:Y:S01]  /*164c0*/  @!PT LDS RZ, [RZ] ;  /* 0x00000000fffff984 */ /* 0x000fe20000000800 */
[----:B------:R-:W-:Y:S01]  /*164d0*/  @!PT LDS RZ, [RZ] ;  /* 0x00000000fffff984 */ /* 0x000fe20000000800 */
[----:B------:R1:W-:Y:S06]  /*164e0*/  MEMBAR.ALL.CTA ;  /* 0x0000000000007992 */ /* 0x0003ec0000008000 */
[----:B-1----:R-:W1:Y:S01]  /*164f0*/  FENCE.VIEW.ASYNC.S ;  /* 0x00000000000073c6 */ /* 0x002e620000000000 */
        /* <DEDUP_REMOVED lines=9> */
[----:B------:R-:W-:-:S04]  /*16590*/  IMAD.WIDE.U32 R8, R11, UR4, R8 ;  /* 0x000000040b087c25 */ /* 0x000fc8000f8e0008 */
        /* <DEDUP_REMOVED lines=33> */
[----:B---3--:R-:W-:Y:S01]  /*167b0*/  SHF.R.S32.HI R156, RZ, 0x1f, R228 ;  /* 0x0000001fff9c7819 */ /* 0x008fe200000114e4 */
[----:B--2---:R-:W-:Y:S06]  /*167c0*/  @P1 BRA `(.L_x_5550) ;  /* 0x0000000000841947 */ /* 0x004fec0003800000 */
        /* <DEDUP_REMOVED lines=33> */
.L_x_5550:
[----:B------:R-:W-:Y:S05]  /*169e0*/  BSYNC B1 ;  /* 0x0000000000017941 */ /* 0x000fea0003800000 */
.L_x_5549:
[----:B------:R-:W-:Y:S01]  /*169f0*/  VIADD R3, R3, 0x20 ;  /* 0x0000002003037836 */ /* 0x000fe20000000000 */
[----:B-1-3--:R1:W2:Y:S04]  /*16a00*/  SHFL.IDX PT, R9, R88, 0x1, 0x181f ;  /* 0x00381f0058097f89 */ /* 0x00a2a800000e0000 */
[----:B------:R-:W-:Y:S01]  /*16a10*/  ISETP.GE.AND P0, PT, R3, R90, PT ;  /* 0x0000005a0300720c */ /* 0x000fe20003f06270 */
[----:B----4-:R1:W3:-:S12]  /*16a20*/  SHFL.IDX PT, R8, R87, 0x1, 0x181f ;  /* 0x00381f0057087f89 */ /* 0x0102d800000e0000 */
[----:B-1----:R-:W-:Y:S05]  /*16a30*/  @P0 BRA `(.L_x_5551) ;  /* 0x0000002800840947 */ /* 0x002fea0003800000 */
[-C--:B------:R-:W-:Y:S02]  /*16a40*/  ISETP.GE.AND P5, PT, R228, R0.reuse, PT ;  /* 0x00000000e400720c */ /* 0x080fe40003fa6270 */
[-C--:B------:R-:W-:Y:S02]  /*16a50*/  ISETP.GE.AND P6, PT, R187, R0.reuse, PT ;  /* 0x00000000bb00720c */ /* 0x080fe40003fc6270 */
[-C--:B------:R-:W-:Y:S02]  /*16a60*/  ISETP.GE.AND P4, PT, R225, R0.reuse, PT ;  /* 0x00000000e100720c */ /* 0x080fe40003f86270 */
[-C--:B------:R-:W-:Y:S02]  /*16a70*/  ISETP.GE.AND P2, PT, R223, R0.reuse, PT ;  /* 0x00000000df00720c */ /* 0x080fe40003f46270 */
[----:B------:R-:W-:Y:S02]  /*16a80*/  ISETP.GE.AND P3, PT, R224, R0, PT ;  /* 0x00000000e000720c */ /* 0x000fe40003f66270 */
[----:B------:R-:W-:-:S03]  /*16a90*/  LOP3.LUT P0, RZ, R86, 0x40, RZ, 0xc0, !PT ;  /* 0x0000004056ff7812 */ /* 0x000fc6000780c0ff */
[C---:B---3-5:R-:W-:Y:S02]  /*16aa0*/  @!P5 LEA R12, P1, R228.reuse, R8, 0x1 ;  /* 0x00000008e40cd211 */ /* 0x068fe400078208ff */
[----:B--2---:R-:W-:Y:S02]  /*16ab0*/  @!P6 IMAD.WIDE R10, R187, 0x2, R8 ;  /* 0x00000002bb0ae825 */ /* 0x004fe400078e0208 */
[----:B------:R-:W-:Y:S02]  /*16ac0*/  @!P5 LEA.HI.X R13, R228, R9, R156, 0x1, P1 ;  /* 0x00000009e40dd211 */ /* 0x000fe400008f0c9c */
[----:B------:R-:W-:Y:S01]  /*16ad0*/  ISETP.GE.AND P1, PT, R222, R0, PT ;  /* 0x00000000de00720c */ /* 0x000fe20003f26270 */
[----:B------:R1:W-:Y:S01]  /*16ae0*/  @!P6 ST.E.128 desc[UR42][R10.64], R24 ;  /* 0x000000180a00e985 */ /* 0x0003e2000c101d2a */
[----:B------:R-:W-:-:S03]  /*16af0*/  SHF.R.S32.HI R0, RZ, 0x1f, R91 ;  /* 0x0000001fff007819 */ /* 0x000fc6000001145b */
        /* <DEDUP_REMOVED lines=23> */
.L_x_5548:
        /* <DEDUP_REMOVED lines=15> */
[----:B---3--:R-:W-:Y:S01]  /*16d60*/  SHF.R.S32.HI R156, RZ, 0x1f, R235 ;  /* 0x0000001fff9c7819 */ /* 0x008fe200000114eb */
[----:B------:R-:W-:Y:S01]  /*16d70*/  IMAD.MOV.U32 R3, RZ, RZ, R11 ;  /* 0x000000ffff037224 */ /* 0x000fe200078e000b */
[----:B------:R-:W-:Y:S01]  /*16d80*/  SHF.R.S32.HI R157, RZ, 0x1f, R236 ;  /* 0x0000001fff9d7819 */ /* 0x000fe200000114ec */
[----:B------:R-:W-:Y:S01]  /*16d90*/  IMAD.WIDE.U32 R8, R217, UR4, R8 ;  /* 0x00000004d9087c25 */ /* 0x000fe2000f8e0008 */
[----:B------:R-:W-:-:S03]  /*16da0*/  SHF.R.S32.HI R158, RZ, 0x1f, R237 ;  /* 0x0000001fff9e7819 */ /* 0x000fc600000114ed */
[----:B------:R-:W-:Y:S01]  /*16db0*/  IMAD R9, R217, UR5, R9 ;  /* 0x00000005d9097c24 */ /* 0x000fe2000f8e0209 */
[----:B-1----:R-:W-:Y:S01]  /*16dc0*/  ISETP.NE.AND P0, PT, R10, 0x1, PT ;  /* 0x000000010a00780c */ /* 0x002fe20003f05270 */
[----:B------:R-:W-:Y:S01]  /*16dd0*/  ULDC.64 UR4, c[0x0][0xc40] ;  /* 0x0003100000047ab9 */ /* 0x000fe20000000a00 */
[----:B------:R-:W-:Y:S02]  /*16de0*/  IMAD R4, R4, R10, RZ ;  /* 0x0000000a04047224 */ /* 0x000fe400078e02ff */
[----:B------:R-:W-:Y:S02]  /*16df0*/  IMAD R0, R0, UR4, RZ ;  /* 0x0000000400007c24 */ /* 0x000fe4000f8e02ff */
[----:B------:R-:W-:-:S04]  /*16e00*/  IMAD.WIDE.U32 R8, R219, UR4, R8 ;  /* 0x00000004db087c25 */ /* 0x000fc8000f8e0008 */
[----:B------:R-:W-:Y:S01]  /*16e10*/  IMAD R0, R219, UR5, R0 ;  /* 0x00000005db007c24 */ /* 0x000fe2000f8e0200 */
[----:B------:R-:W-:Y:S01]  /*16e20*/  ULDC.64 UR4, c[0x0][0xc48] ;  /* 0x0003120000047ab9 */ /* 0x000fe20000000a00 */
[C---:B------:R-:W-:Y:S01]  /*16e30*/  VIADD R160, R192.reuse, 0xc0 ;  /* 0x000000c0c0a07836 */ /* 0x040fe20000000000 */
[----:B------:R-:W1:Y:S01]  /*16e40*/  @P0 LDC R12, c[0x0][0xcec] ;  /* 0x00033b00ff0c0b82 */ /* 0x000e620000000800 */
[----:B------:R-:W-:Y:S01]  /*16e50*/  IMAD.IADD R9, R9, 0x1, R0 ;  /* 0x0000000109097824 */ /* 0x000fe200078e0200 */
[----:B------:R-:W-:Y:S01]  /*16e60*/  SHF.R.S32.HI R219, RZ, 0x1f, R192 ;  /* 0x0000001fffdb7819 */ /* 0x000fe200000114c0 */
[----:B------:R-:W-:Y:S01]  /*16e70*/  VIADD R162, R192, 0xb8 ;  /* 0x000000b8c0a27836 */ /* 0x000fe20000000000 */
[----:B------:R-:W-:Y:S01]  /*16e80*/  SHF.R.S32.HI R160, RZ, 0x1f, R160 ;  /* 0x0000001fffa07819 */ /* 0x000fe200000114a0 */
[----:B------:R-:W-:-:S03]  /*16e90*/  IMAD.WIDE.U32 R8, R230, UR4, R8 ;  /* 0x00000004e6087c25 */ /* 0x000fc6000f8e0008 */
[----:B------:R-:W2:Y:S01]  /*16ea0*/  @P0 LDC R0, c[0x0][0xcf0] ;  /* 0x00033c00ff000b82 */ /* 0x000ea20000000800 */
[----:B------:R-:W-:Y:S01]  /*16eb0*/  IMAD R9, R230, UR5, R9 ;  /* 0x00000005e6097c24 */ /* 0x000fe2000f8e0209 */
[----:B------:R-:W-:Y:S01]  /*16ec0*/  ULDC.64 UR4, c[0x0][0xc30] ;  /* 0x00030c0000047ab9 */ /* 0x000fe20000000a00 */
[C---:B------:R-:W-:Y:S01]  /*16ed0*/  VIADD R164, R192.reuse, 0xb0 ;  /* 0x000000b0c0a47836 */ /* 0x040fe20000000000 */
[----:B------:R-:W-:Y:S01]  /*16ee0*/  SHF.R.S32.HI R162, RZ, 0x1f, R162 ;  /* 0x0000001fffa27819 */ /* 0x000fe200000114a2 */
        /* <DEDUP_REMOVED lines=16> */
[----:B--2---:R-:W-:Y:S01]  /*16ff0*/  @P0 SHF.R.U32.HI R3, RZ, R0, R12 ;  /* 0x00000000ff030219 */ /* 0x004fe2000001160c */
        /* <DEDUP_REMOVED lines=11> */
[----:B------:R-:W-:Y:S02]  /*170b0*/  VIADD R198, R192, 0x50 ;  /* 0x00000050c0c67836 */ /* 0x000fe40000000000 */
[----:B------:R-:W-:Y:S01]  /*170c0*/  IMAD R10, R10, UR4, RZ ;  /* 0x000000040a0a7c24 */ /* 0x000fe2000f8e02ff */
[----:B------:R-:W-:Y:S01]  /*170d0*/  SHF.R.S32.HI R196, RZ, 0x1f, R196 ;  /* 0x0000001fffc47819 */ /* 0x000fe200000114c4 */
[C---:B------:R-:W-:Y:S01]  /*170e0*/  VIADD R200, R192.reuse, 0x48 ;  /* 0x00000048c0c87836 */ /* 0x040fe20000000000 */
        /* <DEDUP_REMOVED lines=13> */
[----:B------:R-:W-:Y:S01]  /*171c0*/  LEA R0, P0, R8, UR4, 0x2 ;  /* 0x0000000408007c11 */ /* 0x000fe2000f8010ff */
[----:B------:R-:W-:Y:S02]  /*171d0*/  IMAD.IADD R3, R9, 0x1, R3 ;  /* 0x0000000109037824 */ /* 0x000fe400078e0203 */
[C---:B------:R-:W-:Y:S01]  /*171e0*/  VIADD R207, R192.reuse, 0x30 ;  /* 0x00000030c0cf7836 */ /* 0x040fe20000000000 */
[----:B------:R-:W-:Y:S01]  /*171f0*/  SHF.R.S32.HI R205, RZ, 0x1f, R205 ;  /* 0x0000001fffcd7819 */ /* 0x000fe200000114cd */
[----:B------:R-:W-:Y:S01]  /*17200*/  VIADD R209, R192, 0x28 ;  /* 0x00000028c0d17836 */ /* 0x000fe20000000000 */
[----:B------:R-:W-:Y:S01]  /*17210*/  LEA.HI.X R3, R8, UR5, R3, 0x2, P0 ;  /* 0x0000000508037c11 */ /* 0x000fe200080f1403 */
[----:B------:R-:W-:Y:S01]  /*17220*/  VIADD R8, R2, 0x38820 ;  /* 0x0003882002087836 */ /* 0x000fe20000000000 */
[----:B------:R-:W-:Y:S01]  /*17230*/  ISETP.GE.AND P0, PT, R194, R4, PT ;  /* 0x00000004c200720c */ /* 0x000fe20003f06270 */
[C---:B------:R-:W-:Y:S01]  /*17240*/  VIADD R213, R192.reuse, 0x20 ;  /* 0x00000020c0d57836 */ /* 0x040fe20000000000 */
[----:B------:R1:W2:Y:S01]  /*17250*/  SHFL.IDX PT, R15, R0, RZ, 0x1c1f ;  /* 0x001c1fff000f7589 */ /* 0x0002a200000e0000 */
[C---:B------:R-:W-:Y:S01]  /*17260*/  VIADD R220, R192.reuse, 0x18 ;  /* 0x00000018c0dc7836 */ /* 0x040fe20000000000 */
[----:B------:R-:W-:Y:S01]  /*17270*/  PRMT R8, RZ, 0x654, R8 ;  /* 0x00000654ff087816 */ /* 0x000fe20000000008 */
[C---:B------:R-:W-:Y:S01]  /*17280*/  VIADD R226, R192.reuse, 0x10 ;  /* 0x00000010c0e27836 */ /* 0x040fe20000000000 */
[----:B------:R1:W3:Y:S01]  /*17290*/  SHFL.IDX PT, R14, R3, RZ, 0x1c1f ;  /* 0x001c1fff030e7589 */ /* 0x0002e200000e0000 */
[C---:B------:R-:W-:Y:S01]  /*172a0*/  VIADD R217, R192.reuse, 0x8 ;  /* 0x00000008c0d97836 */ /* 0x040fe20000000000 */
[----:B------:R1:W-:Y:S01]  /*172b0*/  SYNCS.ARRIVE.TRANS64.RED.A1T0 RZ, [R8+URZ], RZ ;  /* 0x000000ff08ff79a7 */ /* 0x0003e2000810043f */
        /* <DEDUP_REMOVED lines=29> */
[----:B------:R-:W-:Y:S01]  /*17490*/  VIADD R227, R192, 0x8 ;  /* 0x00000008c0e37836 */ /* 0x000fe20000000000 */
[----:B-123--:R-:W-:Y:S06]  /*174a0*/  @P0 BRA `(.L_x_5553) ;  /* 0x0000000800040947 */ /* 0x00efec0003800000 */
        /* <DEDUP_REMOVED lines=129> */
.L_x_5553:
[----:B------:R-:W-:Y:S05]  /*17cc0*/  BSYNC B1 ;  /* 0x0000000000017941 */ /* 0x000fea0003800000 */
.L_x_5552:
[----:B-1----:R-:W-:Y:S01]  /*17cd0*/  VIADD R9, R194, 0x8 ;  /* 0x00000008c2097836 */ /* 0x002fe20000000000 */
[----:B------:R-:W1:Y:S04]  /*17ce0*/  SHFL.IDX PT, R3, R3, 0x1, 0x1c1f ;  /* 0x003c1f0003037f89 */ /* 0x000e6800000e0000 */
[----:B------:R-:W-:Y:S01]  /*17cf0*/  ISETP.GE.AND P0, PT, R9, R4, PT ;  /* 0x000000040900720c */ /* 0x000fe20003f06270 */
[----:B------:R-:W2:-:S12]  /*17d00*/  SHFL.IDX PT, R0, R0, 0x1, 0x1c1f ;  /* 0x003c1f0000007f89 */ /* 0x000e9800000e0000 */
[----:B------:R-:W-:Y:S05]  /*17d10*/  @P0 BRA `(.L_x_5551) ;  /* 0x0000001400cc0947 */ /* 0x000fea0003800000 */
[----:B------:R-:W-:Y:S02]  /*17d20*/  ULDC UR4, c[0x0][0xbc8] ;  /* 0x0002f20000047ab9 */ /* 0x000fe40000000800 */
[----:B------:R-:W-:Y:S02]  /*17d30*/  ISETP.GE.AND P4, PT, R192, UR4, PT ;  /* 0x00000004c0007c0c */ /* 0x000fe4000bf86270 */
[----:B------:R-:W-:Y:S02]  /*17d40*/  ISETP.GE.AND P2, PT, R227, UR4, PT ;  /* 0x00000004e3007c0c */ /* 0x000fe4000bf46270 */
[----:B------:R-:W-:Y:S02]  /*17d50*/  ISETP.GE.AND P1, PT, R221, UR4, PT ;  /* 0x00000004dd007c0c */ /* 0x000fe4000bf26270 */
[----:B------:R-:W-:-:S07]  /*17d60*/  ISETP.GE.AND P0, PT, R218, UR4, PT ;  /* 0x00000004da007c0c */ /* 0x000fce000bf06270 */
[----:B--2---:R-:W-:-:S04]  /*17d70*/  @!P4 LEA R8, P3, R192, R0, 0x2 ;  /* 0x00000000c008c211 */ /* 0x004fc800078610ff */
[-C--:B-1----:R-:W-:Y:S02]  /*17d80*/  @!P4 LEA.HI.X R9, R192, R3.reuse, R219, 0x2, P3 ;  /* 0x00000003c009c211 */ /* 0x082fe400018f14db */
[----:B------:R-:W-:Y:S02]  /*17d90*/  ISETP.GE.AND P3, PT, R211, UR4, PT ;  /* 0x00000004d3007c0c */ /* 0x000fe4000bf66270 */
[C---:B------:R-:W-:Y:S01]  /*17da0*/  @!P1 LEA R10, P5, R221.reuse, R0, 0x2 ;  /* 0x00000000dd0a9211 */ /* 0x040fe200078a10ff */
        /* <DEDUP_REMOVED lines=12> */
[CC--:B-1----:R-:W-:Y:S02]  /*17e70*/  @!P3 LEA R8, P1, R211.reuse, R0.reuse, 0x2 ;  /* 0x00000000d308b211 */ /* 0x0c2fe400078210ff */
[----:B--2---:R-:W-:Y:S02]  /*17e80*/  @!P4 LEA R10, P2, R208, R0, 0x2 ;  /* 0x00000000d00ac211 */ /* 0x004fe400078410ff */
[----:B------:R-:W-:-:S02]  /*17e90*/  @!P3 LEA.HI.X R9, R211, R3, R213, 0x2, P1 ;  /* 0x00000003d309b211 */ /* 0x000fc400008f14d5 */
[----:B------:R-:W-:Y:S02]  /*17ea0*/  ISETP.GE.AND P1, PT, R201, UR4, PT ;  /* 0x00000004c9007c0c */ /* 0x000fe4000bf26270 */
[-C--:B------:R-:W-:Y:S01]  /*17eb0*/  @!P4 LEA.HI.X R11, R208, R3.reuse, R209, 0x2, P2 ;  /* 0x00000003d00bc211 */ /* 0x080fe200010f14d1 */
        /* <DEDUP_REMOVED lines=21> */
[-C--:B--2---:R-:W-:Y:S02]  /*18010*/  @!P4 LEA R10, P2, R193, R0.reuse, 0x2 ;  /* 0x00000000c10ac211 */ /* 0x084fe400078410ff */
        /* <DEDUP_REMOVED lines=29> */
[----:B---3--:R-:W-:Y:S01]  /*181f0*/  @!P3 LEA R12, P6, R171, R0, 0x2 ;  /* 0x00000000ab0cb211 */ /* 0x008fe200078c10ff */
[----:B------:R2:W-:Y:S01]  /*18200*/  @!P4 ST.E.64 desc[UR42][R10.64], R94 ;  /* 0x0000005e0a00c985 */ /* 0x0005e2000c101b2a */
[----:B------:R-:W-:Y:S02]  /*18210*/  ISETP.GE.AND P4, PT, R161, UR4, PT ;  /* 0x00000004a1007c0c */ /* 0x000fe4000bf86270 */
[----:B------:R-:W-:-:S02]  /*18220*/  @!P3 LEA.HI.X R13, R171, R3, R172, 0x2, P6 ;  /* 0x00000003ab0db211 */ /* 0x000fc400030f14ac */
[----:B------:R-:W-:-:S03]  /*18230*/  @!P2 LEA R14, P6, R169, R0, 0x2 ;  /* 0x00000000a90ea211 */ /* 0x000fc600078c10ff */
[----:B------:R3:W-:Y:S01]  /*18240*/  @!P3 ST.E.64 desc[UR42][R12.64], R98 ;  /* 0x000000620c00b985 */ /* 0x0007e2000c101b2a */
[-C--:B------:R-:W-:Y:S02]  /*18250*/  @!P1 LEA R20, P3, R167, R0.reuse, 0x2 ;  /* 0x00000000a7149211 */ /* 0x080fe400078610ff */
[-C--:B------:R-:W-:Y:S02]  /*18260*/  @!P2 LEA.HI.X R15, R169, R3.reuse, R170, 0x2, P6 ;  /* 0x00000003a90fa211 */ /* 0x080fe400030f14aa */
[-C--:B------:R-:W-:Y:S02]  /*18270*/  @!P0 LEA R24, P6, R165, R0.reuse, 0x2 ;  /* 0x00000000a5188211 */ /* 0x080fe400078c10ff */
[-C--:B------:R-:W-:Y:S01]  /*18280*/  @!P1 LEA.HI.X R21, R167, R3.reuse, R168, 0x2, P3 ;  /* 0x00000003a7159211 */ /* 0x080fe200018f14a8 */
[----:B------:R4:W-:Y:S01]  /*18290*/  @!P2 ST.E.64 desc[UR42][R14.64], R102 ;  /* 0x000000660e00a985 */ /* 0x0009e2000c101b2a */
[----:B------:R-:W-:Y:S02]  /*182a0*/  ISETP.GE.AND P3, PT, R159, UR4, PT ;  /* 0x000000049f007c0c */ /* 0x000fe4000bf66270 */
[----:B------:R-:W-:Y:S01]  /*182b0*/  @!P0 LEA.HI.X R25, R165, R3, R166, 0x2, P6 ;  /* 0x00000003a5198211 */ /* 0x000fe200030f14a6 */
[----:B------:R5:W-:Y:S01]  /*182c0*/  @!P1 ST.E.64 desc[UR42][R20.64], R106 ;  /* 0x0000006a14009985 */ /* 0x000be2000c101b2a */
[----:B-1----:R-:W-:-:S02]  /*182d0*/  @!P5 LEA R8, P1, R163, R0, 0x2 ;  /* 0x00000000a308d211 */ /* 0x002fc400078210ff */
[-C--:B--2---:R-:W-:Y:S01]  /*182e0*/  @!P4 LEA R10, P2, R161, R0.reuse, 0x2 ;  /* 0x00000000a10ac211 */ /* 0x084fe200078410ff */
[----:B------:R-:W-:Y:S01]  /*182f0*/  @!P0 ST.E.64 desc[UR42][R24.64], R110 ;  /* 0x0000006e18008985 */ /* 0x000fe2000c101b2a */
[----:B------:R-:W-:Y:S02]  /*18300*/  ISETP.GE.AND P0, PT, R237, UR4, PT ;  /* 0x00000004ed007c0c */ /* 0x000fe4000bf06270 */
[-C--:B------:R-:W-:Y:S02]  /*18310*/  @!P5 LEA.HI.X R9, R163, R3.reuse, R164, 0x2, P1 ;  /* 0x00000003a309d211 */ /* 0x080fe400008f14a4 */
[----:B------:R-:W-:Y:S02]  /*18320*/  ISETP.GE.AND P1, PT, R236, UR4, PT ;  /* 0x00000004ec007c0c */ /* 0x000fe4000bf26270 */
[----:B---3--:R-:W-:Y:S01]  /*18330*/  @!P3 LEA R12, P6, R159, R0, 0x2 ;  /* 0x000000009f0cb211 */ /* 0x008fe200078c10ff */
[----:B------:R1:W-:Y:S01]  /*18340*/  @!P5 ST.E.64 desc[UR42][R8.64], R114 ;  /* 0x000000720800d985 */ /* 0x0003e2000c101b2a */
[----:B------:R-:W-:-:S02]  /*18350*/  @!P4 LEA.HI.X R11, R161, R3, R162, 0x2, P2 ;  /* 0x00000003a10bc211 */ /* 0x000fc400010f14a2 */
[-C--:B------:R-:W-:Y:S02]  /*18360*/  @!P3 LEA.HI.X R13, R159, R3.reuse, R160, 0x2, P6 ;  /* 0x000000039f0db211 */ /* 0x080fe400030f14a0 */
[----:B------:R-:W-:Y:S01]  /*18370*/  ISETP.GE.AND P2, PT, R233, UR4, PT ;  /* 0x00000004e9007c0c */ /* 0x000fe2000bf46270 */
[----:B------:R2:W-:Y:S01]  /*18380*/  @!P4 ST.E.64 desc[UR42][R10.64], R118 ;  /* 0x000000760a00c985 */ /* 0x0005e2000c101b2a */
[----:B------:R-:W-:Y:S02]  /*18390*/  ISETP.GE.AND P4, PT, R235, UR4, PT ;  /* 0x00000004eb007c0c */ /* 0x000fe4000bf86270 */
[C---:B----4-:R-:W-:Y:S01]  /*183a0*/  @!P0 LEA R14, P5, R237.reuse, R0, 0x2 ;  /* 0x00000000ed0e8211 */ /* 0x050fe200078a10ff */
[----:B------:R3:W-:Y:S01]  /*183b0*/  @!P3 ST.E.64 desc[UR42][R12.64], R122 ;  /* 0x0000007a0c00b985 */ /* 0x0007e2000c101b2a */
[----:B------:R-:W-:Y:S02]  /*183c0*/  ISETP.GE.AND P3, PT, R234, UR4, PT ;  /* 0x00000004ea007c0c */ /* 0x000fe4000bf66270 */
[----:B------:R-:W-:-:S02]  /*183d0*/  @!P0 LEA.HI.X R15, R237, R3, R158, 0x2, P5 ;  /* 0x00000003ed0f8211 */ /* 0x000fc400028f149e */
[----:B------:R-:W-:Y:S02]  /*183e0*/  ISETP.GE.AND P5, PT, R232, UR4, PT ;  /* 0x00000004e8007c0c */ /* 0x000fe4000bfa6270 */
[CC--:B-----5:R-:W-:Y:S01]  /*183f0*/  @!P1 LEA R20, P6, R236.reuse, R0.reuse, 0x2 ;  /* 0x00000000ec149211 */ /* 0x0e0fe200078c10ff */
[----:B------:R4:W-:Y:S02]  /*18400*/  @!P0 ST.E.64 desc[UR42][R14.64], R126 ;  /* 0x0000007e0e008985 */ /* 0x0009e4000c101b2a */
[CC--:B-1----:R-:W-:Y:S02]  /*18410*/  @!P4 LEA R8, P0, R235.reuse, R0.reuse, 0x2 ;  /* 0x00000000eb08c211 */ /* 0x0c2fe400078010ff */
[-C--:B------:R-:W-:Y:S02]  /*18420*/  @!P1 LEA.HI.X R21, R236, R3.reuse, R157, 0x2, P6 ;  /* 0x00000003ec159211 */ /* 0x080fe400030f149d */
[-C--:B--2---:R-:W-:Y:S02]  /*18430*/  @!P3 LEA R10, P6, R234, R0.reuse, 0x2 ;  /* 0x00000000ea0ab211 */ /* 0x084fe400078c10ff */
        /* <DEDUP_REMOVED lines=17> */
.L_x_5545:
        /* <DEDUP_REMOVED lines=16> */
[----:B-1----:R-:W1:-:S12]  /*18650*/  S2R R4, SR_TID.X ;  /* 0x0000000000047919 */ /* 0x002e580000002100 */
        /* <DEDUP_REMOVED lines=9> */
.L_x_5554:
[----:B------:R-:W2:Y:S01]  /*186f0*/  LDL.LU R4, [R1+0x60] ;  /* 0x0000600001047983 */ /* 0x000ea20000300800 */
[----:B------:R-:W-:Y:S01]  /*18700*/  BSSY B1, `(.L_x_5555) ;  /* 0x0000036000017945 */ /* 0x000fe20003800000 */
[----:B------:R-:W-:Y:S02]  /*18710*/  SEL R219, R219, RZ, !P0 ;  /* 0x000000ffdbdb7207 */ /* 0x000fe40004000000 */
[----:B-----5:R-:W-:Y:S02]  /*18720*/  SHF.R.S32.HI R28, RZ, 0x1f, R3 ;  /* 0x0000001fff1c7819 */ /* 0x020fe40000011403 */
[----:B--2---:R-:W-:Y:S01]  /*18730*/  SEL R30, R4, RZ, !P0 ;  /* 0x000000ff041e7207 */ /* 0x004fe20004000000 */
[----:B------:R-:W-:Y:S06]  /*18740*/  @P3 BRA `(.L_x_5556) ;  /* 0x0000000000c43947 */ /* 0x000fec0003800000 */
[----:B------:R-:W1:Y:S01]  /*18750*/  S2R R33, SR_TID.X ;  /* 0x0000000000217919 */ /* 0x000e620000002100 */
[----:B------:R-:W2:Y:S02]  /*18760*/  LDC R35, c[0x0][0xce8] ;  /* 0x00033a00ff237b82 */ /* 0x000ea40000000800 */
[----:B--2---:R-:W-:Y:S01]  /*18770*/  IMAD R4, R0, R35, RZ ;  /* 0x0000002300047224 */ /* 0x004fe200078e02ff */
        /* <DEDUP_REMOVED lines=37> */
[-C--:B---3--:R-:W-:Y:S01]  /*189d0*/  IMAD R4, R11, R15.reuse, RZ ;  /* 0x0000000f0b047224 */ /* 0x088fe200078e02ff */
[----:B------:R-:W-:Y:S01]  /*189e0*/  SHF.R.S32.HI R21, RZ, 0x1f, R15 ;  /* 0x0000001fff157819 */ /* 0x000fe2000001140f */
[----:B------:R-:W-:Y:S02]  /*189f0*/  IMAD.MOV.U32 R11, RZ, RZ, -0x800000 ;  /* 0xff800000ff0b7424 */ /* 0x000fe400078e00ff */
[----:B------:R-:W-:-:S04]  /*18a00*/  IMAD.WIDE.U32 R12, R10, R15, R12 ;  /* 0x0000000f0a0c7225 */ /* 0x000fc800078e000c */
[----:B------:R-:W-:Y:S01]  /*18a10*/  IMAD R21, R10, R21, R4 ;  /* 0x000000150a157224 */ /* 0x000fe200078e0204 */
[----:B0-----:R-:W-:-:S03]  /*18a20*/  LEA R8, P0, R12, R8, 0x2 ;  /* 0x000000080c087211 */ /* 0x001fc600078010ff */
[----:B------:R-:W-:-:S05]  /*18a30*/  IMAD.IADD R4, R13, 0x1, R21 ;  /* 0x000000010d047824 */ /* 0x000fca00078e0215 */
[----:B-1----:R-:W-:-:S05]  /*18a40*/  LEA.HI.X R9, R12, R9, R4, 0x2, P0 ;  /* 0x000000090c097211 */ /* 0x002fca00000f1404 */
[----:B------:R1:W-:Y:S02]  /*18a50*/  STG.E desc[UR42][R8.64], R11 ;  /* 0x0000000b08007986 */ /* 0x0003e4000c10192a */
.L_x_5556:
[----:B------:R-:W-:Y:S05]  /*18a60*/  BSYNC B1 ;  /* 0x0000000000017941 */ /* 0x000fea0003800000 */
.L_x_5555:
[----:B------:R-:W-:Y:S05]  /*18a70*/  @P2 BRA `(.L_x_5551) ;  /* 0x0000000800742947 */ /* 0x000fea0003800000 */
[----:B------:R-:W2:Y:S01]  /*18a80*/  LDC R13, c[0x0][0xce8] ;  /* 0x00033a00ff0d7b82 */ /* 0x000ea20000000800 */
        /* <DEDUP_REMOVED lines=10> */
[----:B------:R-:W-:Y:S01]  /*18b30*/  VIADD R33, R187, 0x180 ;  /* 0x00000180bb217836 */ /* 0x000fe20000000000 */
        /* <DEDUP_REMOVED lines=14> */
[----:B------:R-:W-:Y:S01]  /*18c20*/  IMAD R29, R0, R13, RZ ;  /* 0x0000000d001d7224 */ /* 0x000fe200078e02ff */
[----:B------:R-:W-:Y:S01]  /*18c30*/  SHF.R.S32.HI R32, RZ, 0x1f, R31 ;  /* 0x0000001fff207819 */ /* 0x000fe2000001141f */
[----:B------:R-:W-:Y:S02]  /*18c40*/  IMAD.IADD R10, R194, 0x1, R11 ;  /* 0x00000001c20a7824 */ /* 0x000fe400078e020b */
[----:B------:R-:W-:Y:S01]  /*18c50*/  IMAD R3, R30, UR4, RZ ;  /* 0x000000041e037c24 */ /* 0x000fe2000f8e02ff */
[-C--:B-1----:R-:W-:Y:S01]  /*18c60*/  ISETP.GE.AND P1, PT, R228, R26.reuse, PT ;  /* 0x0000001ae400720c */ /* 0x082fe20003f26270 */
[----:B------:R-:W-:Y:S01]  /*18c70*/  IMAD.WIDE.U32 R8, R219, UR4, R8 ;  /* 0x00000004db087c25 */ /* 0x000fe2000f8e0008 */
[----:B------:R-:W-:-:S02]  /*18c80*/  ISETP.GE.AND P2, PT, R187, R26, PT ;  /* 0x0000001abb00720c */ /* 0x000fc40003f46270 */
[----:B------:R-:W-:Y:S01]  /*18c90*/  SHF.R.S32.HI R30, RZ, 0x1f, R33 ;  /* 0x0000001fff1e7819 */ /* 0x000fe20000011421 */
        /* <DEDUP_REMOVED lines=8> */
[----:B------:R-:W2:Y:S01]  /*18d20*/  @P0 LDC R21, c[0x0][0xcf0] ;  /* 0x00033c00ff150b82 */ /* 0x000ea20000000800 */
[----:B-1----:R-:W-:-:S05]  /*18d30*/  @P0 IMAD.HI.U32 R4, R10, R15, RZ ;  /* 0x0000000f0a040227 */ /* 0x002fca00078e00ff */
        /* <DEDUP_REMOVED lines=38> */
[----:B------:R-:W-:Y:S02]  /*18fa0*/  LOP3.LUT R27, R0, R11, RZ, 0xfc, !PT ;  /* 0x0000000b001b7212 */ /* 0x000fe400078efcff */
[----:B------:R-:W-:Y:S02]  /*18fb0*/  LEA.HI.X R3, R8, UR5, R3, 0x1, P1 ;  /* 0x0000000508037c11 */ /* 0x000fe400088f0c03 */
[----:B------:R-:W-:Y:S01]  /*18fc0*/  SEL R0, RZ, 0x80, P2 ;  /* 0x00000080ff007807 */ /* 0x000fe20001000000 */
[----:B------:R1:W2:Y:S03]  /*18fd0*/  SHFL.IDX PT, R8, R4, RZ, 0x181f ;  /* 0x00181fff04087589 */ /* 0x0002a600000e0000 */
[----:B------:R-:W-:Y:S01]  /*18fe0*/  LOP3.LUT R28, R27, R0, RZ, 0xfc, !PT ;  /* 0x000000001b1c7212 */ /* 0x000fe200078efcff */
        /* <DEDUP_REMOVED lines=33> */
.L_x_5558:
[----:B------:R-:W-:Y:S05]  /*19200*/  BSYNC B1 ;  /* 0x0000000000017941 */ /* 0x000fea0003800000 */
.L_x_5557:
        /* <DEDUP_REMOVED lines=10> */
[C---:B--2---:R-:W-:Y:S02]  /*192b0*/  @!P5 LEA R12, P3, R228.reuse, R8, 0x1 ;  /* 0x00000008e40cd211 */ /* 0x044fe400078608ff */
[----:B0-----:R-:W-:Y:S02]  /*192c0*/  @!P4 IMAD.WIDE R10, R187, 0x2, R8 ;  /* 0x00000002bb0ac825 */ /* 0x001fe400078e0208 */
[----:B------:R-:W-:Y:S02]  /*192d0*/  @!P5 LEA.HI.X R13, R228, R9, R38, 0x1, P3 ;  /* 0x00000009e40dd211 */ /* 0x000fe400018f0c26 */
[----:B------:R-:W-:Y:S01]  /*192e0*/  ISETP.GE.AND P3, PT, R223, R26, PT ;  /* 0x0000001adf00720c */ /* 0x000fe20003f66270 */
        /* <DEDUP_REMOVED lines=22> */
.L_x_5551:
[----:B------:R-:W-:Y:S05]  /*19450*/  BSYNC B0 ;  /* 0x0000000000007941 */ /* 0x000fea0003800000 */
.L_x_5544:
[----:B------:R-:W-:Y:S02]  /*19460*/  ULDC UR4, c[0x0][0xd3c] ;  /* 0x00034f0000047ab9 */ /* 0x000fe40000000800 */
[----:B------:R-:W-:-:S13]  /*19470*/  ISETP.GE.AND P0, PT, R7, UR4, PT ;  /* 0x0000000407007c0c */ /* 0x000fda000bf06270 */
[----:B------:R-:W-:Y:S05]  /*19480*/  @!P0 BRA `(.L_x_5559) ;  /* 0xfffffe8000608947 */ /* 0x000fea000383ffff */
[----:B------:R-:W-:Y:S05]  /*19490*/  BRA `(.L_x_5417) ;  /* 0x000000a800ec7947 */ /* 0x000fea0003800000 */
.L_x_5415:
        /* <DEDUP_REMOVED lines=18> */
.L_x_5560:
        /* <DEDUP_REMOVED lines=43> */
.L_x_5564:
        /* <DEDUP_REMOVED lines=39> */
.L_x_5562:
        /* <DEDUP_REMOVED lines=12> */
.L_x_5565:
        /* <DEDUP_REMOVED lines=63> */
.L_x_5566:
        /* <DEDUP_REMOVED lines=61> */
.L_x_5567:
[----:B01----:R-:W-:-:S05]  /*1a360*/  LOP3.LUT R3, RZ, R2, RZ, 0x33, !PT ;  /* 0x00000002ff037212 */ /* 0x003fca00078e33ff */
[----:B------:R-:W-:-:S05]  /*1a370*/  IMAD.IADD R2, R4, 0x1, R3 ;  /* 0x0000000104027824 */ /* 0x000fca00078e0203 */
[----:B------:R1:W-:Y:S01]  /*1a380*/  STL [R1+0x4], R2 ;  /* 0x0000040201007387 */ /* 0x0003e20000100800 */
[----:B------:R-:W-:Y:S05]  /*1a390*/  BRA `(.L_x_5568) ;  /* 0x0000000000107947 */ /* 0x000fea0003800000 */
.L_x_5563:
[----:B------:R-:W-:Y:S01]  /*1a3a0*/  IMAD.U32 R2, RZ, RZ, UR6 ;  /* 0x00000006ff027e24 */ /* 0x000fe2000f8e00ff */
[----:B------:R0:W-:Y:S04]  /*1a3b0*/  STL [R1+0x4], RZ ;  /* 0x000004ff01007387 */ /* 0x0001e80000100800 */
[----:B------:R0:W-:Y:S04]  /*1a3c0*/  STL [R1+0x8], RZ ;  /* 0x000008ff01007387 */ /* 0x0001e80000100800 */
[----:B------:R0:W-:Y:S02]  /*1a3d0*/  STL [R1], R2 ;  /* 0x0000000201007387 */ /* 0x0001e40000100800 */
.L_x_5568:
        /* <DEDUP_REMOVED lines=10> */
.L_x_5561:
        /* <DEDUP_REMOVED lines=40> */
.L_x_5743:
[----:B--2---:R-:W2:Y:S01]  /*1a700*/  LDL R0, [R1+0xc] ;  /* 0x00000c0001007983 */ /* 0x004ea20000100800 */
[----:B-1----:R-:W2:Y:S01]  /*1a710*/  LDC.64 R2, c[0x0][0xd88] ;  /* 0x00036200ff027b82 */ /* 0x002ea20000000a00 */
[----:B------:R-:W-:Y:S05]  /*1a720*/  YIELD ;  /* 0x0000000000007946 */ /* 0x000fea0003800000 */
[----:B------:R-:W-:Y:S01]  /*1a730*/  ULDC.64 UR4, c[0x0][0xb20] ;  /* 0x0002c80000047ab9 */ /* 0x000fe20000000a00 */
[----:B0-----:R-:W-:Y:S02]  /*1a740*/  CS2R R8, SRZ ;  /* 0x0000000000087805 */ /* 0x001fe4000001ff00 */
        /* <DEDUP_REMOVED lines=27> */
[----:B------:R-:W-:Y:S02]  /*1a900*/  IADD3.X R3, R15, UR5, RZ, P4, !PT ;  /* 0x000000050f037c10 */ /* 0x000fe4000a7fe4ff */
        /* <DEDUP_REMOVED lines=32> */
.L_x_5570:
        /* <DEDUP_REMOVED lines=17> */
.L_x_5571:
[----:B------:R-:W-:Y:S05]  /*1ac20*/  @!P0 BRA `(.L_x_5572) ;  /* 0x00000000000c8947 */ /* 0x000fea0003800000 */
[----:B------:R-:W2:Y:S04]  /*1ac30*/  LDG.E R8, desc[UR42][R6.64] ;  /* 0x0000002a06087981 */ /* 0x000ea8000c1e1900 */
[----:B------:R-:W2:Y:S02]  /*1ac40*/  LDG.E R6, desc[UR42][R6.64+0x4] ;  /* 0x0000042a06067981 */ /* 0x000ea4000c1e1900 */
[----:B--2---:R-:W-:-:S07]  /*1ac50*/  IMAD.IADD R8, R6, 0x1, -R8 ;  /* 0x0000000106087824 */ /* 0x004fce00078e0a08 */
.L_x_5572:
[----:B-12---:R-:W2:Y:S01]  /*1ac60*/  @P1 LDG.E R2, desc[UR42][R4.64] ;  /* 0x0000002a04021981 */ /* 0x006ea2000c1e1900 */
[----:B------:R-:W1:Y:S03]  /*1ac70*/  LDC R3, c[0x0][0x448] ;  /* 0x00011200ff037b82 */ /* 0x000e660000000800 */
[----:B------:R-:W3:Y:S04]  /*1ac80*/  LDL R6, [R1+0x4] ;  /* 0x0000040001067983 */ /* 0x000ee80000100800 */
[----:B------:R4:W2:Y:S01]  /*1ac90*/  @P1 LDG.E R4, desc[UR42][R4.64+0x4] ;  /* 0x0000042a04041981 */ /* 0x0008a2000c1e1900 */
[----:B-1----:R-:W-:-:S13]  /*1aca0*/  ISETP.NE.AND P0, PT, R3, 0x1, PT ;  /* 0x000000010300780c */ /* 0x002fda0003f05270 */
[----:B------:R-:W1:Y:S08]  /*1acb0*/  @P0 LDC R3, c[0x0][0x44c] ;  /* 0x00011300ff030b82 */ /* 0x000e700000000800 */
[----:B----4-:R-:W4:Y:S01]  /*1acc0*/  @P0 LDC R5, c[0x0][0x450] ;  /* 0x00011400ff050b82 */ /* 0x010f220000000800 */
[----:B-----5:R-:W-:Y:S01]  /*1acd0*/  IMAD.IADD R7, R8, 0x1, -R0 ;  /* 0x0000000108077824 */ /* 0x020fe200078e0a00 */
[----:B------:R-:W-:-:S05]  /*1ace0*/  LOP3.LUT R12, R10, 0xff, RZ, 0xc0, !PT ;  /* 0x000000ff0a0c7812 */ /* 0x000fca00078ec0ff */
[----:B------:R0:W-:Y:S01]  /*1acf0*/  STL [R1+0x70], R12 ;  /* 0x0000700c01007387 */ /* 0x0001e20000100800 */
[----:B------:R-:W-:Y:S01]  /*1ad00*/  BSSY B0, `(.L_x_5573) ;  /* 0x0000032000007945 */ /* 0x000fe20003800000 */
[----:B------:R-:W-:Y:S01]  /*1ad10*/  SHF.R.U32.HI R10, RZ, 0x10, R10 ;  /* 0x00000010ff0a7819 */ /* 0x000fe2000001160a */
[----:B--2---:R-:W-:Y:S02]  /*1ad20*/  @P1 IMAD.IADD R11, R4, 0x1, -R2 ;  /* 0x00000001040b1824 */ /* 0x004fe400078e0a02 */
[----:B---3--:R-:W-:-:S04]  /*1ad30*/  IMAD.SHL.U32 R2, R6, 0x40, RZ ;  /* 0x0000004006027824 */ /* 0x008fc800078e00ff */
[----:B------:R-:W-:-:S04]  /*1ad40*/  VIADD R2, R2, 0x3f ;  /* 0x0000003f02027836 */ /* 0x000fc80000000000 */
[----:B-1----:R-:W-:-:S05]  /*1ad50*/  @P0 IMAD.HI.U32 R0, R2, R3, RZ ;  /* 0x0000000302000227 */ /* 0x002fca00078e00ff */
[----:B----4-:R-:W-:Y:S01]  /*1ad60*/  @P0 SHF.R.U32.HI R2, RZ, R5, R0 ;  /* 0x00000005ff020219 */ /* 0x010fe20000011600 */
[----:B------:R-:W-:-:S05]  /*1ad70*/  IMAD.IADD R0, R7, 0x1, R11 ;  /* 0x0000000107007824 */ /* 0x000fca00078e020b */
[C---:B------:R-:W-:Y:S01]  /*1ad80*/  IADD3 R21, R0.reuse, 0x40, -R14 ;  /* 0x0000004000157810 */ /* 0x040fe20007ffe80e */
[----:B------:R-:W-:-:S04]  /*1ad90*/  VIADD R3, R0, 0x3f ;  /* 0x0000003f00037836 */ /* 0x000fc80000000000 */
[----:B------:R-:W-:Y:S01]  /*1ada0*/  IMAD.IADD R0, R21, 0x1, R2 ;  /* 0x0000000115007824 */ /* 0x000fe200078e0202 */
[----:B------:R-:W-:-:S04]  /*1adb0*/  SHF.R.S32.HI R2, RZ, 0x1f, R3 ;  /* 0x0000001fff027819 */ /* 0x000fc80000011403 */
[----:B------:R-:W-:Y:S02]  /*1adc0*/  SHF.R.S32.HI R6, RZ, 0x1f, R0 ;  /* 0x0000001fff067819 */ /* 0x000fe40000011400 */
[----:B------:R-:W-:Y:S02]  /*1add0*/  LEA.HI R2, R2, R3, RZ, 0x6 ;  /* 0x0000000302027211 */ /* 0x000fe400078f30ff */
[----:B------:R-:W-:Y:S02]  /*1ade0*/  LEA.HI R6, R6, R0, RZ, 0x6 ;  /* 0x0000000006067211 */ /* 0x000fe400078f30ff */
[----:B------:R-:W-:Y:S02]  /*1adf0*/  SHF.R.S32.HI R20, RZ, 0x6, R2 ;  /* 0x00000006ff147819 */ /* 0x000fe40000011402 */
[----:B------:R-:W-:-:S04]  /*1ae00*/  SHF.R.S32.HI R6, RZ, 0x6, R6 ;  /* 0x00000006ff067819 */ /* 0x000fc80000011406 */
[----:B------:R-:W-:-:S04]  /*1ae10*/  VIMNMX R6, R20, R6, PT ;  /* 0x0000000614067248 */ /* 0x000fc80003fe0100 */
[----:B------:R-:W-:Y:S01]  /*1ae20*/  ISETP.GE.AND P0, PT, R6, 0x1, PT ;  /* 0x000000010600780c */ /* 0x000fe20003f06270 */
[----:B------:R-:W-:-:S12]  /*1ae30*/  IMAD.MOV.U32 R0, RZ, RZ, RZ ;  /* 0x000000ffff007224 */ /* 0x000fd800078e00ff */
        /* <DEDUP_REMOVED lines=30> */
.L_x_5574:
[----:B------:R-:W-:Y:S05]  /*1b020*/  BSYNC B0 ;  /* 0x0000000000007941 */ /* 0x000fea0003800000 */
.L_x_5573:
        /* <DEDUP_REMOVED lines=24> */
.L_x_5787:
[----:B-1----:R-:W-:Y:S02]  /*1b1b0*/  ISETP.NE.AND P0, PT, R14, RZ, PT ;  /* 0x000000ff0e00720c */ /* 0x002fe40003f05270 */
[----:B------:R-:W-:-:S11]  /*1b1c0*/  PLOP3.LUT P6, PT, PT, PT, PT, 0x8, 0x0 ;  /* 0x000000000000781c */ /* 0x000fd60003fce170 */
[----:B------:R-:W-:Y:S05]  /*1b1d0*/  @P0 BRA `(.L_x_5578) ;  /* 0x00000000000c0947 */ /* 0x000fea0003800000 */
[----:B------:R-:W-:-:S03]  /*1b1e0*/  UMOV UR4, 0xffffffff ;  /* 0xffffffff00047882 */ /* 0x000fc60000000000 */
[----:B------:R-:W-:Y:S05]  /*1b1f0*/  BRA.DIV UR4, `(.L_x_5579) ;  /* 0x0000009a04a87947 */ /* 0x000fea000b800000 */
[----:B------:R-:W-:-:S13]  /*1b200*/  ELECT P6, URZ, PT ;  /* 0x00000000003f782f */ /* 0x000fda00038c0000 */
.L_x_5578:
        /* <DEDUP_REMOVED lines=9> */
.L_x_5790:
[----:B------:R-:W-:Y:S05]  /*1b2a0*/  BSYNC B1 ;  /* 0x0000000000017941 */ /* 0x000fea0003800000 */
.L_x_5580:
        /* <DEDUP_REMOVED lines=12> */
.L_x_5791:
[----:B------:R-:W-:Y:S05]  /*1b370*/  BSYNC B2 ;  /* 0x0000000000027941 */ /* 0x000fea0003800000 */
.L_x_5584:
        /* <DEDUP_REMOVED lines=9> */
.L_x_5587:
[----:B------:R-:W-:Y:S05]  /*1b410*/  BSYNC B2 ;  /* 0x0000000000027941 */ /* 0x000fea0003800000 */
.L_x_5586:
        /* <DEDUP_REMOVED lines=13> */
.L_x_5588:
        /* <DEDUP_REMOVED lines=13> */
.L_x_5792:
[----:B------:R-:W-:Y:S05]  /*1b5c0*/  BSYNC B2 ;  /* 0x0000000000027941 */ /* 0x000fea0003800000 */
.L_x_5589:
        /* <DEDUP_REMOVED lines=11> */
.L_x_5592:
[----:B------:R-:W-:Y:S05]  /*1b680*/  BSYNC B2 ;  /* 0x0000000000027941 */ /* 0x000fea0003800000 */
.L_x_5591:
        /* <DEDUP_REMOVED lines=10> */
.L_x_5593:
        /* <DEDUP_REMOVED lines=15> */
.L_x_5594:
        /* <DEDUP_REMOVED lines=15> */
.L_x_5595:
        /* <DEDUP_REMOVED lines=15> */
.L_x_5596:
        /* <DEDUP_REMOVED lines=15> */
.L_x_5597:
        /* <DEDUP_REMOVED lines=15> */
.L_x_5598:
        /* <DEDUP_REMOVED lines=15> */
.L_x_5599:
        /* <DEDUP_REMOVED lines=15> */
.L_x_5600:
        /* <DEDUP_REMOVED lines=10> */
.L_x_5583:
[----:B------:R-:W-:Y:S05]  /*1be60*/  BSYNC B1 ;  /* 0x0000000000017941 */ /* 0x000fea0003800000 */
.L_x_5582:
        /* <DEDUP_REMOVED lines=13> */
.L_x_5620:
        /* <DEDUP_REMOVED lines=13> */
.L_x_5793:
[----:B------:R-:W-:Y:S05]  /*1c010*/  BSYNC B2 ;  /* 0x0000000000027941 */ /* 0x000fea0003800000 */
.L_x_5603:
        /* <DEDUP_REMOVED lines=9> */
.L_x_5606:
[----:B------:R-:W-:Y:S05]  /*1c0b0*/  BSYNC B2 ;  /* 0x0000000000027941 */ /* 0x000fea0003800000 */
.L_x_5605:
        /* <DEDUP_REMOVED lines=12> */
.L_x_5607:
        /* <DEDUP_REMOVED lines=13> */
.L_x_5794:
[----:B------:R-:W-:Y:S05]  /*1c250*/  BSYNC B2 ;  /* 0x0000000000027941 */ /* 0x000fea0003800000 */
.L_x_5608:
        /* <DEDUP_REMOVED lines=11> */
.L_x_5611:
[----:B------:R-:W-:Y:S05]  /*1c310*/  BSYNC B2 ;  /* 0x0000000000027941 */ /* 0x000fea0003800000 */
.L_x_5610:
        /* <DEDUP_REMOVED lines=10> */
.L_x_5612:
        /* <DEDUP_REMOVED lines=15> */
.L_x_5613:
        /* <DEDUP_REMOVED lines=15> */
.L_x_5614:
        /* <DEDUP_REMOVED lines=15> */
.L_x_5615:
        /* <DEDUP_REMOVED lines=15> */
.L_x_5616:
        /* <DEDUP_REMOVED lines=15> */
.L_x_5617:
        /* <DEDUP_REMOVED lines=15> */
.L_x_5618:
        /* <DEDUP_REMOVED lines=15> */
.L_x_5619:
        /* <DEDUP_REMOVED lines=10> */
.L_x_5602:
[----:B------:R-:W-:Y:S05]  /*1caf0*/  BSYNC B1 ;  /* 0x0000000000017941 */ /* 0x000fea0003800000 */
.L_x_5601:
        /* <DEDUP_REMOVED lines=12> */
.L_x_5576:
[----:B------:R-:W-:Y:S05]  /*1cbc0*/  BSYNC B0 ;  /* 0x0000000000007941 */ /* 0x000fea0003800000 */
.L_x_5575:
        /* <DEDUP_REMOVED lines=49> */
.L_x_5622:
[----:B------:R-:W-:Y:S05]  /*1cee0*/  BSYNC B0 ;  /* 0x0000000000007941 */ /* 0x000fea0003800000 */
.L_x_5621:
        /* <DEDUP_REMOVED lines=19> */
[----:B-1----:R-:W2:Y:S04]  /*1d020*/  @P0 ATOMG.E.ADD.STRONG.GPU PT, R2, desc[UR42][R4.64], R2 ;  /* 0x00000002040209a8 */ /* 0x002ea800081ee1ea */
[----:B--2---:R0:W1:Y:S02]  /*1d030*/  SHFL.IDX PT, R2, R2, R0, 0x1f ;  /* 0x00001f0002027589 */ /* 0x00406400000e0000 */
[----:B0-----:R-:W0:Y:S02]  /*1d040*/  S2R R0, SR_LTMASK ;  /* 0x0000000000007919 */ /* 0x001e240000003900 */
[----:B0-----:R-:W-:-:S06]  /*1d050*/  LOP3.LUT R0, R0, UR4, RZ, 0xc0, !PT ;  /* 0x0000000400007c12 */ /* 0x001fcc000f8ec0ff */
[----:B------:R-:W1:Y:S02]  /*1d060*/  POPC R0, R0 ;  /* 0x0000000000007309 */ /* 0x000e640000000000 */
[----:B-1----:R-:W-:-:S05]  /*1d070*/  IADD3 R0, R2, UR37, R0 ;  /* 0x0000002502007c10 */ /* 0x002fca000fffe000 */
[----:B------:R4:W-:Y:S01]  /*1d080*/  STL [R1], R0 ;  /* 0x0000000001007387 */ /* 0x0009e20000100800 */
[----:B------:R-:W-:Y:S05]  /*1d090*/  BRA `(.L_x_5625) ;  /* 0x0000005800847947 */ /* 0x000fea0003800000 */
.L_x_5624:
        /* <DEDUP_REMOVED lines=20> */
.L_x_5627:
[----:B------:R-:W-:Y:S05]  /*1d1e0*/  BSYNC B6 ;  /* 0x0000000000067941 */ /* 0x000fea0003800000 */
.L_x_5626:
        /* <DEDUP_REMOVED lines=20> */
.L_x_5630:
        /* <DEDUP_REMOVED lines=16> */
.L_x_5629:
[----:B------:R-:W-:Y:S05]  /*1d430*/  BSYNC B6 ;  /* 0x0000000000067941 */ /* 0x000fea0003800000 */
.L_x_5628:
        /* <DEDUP_REMOVED lines=24> */
.L_x_5797:
        /* <DEDUP_REMOVED lines=9> */
.L_x_5800:
        /* <DEDUP_REMOVED lines=24> */
.L_x_5634:
[----:B------:R-:W2:Y:S04]  /*1d7d0*/  LDL R0, [R1+0x10] ;  /* 0x0000100001007983 */ /* 0x000ea80000100800 */
[----:B-1----:R-:W3:Y:S01]  /*1d7e0*/  LDL R2, [R1+0x1c] ;  /* 0x00001c0001027983 */ /* 0x002ee20000100800 */
[----:B--2---:R-:W-:Y:S01]  /*1d7f0*/  IMAD R0, R0, 0x8, R18 ;  /* 0x0000000800007824 */ /* 0x004fe200078e0212 */
[----:B---3--:R-:W-:-:S04]  /*1d800*/  SHF.L.U32 R2, R2, 0x1f, RZ ;  /* 0x0000001f02027819 */ /* 0x008fc800000006ff */
[----:B------:R-:W1:Y:S02]  /*1d810*/  SYNCS.PHASECHK.TRANS64.TRYWAIT P0, [R0+URZ+0x38840], R2 ;  /* 0x03884002000075a7 */ /* 0x000e64000800017f */
[----:B-1----:R-:W-:Y:S05]  /*1d820*/  @!P0 BRA `(.L_x_5635) ;  /* 0x0000007400f48947 */ /* 0x002fea0003800000 */
.L_x_5801:
        /* <DEDUP_REMOVED lines=11> */
.L_x_5636:
        /* <DEDUP_REMOVED lines=23> */
.L_x_5632:
[----:B0-----:R-:W2:Y:S04]  /*1da50*/  LDL.LU R4, [R1+0x30] ;  /* 0x0000300001047983 */ /* 0x001ea80000300800 */
        /* <DEDUP_REMOVED lines=33> */
.L_x_5638:
[----:B------:R-:W-:Y:S05]  /*1dc70*/  BSYNC B6 ;  /* 0x0000000000067941 */ /* 0x000fea0003800000 */
.L_x_5637:
        /* <DEDUP_REMOVED lines=98> */
.L_x_5810:
        /* <DEDUP_REMOVED lines=12> */
.L_x_5640:
        /* <DEDUP_REMOVED lines=37> */
.L_x_5642:
[----:B------:R-:W-:Y:S05]  /*1e5b0*/  BSYNC B6 ;  /* 0x0000000000067941 */ /* 0x000fea0003800000 */
.L_x_5641:
        /* <DEDUP_REMOVED lines=183> */
.L_x_5820:
        /* <DEDUP_REMOVED lines=30> */
.L_x_5645:
[----:B------:R-:W-:Y:S05]  /*1f310*/  BSYNC B0 ;  /* 0x0000000000007941 */ /* 0x000fea0003800000 */
.L_x_5644:
[----:B------:R-:W-:Y:S01]  /*1f320*/  NOP ;  /* 0x0000000000007918 */ /* 0x000fe20000000000 */
[----:B------:R-:W-:-:S13]  /*1f330*/  PLOP3.LUT P0, PT, PT, PT, PT, 0x80, 0x0 ;  /* 0x000000000000781c */ /* 0x000fda0003f0f070 */
.L_x_5646:
        /* <DEDUP_REMOVED lines=18> */
.L_x_5821:
[----:B------:R-:W-:Y:S05]  /*1f460*/  BSYNC B0 ;  /* 0x0000000000007941 */ /* 0x000fea0003800000 */
.L_x_5647:
        /* <DEDUP_REMOVED lines=13> */
.L_x_5822:
[----:B------:R-:W-:Y:S05]  /*1f540*/  BSYNC B1 ;  /* 0x0000000000017941 */ /* 0x000fea0003800000 */
.L_x_5651:
        /* <DEDUP_REMOVED lines=9> */
.L_x_5654:
[----:B------:R-:W-:Y:S05]  /*1f5e0*/  BSYNC B1 ;  /* 0x0000000000017941 */ /* 0x000fea0003800000 */
.L_x_5653:
        /* <DEDUP_REMOVED lines=13> */
.L_x_5655:
        /* <DEDUP_REMOVED lines=15> */
.L_x_5656:
        /* <DEDUP_REMOVED lines=15> */
.L_x_5657:
        /* <DEDUP_REMOVED lines=15> */
.L_x_5658:
        /* <DEDUP_REMOVED lines=15> */
.L_x_5659:
        /* <DEDUP_REMOVED lines=15> */
.L_x_5660:
        /* <DEDUP_REMOVED lines=15> */
.L_x_5661:
        /* <DEDUP_REMOVED lines=15> */
.L_x_5662:
        /* <DEDUP_REMOVED lines=10> */
.L_x_5650:
[----:B------:R-:W-:Y:S05]  /*1fdf0*/  BSYNC B0 ;  /* 0x0000000000007941 */ /* 0x000fea0003800000 */
.L_x_5649:
        /* <DEDUP_REMOVED lines=55> */
.L_x_5669:
        /* <DEDUP_REMOVED lines=8> */
.L_x_5823:
[----:B------:R-:W-:Y:S05]  /*201f0*/  BSYNC B3 ;  /* 0x0000000000037941 */ /* 0x000fea0003800000 */
.L_x_5670:
        /* <DEDUP_REMOVED lines=9> */
.L_x_5673:
[----:B------:R-:W-:Y:S05]  /*20290*/  BSYNC B3 ;  /* 0x0000000000037941 */ /* 0x000fea0003800000 */
.L_x_5672:
        /* <DEDUP_REMOVED lines=13> */
.L_x_5674:
        /* <DEDUP_REMOVED lines=13> */
.L_x_5824:
[----:B------:R-:W-:Y:S05]  /*20440*/  BSYNC B3 ;  /* 0x0000000000037941 */ /* 0x000fea0003800000 */
.L_x_5675:
        /* <DEDUP_REMOVED lines=11> */
.L_x_5678:
[----:B------:R-:W-:Y:S05]  /*20500*/  BSYNC B3 ;  /* 0x0000000000037941 */ /* 0x000fea0003800000 */
.L_x_5677:
        /* <DEDUP_REMOVED lines=10> */
.L_x_5679:
        /* <DEDUP_REMOVED lines=15> */
.L_x_5680:
        /* <DEDUP_REMOVED lines=15> */
.L_x_5681:
        /* <DEDUP_REMOVED lines=15> */
.L_x_5682:
        /* <DEDUP_REMOVED lines=15> */
.L_x_5683:
        /* <DEDUP_REMOVED lines=15> */
.L_x_5684:
        /* <DEDUP_REMOVED lines=15> */
.L_x_5685:
        /* <DEDUP_REMOVED lines=15> */
.L_x_5686:
        /* <DEDUP_REMOVED lines=10> */
.L_x_5668:
[----:B------:R-:W-:Y:S05]  /*20ce0*/  BSYNC B1 ;  /* 0x0000000000017941 */ /* 0x000fea0003800000 */
.L_x_5667:
[----:B------:R-:W2:Y:S02]  /*20cf0*/  LDL.LU R5, [R1+0x4c] ;  /* 0x00004c0001057983 */ /* 0x000ea40000300800 */
[----:B--2---:R-:W-:-:S07]  /*20d00*/  VIADD R0, R5, 0xfffffffd ;  /* 0xfffffffd05007836 */ /* 0x004fce0000000000 */
.L_x_5666:
[----:B------:R-:W-:Y:S05]  /*20d10*/  BSYNC B2 ;  /* 0x0000000000027941 */ /* 0x000fea0003800000 */
.L_x_5665:
[----:B------:R-:W-:Y:S01]  /*20d20*/  VIADD R8, R8, 0xfffffffe ;  /* 0xfffffffe08087836 */ /* 0x000fe20000000000 */
[----:B------:R-:W-:-:S04]  /*20d30*/  LOP3.LUT R4, RZ, R4, RZ, 0x33, !PT ;  /* 0x00000004ff047212 */ /* 0x000fc800078e33ff */
[----:B------:R-:W-:-:S13]  /*20d40*/  ISETP.NE.AND P0, PT, R8, R4, PT ;  /* 0x000000040800720c */ /* 0x000fda0003f05270 */
[----:B------:R-:W-:Y:S05]  /*20d50*/  @!P0 BRA `(.L_x_5664) ;  /* 0x0000001800e08947 */ /* 0x000fea0003800000 */
.L_x_5727:
        /* <DEDUP_REMOVED lines=35> */
.L_x_5689:
        /* <DEDUP_REMOVED lines=8> */
.L_x_5825:
[----:B------:R-:W-:Y:S05]  /*21010*/  BSYNC B2 ;  /* 0x0000000000027941 */ /* 0x000fea0003800000 */
.L_x_5690:
        /* <DEDUP_REMOVED lines=9> */
.L_x_5693:
[----:B------:R-:W-:Y:S05]  /*210b0*/  BSYNC B2 ;  /* 0x0000000000027941 */ /* 0x000fea0003800000 */
.L_x_5692:
        /* <DEDUP_REMOVED lines=12> */
.L_x_5694:
        /* <DEDUP_REMOVED lines=13> */
.L_x_5826:
[----:B------:R-:W-:Y:S05]  /*21250*/  BSYNC B2 ;  /* 0x0000000000027941 */ /* 0x000fea0003800000 */
.L_x_5695:
        /* <DEDUP_REMOVED lines=11> */
.L_x_5698:
[----:B------:R-:W-:Y:S05]  /*21310*/  BSYNC B2 ;  /* 0x0000000000027941 */ /* 0x000fea0003800000 */
.L_x_5697:
        /* <DEDUP_REMOVED lines=9> */
.L_x_5699:
        /* <DEDUP_REMOVED lines=15> */
.L_x_5700:
        /* <DEDUP_REMOVED lines=15> */
.L_x_5701:
        /* <DEDUP_REMOVED lines=15> */
.L_x_5702:
        /* <DEDUP_REMOVED lines=15> */
.L_x_5703:
        /* <DEDUP_REMOVED lines=15> */
.L_x_5704:
        /* <DEDUP_REMOVED lines=15> */
.L_x_5705:
        /* <DEDUP_REMOVED lines=15> */
.L_x_5706:
        /* <DEDUP_REMOVED lines=10> */
.L_x_5688:
[----:B------:R-:W-:Y:S05]  /*21ae0*/  BSYNC B1 ;  /* 0x0000000000017941 */ /* 0x000fea0003800000 */
.L_x_5687:
        /* <DEDUP_REMOVED lines=35> */
.L_x_5709:
        /* <DEDUP_REMOVED lines=8> */
.L_x_5827:
[----:B------:R-:W-:Y:S05]  /*21da0*/  BSYNC B2 ;  /* 0x0000000000027941 */ /* 0x000fea0003800000 */
.L_x_5710:
        /* <DEDUP_REMOVED lines=9> */
.L_x_5713:
[----:B------:R-:W-:Y:S05]  /*21e40*/  BSYNC B2 ;  /* 0x0000000000027941 */ /* 0x000fea0003800000 */
.L_x_5712:
        /* <DEDUP_REMOVED lines=13> */
.L_x_5714:
        /* <DEDUP_REMOVED lines=13> */
.L_x_5828:
[----:B------:R-:W-:Y:S05]  /*21ff0*/  BSYNC B2 ;  /* 0x0000000000027941 */ /* 0x000fea0003800000 */
.L_x_5715:
        /* <DEDUP_REMOVED lines=11> */
.L_x_5718:
[----:B------:R-:W-:Y:S05]  /*220b0*/  BSYNC B2 ;  /* 0x0000000000027941 */ /* 0x000fea0003800000 */
.L_x_5717:
        /* <DEDUP_REMOVED lines=10> */
.L_x_5719:
        /* <DEDUP_REMOVED lines=15> */
.L_x_5720:
        /* <DEDUP_REMOVED lines=15> */
.L_x_5721:
        /* <DEDUP_REMOVED lines=15> */
.L_x_5722:
        /* <DEDUP_REMOVED lines=15> */
.L_x_5723:
        /* <DEDUP_REMOVED lines=15> */
.L_x_5724:
        /* <DEDUP_REMOVED lines=15> */
.L_x_5725:
        /* <DEDUP_REMOVED lines=15> */
.L_x_5726:
        /* <DEDUP_REMOVED lines=10> */
.L_x_5708:
[----:B------:R-:W-:Y:S05]  /*22890*/  BSYNC B1 ;  /* 0x0000000000017941 */ /* 0x000fea0003800000 */
.L_x_5707:
[----:B------:R-:W2:Y:S01]  /*228a0*/  LDL R5, [R1+0x2c] ;  /* 0x00002c0001057983 */ /* 0x000ea20000100800 */
[----:B------:R-:W-:Y:S01]  /*228b0*/  VIADD R0, R0, 0xfffffffe ;  /* 0xfffffffe00007836 */ /* 0x000fe20000000000 */
[----:B--2---:R-:W-:-:S13]  /*228c0*/  ISETP.GT.AND P0, PT, R6, R5, PT ;  /* 0x000000050600720c */ /* 0x004fda0003f04270 */
[----:B------:R-:W-:Y:S05]  /*228d0*/  @P0 BRA `(.L_x_5727) ;  /* 0xffffffe400200947 */ /* 0x000fea000383ffff */
.L_x_5664:
[----:B------:R-:W-:Y:S05]  /*228e0*/  BSYNC B0 ;  /* 0x0000000000007941 */ /* 0x000fea0003800000 */
.L_x_5663:
        /* <DEDUP_REMOVED lines=25> */
.L_x_5729:
[----:B------:R-:W-:Y:S05]  /*22a80*/  BSYNC B0 ;  /* 0x0000000000007941 */ /* 0x000fea0003800000 */
.L_x_5728:
[----:B------:R-:W-:-:S05]  /*22a90*/  SEL R0, R0, RZ, P0 ;  /* 0x000000ff00007207 */ /* 0x000fca0000000000 */
[----:B------:R3:W-:Y:S02]  /*22aa0*/  STL [R1+0x10], R0 ;  /* 0x0000100001007387 */ /* 0x0007e40000100800 */
.L_x_5625:
[----:B------:R-:W-:Y:S05]  /*22ab0*/  BSYNC B7 ;  /* 0x0000000000077941 */ /* 0x000fea0003800000 */
.L_x_5623:
        /* <DEDUP_REMOVED lines=13> */
.L_x_5730:
[----:B------:R-:W5:Y:S01]  /*22b90*/  S2R R16, SR_TID.X ;  /* 0x0000000000107919 */ /* 0x000f620000002100 */
[----:B------:R-:W-:Y:S01]  /*22ba0*/  UMOV UR4, 0xffffffff ;  /* 0xffffffff00047882 */ /* 0x000fe20000000000 */
[----:B-----5:R-:W-:-:S04]  /*22bb0*/  LOP3.LUT R16, R16, 0x1f, RZ, 0xc0, !PT ;  /* 0x0000001f10107812 */ /* 0x020fc800078ec0ff */
[----:B------:R-:W-:Y:S01]  /*22bc0*/  ISETP.NE.AND P0, PT, R16, 0x1f, PT ;  /* 0x0000001f1000780c */ /* 0x000fe20003f05270 */
[----:B------:R-:W-:-:S12]  /*22bd0*/  BRA.DIV UR4, `(.L_x_5732) ;  /* 0x0000003604e87947 */ /* 0x000fd8000b800000 */
[----:B--2---:R-:W0:Y:S01]  /*22be0*/  LDL.LU R2, [R1] ;  /* 0x0000000001027983 */ /* 0x004e220000300800 */
[----:B------:R-:W-:-:S03]  /*22bf0*/  ULDC UR4, c[0x0][0xd3c] ;  /* 0x00034f0000047ab9 */ /* 0x000fc60000000800 */
[----:B-1----:R-:W3:Y:S01]  /*22c00*/  LDL R3, [R1+0xc] ;  /* 0x00000c0001037983 */ /* 0x002ee20000100800 */
[----:B0-----:R-:W-:Y:S02]  /*22c10*/  IMAD.MOV.U32 R10, RZ, RZ, R2 ;  /* 0x000000ffff0a7224 */ /* 0x001fe400078e0002 */
[----:B---34-:R-:W-:-:S05]  /*22c20*/  IMAD.IADD R0, R3, 0x1, R16 ;  /* 0x0000000103007824 */ /* 0x018fca00078e0210 */
        /* <DEDUP_REMOVED lines=36> */
.L_x_5838:
[----:B------:R-:W-:Y:S02]  /*22e70*/  ULDC UR4, c[0x0][0xd38] ;  /* 0x00034e0000047ab9 */ /* 0x000fe40000000800 */
[----:B------:R-:W-:-:S04]  /*22e80*/  IMAD.U32 R2, RZ, RZ, UR4 ;  /* 0x00000004ff027e24 */ /* 0x000fc8000f8e00ff */
[----:B-1----:R-:W-:-:S04]  /*22e90*/  IMAD R9, R9, R2, RZ ;  /* 0x0000000209097224 */ /* 0x002fc800078e02ff */
[----:B------:R-:W-:-:S05]  /*22ea0*/  IMAD.IADD R4, R4, 0x1, R9 ;  /* 0x0000000104047824 */ /* 0x000fca00078e0209 */
[----:B------:R-:W-:-:S13]  /*22eb0*/  ISETP.GT.AND P6, PT, R4, R5, PT ;  /* 0x000000050400720c */ /* 0x000fda0003fc4270 */
[----:B------:R-:W-:Y:S05]  /*22ec0*/  @P6 BRA `(.L_x_5733) ;  /* 0x0000000000ac6947 */ /* 0x000fea0003800000 */
.L_x_5736:
        /* <DEDUP_REMOVED lines=37> */
.L_x_5846:
[----:B------:R-:W-:Y:S02]  /*23120*/  ULDC UR4, c[0x0][0xd38] ;  /* 0x00034e0000047ab9 */ /* 0x000fe40000000800 */
[----:B------:R-:W-:-:S04]  /*23130*/  IMAD.U32 R2, RZ, RZ, UR4 ;  /* 0x00000004ff027e24 */ /* 0x000fc8000f8e00ff */
[----:B-1----:R-:W-:-:S04]  /*23140*/  IMAD R9, R9, R2, RZ ;  /* 0x0000000209097224 */ /* 0x002fc800078e02ff */
[----:B------:R-:W-:-:S05]  /*23150*/  IMAD.IADD R4, R9, 0x1, R4 ;  /* 0x0000000109047824 */ /* 0x000fca00078e0204 */
[----:B------:R-:W-:-:S13]  /*23160*/  ISETP.GT.AND P6, PT, R4, R5, PT ;  /* 0x000000050400720c */ /* 0x000fda0003fc4270 */
[----:B------:R-:W-:Y:S05]  /*23170*/  @!P6 BRA `(.L_x_5736) ;  /* 0xfffffffc0054e947 */ /* 0x000fea000383ffff */
.L_x_5733:
        /* <DEDUP_REMOVED lines=12> */
.L_x_5851:
[----:B------:R-:W-:-:S13]  /*23240*/  ISETP.NE.AND P0, PT, R3, RZ, PT ;  /* 0x000000ff0300720c */ /* 0x000fda0003f05270 */
[----:B------:R-:W-:Y:S05]  /*23250*/  @!P0 BRA `(.L_x_5738) ;  /* 0x0000000000148947 */ /* 0x000fea0003800000 */
[----:B------:R-:W-:Y:S01]  /*23260*/  UMOV UR4, 0xffffffff ;  /* 0xffffffff00047882 */ /* 0x000fe20000000000 */
[----:B-1----:R-:W-:Y:S02]  /*23270*/  VIADD R4, R4, 0xffffffff ;  /* 0xffffffff04047836 */ /* 0x002fe40000000000 */
[----:B------:R-:W-:Y:S05]  /*23280*/  BRA.DIV UR4, `(.L_x_5739) ;  /* 0x0000003a04dc7947 */ /* 0x000fea000b800000 */
[----:B------:R1:W2:Y:S02]  /*23290*/  SHFL.IDX PT, R4, R7, R4, 0x1f ;  /* 0x00001f0407047589 */ /* 0x0002a400000e0000 */
.L_x_5854:
[----:B--2---:R-:W-:-:S07]  /*232a0*/  IMAD.MOV.U32 R8, RZ, RZ, R4 ;  /* 0x000000ffff087224 */ /* 0x004fce00078e0004 */
.L_x_5738:
        /* <DEDUP_REMOVED lines=62> */
.L_x_5740:
[----:B0-----:R-:W2:Y:S01]  /*23690*/  LDL R3, [R1+0xc] ;  /* 0x00000c0001037983 */ /* 0x001ea20000100800 */
[----:B------:R-:W2:Y:S02]  /*236a0*/  LDC.64 R4, c[0x0][0xd90] ;  /* 0x00036400ff047b82 */ /* 0x000ea40000000a00 */
        /* <DEDUP_REMOVED lines=61> */
.L_x_5741:
[----:B------:R-:W-:-:S05]  /*23a80*/  LOP3.LUT R7, RZ, R7, RZ, 0x33, !PT ;  /* 0x00000007ff077212 */ /* 0x000fca00078e33ff */
[----:B------:R-:W-:-:S05]  /*23a90*/  IMAD.IADD R0, R0, 0x1, R7 ;  /* 0x0000000100007824 */ /* 0x000fca00078e0207 */
[----:B------:R2:W-:Y:S01]  /*23aa0*/  STL [R1+0x4], R0 ;  /* 0x0000040001007387 */ /* 0x0005e20000100800 */
[----:B------:R-:W-:Y:S05]  /*23ab0*/  BRA `(.L_x_5742) ;  /* 0x0000000000287947 */ /* 0x000fea0003800000 */
.L_x_5734:
        /* <DEDUP_REMOVED lines=10> */
.L_x_5742:
        /* <DEDUP_REMOVED lines=16> */
.L_x_5731:
[----:B---34-:R-:W3:Y:S01]  /*23c60*/  LDL R0, [R1+0xc] ;  /* 0x00000c0001007983 */ /* 0x018ee20000100800 */
[----:B------:R-:W-:Y:S02]  /*23c70*/  ULDC UR4, c[0x0][0xd3c] ;  /* 0x00034f0000047ab9 */ /* 0x000fe40000000800 */
[----:B---3--:R-:W-:-:S13]  /*23c80*/  ISETP.GE.AND P0, PT, R0, UR4, PT ;  /* 0x0000000400007c0c */ /* 0x008fda000bf06270 */
[----:B------:R-:W-:Y:S05]  /*23c90*/  @!P0 BRA `(.L_x_5743) ;  /* 0xffffff6800988947 */ /* 0x000fea000383ffff */
[----:B------:R-:W-:Y:S05]  /*23ca0*/  BSYNC B8 ;  /* 0x0000000000087941 */ /* 0x000fea0003800000 */
.L_x_5569:
        /* <DEDUP_REMOVED lines=12> */
.L_x_5855:
[----:B------:R-:W-:Y:S05]  /*23d70*/  BSYNC B0 ;  /* 0x0000000000007941 */ /* 0x000fea0003800000 */
.L_x_5744:
[----:B------:R-:W-:-:S03]  /*23d80*/  UMOV UR4, 0xffffffff ;  /* 0xffffffff00047882 */ /* 0x000fc60000000000 */
[----:B------:R-:W-:Y:S05]  /*23d90*/  BRA.DIV UR4, `(.L_x_5746) ;  /* 0x0000003204587947 */ /* 0x000fea000b800000 */
[----:B------:R-:W1:Y:S02]  /*23da0*/  S2R R2, SR_TID.X ;  /* 0x0000000000027919 */ /* 0x000e640000002100 */
[----:B-1----:R-:W-:-:S04]  /*23db0*/  SHF.R.U32.HI R2, RZ, 0x5, R2 ;  /* 0x00000005ff027819 */ /* 0x002fc80000011602 */
[----:B------:R-:W-:-:S05]  /*23dc0*/  LOP3.LUT R2, R2, 0x3, RZ, 0xc0, !PT ;  /* 0x0000000302027812 */ /* 0x000fca00078ec0ff */
[----:B------:R1:W2:Y:S02]  /*23dd0*/  SHFL.IDX PT, R14, R2, RZ, 0x1f ;  /* 0x00001fff020e7589 */ /* 0x0002a400000e0000 */
.L_x_5858:
[----:B--2---:R-:W-:-:S13]  /*23de0*/  ISETP.NE.AND P0, PT, R14, RZ, PT ;  /* 0x000000ff0e00720c */ /* 0x004fda0003f05270 */
[----:B------:R-:W-:Y:S05]  /*23df0*/  @P0 BRA `(.L_x_5417) ;  /* 0x0000000000940947 */ /* 0x000fea0003800000 */
[----:B------:R-:W-:-:S03]  /*23e00*/  UMOV UR4, 0xffffffff ;  /* 0xffffffff00047882 */ /* 0x000fc60000000000 */
[----:B------:R-:W-:Y:S05]  /*23e10*/  BRA.DIV UR4, `(.L_x_5747) ;  /* 0x00000032046c7947 */ /* 0x000fea000b800000 */
[----:B------:R-:W-:-:S13]  /*23e20*/  ELECT P6, URZ, PT ;  /* 0x00000000003f782f */ /* 0x000fda00038c0000 */
.L_x_5861:
[----:B------:R-:W-:Y:S05]  /*23e30*/  @!P6 BRA `(.L_x_5417) ;  /* 0x000000000084e947 */ /* 0x000fea0003800000 */
[----:B------:R-:W-:-:S06]  /*23e40*/  ULOP3.LUT UR4, UR36, 0x2, URZ, 0xfc, !UPT ;  /* 0x0000000224047892 */ /* 0x000fcc000f8efc3f */
[----:B-1----:R-:W-:-:S05]  /*23e50*/  IMAD.U32 R2, RZ, RZ, UR4 ;  /* 0x00000004ff027e24 */ /* 0x002fca000f8e00ff */
[----:B------:R-:W-:-:S13]  /*23e60*/  ISETP.NE.AND P2, PT, R2, 0x3, PT ;  /* 0x000000030200780c */ /* 0x000fda0003f45270 */
[----:B------:R-:W-:Y:S05]  /*23e70*/  @!P2 BRA `(.L_x_5748) ;  /* 0x000000000004a947 */ /* 0x000fea0003800000 */
[----:B------:R-:W-:Y:S01]  /*23e80*/  BPT.TRAP 0x1 ;  /* 0x000000040000795c */ /* 0x000fe20000300000 */
.L_x_5748:
        /* <DEDUP_REMOVED lines=14> */
.L_x_5862:
[----:B------:R-:W1:Y:S02]  /*23f70*/  SYNCS.PHASECHK.TRANS64.TRYWAIT P0, [R7+URZ], R2 ;  /* 0x00000002070075a7 */ /* 0x000e64000800017f */
[----:B-1----:R-:W-:Y:S05]  /*23f80*/  @!P0 BRA `(.L_x_5750) ;  /* 0x0000003000448947 */ /* 0x002fea0003800000 */
.L_x_5863:
[----:B------:R-:W-:Y:S05]  /*23f90*/  @!P2 BRA `(.L_x_5751) ;  /* 0x000000000004a947 */ /* 0x000fea0003800000 */
[----:B------:R-:W-:Y:S01]  /*23fa0*/  BPT.TRAP 0x1 ;  /* 0x000000040000795c */ /* 0x000fe20000300000 */
.L_x_5751:
[----:B------:R-:W2:Y:S01]  /*23fb0*/  LDL.LU R4, [R1+0x10] ;  /* 0x0000100001047983 */ /* 0x000ea20000300800 */
[----:B------:R-:W-:-:S04]  /*23fc0*/  VIADD R0, R0, 0x38860 ;  /* 0x0003886000007836 */ /* 0x000fc80000000000 */
[----:B--2---:R-:W-:-:S04]  /*23fd0*/  IMAD R4, R4, 0x8, R0 ;  /* 0x0000000804047824 */ /* 0x004fc800078e0200 */
[----:B------:R-:W2:Y:S02]  /*23fe0*/  SYNCS.PHASECHK.TRANS64.TRYWAIT P0, [R4+URZ], R5 ;  /* 0x00000005040075a7 */ /* 0x000ea4000800017f */
[----:B--2---:R-:W-:Y:S05]  /*23ff0*/  @!P0 BRA `(.L_x_5752) ;  /* 0x00000030003c8947 */ /* 0x004fea0003800000 */
.L_x_5864:
[----:B------:R-:W-:-:S07]  /*24000*/  IMAD R3, R3, 0x8, R0 ;  /* 0x0000000803037824 */ /* 0x000fce00078e0200 */
.L_x_5753:
[----:B---3--:R3:W4:Y:S02]  /*24010*/  SYNCS.PHASECHK.TRANS64.TRYWAIT P0, [R3+URZ], R2 ;  /* 0x00000002030075a7 */ /* 0x008724000800017f */
[----:B----4-:R-:W-:Y:S05]  /*24020*/  @!P0 NANOSLEEP.SYNCS 0x989680 ;  /* 0x009896800000895d */ /* 0x010fea0003900000 */
[----:B------:R-:W4:Y:S02]  /*24030*/  @!P0 SYNCS.PHASECHK.TRANS64 P0, [R3+URZ], R2 ;  /* 0x00000002030085a7 */ /* 0x000f24000800007f */
[----:B----4-:R-:W-:Y:S05]  /*24040*/  @!P0 BRA `(.L_x_5753) ;  /* 0xfffffffc00f08947 */ /* 0x010fea000383ffff */
.L_x_5417:
[----:B------:R-:W-:Y:S05]  /*24050*/  BSYNC B9 ;  /* 0x0000000000097941 */ /* 0x000fea0003800000 */
.L_x_5414:
[----:B------:R-:W-:Y:S05]  /*24060*/  EXIT ;  /* 0x000000000000794d */ /* 0x000fea0003800000 */
.L_x_5435:
[----:B0-----:R0:W1:Y:S02]  /*24070*/  SYNCS.PHASECHK.TRANS64.TRYWAIT P5, [R75+URZ+0x38890], R78 ;  /* 0x0388904e4b0075a7 */ /* 0x00106400080a017f */
[----:B-1----:R-:W-:Y:S05]  /*24080*/  @!P5 NANOSLEEP.SYNCS 0x989680 ;  /* 0x009896800000d95d */ /* 0x002fea0003900000 */
[----:B------:R-:W1:Y:S02]  /*24090*/  @!P5 SYNCS.PHASECHK.TRANS64 P5, [R75+URZ+0x38890], R78 ;  /* 0x0388904e4b00d5a7 */ /* 0x000e6400080a007f */
[----:B-1----:R-:W-:Y:S05]  /*240a0*/  @!P5 BRA `(.L_x_5435) ;  /* 0xfffffffc00f0d947 */ /* 0x002fea000383ffff */
[----:B------:R-:W-:Y:S05]  /*240b0*/  BRA `(.L_x_5754) ;  /* 0xfffffdec00547947 */ /* 0x000fea000383ffff */
.L_x_5445:
[----:B0-----:R0:W1:Y:S02]  /*240c0*/  SYNCS.PHASECHK.TRANS64.TRYWAIT P5, [R75+URZ+0x38890], R78 ;  /* 0x0388904e4b0075a7 */ /* 0x00106400080a017f */
[----:B-1----:R-:W-:Y:S05]  /*240d0*/  @!P5 NANOSLEEP.SYNCS 0x989680 ;  /* 0x009896800000d95d */ /* 0x002fea0003900000 */
[----:B------:R-:W1:Y:S02]  /*240e0*/  @!P5 SYNCS.PHASECHK.TRANS64 P5, [R75+URZ+0x38890], R78 ;  /* 0x0388904e4b00d5a7 */ /* 0x000e6400080a007f */
[----:B-1----:R-:W-:Y:S05]  /*240f0*/  @!P5 BRA `(.L_x_5445) ;  /* 0xfffffffc00f0d947 */ /* 0x002fea000383ffff */
[----:B------:R-:W-:Y:S05]  /*24100*/  BRA `(.L_x_5755) ;  /* 0xfffffdf400d47947 */ /* 0x000fea000383ffff */
.L_x_5450:
[----:B0-----:R0:W1:Y:S02]  /*24110*/  SYNCS.PHASECHK.TRANS64.TRYWAIT P5, [R75+URZ+0x38890], R78 ;  /* 0x0388904e4b0075a7 */ /* 0x00106400080a017f */
[----:B-1----:R-:W-:Y:S05]  /*24120*/  @!P5 NANOSLEEP.SYNCS 0x989680 ;  /* 0x009896800000d95d */ /* 0x002fea0003900000 */
[----:B------:R-:W1:Y:S02]  /*24130*/  @!P5 SYNCS.PHASECHK.TRANS64 P5, [R75+URZ+0x38890], R78 ;  /* 0x0388904e4b00d5a7 */ /* 0x000e6400080a007f */
[----:B-1----:R-:W-:Y:S05]  /*24140*/  @!P5 BRA `(.L_x_5450) ;  /* 0xfffffffc00f0d947 */ /* 0x002fea000383ffff */
[----:B------:R-:W-:Y:S05]  /*24150*/  BRA `(.L_x_5756) ;  /* 0xfffffe0000107947 */ /* 0x000fea000383ffff */
.L_x_5454:
[----:B--2---:R2:W0:Y:S02]  /*24160*/  SYNCS.PHASECHK.TRANS64.TRYWAIT P5, [R75+URZ+0x388b0], R78 ;  /* 0x0388b04e4b0075a7 */ /* 0x00442400080a017f */
[----:B0-----:R-:W-:Y:S05]  /*24170*/  @!P5 NANOSLEEP.SYNCS 0x989680 ;  /* 0x009896800000d95d */ /* 0x001fea0003900000 */
[----:B------:R-:W0:Y:S02]  /*24180*/  @!P5 SYNCS.PHASECHK.TRANS64 P5, [R75+URZ+0x388b0], R78 ;  /* 0x0388b04e4b00d5a7 */ /* 0x000e2400080a007f */
[----:B0-----:R-:W-:Y:S05]  /*24190*/  @!P5 BRA `(.L_x_5454) ;  /* 0xfffffffc00f0d947 */ /* 0x001fea000383ffff */
[----:B------:R-:W-:Y:S05]  /*241a0*/  BRA `(.L_x_5757) ;  /* 0xfffffe00008c7947 */ /* 0x000fea000383ffff */
.L_x_5481:
        /* <DEDUP_REMOVED lines=8> */
.L_x_5759:
[----:B------:R-:W-:Y:S05]  /*24230*/  BSYNC B1 ;  /* 0x0000000000017941 */ /* 0x000fea0003800000 */
.L_x_5758:
        /* <DEDUP_REMOVED lines=8> */
.L_x_5760:
[----:B------:R-:W-:Y:S02]  /*242c0*/  IMAD.MOV.U32 R13, RZ, RZ, R33 ;  /* 0x000000ffff0d7224 */ /* 0x000fe400078e0021 */
[----:B------:R-:W-:-:S07]  /*242d0*/  IMAD.MOV.U32 R4, RZ, RZ, R14 ;  /* 0x000000ffff047224 */ /* 0x000fce00078e000e */
[----:B------:R-:W-:Y:S05]  /*242e0*/  WARPSYNC.COLLECTIVE R15, `(.L_x_5761) ;  /* 0x000000000f087348 */ /* 0x000fea0003c00000 */
[----:B------:R0:W1:Y:S02]  /*242f0*/  SHFL.IDX P6, R14, R13, R12, R11 ;  /* 0x0000000c0d0e7389 */ /* 0x00006400000c000b */
[----:B01----:R-:W-:Y:S01]  /*24300*/  ENDCOLLECTIVE ;  /* 0x000000000000791b */ /* 0x003fe20003800000 */
.L_x_5761:
[----:B------:R-:W-:Y:S02]  /*24310*/  IMAD.MOV.U32 R13, RZ, RZ, R30 ;  /* 0x000000ffff0d7224 */ /* 0x000fe400078e001e */
[----:B------:R-:W-:-:S07]  /*24320*/  IMAD.MOV.U32 R0, RZ, RZ, R14 ;  /* 0x000000ffff007224 */ /* 0x000fce00078e000e */
[----:B------:R-:W-:Y:S05]  /*24330*/  WARPSYNC.COLLECTIVE R15, `(.L_x_5762) ;  /* 0x000000000f087348 */ /* 0x000fea0003c00000 */
[----:B------:R0:W1:Y:S02]  /*24340*/  SHFL.IDX P6, R14, R13, R12, R11 ;  /* 0x0000000c0d0e7389 */ /* 0x00006400000c000b */
[----:B01----:R-:W-:Y:S01]  /*24350*/  ENDCOLLECTIVE ;  /* 0x000000000000791b */ /* 0x003fe20003800000 */
.L_x_5762:
[----:B------:R-:W-:Y:S01]  /*24360*/  IMAD.MOV.U32 R8, RZ, RZ, R14 ;  /* 0x000000ffff087224 */ /* 0x000fe200078e000e */
[----:B------:R-:W-:Y:S06]  /*24370*/  BRA `(.L_x_5763) ;  /* 0xfffffe3400b47947 */ /* 0x000fec000383ffff */
.L_x_5484:
        /* <DEDUP_REMOVED lines=8> */
.L_x_5765:
[----:B------:R-:W-:Y:S05]  /*24400*/  BSYNC B1 ;  /* 0x0000000000017941 */ /* 0x000fea0003800000 */
.L_x_5764:
        /* <DEDUP_REMOVED lines=8> */
.L_x_5766:
[----:B------:R-:W-:Y:S02]  /*24490*/  IMAD.MOV.U32 R13, RZ, RZ, R33 ;  /* 0x000000ffff0d7224 */ /* 0x000fe400078e0021 */
[----:B------:R-:W-:-:S07]  /*244a0*/  IMAD.MOV.U32 R6, RZ, RZ, R14 ;  /* 0x000000ffff067224 */ /* 0x000fce00078e000e */
[----:B------:R-:W-:Y:S05]  /*244b0*/  WARPSYNC.COLLECTIVE R15, `(.L_x_5767) ;  /* 0x000000000f087348 */ /* 0x000fea0003c00000 */
[----:B------:R0:W1:Y:S02]  /*244c0*/  SHFL.IDX P6, R14, R13, R12, R11 ;  /* 0x0000000c0d0e7389 */ /* 0x00006400000c000b */
[----:B01----:R-:W-:Y:S01]  /*244d0*/  ENDCOLLECTIVE ;  /* 0x000000000000791b */ /* 0x003fe20003800000 */
.L_x_5767:
[----:B------:R-:W-:Y:S02]  /*244e0*/  IMAD.MOV.U32 R13, RZ, RZ, R30 ;  /* 0x000000ffff0d7224 */ /* 0x000fe400078e001e */
[----:B------:R-:W-:-:S07]  /*244f0*/  IMAD.MOV.U32 R7, RZ, RZ, R14 ;  /* 0x000000ffff077224 */ /* 0x000fce00078e000e */
[----:B------:R-:W-:Y:S05]  /*24500*/  WARPSYNC.COLLECTIVE R15, `(.L_x_5768) ;  /* 0x000000000f087348 */ /* 0x000fea0003c00000 */
[----:B------:R0:W1:Y:S02]  /*24510*/  SHFL.IDX P6, R14, R13, R12, R11 ;  /* 0x0000000c0d0e7389 */ /* 0x00006400000c000b */
[----:B01----:R-:W-:Y:S01]  /*24520*/  ENDCOLLECTIVE ;  /* 0x000000000000791b */ /* 0x003fe20003800000 */
.L_x_5768:
[----:B------:R-:W-:Y:S01]  /*24530*/  IMAD.MOV.U32 R30, RZ, RZ, R14 ;  /* 0x000000ffff1e7224 */ /* 0x000fe200078e000e */
[----:B------:R-:W-:Y:S06]  /*24540*/  BRA `(.L_x_5769) ;  /* 0xfffffe3800047947 */ /* 0x000fec000383ffff */
.L_x_5488:
[----:B0-----:R0:W1:Y:S02]  /*24550*/  SYNCS.PHASECHK.TRANS64.TRYWAIT P0, [R2+URZ+0x38800], R35 ;  /* 0x03880023020075a7 */ /* 0x001064000800017f */
[----:B-1----:R-:W-:Y:S05]  /*24560*/  @!P0 NANOSLEEP.SYNCS 0x989680 ;  /* 0x009896800000895d */ /* 0x002fea0003900000 */
[----:B------:R-:W1:Y:S02]  /*24570*/  @!P0 SYNCS.PHASECHK.TRANS64 P0, [R2+URZ+0x38800], R35 ;  /* 0x03880023020085a7 */ /* 0x000e64000800007f */
[----:B-1----:R-:W-:Y:S05]  /*24580*/  @!P0 BRA `(.L_x_5488) ;  /* 0xfffffffc00f08947 */ /* 0x002fea000383ffff */
[----:B------:R-:W-:Y:S05]  /*24590*/  BRA `(.L_x_5770) ;  /* 0xfffffe3800ec7947 */ /* 0x000fea000383ffff */
.L_x_5496:
        /* <DEDUP_REMOVED lines=8> */
.L_x_5772:
[----:B------:R-:W-:Y:S05]  /*24620*/  BSYNC B1 ;  /* 0x0000000000017941 */ /* 0x000fea0003800000 */
.L_x_5771:
        /* <DEDUP_REMOVED lines=8> */
.L_x_5773:
[----:B------:R-:W-:Y:S02]  /*246b0*/  IMAD.MOV.U32 R13, RZ, RZ, R9 ;  /* 0x000000ffff0d7224 */ /* 0x000fe400078e0009 */
[----:B------:R-:W-:-:S07]  /*246c0*/  IMAD.MOV.U32 R4, RZ, RZ, R14 ;  /* 0x000000ffff047224 */ /* 0x000fce00078e000e */
[----:B------:R-:W-:Y:S05]  /*246d0*/  WARPSYNC.COLLECTIVE R15, `(.L_x_5774) ;  /* 0x000000000f087348 */ /* 0x000fea0003c00000 */
[----:B------:R0:W1:Y:S02]  /*246e0*/  SHFL.IDX P6, R14, R13, R12, R11 ;  /* 0x0000000c0d0e7389 */ /* 0x00006400000c000b */
[----:B01----:R-:W-:Y:S01]  /*246f0*/  ENDCOLLECTIVE ;  /* 0x000000000000791b */ /* 0x003fe20003800000 */
.L_x_5774:
[----:B------:R-:W-:Y:S02]  /*24700*/  IMAD.MOV.U32 R13, RZ, RZ, R8 ;  /* 0x000000ffff0d7224 */ /* 0x000fe400078e0008 */
[----:B------:R-:W-:-:S07]  /*24710*/  IMAD.MOV.U32 R7, RZ, RZ, R14 ;  /* 0x000000ffff077224 */ /* 0x000fce00078e000e */
[----:B------:R-:W-:Y:S05]  /*24720*/  WARPSYNC.COLLECTIVE R15, `(.L_x_5775) ;  /* 0x000000000f087348 */ /* 0x000fea0003c00000 */
[----:B------:R0:W1:Y:S02]  /*24730*/  SHFL.IDX P6, R14, R13, R12, R11 ;  /* 0x0000000c0d0e7389 */ /* 0x00006400000c000b */
[----:B01----:R-:W-:Y:S01]  /*24740*/  ENDCOLLECTIVE ;  /* 0x000000000000791b */ /* 0x003fe20003800000 */
.L_x_5775:
[----:B------:R-:W-:Y:S01]  /*24750*/  IMAD.MOV.U32 R6, RZ, RZ, R14 ;  /* 0x000000ffff067224 */ /* 0x000fe200078e000e */
[----:B------:R-:W-:Y:S06]  /*24760*/  BRA `(.L_x_5776) ;  /* 0xfffffe4800407947 */ /* 0x000fec000383ffff */
.L_x_5499:
        /* <DEDUP_REMOVED lines=8> */
.L_x_5778:
[----:B------:R-:W-:Y:S05]  /*247f0*/  BSYNC B1 ;  /* 0x0000000000017941 */ /* 0x000fea0003800000 */
.L_x_5777:
        /* <DEDUP_REMOVED lines=8> */
.L_x_5779:
[----:B------:R-:W-:Y:S02]  /*24880*/  IMAD.MOV.U32 R13, RZ, RZ, R9 ;  /* 0x000000ffff0d7224 */ /* 0x000fe400078e0009 */
[----:B------:R-:W-:-:S07]  /*24890*/  IMAD.MOV.U32 R3, RZ, RZ, R14 ;  /* 0x000000ffff037224 */ /* 0x000fce00078e000e */
[----:B------:R-:W-:Y:S05]  /*248a0*/  WARPSYNC.COLLECTIVE R15, `(.L_x_5780) ;  /* 0x000000000f087348 */ /* 0x000fea0003c00000 */
[----:B------:R0:W1:Y:S02]  /*248b0*/  SHFL.IDX P6, R14, R13, R12, R11 ;  /* 0x0000000c0d0e7389 */ /* 0x00006400000c000b */
[----:B01----:R-:W-:Y:S01]  /*248c0*/  ENDCOLLECTIVE ;  /* 0x000000000000791b */ /* 0x003fe20003800000 */
.L_x_5780:
[----:B------:R-:W-:Y:S02]  /*248d0*/  IMAD.MOV.U32 R13, RZ, RZ, R8 ;  /* 0x000000ffff0d7224 */ /* 0x000fe400078e0008 */
[----:B------:R-:W-:-:S07]  /*248e0*/  IMAD.MOV.U32 R6, RZ, RZ, R14 ;  /* 0x000000ffff067224 */ /* 0x000fce00078e000e */
[----:B------:R-:W-:Y:S05]  /*248f0*/  WARPSYNC.COLLECTIVE R15, `(.L_x_5781) ;  /* 0x000000000f087348 */ /* 0x000fea0003c00000 */
[----:B------:R0:W1:Y:S02]  /*24900*/  SHFL.IDX P6, R14, R13, R12, R11 ;  /* 0x0000000c0d0e7389 */ /* 0x00006400000c000b */
[----:B01----:R-:W-:Y:S01]  /*24910*/  ENDCOLLECTIVE ;  /* 0x000000000000791b */ /* 0x003fe20003800000 */
.L_x_5781:
[----:B------:R-:W-:Y:S02]  /*24920*/  IMAD.MOV.U32 R12, RZ, RZ, R3 ;  /* 0x000000ffff0c7224 */ /* 0x000fe400078e0003 */
[----:B------:R-:W-:Y:S01]  /*24930*/  IMAD.MOV.U32 R13, RZ, RZ, R0 ;  /* 0x000000ffff0d7224 */ /* 0x000fe200078e0000 */
[----:B------:R-:W-:Y:S06]  /*24940*/  BRA `(.L_x_5782) ;  /* 0xfffffe4800607947 */ /* 0x000fec000383ffff */
.L_x_5503:
[----:B0-----:R0:W1:Y:S02]  /*24950*/  SYNCS.PHASECHK.TRANS64.TRYWAIT P1, [R2+URZ+0x38800], R33 ;  /* 0x03880021020075a7 */ /* 0x001064000802017f */
[----:B-1----:R-:W-:Y:S05]  /*24960*/  @!P1 NANOSLEEP.SYNCS 0x989680 ;  /* 0x009896800000995d */ /* 0x002fea0003900000 */
[----:B------:R-:W1:Y:S02]  /*24970*/  @!P1 SYNCS.PHASECHK.TRANS64 P1, [R2+URZ+0x38800], R33 ;  /* 0x03880021020095a7 */ /* 0x000e64000802007f */
[----:B-1----:R-:W-:Y:S05]  /*24980*/  @!P1 BRA `(.L_x_5503) ;  /* 0xfffffffc00f09947 */ /* 0x002fea000383ffff */
[----:B------:R-:W-:Y:S05]  /*24990*/  BRA `(.L_x_5783) ;  /* 0xfffffe4c00047947 */ /* 0x000fea000383ffff */
.L_x_5509:
[----:B-1----:R1:W2:Y:S02]  /*249a0*/  SYNCS.PHASECHK.TRANS64.TRYWAIT P1, [R169+URZ+0x38830], R20 ;  /* 0x03883014a90075a7 */ /* 0x0022a4000802017f */
[----:B--2---:R-:W-:Y:S05]  /*249b0*/  @!P1 NANOSLEEP.SYNCS 0x989680 ;  /* 0x009896800000995d */ /* 0x004fea0003900000 */
[----:B------:R-:W2:Y:S02]  /*249c0*/  @!P1 SYNCS.PHASECHK.TRANS64 P1, [R169+URZ+0x38830], R20 ;  /* 0x03883014a90095a7 */ /* 0x000ea4000802007f */
[----:B--2---:R-:W-:Y:S05]  /*249d0*/  @!P1 BRA `(.L_x_5509) ;  /* 0xfffffffc00f09947 */ /* 0x004fea000383ffff */
[----:B------:R-:W-:Y:S05]  /*249e0*/  BRA `(.L_x_5508) ;  /* 0xfffffe5800bc7947 */ /* 0x000fea000383ffff */
.L_x_5511:
[----:B--2---:R2:W3:Y:S02]  /*249f0*/  SYNCS.PHASECHK.TRANS64.TRYWAIT P1, [R2+URZ+0x38810], R3 ;  /* 0x03881003020075a7 */ /* 0x0044e4000802017f */
[----:B---3--:R-:W-:Y:S05]  /*24a00*/  @!P1 NANOSLEEP.SYNCS 0x989680 ;  /* 0x009896800000995d */ /* 0x008fea0003900000 */
[----:B------:R-:W3:Y:S02]  /*24a10*/  @!P1 SYNCS.PHASECHK.TRANS64 P1, [R2+URZ+0x38810], R3 ;  /* 0x03881003020095a7 */ /* 0x000ee4000802007f */
[----:B---3--:R-:W-:Y:S05]  /*24a20*/  @!P1 BRA `(.L_x_5511) ;  /* 0xfffffffc00f09947 */ /* 0x008fea000383ffff */
[----:B------:R-:W-:Y:S05]  /*24a30*/  BRA `(.L_x_5784) ;  /* 0xfffffe5c006c7947 */ /* 0x000fea000383ffff */
.L_x_5516:
[----:B--2---:R2:W4:Y:S02]  /*24a40*/  SYNCS.PHASECHK.TRANS64.TRYWAIT P2, [R169+URZ+0x38850], R20 ;  /* 0x03885014a90075a7 */ /* 0x004524000804017f */
[----:B----4-:R-:W-:Y:S05]  /*24a50*/  @!P2 NANOSLEEP.SYNCS 0x989680 ;  /* 0x009896800000a95d */ /* 0x010fea0003900000 */
[----:B------:R-:W4:Y:S02]  /*24a60*/  @!P2 SYNCS.PHASECHK.TRANS64 P2, [R169+URZ+0x38850], R20 ;  /* 0x03885014a900a5a7 */ /* 0x000f24000804007f */
[----:B----4-:R-:W-:Y:S05]  /*24a70*/  @!P2 BRA `(.L_x_5516) ;  /* 0xfffffffc00f0a947 */ /* 0x010fea000383ffff */
[----:B------:R-:W-:Y:S05]  /*24a80*/  BRA `(.L_x_5515) ;  /* 0xfffffe5c00987947 */ /* 0x000fea000383ffff */
.L_x_5524:
[----:B-1----:R1:W2:Y:S02]  /*24a90*/  SYNCS.PHASECHK.TRANS64.TRYWAIT P3, [R197+URZ+0x38830], R0 ;  /* 0x03883000c50075a7 */ /* 0x0022a4000806017f */
[----:B--2---:R-:W-:Y:S05]  /*24aa0*/  @!P3 NANOSLEEP.SYNCS 0x989680 ;  /* 0x009896800000b95d */ /* 0x004fea0003900000 */
[----:B------:R-:W2:Y:S02]  /*24ab0*/  @!P3 SYNCS.PHASECHK.TRANS64 P3, [R197+URZ+0x38830], R0 ;  /* 0x03883000c500b5a7 */ /* 0x000ea4000806007f */
[----:B--2---:R-:W-:Y:S05]  /*24ac0*/  @!P3 BRA `(.L_x_5524) ;  /* 0xfffffffc00f0b947 */ /* 0x004fea000383ffff */
[----:B------:R-:W-:Y:S05]  /*24ad0*/  BRA `(.L_x_5523) ;  /* 0xfffffe8800c87947 */ /* 0x000fea000383ffff */
.L_x_5529:
[----:B---3--:R3:W4:Y:S02]  /*24ae0*/  SYNCS.PHASECHK.TRANS64.TRYWAIT P3, [R197+URZ+0x38850], R0 ;  /* 0x03885000c50075a7 */ /* 0x008724000806017f */
[----:B----4-:R-:W-:Y:S05]  /*24af0*/  @!P3 NANOSLEEP.SYNCS 0x989680 ;  /* 0x009896800000b95d */ /* 0x010fea0003900000 */
[----:B------:R-:W4:Y:S02]  /*24b00*/  @!P3 SYNCS.PHASECHK.TRANS64 P3, [R197+URZ+0x38850], R0 ;  /* 0x03885000c500b5a7 */ /* 0x000f24000806007f */
[----:B----4-:R-:W-:Y:S05]  /*24b10*/  @!P3 BRA `(.L_x_5529) ;  /* 0xfffffffc00f0b947 */ /* 0x010fea000383ffff */
[----:B------:R-:W-:Y:S05]  /*24b20*/  BRA `(.L_x_5528) ;  /* 0xfffffe8c00647947 */ /* 0x000fea000383ffff */
.L_x_5537:
[----:B0-----:R0:W2:Y:S02]  /*24b30*/  SYNCS.PHASECHK.TRANS64.TRYWAIT P2, [R193+URZ+0x38830], R0 ;  /* 0x03883000c10075a7 */ /* 0x0010a4000804017f */
[----:B--2---:R-:W-:Y:S05]  /*24b40*/  @!P2 NANOSLEEP.SYNCS 0x989680 ;  /* 0x009896800000a95d */ /* 0x004fea0003900000 */
[----:B------:R-:W2:Y:S02]  /*24b50*/  @!P2 SYNCS.PHASECHK.TRANS64 P2, [R193+URZ+0x38830], R0 ;  /* 0x03883000c100a5a7 */ /* 0x000ea4000804007f */
[----:B--2---:R-:W-:Y:S05]  /*24b60*/  @!P2 BRA `(.L_x_5537) ;  /* 0xfffffffc00f0a947 */ /* 0x004fea000383ffff */
[----:B------:R-:W-:Y:S05]  /*24b70*/  BRA `(.L_x_5536) ;  /* 0xfffffec000a07947 */ /* 0x000fea000383ffff */
.L_x_5542:
[----:B---3--:R3:W4:Y:S02]  /*24b80*/  SYNCS.PHASECHK.TRANS64.TRYWAIT P2, [R193+URZ+0x38850], R0 ;  /* 0x03885000c10075a7 */ /* 0x008724000804017f */
[----:B----4-:R-:W-:Y:S05]  /*24b90*/  @!P2 NANOSLEEP.SYNCS 0x989680 ;  /* 0x009896800000a95d */ /* 0x010fea0003900000 */
[----:B------:R-:W4:Y:S02]  /*24ba0*/  @!P2 SYNCS.PHASECHK.TRANS64 P2, [R193+URZ+0x38850], R0 ;  /* 0x03885000c100a5a7 */ /* 0x000f24000804007f */
[----:B----4-:R-:W-:Y:S05]  /*24bb0*/  @!P2 BRA `(.L_x_5542) ;  /* 0xfffffffc00f0a947 */ /* 0x010fea000383ffff */
[----:B------:R-:W-:Y:S05]  /*24bc0*/  BRA `(.L_x_5541) ;  /* 0xfffffec4003c7947 */ /* 0x000fea000383ffff */
.L_x_5577:
        /* <DEDUP_REMOVED lines=11> */
.L_x_5786:
[----:B------:R-:W-:Y:S05]  /*24c80*/  BSYNC B1 ;  /* 0x0000000000017941 */ /* 0x000fea0003800000 */
.L_x_5785:
[----:B------:R-:W-:Y:S05]  /*24c90*/  BRA `(.L_x_5787) ;  /* 0xffffff6400447947 */ /* 0x000fea000383ffff */
.L_x_5579:
[----:B------:R-:W-:Y:S01]  /*24ca0*/  BSSY B1, `(.L_x_5788) ;  /* 0x0000006000017945 */ /* 0x000fe20003800000 */
[----:B------:R-:W-:-:S07]  /*24cb0*/  IMAD.MOV.U32 R15, RZ, RZ, -0x1 ;  /* 0xffffffffff0f7424 */ /* 0x000fce00078e00ff */
[----:B0-----:R-:W-:Y:S05]  /*24cc0*/  WARPSYNC.COLLECTIVE R15, `(.L_x_5789) ;  /* 0x000000000f0c7348 */ /* 0x001fea0003c00000 */
[----:B------:R-:W-:Y:S02]  /*24cd0*/  ELECT P6, UR62, PT ;  /* 0x00000000003e782f */ /* 0x000fe400038c0000 */
[----:B------:R-:W-:Y:S01]  /*24ce0*/  MOV R14, UR62 ;  /* 0x0000003e000e7c02 */ /* 0x000fe20008000f00 */
[----:B0-----:R-:W-:Y:S10]  /*24cf0*/  ENDCOLLECTIVE ;  /* 0x000000000000791b */ /* 0x001ff40003800000 */
.L_x_5789:
[----:B------:R-:W-:Y:S05]  /*24d00*/  BSYNC B1 ;  /* 0x0000000000017941 */ /* 0x000fea0003800000 */
.L_x_5788:
[----:B------:R-:W-:Y:S05]  /*24d10*/  BRA `(.L_x_5578) ;  /* 0xffffff64003c7947 */ /* 0x000fea000383ffff */
.L_x_5581:
[----:B0-----:R0:W1:Y:S02]  /*24d20*/  SYNCS.PHASECHK.TRANS64.TRYWAIT P0, [R18+URZ+0x38820], R3 ;  /* 0x03882003120075a7 */ /* 0x001064000800017f */
[----:B-1----:R-:W-:Y:S05]  /*24d30*/  @!P0 NANOSLEEP.SYNCS 0x989680 ;  /* 0x009896800000895d */ /* 0x002fea0003900000 */
[----:B------:R-:W1:Y:S02]  /*24d40*/  @!P0 SYNCS.PHASECHK.TRANS64 P0, [R18+URZ+0x38820], R3 ;  /* 0x03882003120085a7 */ /* 0x000e64000800007f */
[----:B-1----:R-:W-:Y:S05]  /*24d50*/  @!P0 BRA `(.L_x_5581) ;  /* 0xfffffffc00f08947 */ /* 0x002fea000383ffff */
[----:B------:R-:W-:Y:S05]  /*24d60*/  BRA `(.L_x_5790) ;  /* 0xffffff64004c7947 */ /* 0x000fea000383ffff */
.L_x_5585:
[----:B-1----:R1:W2:Y:S02]  /*24d70*/  SYNCS.PHASECHK.TRANS64.TRYWAIT P0, [R4+URZ+0x388a0], R8 ;  /* 0x0388a008040075a7 */ /* 0x0022a4000800017f */
[----:B--2---:R-:W-:Y:S05]  /*24d80*/  @!P0 NANOSLEEP.SYNCS 0x989680 ;  /* 0x009896800000895d */ /* 0x004fea0003900000 */
[----:B------:R-:W2:Y:S02]  /*24d90*/  @!P0 SYNCS.PHASECHK.TRANS64 P0, [R4+URZ+0x388a0], R8 ;  /* 0x0388a008040085a7 */ /* 0x000ea4000800007f */
[----:B--2---:R-:W-:Y:S05]  /*24da0*/  @!P0 BRA `(.L_x_5585) ;  /* 0xfffffffc00f08947 */ /* 0x004fea000383ffff */
[----:B------:R-:W-:Y:S05]  /*24db0*/  BRA `(.L_x_5791) ;  /* 0xffffff64006c7947 */ /* 0x000fea000383ffff */
.L_x_5590:
[----:B0-----:R0:W2:Y:S02]  /*24dc0*/  SYNCS.PHASECHK.TRANS64.TRYWAIT P0, [R4+URZ+0x388c0], R8 ;  /* 0x0388c008040075a7 */ /* 0x0010a4000800017f */
[----:B--2---:R-:W-:Y:S05]  /*24dd0*/  @!P0 NANOSLEEP.SYNCS 0x989680 ;  /* 0x009896800000895d */ /* 0x004fea0003900000 */
[----:B------:R-:W2:Y:S02]  /*24de0*/  @!P0 SYNCS.PHASECHK.TRANS64 P0, [R4+URZ+0x388c0], R8 ;  /* 0x0388c008040085a7 */ /* 0x000ea4000800007f */
[----:B--2---:R-:W-:Y:S05]  /*24df0*/  @!P0 BRA `(.L_x_5590) ;  /* 0xfffffffc00f08947 */ /* 0x004fea000383ffff */
[----:B------:R-:W-:Y:S05]  /*24e00*/  BRA `(.L_x_5792) ;  /* 0xffffff6400ec7947 */ /* 0x000fea000383ffff */
.L_x_5604:
[----:B0-----:R0:W1:Y:S02]  /*24e10*/  SYNCS.PHASECHK.TRANS64.TRYWAIT P1, [R4+URZ+0x388a0], R5 ;  /* 0x0388a005040075a7 */ /* 0x001064000802017f */
[----:B-1----:R-:W-:Y:S05]  /*24e20*/  @!P1 NANOSLEEP.SYNCS 0x989680 ;  /* 0x009896800000995d */ /* 0x002fea0003900000 */
[----:B------:R-:W1:Y:S02]  /*24e30*/  @!P1 SYNCS.PHASECHK.TRANS64 P1, [R4+URZ+0x388a0], R5 ;  /* 0x0388a005040095a7 */ /* 0x000e64000802007f */
[----:B-1----:R-:W-:Y:S05]  /*24e40*/  @!P1 BRA `(.L_x_5604) ;  /* 0xfffffffc00f09947 */ /* 0x002fea000383ffff */
[----:B------:R-:W-:Y:S05]  /*24e50*/  BRA `(.L_x_5793) ;  /* 0xffffff70006c7947 */ /* 0x000fea000383ffff */
.L_x_5609:
[----:B-1----:R1:W2:Y:S02]  /*24e60*/  SYNCS.PHASECHK.TRANS64.TRYWAIT P1, [R4+URZ+0x388c0], R5 ;  /* 0x0388c005040075a7 */ /* 0x0022a4000802017f */
[----:B--2---:R-:W-:Y:S05]  /*24e70*/  @!P1 NANOSLEEP.SYNCS 0x989680 ;  /* 0x009896800000995d */ /* 0x004fea0003900000 */
[----:B------:R-:W2:Y:S02]  /*24e80*/  @!P1 SYNCS.PHASECHK.TRANS64 P1, [R4+URZ+0x388c0], R5 ;  /* 0x0388c005040095a7 */ /* 0x000ea4000802007f */
[----:B--2---:R-:W-:Y:S05]  /*24e90*/  @!P1 BRA `(.L_x_5609) ;  /* 0xfffffffc00f09947 */ /* 0x004fea000383ffff */
[----:B------:R-:W-:Y:S05]  /*24ea0*/  BRA `(.L_x_5794) ;  /* 0xffffff7000e87947 */ /* 0x000fea000383ffff */
.L_x_5631:
        /* <DEDUP_REMOVED lines=11> */
.L_x_5796:
[----:B------:R-:W-:Y:S05]  /*24f60*/  BSYNC B0 ;  /* 0x0000000000007941 */ /* 0x000fea0003800000 */
.L_x_5795:
[----:B------:R-:W-:Y:S05]  /*24f70*/  BRA `(.L_x_5797) ;  /* 0xffffff8400907947 */ /* 0x000fea000383ffff */
.L_x_5633:
[----:B------:R-:W-:Y:S01]  /*24f80*/  BSSY B0, `(.L_x_5798) ;  /* 0x0000006000007945 */ /* 0x000fe20003800000 */
[----:B------:R-:W-:-:S07]  /*24f90*/  IMAD.MOV.U32 R15, RZ, RZ, -0x1 ;  /* 0xffffffffff0f7424 */ /* 0x000fce00078e00ff */
[----:B0-----:R-:W-:Y:S05]  /*24fa0*/  WARPSYNC.COLLECTIVE R15, `(.L_x_5799) ;  /* 0x000000000f0c7348 */ /* 0x001fea0003c00000 */
[----:B------:R-:W-:Y:S02]  /*24fb0*/  ELECT P6, UR62, PT ;  /* 0x00000000003e782f */ /* 0x000fe400038c0000 */
[----:B------:R-:W-:Y:S01]  /*24fc0*/  MOV R14, UR62 ;  /* 0x0000003e000e7c02 */ /* 0x000fe20008000f00 */
[----:B0-----:R-:W-:Y:S10]  /*24fd0*/  ENDCOLLECTIVE ;  /* 0x000000000000791b */ /* 0x001ff40003800000 */
.L_x_5799:
[----:B------:R-:W-:Y:S05]  /*24fe0*/  BSYNC B0 ;  /* 0x0000000000007941 */ /* 0x000fea0003800000 */
.L_x_5798:
[----:B------:R-:W-:Y:S05]  /*24ff0*/  BRA `(.L_x_5800) ;  /* 0xffffff8400947947 */ /* 0x000fea000383ffff */
.L_x_5635:
[----:B-1----:R1:W2:Y:S02]  /*25000*/  SYNCS.PHASECHK.TRANS64.TRYWAIT P0, [R0+URZ+0x38840], R2 ;  /* 0x03884002000075a7 */ /* 0x0022a4000800017f */
[----:B--2---:R-:W-:Y:S05]  /*25010*/  @!P0 NANOSLEEP.SYNCS 0x989680 ;  /* 0x009896800000895d */ /* 0x004fea0003900000 */
[----:B------:R-:W2:Y:S02]  /*25020*/  @!P0 SYNCS.PHASECHK.TRANS64 P0, [R0+URZ+0x38840], R2 ;  /* 0x03884002000085a7 */ /* 0x000ea4000800007f */
[----:B--2---:R-:W-:Y:S05]  /*25030*/  @!P0 BRA `(.L_x_5635) ;  /* 0xfffffffc00f08947 */ /* 0x004fea000383ffff */
[----:B------:R-:W-:Y:S05]  /*25040*/  BRA `(.L_x_5801) ;  /* 0xffffff8400f87947 */ /* 0x000fea000383ffff */
.L_x_5639:
        /* <DEDUP_REMOVED lines=9> */
.L_x_5802:
[----:B------:R-:W-:Y:S02]  /*250e0*/  IMAD.MOV.U32 R13, RZ, RZ, R3 ;  /* 0x000000ffff0d7224 */ /* 0x000fe400078e0003 */
[----:B------:R-:W-:Y:S01]  /*250f0*/  IMAD.MOV.U32 R4, RZ, RZ, R14 ;  /* 0x000000ffff047224 */ /* 0x000fe200078e000e */
[----:B------:R-:W-:-:S07]  /*25100*/  LOP3.LUT R6, R6, 0x7f, RZ, 0xc0, !PT ;  /* 0x0000007f06067812 */ /* 0x000fce00078ec0ff */
[----:B------:R-:W-:Y:S05]  /*25110*/  WARPSYNC.COLLECTIVE R15, `(.L_x_5803) ;  /* 0x000000000f087348 */ /* 0x000fea0003c00000 */
[----:B------:R0:W1:Y:S02]  /*25120*/  SHFL.IDX P6, R14, R13, R12, R11 ;  /* 0x0000000c0d0e7389 */ /* 0x00006400000c000b */
[----:B01----:R-:W-:Y:S01]  /*25130*/  ENDCOLLECTIVE ;  /* 0x000000000000791b */ /* 0x003fe20003800000 */
.L_x_5803:
        /* <DEDUP_REMOVED lines=9> */
.L_x_5804:
[----:B------:R-:W-:Y:S02]  /*251d0*/  IMAD.MOV.U32 R13, RZ, RZ, R3 ;  /* 0x000000ffff0d7224 */ /* 0x000fe400078e0003 */
[----:B------:R-:W-:-:S07]  /*251e0*/  IMAD.MOV.U32 R6, RZ, RZ, R14 ;  /* 0x000000ffff067224 */ /* 0x000fce00078e000e */
[----:B------:R-:W-:Y:S05]  /*251f0*/  WARPSYNC.COLLECTIVE R15, `(.L_x_5805) ;  /* 0x000000000f087348 */ /* 0x000fea0003c00000 */
[----:B------:R0:W1:Y:S02]  /*25200*/  SHFL.IDX P6, R14, R13, R12, R11 ;  /* 0x0000000c0d0e7389 */ /* 0x00006400000c000b */
[----:B01----:R-:W-:Y:S01]  /*25210*/  ENDCOLLECTIVE ;  /* 0x000000000000791b */ /* 0x003fe20003800000 */
.L_x_5805:
        /* <DEDUP_REMOVED lines=22> */
.L_x_5806:
        /* <DEDUP_REMOVED lines=10> */
.L_x_5807:
        /* <DEDUP_REMOVED lines=11> */
.L_x_5808:
        /* <DEDUP_REMOVED lines=14> */
.L_x_5809:
[----:B------:R-:W-:Y:S01]  /*255b0*/  IMAD.MOV.U32 R3, RZ, RZ, R14 ;  /* 0x000000ffff037224 */ /* 0x000fe200078e000e */
[----:B------:R-:W-:Y:S06]  /*255c0*/  BRA `(.L_x_5810) ;  /* 0xffffff8c00347947 */ /* 0x000fec000383ffff */
.L_x_5643:
        /* <DEDUP_REMOVED lines=26> */
.L_x_5812:
[----:B------:R-:W-:Y:S05]  /*25770*/  BSYNC B0 ;  /* 0x0000000000007941 */ /* 0x000fea0003800000 */
.L_x_5811:
        /* <DEDUP_REMOVED lines=13> */
.L_x_5813:
        /* <DEDUP_REMOVED lines=40> */
.L_x_5814:
        /* <DEDUP_REMOVED lines=17> */
.L_x_5815:
        /* <DEDUP_REMOVED lines=29> */
.L_x_5816:
        /* <DEDUP_REMOVED lines=12> */
.L_x_5817:
        /* <DEDUP_REMOVED lines=34> */
.L_x_5818:
[----:B------:R-:W-:Y:S02]  /*26090*/  IMAD.MOV.U32 R13, RZ, RZ, R0 ;  /* 0x000000ffff0d7224 */ /* 0x000fe400078e0000 */
[----:B------:R-:W-:-:S07]  /*260a0*/  IMAD.MOV.U32 R4, RZ, RZ, R14 ;  /* 0x000000ffff047224 */ /* 0x000fce00078e000e */
[----:B------:R-:W-:Y:S05]  /*260b0*/  WARPSYNC.COLLECTIVE R15, `(.L_x_5819) ;  /* 0x000000000f087348 */ /* 0x000fea0003c00000 */
[----:B------:R0:W1:Y:S02]  /*260c0*/  SHFL.IDX P6, R14, R13, R12, R11 ;  /* 0x0000000c0d0e7389 */ /* 0x00006400000c000b */
[----:B01----:R-:W-:Y:S01]  /*260d0*/  ENDCOLLECTIVE ;  /* 0x000000000000791b */ /* 0x003fe20003800000 */
.L_x_5819:
[----:B------:R-:W-:Y:S01]  /*260e0*/  IMAD.MOV.U32 R0, RZ, RZ, R14 ;  /* 0x000000ffff007224 */ /* 0x000fe200078e000e */
[----:B------:R-:W-:Y:S06]  /*260f0*/  BRA `(.L_x_5820) ;  /* 0xffffff90000c7947 */ /* 0x000fec000383ffff */
.L_x_5648:
[----:B0-----:R0:W2:Y:S02]  /*26100*/  SYNCS.PHASECHK.TRANS64.TRYWAIT P0, [R18+URZ+0x38820], R0 ;  /* 0x03882000120075a7 */ /* 0x0010a4000800017f */
[----:B--2---:R-:W-:Y:S05]  /*26110*/  @!P0 NANOSLEEP.SYNCS 0x989680 ;  /* 0x009896800000895d */ /* 0x004fea0003900000 */
[----:B------:R-:W2:Y:S02]  /*26120*/  @!P0 SYNCS.PHASECHK.TRANS64 P0, [R18+URZ+0x38820], R0 ;  /* 0x03882000120085a7 */ /* 0x000ea4000800007f */
[----:B--2---:R-:W-:Y:S05]  /*26130*/  @!P0 BRA `(.L_x_5648) ;  /* 0xfffffffc00f08947 */ /* 0x004fea000383ffff */
[----:B------:R-:W-:Y:S05]  /*26140*/  BRA `(.L_x_5821) ;  /* 0xffffff9000c47947 */ /* 0x000fea000383ffff */
.L_x_5652:
[----:B0-----:R0:W1:Y:S02]  /*26150*/  SYNCS.PHASECHK.TRANS64.TRYWAIT P0, [R0+URZ+0x38860], R2 ;  /* 0x03886002000075a7 */ /* 0x001064000800017f */
[----:B-1----:R-:W-:Y:S05]  /*26160*/  @!P0 NANOSLEEP.SYNCS 0x989680 ;  /* 0x009896800000895d */ /* 0x002fea0003900000 */
[----:B------:R-:W1:Y:S02]  /*26170*/  @!P0 SYNCS.PHASECHK.TRANS64 P0, [R0+URZ+0x38860], R2 ;  /* 0x03886002000085a7 */ /* 0x000e64000800007f */
[----:B-1----:R-:W-:Y:S05]  /*26180*/  @!P0 BRA `(.L_x_5652) ;  /* 0xfffffffc00f08947 */ /* 0x002fea000383ffff */
[----:B------:R-:W-:Y:S05]  /*26190*/  BRA `(.L_x_5822) ;  /* 0xffffff9000e87947 */ /* 0x000fea000383ffff */
.L_x_5671:
[----:B-1----:R1:W2:Y:S02]  /*261a0*/  SYNCS.PHASECHK.TRANS64.TRYWAIT P0, [R2+URZ+0x38840], R6 ;  /* 0x03884006020075a7 */ /* 0x0022a4000800017f */
[----:B--2---:R-:W-:Y:S05]  /*261b0*/  @!P0 NANOSLEEP.SYNCS 0x989680 ;  /* 0x009896800000895d */ /* 0x004fea0003900000 */
[----:B------:R-:W2:Y:S02]  /*261c0*/  @!P0 SYNCS.PHASECHK.TRANS64 P0, [R2+URZ+0x38840], R6 ;  /* 0x03884006020085a7 */ /* 0x000ea4000800007f */
[----:B--2---:R-:W-:Y:S05]  /*261d0*/  @!P0 BRA `(.L_x_5671) ;  /* 0xfffffffc00f08947 */ /* 0x004fea000383ffff */
[----:B------:R-:W-:Y:S05]  /*261e0*/  BRA `(.L_x_5823) ;  /* 0xffffffa000007947 */ /* 0x000fea000383ffff */
.L_x_5676:
[----:B0-----:R0:W2:Y:S02]  /*261f0*/  SYNCS.PHASECHK.TRANS64.TRYWAIT P0, [R2+URZ+0x38860], R6 ;  /* 0x03886006020075a7 */ /* 0x0010a4000800017f */
[----:B--2---:R-:W-:Y:S05]  /*26200*/  @!P0 NANOSLEEP.SYNCS 0x989680 ;  /* 0x009896800000895d */ /* 0x004fea0003900000 */
[----:B------:R-:W2:Y:S02]  /*26210*/  @!P0 SYNCS.PHASECHK.TRANS64 P0, [R2+URZ+0x38860], R6 ;  /* 0x03886006020085a7 */ /* 0x000ea4000800007f */
[----:B--2---:R-:W-:Y:S05]  /*26220*/  @!P0 BRA `(.L_x_5676) ;  /* 0xfffffffc00f08947 */ /* 0x004fea000383ffff */
[----:B------:R-:W-:Y:S05]  /*26230*/  BRA `(.L_x_5824) ;  /* 0xffffffa000807947 */ /* 0x000fea000383ffff */
.L_x_5691:
[----:B-1----:R1:W2:Y:S02]  /*26240*/  SYNCS.PHASECHK.TRANS64.TRYWAIT P0, [R3+URZ+0x38840], R2 ;  /* 0x03884002030075a7 */ /* 0x0022a4000800017f */
[----:B--2---:R-:W-:Y:S05]  /*26250*/  @!P0 NANOSLEEP.SYNCS 0x989680 ;  /* 0x009896800000895d */ /* 0x004fea0003900000 */
[----:B------:R-:W2:Y:S02]  /*26260*/  @!P0 SYNCS.PHASECHK.TRANS64 P0, [R3+URZ+0x38840], R2 ;  /* 0x03884002030085a7 */ /* 0x000ea4000800007f */
[----:B--2---:R-:W-:Y:S05]  /*26270*/  @!P0 BRA `(.L_x_5691) ;  /* 0xfffffffc00f08947 */ /* 0x004fea000383ffff */
[----:B------:R-:W-:Y:S05]  /*26280*/  BRA `(.L_x_5825) ;  /* 0xffffffac00607947 */ /* 0x000fea000383ffff */
.L_x_5696:
[----:B0-----:R0:W2:Y:S02]  /*26290*/  SYNCS.PHASECHK.TRANS64.TRYWAIT P0, [R3+URZ+0x38860], R2 ;  /* 0x03886002030075a7 */ /* 0x0010a4000800017f */
[----:B--2---:R-:W-:Y:S05]  /*262a0*/  @!P0 NANOSLEEP.SYNCS 0x989680 ;  /* 0x009896800000895d */ /* 0x004fea0003900000 */
[----:B------:R-:W2:Y:S02]  /*262b0*/  @!P0 SYNCS.PHASECHK.TRANS64 P0, [R3+URZ+0x38860], R2 ;  /* 0x03886002030085a7 */ /* 0x000ea4000800007f */
[----:B--2---:R-:W-:Y:S05]  /*262c0*/  @!P0 BRA `(.L_x_5696) ;  /* 0xfffffffc00f08947 */ /* 0x004fea000383ffff */
[----:B------:R-:W-:Y:S05]  /*262d0*/  BRA `(.L_x_5826) ;  /* 0xffffffac00dc7947 */ /* 0x000fea000383ffff */
.L_x_5711:
[----:B-1----:R1:W2:Y:S02]  /*262e0*/  SYNCS.PHASECHK.TRANS64.TRYWAIT P0, [R3+URZ+0x38840], R2 ;  /* 0x03884002030075a7 */ /* 0x0022a4000800017f */
[----:B--2---:R-:W-:Y:S05]  /*262f0*/  @!P0 NANOSLEEP.SYNCS 0x989680 ;  /* 0x009896800000895d */ /* 0x004fea0003900000 */
[----:B------:R-:W2:Y:S02]  /*26300*/  @!P0 SYNCS.PHASECHK.TRANS64 P0, [R3+URZ+0x38840], R2 ;  /* 0x03884002030085a7 */ /* 0x000ea4000800007f */
[----:B--2---:R-:W-:Y:S05]  /*26310*/  @!P0 BRA `(.L_x_5711) ;  /* 0xfffffffc00f08947 */ /* 0x004fea000383ffff */
[----:B------:R-:W-:Y:S05]  /*26320*/  BRA `(.L_x_5827) ;  /* 0xffffffb8009c7947 */ /* 0x000fea000383ffff */
.L_x_5716:
[----:B--2---:R2:W3:Y:S02]  /*26330*/  SYNCS.PHASECHK.TRANS64.TRYWAIT P0, [R3+URZ+0x38860], R2 ;  /* 0x03886002030075a7 */ /* 0x0044e4000800017f */
[----:B---3--:R-:W-:Y:S05]  /*26340*/  @!P0 NANOSLEEP.SYNCS 0x989680 ;  /* 0x009896800000895d */ /* 0x008fea0003900000 */
[----:B------:R-:W3:Y:S02]  /*26350*/  @!P0 SYNCS.PHASECHK.TRANS64 P0, [R3+URZ+0x38860], R2 ;  /* 0x03886002030085a7 */ /* 0x000ee4000800007f */
[----:B---3--:R-:W-:Y:S05]  /*26360*/  @!P0 BRA `(.L_x_5716) ;  /* 0xfffffffc00f08947 */ /* 0x008fea000383ffff */
[----:B------:R-:W-:Y:S05]  /*26370*/  BRA `(.L_x_5828) ;  /* 0xffffffbc001c7947 */ /* 0x000fea000383ffff */
.L_x_5732:
[----:B--2---:R-:W2:Y:S01]  /*26380*/  LDL R2, [R1] ;  /* 0x0000000001027983 */ /* 0x004ea20000100800 */
[----:B------:R-:W-:Y:S01]  /*26390*/  BSSY B0, `(.L_x_5829) ;  /* 0x0000008000007945 */ /* 0x000fe20003800000 */
[----:B------:R-:W-:Y:S02]  /*263a0*/  IMAD.MOV.U32 R12, RZ, RZ, RZ ;  /* 0x000000ffff0c7224 */ /* 0x000fe400078e00ff */
[----:B------:R-:W-:Y:S02]  /*263b0*/  IMAD.MOV.U32 R11, RZ, RZ, 0x1f ;  /* 0x0000001fff0b7424 */ /* 0x000fe400078e00ff */
[----:B------:R-:W-:Y:S02]  /*263c0*/  IMAD.MOV.U32 R15, RZ, RZ, -0x1 ;  /* 0xffffffffff0f7424 */ /* 0x000fe400078e00ff */
[----:B--2---:R-:W-:-:S07]  /*263d0*/  IMAD.MOV.U32 R13, RZ, RZ, R2 ;  /* 0x000000ffff0d7224 */ /* 0x004fce00078e0002 */
[----:B01-34-:R-:W-:Y:S05]  /*263e0*/  WARPSYNC.COLLECTIVE R15, `(.L_x_5830) ;  /* 0x000000000f087348 */ /* 0x01bfea0003c00000 */
[----:B------:R2:W0:Y:S02]  /*263f0*/  SHFL.IDX P6, R14, R13, R12, R11 ;  /* 0x0000000c0d0e7389 */ /* 0x00042400000c000b */
[----:B01234-:R-:W-:Y:S01]  /*26400*/  ENDCOLLECTIVE ;  /* 0x000000000000791b */ /* 0x01ffe20003800000 */
.L_x_5830:
[----:B------:R-:W-:Y:S05]  /*26410*/  BSYNC B0 ;  /* 0x0000000000007941 */ /* 0x000fea0003800000 */
.L_x_5829:
        /* <DEDUP_REMOVED lines=9> */
.L_x_5831:
        /* <DEDUP_REMOVED lines=26> */
.L_x_5832:
        /* <DEDUP_REMOVED lines=8> */
.L_x_5833:
        /* <DEDUP_REMOVED lines=8> */
.L_x_5834:
        /* <DEDUP_REMOVED lines=8> */
.L_x_5835:
        /* <DEDUP_REMOVED lines=8> */
.L_x_5836:
        /* <DEDUP_REMOVED lines=9> */
.L_x_5837:
[----:B------:R-:W-:Y:S01]  /*268e0*/  IMAD.MOV.U32 R9, RZ, RZ, R14 ;  /* 0x000000ffff097224 */ /* 0x000fe200078e000e */
[----:B------:R-:W-:Y:S06]  /*268f0*/  BRA `(.L_x_5838) ;  /* 0xffffffc4005c7947 */ /* 0x000fec000383ffff */
.L_x_5735:
        /* <DEDUP_REMOVED lines=8> */
.L_x_5840:
[----:B------:R-:W-:Y:S05]  /*26980*/  BSYNC B0 ;  /* 0x0000000000007941 */ /* 0x000fea0003800000 */
.L_x_5839:
        /* <DEDUP_REMOVED lines=10> */
.L_x_5841:
        /* <DEDUP_REMOVED lines=8> */
.L_x_5842:
        /* <DEDUP_REMOVED lines=8> */
.L_x_5843:
        /* <DEDUP_REMOVED lines=8> */
.L_x_5844:
        /* <DEDUP_REMOVED lines=9> */
.L_x_5845:
[----:B------:R-:W-:Y:S01]  /*26c40*/  IMAD.MOV.U32 R9, RZ, RZ, R14 ;  /* 0x000000ffff097224 */ /* 0x000fe200078e000e */
[----:B------:R-:W-:Y:S06]  /*26c50*/  BRA `(.L_x_5846) ;  /* 0xffffffc400307947 */ /* 0x000fec000383ffff */
.L_x_5737:
[----:B------:R-:W-:Y:S01]  /*26c60*/  BSSY B0, `(.L_x_5847) ;  /* 0x0000006000007945 */ /* 0x000fe20003800000 */
[----:B------:R-:W-:Y:S01]  /*26c70*/  PLOP3.LUT P6, PT, P6, PT, PT, 0x8, 0x0 ;  /* 0x000000000000781c */ /* 0x000fe200037ce170 */
[----:B------:R-:W-:-:S12]  /*26c80*/  IMAD.MOV.U32 R15, RZ, RZ, -0x1 ;  /* 0xffffffffff0f7424 */ /* 0x000fd800078e00ff */
[----:B0-----:R-:W-:Y:S05]  /*26c90*/  WARPSYNC.COLLECTIVE R15, `(.L_x_5848) ;  /* 0x000000000f087348 */ /* 0x001fea0003c00000 */
[----:B------:R-:W-:Y:S01]  /*26ca0*/  VOTE.ANY R14, PT, P6 ;  /* 0x00000000000e7806 */ /* 0x000fe200030e0100 */
[----:B0-----:R-:W-:Y:S06]  /*26cb0*/  ENDCOLLECTIVE ;  /* 0x000000000000791b */ /* 0x001fec0003800000 */
.L_x_5848:
[----:B------:R-:W-:Y:S05]  /*26cc0*/  BSYNC B0 ;  /* 0x0000000000007941 */ /* 0x000fea0003800000 */
.L_x_5847:
        /* <DEDUP_REMOVED lines=10> */
.L_x_5849:
[----:B------:R-:W-:Y:S02]  /*26d70*/  IMAD.MOV.U32 R13, RZ, RZ, R6 ;  /* 0x000000ffff0d7224 */ /* 0x000fe400078e0006 */
[----:B------:R-:W-:-:S07]  /*26d80*/  IMAD.MOV.U32 R0, RZ, RZ, R14 ;  /* 0x000000ffff007224 */ /* 0x000fce00078e000e */
[----:B------:R-:W-:Y:S05]  /*26d90*/  WARPSYNC.COLLECTIVE R15, `(.L_x_5850) ;  /* 0x000000000f087348 */ /* 0x000fea0003c00000 */
[----:B------:R0:W1:Y:S02]  /*26da0*/  SHFL.IDX P6, R14, R13, R12, R11 ;  /* 0x0000000c0d0e7389 */ /* 0x00006400000c000b */
[----:B01----:R-:W-:Y:S01]  /*26db0*/  ENDCOLLECTIVE ;  /* 0x000000000000791b */ /* 0x003fe20003800000 */
.L_x_5850:
[----:B------:R-:W-:Y:S02]  /*26dc0*/  IMAD.MOV.U32 R6, RZ, RZ, R14 ;  /* 0x000000ffff067224 */ /* 0x000fe400078e000e */
[----:B------:R-:W-:-:S05]  /*26dd0*/  IMAD.IADD R10, R4, 0x1, R10 ;  /* 0x00000001040a7824 */ /* 0x000fca00078e020a */
[----:B------:R0:W-:Y:S01]  /*26de0*/  STL [R1+0xc], R10 ;  /* 0x00000c0a01007387 */ /* 0x0001e20000100800 */
[----:B------:R-:W-:Y:S05]  /*26df0*/  BRA `(.L_x_5851) ;  /* 0xffffffc400107947 */ /* 0x000fea000383ffff */
.L_x_5739:
        /* <DEDUP_REMOVED lines=8> */
.L_x_5853:
[----:B------:R-:W-:Y:S05]  /*26e80*/  BSYNC B0 ;  /* 0x0000000000007941 */ /* 0x000fea0003800000 */
.L_x_5852:
[----:B------:R-:W-:Y:S01]  /*26e90*/  IMAD.MOV.U32 R4, RZ, RZ, R14 ;  /* 0x000000ffff047224 */ /* 0x000fe200078e000e */
[----:B------:R-:W-:Y:S06]  /*26ea0*/  BRA `(.L_x_5854) ;  /* 0xffffffc000fc7947 */ /* 0x000fec000383ffff */
.L_x_5745:
[----:B0-----:R0:W1:Y:S02]  /*26eb0*/  SYNCS.PHASECHK.TRANS64.TRYWAIT P0, [R0+URZ+0x38820], R3 ;  /* 0x03882003000075a7 */ /* 0x001064000800017f */
[----:B-1----:R-:W-:Y:S05]  /*26ec0*/  @!P0 NANOSLEEP.SYNCS 0x989680 ;  /* 0x009896800000895d */ /* 0x002fea0003900000 */
[----:B------:R-:W1:Y:S02]  /*26ed0*/  @!P0 SYNCS.PHASECHK.TRANS64 P0, [R0+URZ+0x38820], R3 ;  /* 0x03882003000085a7 */ /* 0x000e64000800007f */
[----:B-1----:R-:W-:Y:S05]  /*26ee0*/  @!P0 BRA `(.L_x_5745) ;  /* 0xfffffffc00f08947 */ /* 0x002fea000383ffff */
[----:B------:R-:W-:Y:S05]  /*26ef0*/  BRA `(.L_x_5855) ;  /* 0xffffffcc009c7947 */ /* 0x000fea000383ffff */
.L_x_5746:
        /* <DEDUP_REMOVED lines=11> */
.L_x_5857:
[----:B------:R-:W-:Y:S05]  /*26fb0*/  BSYNC B0 ;  /* 0x0000000000007941 */ /* 0x000fea0003800000 */
.L_x_5856:
[----:B------:R-:W-:Y:S05]  /*26fc0*/  BRA `(.L_x_5858) ;  /* 0xffffffcc00847947 */ /* 0x000fea000383ffff */
.L_x_5747:
[----:B------:R-:W-:Y:S01]  /*26fd0*/  BSSY B0, `(.L_x_5859) ;  /* 0x0000006000007945 */ /* 0x000fe20003800000 */
[----:B------:R-:W-:-:S07]  /*26fe0*/  IMAD.MOV.U32 R15, RZ, RZ, -0x1 ;  /* 0xffffffffff0f7424 */ /* 0x000fce00078e00ff */
[----:B01----:R-:W-:Y:S05]  /*26ff0*/  WARPSYNC.COLLECTIVE R15, `(.L_x_5860) ;  /* 0x000000000f0c7348 */ /* 0x003fea0003c00000 */
[----:B------:R-:W-:Y:S02]  /*27000*/  ELECT P6, UR62, PT ;  /* 0x00000000003e782f */ /* 0x000fe400038c0000 */
[----:B------:R-:W-:Y:S01]  /*27010*/  MOV R14, UR62 ;  /* 0x0000003e000e7c02 */ /* 0x000fe20008000f00 */
[----:B01----:R-:W-:Y:S10]  /*27020*/  ENDCOLLECTIVE ;  /* 0x000000000000791b */ /* 0x003ff40003800000 */
.L_x_5860:
[----:B------:R-:W-:Y:S05]  /*27030*/  BSYNC B0 ;  /* 0x0000000000007941 */ /* 0x000fea0003800000 */
.L_x_5859:
[----:B------:R-:W-:Y:S05]  /*27040*/  BRA `(.L_x_5861) ;  /* 0xffffffcc00787947 */ /* 0x000fea000383ffff */
.L_x_5749:
[----:B0-----:R0:W1:Y:S02]  /*27050*/  SYNCS.PHASECHK.TRANS64.TRYWAIT P0, [R6+URZ], R5 ;  /* 0x00000005060075a7 */ /* 0x001064000800017f */
[----:B-1----:R-:W-:Y:S05]  /*27060*/  @!P0 NANOSLEEP.SYNCS 0x989680 ;  /* 0x009896800000895d */ /* 0x002fea0003900000 */
[----:B------:R-:W1:Y:S02]  /*27070*/  @!P0 SYNCS.PHASECHK.TRANS64 P0, [R6+URZ], R5 ;  /* 0x00000005060085a7 */ /* 0x000e64000800007f */
[----:B-1----:R-:W-:Y:S05]  /*27080*/  @!P0 BRA `(.L_x_5749) ;  /* 0xfffffffc00f08947 */ /* 0x002fea000383ffff */
[----:B------:R-:W-:Y:S05]  /*27090*/  BRA `(.L_x_5862) ;  /* 0xffffffcc00b47947 */ /* 0x000fea000383ffff */
.L_x_5750:
[----:B-1----:R1:W2:Y:S02]  /*270a0*/  SYNCS.PHASECHK.TRANS64.TRYWAIT P0, [R7+URZ], R2 ;  /* 0x00000002070075a7 */ /* 0x0022a4000800017f */
[----:B--2---:R-:W-:Y:S05]  /*270b0*/  @!P0 NANOSLEEP.SYNCS 0x989680 ;  /* 0x009896800000895d */ /* 0x004fea0003900000 */
[----:B------:R-:W2:Y:S02]  /*270c0*/  @!P0 SYNCS.PHASECHK.TRANS64 P0, [R7+URZ], R2 ;  /* 0x00000002070085a7 */ /* 0x000ea4000800007f */
[----:B--2---:R-:W-:Y:S05]  /*270d0*/  @!P0 BRA `(.L_x_5750) ;  /* 0xfffffffc00f08947 */ /* 0x004fea000383ffff */
[----:B------:R-:W-:Y:S05]  /*270e0*/  BRA `(.L_x_5863) ;  /* 0xffffffcc00a87947 */ /* 0x000fea000383ffff */
.L_x_5752:
[----:B--2---:R2:W3:Y:S02]  /*270f0*/  SYNCS.PHASECHK.TRANS64.TRYWAIT P0, [R4+URZ], R5 ;  /* 0x00000005040075a7 */ /* 0x0044e4000800017f */
[----:B---3--:R-:W-:Y:S05]  /*27100*/  @!P0 NANOSLEEP.SYNCS 0x989680 ;  /* 0x009896800000895d */ /* 0x008fea0003900000 */
[----:B------:R-:W3:Y:S02]  /*27110*/  @!P0 SYNCS.PHASECHK.TRANS64 P0, [R4+URZ], R5 ;  /* 0x00000005040085a7 */ /* 0x000ee4000800007f */
[----:B---3--:R-:W-:Y:S05]  /*27120*/  @!P0 BRA `(.L_x_5752) ;  /* 0xfffffffc00f08947 */ /* 0x008fea000383ffff */
[----:B------:R-:W-:Y:S05]  /*27130*/  BRA `(.L_x_5864) ;  /* 0xffffffcc00b07947 */ /* 0x000fea000383ffff */
.L_x_5865:
        /* <DEDUP_REMOVED lines=12> */
.L_x_5883:


//--------------------- .nv.global.init           --------------------------
	.section	.nv.global.init,"aw",@progbits
.nv.global.init:
	.type		$str$20,@object
	.size		$str$20,($str$21 - $str$20)
$str$20:
        /*0000*/ 	.byte	0x28, 0x61, 0x64, 0x64, 0x72, 0x65, 0x73, 0x73, 0x20, 0x26, 0x20, 0x6d, 0x61, 0x73, 0x6b, 0x29
        /*0010*/ 	.byte	0x20, 0x3d, 0x3d, 0x20, 0x30, 0x00
	.type		$str$21,@object
	.size		$str$21,(__unnamed_4 - $str$21)
$str$21:
        /*0016*/ 	.byte	0x2f, 0x74, 0x6d, 0x70, 0x2f, 0x6f, 0x73, 0x73, 0x5f, 0x6b, 0x65, 0x72, 0x6e, 0x65, 0x6c, 0x73
        /*0026*/ 	.byte	0x5f, 0x73, 0x72, 0x63, 0x2f, 0x66, 0x6c, 0x61, 0x73, 0x68, 0x5f, 0x61, 0x74, 0x74, 0x65, 0x6e
        /*0036*/ 	.byte	0x74, 0x69, 0x6f, 0x6e, 0x2f, 0x63, 0x73, 0x72, 0x63, 0x2f, 0x63, 0x75, 0x74, 0x6c, 0x61, 0x73
        /*0046*/ 	.byte	0x73, 0x2f, 0x69, 0x6e, 0x63, 0x6c, 0x75, 0x64, 0x65, 0x2f, 0x63, 0x75, 0x74, 0x65, 0x2f, 0x70
        /*0056*/ 	.byte	0x6f, 0x69, 0x6e, 0x74, 0x65, 0x72, 0x5f, 0x66, 0x6c, 0x61, 0x67, 0x67, 0x65, 0x64, 0x2e, 0x68
        /*0066*/ 	.byte	0x70, 0x70, 0x00
	.type		__unnamed_4,@object
	.size		__unnamed_4,(__unnamed_5 - __unnamed_4)
__unnamed_4:
        /* <DEDUP_REMOVED lines=24> */
	.type		__unnamed_5,@object
	.size		__unnamed_5,(__unnamed_6 - __unnamed_5)
__unnamed_5:
        /* <DEDUP_REMOVED lines=24> */
        /*0369*/ 	.byte	0x26, 0x5d, 0x00
	.type		__unnamed_6,@object
	.size		__unnamed_6,(__unnamed_1 - __unnamed_6)
__unnamed_6:
        /* <DEDUP_REMOVED lines=28> */
        /*052c*/ 	.byte	0x34, 0x30, 0x39, 0x36, 0x3e, 0x3e, 0x3e, 0x3e, 0x3e, 0x5d, 0x00
	.type		__unnamed_1,@object
	.size		__unnamed_1,(__unnamed_3 - __unnamed_1)
__unnamed_1:
        /* <DEDUP_REMOVED lines=28> */
        /*06f7*/ 	.byte	0x34, 0x30, 0x39, 0x36, 0x3e, 0x3e, 0x3e, 0x3e, 0x3e, 0x20, 0x26, 0x5d, 0x00
	.type		__unnamed_3,@object
	.size		__unnamed_3,(__unnamed_2 - __unnamed_3)
__unnamed_3:
        /* <DEDUP_REMOVED lines=28> */
        /*08c4*/ 	.byte	0x3a, 0x43, 0x3c, 0x33, 0x32, 0x37, 0x36, 0x38, 0x3e, 0x3e, 0x3e, 0x3e, 0x3e, 0x5d, 0x00
	.type		__unnamed_2,@object
	.size		__unnamed_2,(.L_1 - __unnamed_2)
__unnamed_2:
        /* <DEDUP_REMOVED lines=29> */
.L_1:


//--------------------- .nv.shared._ZN7cutlass13device_kernelIN5flash11enable_sm90INS1_16FlashAttnFwdSm90INS1_25CollectiveMainloopFwdSm90ILi2EN4cute5tupleIJNS5_1CILi1EEES8_S8_EEENS6_IJNS7_ILi64EEESA_SA_EEELi512ENS_10bfloat16_tEfNS_4arch4Sm90ELb0ELb0ELb0ELb0ELb0ELb0ELb0ELb0ELb0ELb1ELb1ELb0EEENS1_21CollectiveEpilogueFwdINS6_IJSA_NS7_ILi512EEESA_EEES9_SC_SE_Li256ELb0ELb1ELb1ELb0EEENS1_19SingleTileSchedulerILb0ELb1ELb1ELi64EEEEEEEEEvNT_6ParamsE --------------------------
	.section	.nv.shared._ZN7cutlass13device_kernelIN5flash11enable_sm90INS1_16FlashAttnFwdSm90INS1_25CollectiveMainloopFwdSm90ILi2EN4cute5tupleIJNS5_1CILi1EEES8_S8_EEENS6_IJNS7_ILi64EEESA_SA_EEELi512ENS_10bfloat16_tEfNS_4arch4Sm90ELb0ELb0ELb0ELb0ELb0ELb0ELb0ELb0ELb0ELb1ELb1ELb0EEENS1_21CollectiveEpilogueFwdINS6_IJSA_NS7_ILi512EEESA_EEES9_SC_SE_Li256ELb0ELb1ELb1ELb0EEENS1_19SingleTileSchedulerILb0ELb1ELb1ELi64EEEEEEEEEvNT_6ParamsE,"aw",@nobits
	.sectionflags	@""
	.align	16
	.zero		1024


//--------------------- .nv.shared.reserved.0     --------------------------
	.section	.nv.shared.reserved.0,"aw",@nobits
	.weak		__nv_reservedSMEM_offset_0_alias
	.size		__nv_reservedSMEM_offset_0_alias, 0, 0
	.other		__nv_reservedSMEM_offset_0_alias,@"STO_CUDA_RESERVED_SHARED STV_DEFAULT"
__nv_reservedSMEM_offset_0_alias:
	.zero		0


//--------------------- .nv.global                --------------------------
	.section	.nv.global,"aw",@nobits
.nv.global:
	.type		_ZN75_INTERNAL_c460b146_39_flash_fwd_hdim64_512_bf16_split_sm90_cu_744032ad_33624cute1_E,@object
	.size		_ZN75_INTERNAL_c460b146_39_flash_fwd_hdim64_512_bf16_split_sm90_cu_744032ad_33624cute1_E,(_ZN75_INTERNAL_c460b146_39_flash_fwd_hdim64_512_bf16_split_sm90_cu_744032ad_33624cuda3std3__45__cpo6cbeginE - _ZN75_INTERNAL_c460b146_39_flash_fwd_hdim64_512_bf16_split_sm90_cu_744032ad_33624cute1_E)
_ZN75_INTERNAL_c460b146_39_flash_fwd_hdim64_512_bf16_split_sm90_cu_744032ad_33624cute1_E:
	.zero		1
	.type		_ZN75_INTERNAL_c460b146_39_flash_fwd_hdim64_512_bf16_split_sm90_cu_744032ad_33624cuda3std3__45__cpo6cbeginE,@object
	.size		_ZN75_INTERNAL_c460b146_39_flash_fwd_hdim64_512_bf16_split_sm90_cu_744032ad_33624cuda3std3__45__cpo6cbeginE,(_ZN75_INTERNAL_c460b146_39_flash_fwd_hdim64_512_bf16_split_sm90_cu_744032ad_33624cuda3std3__48in_placeE - _ZN75_INTERNAL_c460b146_39_flash_fwd_hdim64_512_bf16_split_sm90_cu_744032ad_33624cuda3std3__45__cpo6cbeginE)
_ZN75_INTERNAL_c460b146_39_flash_fwd_hdim64_512_bf16_split_sm90_cu_744032ad_33624cuda3std3__45__cpo6cbeginE:
	.zero		1
	.type		_ZN75_INTERNAL_c460b146_39_flash_fwd_hdim64_512_bf16_split_sm90_cu_744032ad_33624cuda3std3__48in_placeE,@object
	.size		_ZN75_INTERNAL_c460b146_39_flash_fwd_hdim64_512_bf16_split_sm90_cu_744032ad_33624cuda3std3__48in_placeE,(_ZN75_INTERNAL_c460b146_39_flash_fwd_hdim64_512_bf16_split_sm90_cu_744032ad_33624cuda3std6ranges3__45__cpo9iter_moveE - _ZN75_INTERNAL_c460b146_39_flash_fwd_hdim64_512_bf16_split_sm90_cu_744032ad_33624cuda3std3__48in_placeE)
_ZN75_INTERNAL_c460b146_39_flash_fwd_hdim64_512_bf16_split_sm90_cu_744032ad_33624cuda3std3__48in_placeE:
	.zero		1
	.type		_ZN75_INTERNAL_c460b146_39_flash_fwd_hdim64_512_bf16_split_sm90_cu_744032ad_33624cuda3std6ranges3__45__cpo9iter_moveE,@object
	.size		_ZN75_INTERNAL_c460b146_39_flash_fwd_hdim64_512_bf16_split_sm90_cu_744032ad_33624cuda3std6ranges3__45__cpo9iter_moveE,(_ZN75_INTERNAL_c460b146_39_flash_fwd_hdim64_512_bf16_split_sm90_cu_744032ad_33624cuda3std3__45__cpo5beginE - _ZN75_INTERNAL_c460b146_39_flash_fwd_hdim64_512_bf16_split_sm90_cu_744032ad_33624cuda3std6ranges3__45__cpo9iter_moveE)
_ZN75_INTERNAL_c460b146_39_flash_fwd_hdim64_512_bf16_split_sm90_cu_744032ad_33624cuda3std6ranges3__45__cpo9iter_moveE:
	.zero		1
	.type		_ZN75_INTERNAL_c460b146_39_flash_fwd_hdim64_512_bf16_split_sm90_cu_744032ad_33624cuda3std3__45__cpo5beginE,@object
	.size		_ZN75_INTERNAL_c460b146_39_flash_fwd_hdim64_512_bf16_split_sm90_cu_744032ad_33624cuda3std3__45__cpo5beginE,(_ZN75_INTERNAL_c460b146_39_flash_fwd_hdim64_512_bf16_split_sm90_cu_744032ad_33624cuda3std3__477_GLOBAL__N__c460b146_39_flash_fwd_hdim64_512_bf16_split_sm90_cu_744032ad_33626ignoreE - _ZN75_INTERNAL_c460b146_39_flash_fwd_hdim64_512_bf16_split_sm90_cu_744032ad_33624cuda3std3__45__cpo5beginE)
_ZN75_INTERNAL_c460b146_39_flash_fwd_hdim64_512_bf16_split_sm90_cu_744032ad_33624cuda3std3__45__cpo5beginE:
	.zero		1
	.type		_ZN75_INTERNAL_c460b146_39_flash_fwd_hdim64_512_bf16_split_sm90_cu_744032ad_33624cuda3std3__477_GLOBAL__N__c460b146_39_flash_fwd_hdim64_512_bf16_split_sm90_cu_744032ad_33626ignoreE,@object
	.size		_ZN75_INTERNAL_c460b146_39_flash_fwd_hdim64_512_bf16_split_sm90_cu_744032ad_33624cuda3std3__477_GLOBAL__N__c460b146_39_flash_fwd_hdim64_512_bf16_split_sm90_cu_744032ad_33626ignoreE,(_ZN75_INTERNAL_c460b146_39_flash_fwd_hdim64_512_bf16_split_sm90_cu_744032ad_33624cute7productE - _ZN75_INTERNAL_c460b146_39_flash_fwd_hdim64_512_bf16_split_sm90_cu_744032ad_33624cuda3std3__477_GLOBAL__N__c460b146_39_flash_fwd_hdim64_512_bf16_split_sm90_cu_744032ad_33626ignoreE)
_ZN75_INTERNAL_c460b146_39_flash_fwd_hdim64_512_bf16_split_sm90_cu_744032ad_33624cuda3std3__477_GLOBAL__N__c460b146_39_flash_fwd_hdim64_512_bf16_split_sm90_cu_744032ad_33626ignoreE:
	.zero		1
	.type		_ZN75_INTERNAL_c460b146_39_flash_fwd_hdim64_512_bf16_split_sm90_cu_744032ad_33624cute7productE,@object
	.size		_ZN75_INTERNAL_c460b146_39_flash_fwd_hdim64_512_bf16_split_sm90_cu_744032ad_33624cute7productE,(_ZN75_INTERNAL_c460b146_39_flash_fwd_hdim64_512_bf16_split_sm90_cu_744032ad_33624cuda3std3__45__cpo3endE - _ZN75_INTERNAL_c460b146_39_flash_fwd_hdim64_512_bf16_split_sm90_cu_744032ad_33624cute7productE)
_ZN75_INTERNAL_c460b146_39_flash_fwd_hdim64_512_bf16_split_sm90_cu_744032ad_33624cute7productE:
	.zero		1
	.type		_ZN75_INTERNAL_c460b146_39_flash_fwd_hdim64_512_bf16_split_sm90_cu_744032ad_33624cuda3std3__45__cpo3endE,@object
	.size		_ZN75_INTERNAL_c460b146_39_flash_fwd_hdim64_512_bf16_split_sm90_cu_744032ad_33624cuda3std3__45__cpo3endE,(_ZN75_INTERNAL_c460b146_39_flash_fwd_hdim64_512_bf16_split_sm90_cu_744032ad_33624cuda3std3__419piecewise_constructE - _ZN75_INTERNAL_c460b146_39_flash_fwd_hdim64_512_bf16_split_sm90_cu_744032ad_33624cuda3std3__45__cpo3endE)
_ZN75_INTERNAL_c460b146_39_flash_fwd_hdim64_512_bf16_split_sm90_cu_744032ad_33624cuda3std3__45__cpo3endE:
	.zero		1
	.type		_ZN75_INTERNAL_c460b146_39_flash_fwd_hdim64_512_bf16_split_sm90_cu_744032ad_33624cuda3std3__419piecewise_constructE,@object
	.size		_ZN75_INTERNAL_c460b146_39_flash_fwd_hdim64_512_bf16_split_sm90_cu_744032ad_33624cuda3std3__419piecewise_constructE,(_ZN75_INTERNAL_c460b146_39_flash_fwd_hdim64_512_bf16_split_sm90_cu_744032ad_33624cuda3std3__45__cpo4cendE - _ZN75_INTERNAL_c460b146_39_flash_fwd_hdim64_512_bf16_split_sm90_cu_744032ad_33624cuda3std3__419piecewise_constructE)
_ZN75_INTERNAL_c460b146_39_flash_fwd_hdim64_512_bf16_split_sm90_cu_744032ad_33624cuda3std3__419piecewise_constructE:
	.zero		1
	.type		_ZN75_INTERNAL_c460b146_39_flash_fwd_hdim64_512_bf16_split_sm90_cu_744032ad_33624cuda3std3__45__cpo4cendE,@object
	.size		_ZN75_INTERNAL_c460b146_39_flash_fwd_hdim64_512_bf16_split_sm90_cu_744032ad_33624cuda3std3__45__cpo4cendE,(_ZN75_INTERNAL_c460b146_39_flash_fwd_hdim64_512_bf16_split_sm90_cu_744032ad_33624cuda3std6ranges3__45__cpo4swapE - _ZN75_INTERNAL_c460b146_39_flash_fwd_hdim64_512_bf16_split_sm90_cu_744032ad_33624cuda3std3__45__cpo4cendE)
_ZN75_INTERNAL_c460b146_39_flash_fwd_hdim64_512_bf16_split_sm90_cu_744032ad_33624cuda3std3__45__cpo4cendE:
	.zero		1
	.type		_ZN75_INTERNAL_c460b146_39_flash_fwd_hdim64_512_bf16_split_sm90_cu_744032ad_33624cuda3std6ranges3__45__cpo4swapE,@object
	.size		_ZN75_INTERNAL_c460b146_39_flash_fwd_hdim64_512_bf16_split_sm90_cu_744032ad_33624cuda3std6ranges3__45__cpo4swapE,(.L_13 - _ZN75_INTERNAL_c460b146_39_flash_fwd_hdim64_512_bf16_split_sm90_cu_744032ad_33624cuda3std6ranges3__45__cpo4swapE)
_ZN75_INTERNAL_c460b146_39_flash_fwd_hdim64_512_bf16_split_sm90_cu_744032ad_33624cuda3std6ranges3__45__cpo4swapE:
	.zero		1
.L_13:


//--------------------- .nv.shared._ZN7cutlass13device_kernelIN5flash11enable_sm90INS1_16FlashAttnFwdSm90INS1_25CollectiveMainloopFwdSm90ILi2EN4cute5tupleIJNS5_1CILi1EEES8_S8_EEENS6_IJNS7_ILi64EEESA_SA_EEELi512ENS_10bfloat16_tEfNS_4arch4Sm90ELb0ELb0ELb0ELb0ELb0ELb0ELb1ELb0ELb0ELb1ELb1ELb0EEENS1_21CollectiveEpilogueFwdINS6_IJSA_NS7_ILi512EEESA_EEES9_SC_SE_Li256ELb0ELb1ELb1ELb0EEENS1_19SingleTileSchedulerILb0ELb1ELb1ELi64EEEEEEEEEvNT_6ParamsE --------------------------
	.section	.nv.shared._ZN7cutlass13device_kernelIN5flash11enable_sm90INS1_16FlashAttnFwdSm90INS1_25CollectiveMainloopFwdSm90ILi2EN4cute5tupleIJNS5_1CILi1EEES8_S8_EEENS6_IJNS7_ILi64EEESA_SA_EEELi512ENS_10bfloat16_tEfNS_4arch4Sm90ELb0ELb0ELb0ELb0ELb0ELb0ELb1ELb0ELb0ELb1ELb1ELb0EEENS1_21CollectiveEpilogueFwdINS6_IJSA_NS7_ILi512EEESA_EEES9_SC_SE_Li256ELb0ELb1ELb1ELb0EEENS1_19SingleTileSchedulerILb0ELb1ELb1ELi64EEEEEEEEEvNT_6ParamsE,"aw",@nobits
	.sectionflags	@""
	.align	16
	.zero		1024


//--------------------- .nv.shared._ZN7cutlass13device_kernelIN5flash11enable_sm90INS1_16FlashAttnFwdSm90INS1_25CollectiveMainloopFwdSm90ILi2EN4cute5tupleIJNS5_1CILi1EEES8_S8_EEENS6_IJNS7_ILi64EEESA_SA_EEELi512ENS_10bfloat16_tEfNS_4arch4Sm90ELb0ELb0ELb0ELb1ELb0ELb0ELb0ELb0ELb0ELb1ELb1ELb0EEENS1_21CollectiveEpilogueFwdINS6_IJSA_NS7_ILi512EEESA_EEES9_SC_SE_Li256ELb1ELb1ELb1ELb0EEENS1_36VarlenDynamicPersistentTileSchedulerILi64ELi64ELi256ELi128ELb1ELb1ELb1ELb0ELb1ELb1EEEEEEEEEvNT_6ParamsE --------------------------
	.section	.nv.shared._ZN7cutlass13device_kernelIN5flash11enable_sm90INS1_16FlashAttnFwdSm90INS1_25CollectiveMainloopFwdSm90ILi2EN4cute5tupleIJNS5_1CILi1EEES8_S8_EEENS6_IJNS7_ILi64EEESA_SA_EEELi512ENS_10bfloat16_tEfNS_4arch4Sm90ELb0ELb0ELb0ELb1ELb0ELb0ELb0ELb0ELb0ELb1ELb1ELb0EEENS1_21CollectiveEpilogueFwdINS6_IJSA_NS7_ILi512EEESA_EEES9_SC_SE_Li256ELb1ELb1ELb1ELb0EEENS1_36VarlenDynamicPersistentTileSchedulerILi64ELi64ELi256ELi128ELb1ELb1ELb1ELb0ELb1ELb1EEEEEEEEEvNT_6ParamsE,"aw",@nobits
	.sectionflags	@""
	.align	16
	.zero		1024


//--------------------- .nv.shared._ZN7cutlass13device_kernelIN5flash11enable_sm90INS1_16FlashAttnFwdSm90INS1_25CollectiveMainloopFwdSm90ILi2EN4cute5tupleIJNS5_1CILi1EEES8_S8_EEENS6_IJNS7_ILi64EEESA_SA_EEELi512ENS_10bfloat16_tEfNS_4arch4Sm90ELb0ELb0ELb0ELb1ELb0ELb1ELb0ELb0ELb0ELb1ELb1ELb0EEENS1_21CollectiveEpilogueFwdINS6_IJSA_NS7_ILi512EEESA_EEES9_SC_SE_Li256ELb1ELb1ELb1ELb0EEENS1_36VarlenDynamicPersistentTileSchedulerILi64ELi64ELi256ELi128ELb1ELb1ELb1ELb0ELb1ELb1EEEEEEEEEvNT_6ParamsE --------------------------
	.section	.nv.shared._ZN7cutlass13device_kernelIN5flash11enable_sm90INS1_16FlashAttnFwdSm90INS1_25CollectiveMainloopFwdSm90ILi2EN4cute5tupleIJNS5_1CILi1EEES8_S8_EEENS6_IJNS7_ILi64EEESA_SA_EEELi512ENS_10bfloat16_tEfNS_4arch4Sm90ELb0ELb0ELb0ELb1ELb0ELb1ELb0ELb0ELb0ELb1ELb1ELb0EEENS1_21CollectiveEpilogueFwdINS6_IJSA_NS7_ILi512EEESA_EEES9_SC_SE_Li256ELb1ELb1ELb1ELb0EEENS1_36VarlenDynamicPersistentTileSchedulerILi64ELi64ELi256ELi128ELb1ELb1ELb1ELb0ELb1ELb1EEEEEEEEEvNT_6ParamsE,"aw",@nobits
	.sectionflags	@""
	.align	16
	.zero		1024


//--------------------- .nv.shared._ZN7cutlass13device_kernelIN5flash11enable_sm90INS1_16FlashAttnFwdSm90INS1_25CollectiveMainloopFwdSm90ILi2EN4cute5tupleIJNS5_1CILi1EEES8_S8_EEENS6_IJNS7_ILi64EEESA_SA_EEELi512ENS_10bfloat16_tEfNS_4arch4Sm90ELb0ELb0ELb0ELb1ELb0ELb0ELb1ELb0ELb0ELb1ELb1ELb0EEENS1_21CollectiveEpilogueFwdINS6_IJSA_NS7_ILi512EEESA_EEES9_SC_SE_Li256ELb1ELb1ELb1ELb0EEENS1_36VarlenDynamicPersistentTileSchedulerILi64ELi64ELi256ELi128ELb1ELb1ELb1ELb0ELb1ELb1EEEEEEEEEvNT_6ParamsE --------------------------
	.section	.nv.shared._ZN7cutlass13device_kernelIN5flash11enable_sm90INS1_16FlashAttnFwdSm90INS1_25CollectiveMainloopFwdSm90ILi2EN4cute5tupleIJNS5_1CILi1EEES8_S8_EEENS6_IJNS7_ILi64EEESA_SA_EEELi512ENS_10bfloat16_tEfNS_4arch4Sm90ELb0ELb0ELb0ELb1ELb0ELb0ELb1ELb0ELb0ELb1ELb1ELb0EEENS1_21CollectiveEpilogueFwdINS6_IJSA_NS7_ILi512EEESA_EEES9_SC_SE_Li256ELb1ELb1ELb1ELb0EEENS1_36VarlenDynamicPersistentTileSchedulerILi64ELi64ELi256ELi128ELb1ELb1ELb1ELb0ELb1ELb1EEEEEEEEEvNT_6ParamsE,"aw",@nobits
	.sectionflags	@""
	.align	16
	.zero		1024


//--------------------- .nv.shared._ZN7cutlass13device_kernelIN5flash11enable_sm90INS1_16FlashAttnFwdSm90INS1_25CollectiveMainloopFwdSm90ILi2EN4cute5tupleIJNS5_1CILi1EEES8_S8_EEENS6_IJNS7_ILi64EEESA_SA_EEELi512ENS_10bfloat16_tEfNS_4arch4Sm90ELb0ELb0ELb0ELb1ELb0ELb1ELb1ELb0ELb0ELb1ELb1ELb0EEENS1_21CollectiveEpilogueFwdINS6_IJSA_NS7_ILi512EEESA_EEES9_SC_SE_Li256ELb1ELb1ELb1ELb0EEENS1_36VarlenDynamicPersistentTileSchedulerILi64ELi64ELi256ELi128ELb1ELb1ELb1ELb0ELb1ELb1EEEEEEEEEvNT_6ParamsE --------------------------
	.section	.nv.shared._ZN7cutlass13device_kernelIN5flash11enable_sm90INS1_16FlashAttnFwdSm90INS1_25CollectiveMainloopFwdSm90ILi2EN4cute5tupleIJNS5_1CILi1EEES8_S8_EEENS6_IJNS7_ILi64EEESA_SA_EEELi512ENS_10bfloat16_tEfNS_4arch4Sm90ELb0ELb0ELb0ELb1ELb0ELb1ELb1ELb0ELb0ELb1ELb1ELb0EEENS1_21CollectiveEpilogueFwdINS6_IJSA_NS7_ILi512EEESA_EEES9_SC_SE_Li256ELb1ELb1ELb1ELb0EEENS1_36VarlenDynamicPersistentTileSchedulerILi64ELi64ELi256ELi128ELb1ELb1ELb1ELb0ELb1ELb1EEEEEEEEEvNT_6ParamsE,"aw",@nobits
	.sectionflags	@""
	.align	16
	.zero		1024


//--------------------- .nv.shared._ZN7cutlass13device_kernelIN5flash11enable_sm90INS1_16FlashAttnFwdSm90INS1_25CollectiveMainloopFwdSm90ILi2EN4cute5tupleIJNS5_1CILi1EEES8_S8_EEENS6_IJNS7_ILi64EEESA_SA_EEELi512ENS_10bfloat16_tEfNS_4arch4Sm90ELb0ELb1ELb0ELb0ELb0ELb0ELb0ELb0ELb0ELb1ELb1ELb0EEENS1_21CollectiveEpilogueFwdINS6_IJSA_NS7_ILi512EEESA_EEES9_SC_SE_Li256ELb0ELb1ELb1ELb0EEENS1_19SingleTileSchedulerILb0ELb1ELb1ELi64EEEEEEEEEvNT_6ParamsE --------------------------
	.section	.nv.shared._ZN7cutlass13device_kernelIN5flash11enable_sm90INS1_16FlashAttnFwdSm90INS1_25CollectiveMainloopFwdSm90ILi2EN4cute5tupleIJNS5_1CILi1EEES8_S8_EEENS6_IJNS7_ILi64EEESA_SA_EEELi512ENS_10bfloat16_tEfNS_4arch4Sm90ELb0ELb1ELb0ELb0ELb0ELb0ELb0ELb0ELb0ELb1ELb1ELb0EEENS1_21CollectiveEpilogueFwdINS6_IJSA_NS7_ILi512EEESA_EEES9_SC_SE_Li256ELb0ELb1ELb1ELb0EEENS1_19SingleTileSchedulerILb0ELb1ELb1ELi64EEEEEEEEEvNT_6ParamsE,"aw",@nobits
	.sectionflags	@""
	.align	16
	.zero		1024


//--------------------- .nv.shared._ZN7cutlass13device_kernelIN5flash11enable_sm90INS1_16FlashAttnFwdSm90INS1_25CollectiveMainloopFwdSm90ILi2EN4cute5tupleIJNS5_1CILi1EEES8_S8_EEENS6_IJNS7_ILi64EEESA_SA_EEELi512ENS_10bfloat16_tEfNS_4arch4Sm90ELb0ELb1ELb0ELb0ELb0ELb0ELb1ELb0ELb0ELb1ELb1ELb0EEENS1_21CollectiveEpilogueFwdINS6_IJSA_NS7_ILi512EEESA_EEES9_SC_SE_Li256ELb0ELb1ELb1ELb0EEENS1_19SingleTileSchedulerILb0ELb1ELb1ELi64EEEEEEEEEvNT_6ParamsE --------------------------
	.section	.nv.shared._ZN7cutlass13device_kernelIN5flash11enable_sm90INS1_16FlashAttnFwdSm90INS1_25CollectiveMainloopFwdSm90ILi2EN4cute5tupleIJNS5_1CILi1EEES8_S8_EEENS6_IJNS7_ILi64EEESA_SA_EEELi512ENS_10bfloat16_tEfNS_4arch4Sm90ELb0ELb1ELb0ELb0ELb0ELb0ELb1ELb0ELb0ELb1ELb1ELb0EEENS1_21CollectiveEpilogueFwdINS6_IJSA_NS7_ILi512EEESA_EEES9_SC_SE_Li256ELb0ELb1ELb1ELb0EEENS1_19SingleTileSchedulerILb0ELb1ELb1ELi64EEEEEEEEEvNT_6ParamsE,"aw",@nobits
	.sectionflags	@""
	.align	16
	.zero		1024


//--------------------- .nv.shared._ZN7cutlass13device_kernelIN5flash11enable_sm90INS1_16FlashAttnFwdSm90INS1_25CollectiveMainloopFwdSm90ILi2EN4cute5tupleIJNS5_1CILi1EEES8_S8_EEENS6_IJNS7_ILi64EEESA_SA_EEELi512ENS_10bfloat16_tEfNS_4arch4Sm90ELb0ELb1ELb0ELb1ELb0ELb0ELb0ELb0ELb0ELb1ELb1ELb0EEENS1_21CollectiveEpilogueFwdINS6_IJSA_NS7_ILi512EEESA_EEES9_SC_SE_Li256ELb1ELb1ELb1ELb0EEENS1_36VarlenDynamicPersistentTileSchedulerILi64ELi64ELi256ELi128ELb1ELb1ELb1ELb1ELb0ELb1EEEEEEEEEvNT_6ParamsE --------------------------
	.section	.nv.shared._ZN7cutlass13device_kernelIN5flash11enable_sm90INS1_16FlashAttnFwdSm90INS1_25CollectiveMainloopFwdSm90ILi2EN4cute5tupleIJNS5_1CILi1EEES8_S8_EEENS6_IJNS7_ILi64EEESA_SA_EEELi512ENS_10bfloat16_tEfNS_4arch4Sm90ELb0ELb1ELb0ELb1ELb0ELb0ELb0ELb0ELb0ELb1ELb1ELb0EEENS1_21CollectiveEpilogueFwdINS6_IJSA_NS7_ILi512EEESA_EEES9_SC_SE_Li256ELb1ELb1ELb1ELb0EEENS1_36VarlenDynamicPersistentTileSchedulerILi64ELi64ELi256ELi128ELb1ELb1ELb1ELb1ELb0ELb1EEEEEEEEEvNT_6ParamsE,"aw",@nobits
	.sectionflags	@""
	.align	16
	.zero		1024


//--------------------- .nv.shared._ZN7cutlass13device_kernelIN5flash11enable_sm90INS1_16FlashAttnFwdSm90INS1_25CollectiveMainloopFwdSm90ILi2EN4cute5tupleIJNS5_1CILi1EEES8_S8_EEENS6_IJNS7_ILi64EEESA_SA_EEELi512ENS_10bfloat16_tEfNS_4arch4Sm90ELb0ELb1ELb0ELb1ELb0ELb1ELb0ELb0ELb0ELb1ELb1ELb0EEENS1_21CollectiveEpilogueFwdINS6_IJSA_NS7_ILi512EEESA_EEES9_SC_SE_Li256ELb1ELb1ELb1ELb0EEENS1_36VarlenDynamicPersistentTileSchedulerILi64ELi64ELi256ELi128ELb1ELb1ELb1ELb1ELb0ELb1EEEEEEEEEvNT_6ParamsE --------------------------
	.section	.nv.shared._ZN7cutlass13device_kernelIN5flash11enable_sm90INS1_16FlashAttnFwdSm90INS1_25CollectiveMainloopFwdSm90ILi2EN4cute5tupleIJNS5_1CILi1EEES8_S8_EEENS6_IJNS7_ILi64EEESA_SA_EEELi512ENS_10bfloat16_tEfNS_4arch4Sm90ELb0ELb1ELb0ELb1ELb0ELb1ELb0ELb0ELb0ELb1ELb1ELb0EEENS1_21CollectiveEpilogueFwdINS6_IJSA_NS7_ILi512EEESA_EEES9_SC_SE_Li256ELb1ELb1ELb1ELb0EEENS1_36VarlenDynamicPersistentTileSchedulerILi64ELi64ELi256ELi128ELb1ELb1ELb1ELb1ELb0ELb1EEEEEEEEEvNT_6ParamsE,"aw",@nobits
	.sectionflags	@""
	.align	16
	.zero		1024


//--------------------- .nv.shared._ZN7cutlass13device_kernelIN5flash11enable_sm90INS1_16FlashAttnFwdSm90INS1_25CollectiveMainloopFwdSm90ILi2EN4cute5tupleIJNS5_1CILi1EEES8_S8_EEENS6_IJNS7_ILi64EEESA_SA_EEELi512ENS_10bfloat16_tEfNS_4arch4Sm90ELb0ELb1ELb0ELb1ELb0ELb0ELb1ELb0ELb0ELb1ELb1ELb0EEENS1_21CollectiveEpilogueFwdINS6_IJSA_NS7_ILi512EEESA_EEES9_SC_SE_Li256ELb1ELb1ELb1ELb0EEENS1_36VarlenDynamicPersistentTileSchedulerILi64ELi64ELi256ELi128ELb1ELb1ELb1ELb1ELb0ELb1EEEEEEEEEvNT_6ParamsE --------------------------
	.section	.nv.shared._ZN7cutlass13device_kernelIN5flash11enable_sm90INS1_16FlashAttnFwdSm90INS1_25CollectiveMainloopFwdSm90ILi2EN4cute5tupleIJNS5_1CILi1EEES8_S8_EEENS6_IJNS7_ILi64EEESA_SA_EEELi512ENS_10bfloat16_tEfNS_4arch4Sm90ELb0ELb1ELb0ELb1ELb0ELb0ELb1ELb0ELb0ELb1ELb1ELb0EEENS1_21CollectiveEpilogueFwdINS6_IJSA_NS7_ILi512EEESA_EEES9_SC_SE_Li256ELb1ELb1ELb1ELb0EEENS1_36VarlenDynamicPersistentTileSchedulerILi64ELi64ELi256ELi128ELb1ELb1ELb1ELb1ELb0ELb1EEEEEEEEEvNT_6ParamsE,"aw",@nobits
	.sectionflags	@""
	.align	16
	.zero		1024


//--------------------- .nv.shared._ZN7cutlass13device_kernelIN5flash11enable_sm90INS1_16FlashAttnFwdSm90INS1_25CollectiveMainloopFwdSm90ILi2EN4cute5tupleIJNS5_1CILi1EEES8_S8_EEENS6_IJNS7_ILi64EEESA_SA_EEELi512ENS_10bfloat16_tEfNS_4arch4Sm90ELb0ELb1ELb0ELb1ELb0ELb1ELb1ELb0ELb0ELb1ELb1ELb0EEENS1_21CollectiveEpilogueFwdINS6_IJSA_NS7_ILi512EEESA_EEES9_SC_SE_Li256ELb1ELb1ELb1ELb0EEENS1_36VarlenDynamicPersistentTileSchedulerILi64ELi64ELi256ELi128ELb1ELb1ELb1ELb1ELb0ELb1EEEEEEEEEvNT_6ParamsE --------------------------
	.section	.nv.shared._ZN7cutlass13device_kernelIN5flash11enable_sm90INS1_16FlashAttnFwdSm90INS1_25CollectiveMainloopFwdSm90ILi2EN4cute5tupleIJNS5_1CILi1EEES8_S8_EEENS6_IJNS7_ILi64EEESA_SA_EEELi512ENS_10bfloat16_tEfNS_4arch4Sm90ELb0ELb1ELb0ELb1ELb0ELb1ELb1ELb0ELb0ELb1ELb1ELb0EEENS1_21CollectiveEpilogueFwdINS6_IJSA_NS7_ILi512EEESA_EEES9_SC_SE_Li256ELb1ELb1ELb1ELb0EEENS1_36VarlenDynamicPersistentTileSchedulerILi64ELi64ELi256ELi128ELb1ELb1ELb1ELb1ELb0ELb1EEEEEEEEEvNT_6ParamsE,"aw",@nobits
	.sectionflags	@""
	.align	16
	.zero		1024


//--------------------- .nv.shared._ZN7cutlass13device_kernelIN5flash11enable_sm90INS1_16FlashAttnFwdSm90INS1_25CollectiveMainloopFwdSm90ILi2EN4cute5tupleIJNS5_1CILi1EEES8_S8_EEENS6_IJNS7_ILi64EEESA_SA_EEELi512ENS_10bfloat16_tEfNS_4arch4Sm90ELb1ELb0ELb0ELb0ELb0ELb0ELb0ELb0ELb0ELb1ELb1ELb0EEENS1_21CollectiveEpilogueFwdINS6_IJSA_NS7_ILi512EEESA_EEES9_SC_SE_Li256ELb0ELb1ELb1ELb0EEENS1_19SingleTileSchedulerILb0ELb1ELb1ELi64EEEEEEEEEvNT_6ParamsE --------------------------
	.section	.nv.shared._ZN7cutlass13device_kernelIN5flash11enable_sm90INS1_16FlashAttnFwdSm90INS1_25CollectiveMainloopFwdSm90ILi2EN4cute5tupleIJNS5_1CILi1EEES8_S8_EEENS6_IJNS7_ILi64EEESA_SA_EEELi512ENS_10bfloat16_tEfNS_4arch4Sm90ELb1ELb0ELb0ELb0ELb0ELb0ELb0ELb0ELb0ELb1ELb1ELb0EEENS1_21CollectiveEpilogueFwdINS6_IJSA_NS7_ILi512EEESA_EEES9_SC_SE_Li256ELb0ELb1ELb1ELb0EEENS1_19SingleTileSchedulerILb0ELb1ELb1ELi64EEEEEEEEEvNT_6ParamsE,"aw",@nobits
	.sectionflags	@""
	.align	16
	.zero		1024


//--------------------- .nv.shared._ZN7cutlass13device_kernelIN5flash11enable_sm90INS1_16FlashAttnFwdSm90INS1_25CollectiveMainloopFwdSm90ILi2EN4cute5tupleIJNS5_1CILi1EEES8_S8_EEENS6_IJNS7_ILi64EEESA_SA_EEELi512ENS_10bfloat16_tEfNS_4arch4Sm90ELb1ELb0ELb0ELb0ELb0ELb0ELb1ELb0ELb0ELb1ELb1ELb0EEENS1_21CollectiveEpilogueFwdINS6_IJSA_NS7_ILi512EEESA_EEES9_SC_SE_Li256ELb0ELb1ELb1ELb0EEENS1_19SingleTileSchedulerILb0ELb1ELb1ELi64EEEEEEEEEvNT_6ParamsE --------------------------
	.section	.nv.shared._ZN7cutlass13device_kernelIN5flash11enable_sm90INS1_16FlashAttnFwdSm90INS1_25CollectiveMainloopFwdSm90ILi2EN4cute5tupleIJNS5_1CILi1EEES8_S8_EEENS6_IJNS7_ILi64EEESA_SA_EEELi512ENS_10bfloat16_tEfNS_4arch4Sm90ELb1ELb0ELb0ELb0ELb0ELb0ELb1ELb0ELb0ELb1ELb1ELb0EEENS1_21CollectiveEpilogueFwdINS6_IJSA_NS7_ILi512EEESA_EEES9_SC_SE_Li256ELb0ELb1ELb1ELb0EEENS1_19SingleTileSchedulerILb0ELb1ELb1ELi64EEEEEEEEEvNT_6ParamsE,"aw",@nobits
	.sectionflags	@""
	.align	16
	.zero		1024


//--------------------- .nv.shared._ZN7cutlass13device_kernelIN5flash11enable_sm90INS1_16FlashAttnFwdSm90INS1_25CollectiveMainloopFwdSm90ILi2EN4cute5tupleIJNS5_1CILi1EEES8_S8_EEENS6_IJNS7_ILi64EEESA_SA_EEELi512ENS_10bfloat16_tEfNS_4arch4Sm90ELb1ELb0ELb0ELb1ELb0ELb0ELb0ELb0ELb0ELb1ELb1ELb0EEENS1_21CollectiveEpilogueFwdINS6_IJSA_NS7_ILi512EEESA_EEES9_SC_SE_Li256ELb1ELb1ELb1ELb0EEENS1_36VarlenDynamicPersistentTileSchedulerILi64ELi64ELi256ELi128ELb1ELb1ELb1ELb1ELb1ELb1EEEEEEEEEvNT_6ParamsE --------------------------
	.section	.nv.shared._ZN7cutlass13device_kernelIN5flash11enable_sm90INS1_16FlashAttnFwdSm90INS1_25CollectiveMainloopFwdSm90ILi2EN4cute5tupleIJNS5_1CILi1EEES8_S8_EEENS6_IJNS7_ILi64EEESA_SA_EEELi512ENS_10bfloat16_tEfNS_4arch4Sm90ELb1ELb0ELb0ELb1ELb0ELb0ELb0ELb0ELb0ELb1ELb1ELb0EEENS1_21CollectiveEpilogueFwdINS6_IJSA_NS7_ILi512EEESA_EEES9_SC_SE_Li256ELb1ELb1ELb1ELb0EEENS1_36VarlenDynamicPersistentTileSchedulerILi64ELi64ELi256ELi128ELb1ELb1ELb1ELb1ELb1ELb1EEEEEEEEEvNT_6ParamsE,"aw",@nobits
	.sectionflags	@""
	.align	16
	.zero		1024


//--------------------- .nv.shared._ZN7cutlass13device_kernelIN5flash11enable_sm90INS1_16FlashAttnFwdSm90INS1_25CollectiveMainloopFwdSm90ILi2EN4cute5tupleIJNS5_1CILi1EEES8_S8_EEENS6_IJNS7_ILi64EEESA_SA_EEELi512ENS_10bfloat16_tEfNS_4arch4Sm90ELb1ELb0ELb0ELb1ELb0ELb1ELb0ELb0ELb0ELb1ELb1ELb0EEENS1_21CollectiveEpilogueFwdINS6_IJSA_NS7_ILi512EEESA_EEES9_SC_SE_Li256ELb1ELb1ELb1ELb0EEENS1_36VarlenDynamicPersistentTileSchedulerILi64ELi64ELi256ELi128ELb1ELb1ELb1ELb1ELb1ELb1EEEEEEEEEvNT_6ParamsE --------------------------
	.section	.nv.shared._ZN7cutlass13device_kernelIN5flash11enable_sm90INS1_16FlashAttnFwdSm90INS1_25CollectiveMainloopFwdSm90ILi2EN4cute5tupleIJNS5_1CILi1EEES8_S8_EEENS6_IJNS7_ILi64EEESA_SA_EEELi512ENS_10bfloat16_tEfNS_4arch4Sm90ELb1ELb0ELb0ELb1ELb0ELb1ELb0ELb0ELb0ELb1ELb1ELb0EEENS1_21CollectiveEpilogueFwdINS6_IJSA_NS7_ILi512EEESA_EEES9_SC_SE_Li256ELb1ELb1ELb1ELb0EEENS1_36VarlenDynamicPersistentTileSchedulerILi64ELi64ELi256ELi128ELb1ELb1ELb1ELb1ELb1ELb1EEEEEEEEEvNT_6ParamsE,"aw",@nobits
	.sectionflags	@""
	.align	16
	.zero		1024


//--------------------- .nv.shared._ZN7cutlass13device_kernelIN5flash11enable_sm90INS1_16FlashAttnFwdSm90INS1_25CollectiveMainloopFwdSm90ILi2EN4cute5tupleIJNS5_1CILi1EEES8_S8_EEENS6_IJNS7_ILi64EEESA_SA_EEELi512ENS_10bfloat16_tEfNS_4arch4Sm90ELb1ELb0ELb0ELb1ELb0ELb0ELb1ELb0ELb0ELb1ELb1ELb0EEENS1_21CollectiveEpilogueFwdINS6_IJSA_NS7_ILi512EEESA_EEES9_SC_SE_Li256ELb1ELb1ELb1ELb0EEENS1_36VarlenDynamicPersistentTileSchedulerILi64ELi64ELi256ELi128ELb1ELb1ELb1ELb1ELb1ELb1EEEEEEEEEvNT_6ParamsE --------------------------
	.section	.nv.shared._ZN7cutlass13device_kernelIN5flash11enable_sm90INS1_16FlashAttnFwdSm90INS1_25CollectiveMainloopFwdSm90ILi2EN4cute5tupleIJNS5_1CILi1EEES8_S8_EEENS6_IJNS7_ILi64EEESA_SA_EEELi512ENS_10bfloat16_tEfNS_4arch4Sm90ELb1ELb0ELb0ELb1ELb0ELb0ELb1ELb0ELb0ELb1ELb1ELb0EEENS1_21CollectiveEpilogueFwdINS6_IJSA_NS7_ILi512EEESA_EEES9_SC_SE_Li256ELb1ELb1ELb1ELb0EEENS1_36VarlenDynamicPersistentTileSchedulerILi64ELi64ELi256ELi128ELb1ELb1ELb1ELb1ELb1ELb1EEEEEEEEEvNT_6ParamsE,"aw",@nobits
	.sectionflags	@""
	.align	16
	.zero		1024


//--------------------- .nv.shared._ZN7cutlass13device_kernelIN5flash11enable_sm90INS1_16FlashAttnFwdSm90INS1_25CollectiveMainloopFwdSm90ILi2EN4cute5tupleIJNS5_1CILi1EEES8_S8_EEENS6_IJNS7_ILi64EEESA_SA_EEELi512ENS_10bfloat16_tEfNS_4arch4Sm90ELb1ELb0ELb0ELb1ELb0ELb1ELb1ELb0ELb0ELb1ELb1ELb0EEENS1_21CollectiveEpilogueFwdINS6_IJSA_NS7_ILi512EEESA_EEES9_SC_SE_Li256ELb1ELb1ELb1ELb0EEENS1_36VarlenDynamicPersistentTileSchedulerILi64ELi64ELi256ELi128ELb1ELb1ELb1ELb1ELb1ELb1EEEEEEEEEvNT_6ParamsE --------------------------
	.section	.nv.shared._ZN7cutlass13device_kernelIN5flash11enable_sm90INS1_16FlashAttnFwdSm90INS1_25CollectiveMainloopFwdSm90ILi2EN4cute5tupleIJNS5_1CILi1EEES8_S8_EEENS6_IJNS7_ILi64EEESA_SA_EEELi512ENS_10bfloat16_tEfNS_4arch4Sm90ELb1ELb0ELb0ELb1ELb0ELb1ELb1ELb0ELb0ELb1ELb1ELb0EEENS1_21CollectiveEpilogueFwdINS6_IJSA_NS7_ILi512EEESA_EEES9_SC_SE_Li256ELb1ELb1ELb1ELb0EEENS1_36VarlenDynamicPersistentTileSchedulerILi64ELi64ELi256ELi128ELb1ELb1ELb1ELb1ELb1ELb1EEEEEEEEEvNT_6ParamsE,"aw",@nobits
	.sectionflags	@""
	.align	16
	.zero		1024


//--------------------- .nv.constant0._ZN7cutlass13device_kernelIN5flash11enable_sm90INS1_16FlashAttnFwdSm90INS1_25CollectiveMainloopFwdSm90ILi2EN4cute5tupleIJNS5_1CILi1EEES8_S8_EEENS6_IJNS7_ILi64EEESA_SA_EEELi512ENS_10bfloat16_tEfNS_4arch4Sm90ELb0ELb0ELb0ELb0ELb0ELb0ELb0ELb0ELb0ELb1ELb1ELb0EEENS1_21CollectiveEpilogueFwdINS6_IJSA_NS7_ILi512EEESA_EEES9_SC_SE_Li256ELb0ELb1ELb1ELb0EEENS1_19SingleTileSchedulerILb0ELb1ELb1ELi64EEEEEEEEEvNT_6ParamsE --------------------------
	.section	.nv.constant0._ZN7cutlass13device_kernelIN5flash11enable_sm90INS1_16FlashAttnFwdSm90INS1_25CollectiveMainloopFwdSm90ILi2EN4cute5tupleIJNS5_1CILi1EEES8_S8_EEENS6_IJNS7_ILi64EEESA_SA_EEELi512ENS_10bfloat16_tEfNS_4arch4Sm90ELb0ELb0ELb0ELb0ELb0ELb0ELb0ELb0ELb0ELb1ELb1ELb0EEENS1_21CollectiveEpilogueFwdINS6_IJSA_NS7_ILi512EEESA_EEES9_SC_SE_Li256ELb0ELb1ELb1ELb0EEENS1_19SingleTileSchedulerILb0ELb1ELb1ELi64EEEEEEEEEvNT_6ParamsE,"a",@progbits
	.sectionflags	@""
	.align	4
.nv.constant0._ZN7cutlass13device_kernelIN5flash11enable_sm90INS1_16FlashAttnFwdSm90INS1_25CollectiveMainloopFwdSm90ILi2EN4cute5tupleIJNS5_1CILi1EEES8_S8_EEENS6_IJNS7_ILi64EEESA_SA_EEELi512ENS_10bfloat16_tEfNS_4arch4Sm90ELb0ELb0ELb0ELb0ELb0ELb0ELb0ELb0ELb0ELb1ELb1ELb0EEENS1_21CollectiveEpilogueFwdINS6_IJSA_NS7_ILi512EEESA_EEES9_SC_SE_Li256ELb0ELb1ELb1ELb0EEENS1_19SingleTileSchedulerILb0ELb1ELb1ELi64EEEEEEEEEvNT_6ParamsE:
	.zero		3200


//--------------------- .nv.constant0._ZN7cutlass13device_kernelIN5flash11enable_sm90INS1_16FlashAttnFwdSm90INS1_25CollectiveMainloopFwdSm90ILi2EN4cute5tupleIJNS5_1CILi1EEES8_S8_EEENS6_IJNS7_ILi64EEESA_SA_EEELi512ENS_10bfloat16_tEfNS_4arch4Sm90ELb0ELb0ELb0ELb0ELb0ELb0ELb1ELb0ELb0ELb1ELb1ELb0EEENS1_21CollectiveEpilogueFwdINS6_IJSA_NS7_ILi512EEESA_EEES9_SC_SE_Li256ELb0ELb1ELb1ELb0EEENS1_19SingleTileSchedulerILb0ELb1ELb1ELi64EEEEEEEEEvNT_6ParamsE --------------------------
	.section	.nv.constant0._ZN7cutlass13device_kernelIN5flash11enable_sm90INS1_16FlashAttnFwdSm90INS1_25CollectiveMainloopFwdSm90ILi2EN4cute5tupleIJNS5_1CILi1EEES8_S8_EEENS6_IJNS7_ILi64EEESA_SA_EEELi512ENS_10bfloat16_tEfNS_4arch4Sm90ELb0ELb0ELb0ELb0ELb0ELb0ELb1ELb0ELb0ELb1ELb1ELb0EEENS1_21CollectiveEpilogueFwdINS6_IJSA_NS7_ILi512EEESA_EEES9_SC_SE_Li256ELb0ELb1ELb1ELb0EEENS1_19SingleTileSchedulerILb0ELb1ELb1ELi64EEEEEEEEEvNT_6ParamsE,"a",@progbits
	.sectionflags	@""
	.align	4
.nv.constant0._ZN7cutlass13device_kernelIN5flash11enable_sm90INS1_16FlashAttnFwdSm90INS1_25CollectiveMainloopFwdSm90ILi2EN4cute5tupleIJNS5_1CILi1EEES8_S8_EEENS6_IJNS7_ILi64EEESA_SA_EEELi512ENS_10bfloat16_tEfNS_4arch4Sm90ELb0ELb0ELb0ELb0ELb0ELb0ELb1ELb0ELb0ELb1ELb1ELb0EEENS1_21CollectiveEpilogueFwdINS6_IJSA_NS7_ILi512EEESA_EEES9_SC_SE_Li256ELb0ELb1ELb1ELb0EEENS1_19SingleTileSchedulerILb0ELb1ELb1ELi64EEEEEEEEEvNT_6ParamsE:
	.zero		3456


//--------------------- .nv.constant0._ZN7cutlass13device_kernelIN5flash11enable_sm90INS1_16FlashAttnFwdSm90INS1_25CollectiveMainloopFwdSm90ILi2EN4cute5tupleIJNS5_1CILi1EEES8_S8_EEENS6_IJNS7_ILi64EEESA_SA_EEELi512ENS_10bfloat16_tEfNS_4arch4Sm90ELb0ELb0ELb0ELb1ELb0ELb0ELb0ELb0ELb0ELb1ELb1ELb0EEENS1_21CollectiveEpilogueFwdINS6_IJSA_NS7_ILi512EEESA_EEES9_SC_SE_Li256ELb1ELb1ELb1ELb0EEENS1_36VarlenDynamicPersistentTileSchedulerILi64ELi64ELi256ELi128ELb1ELb1ELb1ELb0ELb1ELb1EEEEEEEEEvNT_6ParamsE --------------------------
	.section	.nv.constant0._ZN7cutlass13device_kernelIN5flash11enable_sm90INS1_16FlashAttnFwdSm90INS1_25CollectiveMainloopFwdSm90ILi2EN4cute5tupleIJNS5_1CILi1EEES8_S8_EEENS6_IJNS7_ILi64EEESA_SA_EEELi512ENS_10bfloat16_tEfNS_4arch4Sm90ELb0ELb0ELb0ELb1ELb0ELb0ELb0ELb0ELb0ELb1ELb1ELb0EEENS1_21CollectiveEpilogueFwdINS6_IJSA_NS7_ILi512EEESA_EEES9_SC_SE_Li256ELb1ELb1ELb1ELb0EEENS1_36VarlenDynamicPersistentTileSchedulerILi64ELi64ELi256ELi128ELb1ELb1ELb1ELb0ELb1ELb1EEEEEEEEEvNT_6ParamsE,"a",@progbits
	.sectionflags	@""
	.align	4
.nv.constant0._ZN7cutlass13device_kernelIN5flash11enable_sm90INS1_16FlashAttnFwdSm90INS1_25CollectiveMainloopFwdSm90ILi2EN4cute5tupleIJNS5_1CILi1EEES8_S8_EEENS6_IJNS7_ILi64EEESA_SA_EEELi512ENS_10bfloat16_tEfNS_4arch4Sm90ELb0ELb0ELb0ELb1ELb0ELb0ELb0ELb0ELb0ELb1ELb1ELb0EEENS1_21CollectiveEpilogueFwdINS6_IJSA_NS7_ILi512EEESA_EEES9_SC_SE_Li256ELb1ELb1ELb1ELb0EEENS1_36VarlenDynamicPersistentTileSchedulerILi64ELi64ELi256ELi128ELb1ELb1ELb1ELb0ELb1ELb1EEEEEEEEEvNT_6ParamsE:
	.zero		3328


//--------------------- .nv.constant0._ZN7cutlass13device_kernelIN5flash11enable_sm90INS1_16FlashAttnFwdSm90INS1_25CollectiveMainloopFwdSm90ILi2EN4cute5tupleIJNS5_1CILi1EEES8_S8_EEENS6_IJNS7_ILi64EEESA_SA_EEELi512ENS_10bfloat16_tEfNS_4arch4Sm90ELb0ELb0ELb0ELb1ELb0ELb1ELb0ELb0ELb0ELb1ELb1ELb0EEENS1_21CollectiveEpilogueFwdINS6_IJSA_NS7_ILi512EEESA_EEES9_SC_SE_Li256ELb1ELb1ELb1ELb0EEENS1_36VarlenDynamicPersistentTileSchedulerILi64ELi64ELi256ELi128ELb1ELb1ELb1ELb0ELb1ELb1EEEEEEEEEvNT_6ParamsE --------------------------
	.section	.nv.constant0._ZN7cutlass13device_kernelIN5flash11enable_sm90INS1_16FlashAttnFwdSm90INS1_25CollectiveMainloopFwdSm90ILi2EN4cute5tupleIJNS5_1CILi1EEES8_S8_EEENS6_IJNS7_ILi64EEESA_SA_EEELi512ENS_10bfloat16_tEfNS_4arch4Sm90ELb0ELb0ELb0ELb1ELb0ELb1ELb0ELb0ELb0ELb1ELb1ELb0EEENS1_21CollectiveEpilogueFwdINS6_IJSA_NS7_ILi512EEESA_EEES9_SC_SE_Li256ELb1ELb1ELb1ELb0EEENS1_36VarlenDynamicPersistentTileSchedulerILi64ELi64ELi256ELi128ELb1ELb1ELb1ELb0ELb1ELb1EEEEEEEEEvNT_6ParamsE,"a",@progbits
	.sectionflags	@""
	.align	4
.nv.constant0._ZN7cutlass13device_kernelIN5flash11enable_sm90INS1_16FlashAttnFwdSm90INS1_25CollectiveMainloopFwdSm90ILi2EN4cute5tupleIJNS5_1CILi1EEES8_S8_EEENS6_IJNS7_ILi64EEESA_SA_EEELi512ENS_10bfloat16_tEfNS_4arch4Sm90ELb0ELb0ELb0ELb1ELb0ELb1ELb0ELb0ELb0ELb1ELb1ELb0EEENS1_21CollectiveEpilogueFwdINS6_IJSA_NS7_ILi512EEESA_EEES9_SC_SE_Li256ELb1ELb1ELb1ELb0EEENS1_36VarlenDynamicPersistentTileSchedulerILi64ELi64ELi256ELi128ELb1ELb1ELb1ELb0ELb1ELb1EEEEEEEEEvNT_6ParamsE:
	.zero		3328


//--------------------- .nv.constant0._ZN7cutlass13device_kernelIN5flash11enable_sm90INS1_16FlashAttnFwdSm90INS1_25CollectiveMainloopFwdSm90ILi2EN4cute5tupleIJNS5_1CILi1EEES8_S8_EEENS6_IJNS7_ILi64EEESA_SA_EEELi512ENS_10bfloat16_tEfNS_4arch4Sm90ELb0ELb0ELb0ELb1ELb0ELb0ELb1ELb0ELb0ELb1ELb1ELb0EEENS1_21CollectiveEpilogueFwdINS6_IJSA_NS7_ILi512EEESA_EEES9_SC_SE_Li256ELb1ELb1ELb1ELb0EEENS1_36VarlenDynamicPersistentTileSchedulerILi64ELi64ELi256ELi128ELb1ELb1ELb1ELb0ELb1ELb1EEEEEEEEEvNT_6ParamsE --------------------------
	.section	.nv.constant0._ZN7cutlass13device_kernelIN5flash11enable_sm90INS1_16FlashAttnFwdSm90INS1_25CollectiveMainloopFwdSm90ILi2EN4cute5tupleIJNS5_1CILi1EEES8_S8_EEENS6_IJNS7_ILi64EEESA_SA_EEELi512ENS_10bfloat16_tEfNS_4arch4Sm90ELb0ELb0ELb0ELb1ELb0ELb0ELb1ELb0ELb0ELb1ELb1ELb0EEENS1_21CollectiveEpilogueFwdINS6_IJSA_NS7_ILi512EEESA_EEES9_SC_SE_Li256ELb1ELb1ELb1ELb0EEENS1_36VarlenDynamicPersistentTileSchedulerILi64ELi64ELi256ELi128ELb1ELb1ELb1ELb0ELb1ELb1EEEEEEEEEvNT_6ParamsE,"a",@progbits
	.sectionflags	@""
	.align	4
.nv.constant0._ZN7cutlass13device_kernelIN5flash11enable_sm90INS1_16FlashAttnFwdSm90INS1_25CollectiveMainloopFwdSm90ILi2EN4cute5tupleIJNS5_1CILi1EEES8_S8_EEENS6_IJNS7_ILi64EEESA_SA_EEELi512ENS_10bfloat16_tEfNS_4arch4Sm90ELb0ELb0ELb0ELb1ELb0ELb0ELb1ELb0ELb0ELb1ELb1ELb0EEENS1_21CollectiveEpilogueFwdINS6_IJSA_NS7_ILi512EEESA_EEES9_SC_SE_Li256ELb1ELb1ELb1ELb0EEENS1_36VarlenDynamicPersistentTileSchedulerILi64ELi64ELi256ELi128ELb1ELb1ELb1ELb0ELb1ELb1EEEEEEEEEvNT_6ParamsE:
	.zero		3584


//--------------------- .nv.constant0._ZN7cutlass13device_kernelIN5flash11enable_sm90INS1_16FlashAttnFwdSm90INS1_25CollectiveMainloopFwdSm90ILi2EN4cute5tupleIJNS5_1CILi1EEES8_S8_EEENS6_IJNS7_ILi64EEESA_SA_EEELi512ENS_10bfloat16_tEfNS_4arch4Sm90ELb0ELb0ELb0ELb1ELb0ELb1ELb1ELb0ELb0ELb1ELb1ELb0EEENS1_21CollectiveEpilogueFwdINS6_IJSA_NS7_ILi512EEESA_EEES9_SC_SE_Li256ELb1ELb1ELb1ELb0EEENS1_36VarlenDynamicPersistentTileSchedulerILi64ELi64ELi256ELi128ELb1ELb1ELb1ELb0ELb1ELb1EEEEEEEEEvNT_6ParamsE --------------------------
	.section	.nv.constant0._ZN7cutlass13device_kernelIN5flash11enable_sm90INS1_16FlashAttnFwdSm90INS1_25CollectiveMainloopFwdSm90ILi2EN4cute5tupleIJNS5_1CILi1EEES8_S8_EEENS6_IJNS7_ILi64EEESA_SA_EEELi512ENS_10bfloat16_tEfNS_4arch4Sm90ELb0ELb0ELb0ELb1ELb0ELb1ELb1ELb0ELb0ELb1ELb1ELb0EEENS1_21CollectiveEpilogueFwdINS6_IJSA_NS7_ILi512EEESA_EEES9_SC_SE_Li256ELb1ELb1ELb1ELb0EEENS1_36VarlenDynamicPersistentTileSchedulerILi64ELi64ELi256ELi128ELb1ELb1ELb1ELb0ELb1ELb1EEEEEEEEEvNT_6ParamsE,"a",@progbits
	.sectionflags	@""
	.align	4
.nv.constant0._ZN7cutlass13device_kernelIN5flash11enable_sm90INS1_16FlashAttnFwdSm90INS1_25CollectiveMainloopFwdSm90ILi2EN4cute5tupleIJNS5_1CILi1EEES8_S8_EEENS6_IJNS7_ILi64EEESA_SA_EEELi512ENS_10bfloat16_tEfNS_4arch4Sm90ELb0ELb0ELb0ELb1ELb0ELb1ELb1ELb0ELb0ELb1ELb1ELb0EEENS1_21CollectiveEpilogueFwdINS6_IJSA_NS7_ILi512EEESA_EEES9_SC_SE_Li256ELb1ELb1ELb1ELb0EEENS1_36VarlenDynamicPersistentTileSchedulerILi64ELi64ELi256ELi128ELb1ELb1ELb1ELb0ELb1ELb1EEEEEEEEEvNT_6ParamsE:
	.zero		3584


//--------------------- .nv.constant0._ZN7cutlass13device_kernelIN5flash11enable_sm90INS1_16FlashAttnFwdSm90INS1_25CollectiveMainloopFwdSm90ILi2EN4cute5tupleIJNS5_1CILi1EEES8_S8_EEENS6_IJNS7_ILi64EEESA_SA_EEELi512ENS_10bfloat16_tEfNS_4arch4Sm90ELb0ELb1ELb0ELb0ELb0ELb0ELb0ELb0ELb0ELb1ELb1ELb0EEENS1_21CollectiveEpilogueFwdINS6_IJSA_NS7_ILi512EEESA_EEES9_SC_SE_Li256ELb0ELb1ELb1ELb0EEENS1_19SingleTileSchedulerILb0ELb1ELb1ELi64EEEEEEEEEvNT_6ParamsE --------------------------
	.section	.nv.constant0._ZN7cutlass13device_kernelIN5flash11enable_sm90INS1_16FlashAttnFwdSm90INS1_25CollectiveMainloopFwdSm90ILi2EN4cute5tupleIJNS5_1CILi1EEES8_S8_EEENS6_IJNS7_ILi64EEESA_SA_EEELi512ENS_10bfloat16_tEfNS_4arch4Sm90ELb0ELb1ELb0ELb0ELb0ELb0ELb0ELb0ELb0ELb1ELb1ELb0EEENS1_21CollectiveEpilogueFwdINS6_IJSA_NS7_ILi512EEESA_EEES9_SC_SE_Li256ELb0ELb1ELb1ELb0EEENS1_19SingleTileSchedulerILb0ELb1ELb1ELi64EEEEEEEEEvNT_6ParamsE,"a",@progbits
	.sectionflags	@""
	.align	4
.nv.constant0._ZN7cutlass13device_kernelIN5flash11enable_sm90INS1_16FlashAttnFwdSm90INS1_25CollectiveMainloopFwdSm90ILi2EN4cute5tupleIJNS5_1CILi1EEES8_S8_EEENS6_IJNS7_ILi64EEESA_SA_EEELi512ENS_10bfloat16_tEfNS_4arch4Sm90ELb0ELb1ELb0ELb0ELb0ELb0ELb0ELb0ELb0ELb1ELb1ELb0EEENS1_21CollectiveEpilogueFwdINS6_IJSA_NS7_ILi512EEESA_EEES9_SC_SE_Li256ELb0ELb1ELb1ELb0EEENS1_19SingleTileSchedulerILb0ELb1ELb1ELi64EEEEEEEEEvNT_6ParamsE:
	.zero		3200


//--------------------- .nv.constant0._ZN7cutlass13device_kernelIN5flash11enable_sm90INS1_16FlashAttnFwdSm90INS1_25CollectiveMainloopFwdSm90ILi2EN4cute5tupleIJNS5_1CILi1EEES8_S8_EEENS6_IJNS7_ILi64EEESA_SA_EEELi512ENS_10bfloat16_tEfNS_4arch4Sm90ELb0ELb1ELb0ELb0ELb0ELb0ELb1ELb0ELb0ELb1ELb1ELb0EEENS1_21CollectiveEpilogueFwdINS6_IJSA_NS7_ILi512EEESA_EEES9_SC_SE_Li256ELb0ELb1ELb1ELb0EEENS1_19SingleTileSchedulerILb0ELb1ELb1ELi64EEEEEEEEEvNT_6ParamsE --------------------------
	.section	.nv.constant0._ZN7cutlass13device_kernelIN5flash11enable_sm90INS1_16FlashAttnFwdSm90INS1_25CollectiveMainloopFwdSm90ILi2EN4cute5tupleIJNS5_1CILi1EEES8_S8_EEENS6_IJNS7_ILi64EEESA_SA_EEELi512ENS_10bfloat16_tEfNS_4arch4Sm90ELb0ELb1ELb0ELb0ELb0ELb0ELb1ELb0ELb0ELb1ELb1ELb0EEENS1_21CollectiveEpilogueFwdINS6_IJSA_NS7_ILi512EEESA_EEES9_SC_SE_Li256ELb0ELb1ELb1ELb0EEENS1_19SingleTileSchedulerILb0ELb1ELb1ELi64EEEEEEEEEvNT_6ParamsE,"a",@progbits
	.sectionflags	@""
	.align	4
.nv.constant0._ZN7cutlass13device_kernelIN5flash11enable_sm90INS1_16FlashAttnFwdSm90INS1_25CollectiveMainloopFwdSm90ILi2EN4cute5tupleIJNS5_1CILi1EEES8_S8_EEENS6_IJNS7_ILi64EEESA_SA_EEELi512ENS_10bfloat16_tEfNS_4arch4Sm90ELb0ELb1ELb0ELb0ELb0ELb0ELb1ELb0ELb0ELb1ELb1ELb0EEENS1_21CollectiveEpilogueFwdINS6_IJSA_NS7_ILi512EEESA_EEES9_SC_SE_Li256ELb0ELb1ELb1ELb0EEENS1_19SingleTileSchedulerILb0ELb1ELb1ELi64EEEEEEEEEvNT_6ParamsE:
	.zero		3456


//--------------------- .nv.constant0._ZN7cutlass13device_kernelIN5flash11enable_sm90INS1_16FlashAttnFwdSm90INS1_25CollectiveMainloopFwdSm90ILi2EN4cute5tupleIJNS5_1CILi1EEES8_S8_EEENS6_IJNS7_ILi64EEESA_SA_EEELi512ENS_10bfloat16_tEfNS_4arch4Sm90ELb0ELb1ELb0ELb1ELb0ELb0ELb0ELb0ELb0ELb1ELb1ELb0EEENS1_21CollectiveEpilogueFwdINS6_IJSA_NS7_ILi512EEESA_EEES9_SC_SE_Li256ELb1ELb1ELb1ELb0EEENS1_36VarlenDynamicPersistentTileSchedulerILi64ELi64ELi256ELi128ELb1ELb1ELb1ELb1ELb0ELb1EEEEEEEEEvNT_6ParamsE --------------------------
	.section	.nv.constant0._ZN7cutlass13device_kernelIN5flash11enable_sm90INS1_16FlashAttnFwdSm90INS1_25CollectiveMainloopFwdSm90ILi2EN4cute5tupleIJNS5_1CILi1EEES8_S8_EEENS6_IJNS7_ILi64EEESA_SA_EEELi512ENS_10bfloat16_tEfNS_4arch4Sm90ELb0ELb1ELb0ELb1ELb0ELb0ELb0ELb0ELb0ELb1ELb1ELb0EEENS1_21CollectiveEpilogueFwdINS6_IJSA_NS7_ILi512EEESA_EEES9_SC_SE_Li256ELb1ELb1ELb1ELb0EEENS1_36VarlenDynamicPersistentTileSchedulerILi64ELi64ELi256ELi128ELb1ELb1ELb1ELb1ELb0ELb1EEEEEEEEEvNT_6ParamsE,"a",@progbits
	.sectionflags	@""
	.align	4
.nv.constant0._ZN7cutlass13device_kernelIN5flash11enable_sm90INS1_16FlashAttnFwdSm90INS1_25CollectiveMainloopFwdSm90ILi2EN4cute5tupleIJNS5_1CILi1EEES8_S8_EEENS6_IJNS7_ILi64EEESA_SA_EEELi512ENS_10bfloat16_tEfNS_4arch4Sm90ELb0ELb1ELb0ELb1ELb0ELb0ELb0ELb0ELb0ELb1ELb1ELb0EEENS1_21CollectiveEpilogueFwdINS6_IJSA_NS7_ILi512EEESA_EEES9_SC_SE_Li256ELb1ELb1ELb1ELb0EEENS1_36VarlenDynamicPersistentTileSchedulerILi64ELi64ELi256ELi128ELb1ELb1ELb1ELb1ELb0ELb1EEEEEEEEEvNT_6ParamsE:
	.zero		3328


//--------------------- .nv.constant0._ZN7cutlass13device_kernelIN5flash11enable_sm90INS1_16FlashAttnFwdSm90INS1_25CollectiveMainloopFwdSm90ILi2EN4cute5tupleIJNS5_1CILi1EEES8_S8_EEENS6_IJNS7_ILi64EEESA_SA_EEELi512ENS_10bfloat16_tEfNS_4arch4Sm90ELb0ELb1ELb0ELb1ELb0ELb1ELb0ELb0ELb0ELb1ELb1ELb0EEENS1_21CollectiveEpilogueFwdINS6_IJSA_NS7_ILi512EEESA_EEES9_SC_SE_Li256ELb1ELb1ELb1ELb0EEENS1_36VarlenDynamicPersistentTileSchedulerILi64ELi64ELi256ELi128ELb1ELb1ELb1ELb1ELb0ELb1EEEEEEEEEvNT_6ParamsE --------------------------
	.section	.nv.constant0._ZN7cutlass13device_kernelIN5flash11enable_sm90INS1_16FlashAttnFwdSm90INS1_25CollectiveMainloopFwdSm90ILi2EN4cute5tupleIJNS5_1CILi1EEES8_S8_EEENS6_IJNS7_ILi64EEESA_SA_EEELi512ENS_10bfloat16_tEfNS_4arch4Sm90ELb0ELb1ELb0ELb1ELb0ELb1ELb0ELb0ELb0ELb1ELb1ELb0EEENS1_21CollectiveEpilogueFwdINS6_IJSA_NS7_ILi512EEESA_EEES9_SC_SE_Li256ELb1ELb1ELb1ELb0EEENS1_36VarlenDynamicPersistentTileSchedulerILi64ELi64ELi256ELi128ELb1ELb1ELb1ELb1ELb0ELb1EEEEEEEEEvNT_6ParamsE,"a",@progbits
	.sectionflags	@""
	.align	4
.nv.constant0._ZN7cutlass13device_kernelIN5flash11enable_sm90INS1_16FlashAttnFwdSm90INS1_25CollectiveMainloopFwdSm90ILi2EN4cute5tupleIJNS5_1CILi1EEES8_S8_EEENS6_IJNS7_ILi64EEESA_SA_EEELi512ENS_10bfloat16_tEfNS_4arch4Sm90ELb0ELb1ELb0ELb1ELb0ELb1ELb0ELb0ELb0ELb1ELb1ELb0EEENS1_21CollectiveEpilogueFwdINS6_IJSA_NS7_ILi512EEESA_EEES9_SC_SE_Li256ELb1ELb1ELb1ELb0EEENS1_36VarlenDynamicPersistentTileSchedulerILi64ELi64ELi256ELi128ELb1ELb1ELb1ELb1ELb0ELb1EEEEEEEEEvNT_6ParamsE:
	.zero		3328


//--------------------- .nv.constant0._ZN7cutlass13device_kernelIN5flash11enable_sm90INS1_16FlashAttnFwdSm90INS1_25CollectiveMainloopFwdSm90ILi2EN4cute5tupleIJNS5_1CILi1EEES8_S8_EEENS6_IJNS7_ILi64EEESA_SA_EEELi512ENS_10bfloat16_tEfNS_4arch4Sm90ELb0ELb1ELb0ELb1ELb0ELb0ELb1ELb0ELb0ELb1ELb1ELb0EEENS1_21CollectiveEpilogueFwdINS6_IJSA_NS7_ILi512EEESA_EEES9_SC_SE_Li256ELb1ELb1ELb1ELb0EEENS1_36VarlenDynamicPersistentTileSchedulerILi64ELi64ELi256ELi128ELb1ELb1ELb1ELb1ELb0ELb1EEEEEEEEEvNT_6ParamsE --------------------------
	.section	.nv.constant0._ZN7cutlass13device_kernelIN5flash11enable_sm90INS1_16FlashAttnFwdSm90INS1_25CollectiveMainloopFwdSm90ILi2EN4cute5tupleIJNS5_1CILi1EEES8_S8_EEENS6_IJNS7_ILi64EEESA_SA_EEELi512ENS_10bfloat16_tEfNS_4arch4Sm90ELb0ELb1ELb0ELb1ELb0ELb0ELb1ELb0ELb0ELb1ELb1ELb0EEENS1_21CollectiveEpilogueFwdINS6_IJSA_NS7_ILi512EEESA_EEES9_SC_SE_Li256ELb1ELb1ELb1ELb0EEENS1_36VarlenDynamicPersistentTileSchedulerILi64ELi64ELi256ELi128ELb1ELb1ELb1ELb1ELb0ELb1EEEEEEEEEvNT_6ParamsE,"a",@progbits
	.sectionflags	@""
	.align	4
.nv.constant0._ZN7cutlass13device_kernelIN5flash11enable_sm90INS1_16FlashAttnFwdSm90INS1_25CollectiveMainloopFwdSm90ILi2EN4cute5tupleIJNS5_1CILi1EEES8_S8_EEENS6_IJNS7_ILi64EEESA_SA_EEELi512ENS_10bfloat16_tEfNS_4arch4Sm90ELb0ELb1ELb0ELb1ELb0ELb0ELb1ELb0ELb0ELb1ELb1ELb0EEENS1_21CollectiveEpilogueFwdINS6_IJSA_NS7_ILi512EEESA_EEES9_SC_SE_Li256ELb1ELb1ELb1ELb0EEENS1_36VarlenDynamicPersistentTileSchedulerILi64ELi64ELi256ELi128ELb1ELb1ELb1ELb1ELb0ELb1EEEEEEEEEvNT_6ParamsE:
	.zero		3584


//--------------------- .nv.constant0._ZN7cutlass13device_kernelIN5flash11enable_sm90INS1_16FlashAttnFwdSm90INS1_25CollectiveMainloopFwdSm90ILi2EN4cute5tupleIJNS5_1CILi1EEES8_S8_EEENS6_IJNS7_ILi64EEESA_SA_EEELi512ENS_10bfloat16_tEfNS_4arch4Sm90ELb0ELb1ELb0ELb1ELb0ELb1ELb1ELb0ELb0ELb1ELb1ELb0EEENS1_21CollectiveEpilogueFwdINS6_IJSA_NS7_ILi512EEESA_EEES9_SC_SE_Li256ELb1ELb1ELb1ELb0EEENS1_36VarlenDynamicPersistentTileSchedulerILi64ELi64ELi256ELi128ELb1ELb1ELb1ELb1ELb0ELb1EEEEEEEEEvNT_6ParamsE --------------------------
	.section	.nv.constant0._ZN7cutlass13device_kernelIN5flash11enable_sm90INS1_16FlashAttnFwdSm90INS1_25CollectiveMainloopFwdSm90ILi2EN4cute5tupleIJNS5_1CILi1EEES8_S8_EEENS6_IJNS7_ILi64EEESA_SA_EEELi512ENS_10bfloat16_tEfNS_4arch4Sm90ELb0ELb1ELb0ELb1ELb0ELb1ELb1ELb0ELb0ELb1ELb1ELb0EEENS1_21CollectiveEpilogueFwdINS6_IJSA_NS7_ILi512EEESA_EEES9_SC_SE_Li256ELb1ELb1ELb1ELb0EEENS1_36VarlenDynamicPersistentTileSchedulerILi64ELi64ELi256ELi128ELb1ELb1ELb1ELb1ELb0ELb1EEEEEEEEEvNT_6ParamsE,"a",@progbits
	.sectionflags	@""
	.align	4
.nv.constant0._ZN7cutlass13device_kernelIN5flash11enable_sm90INS1_16FlashAttnFwdSm90INS1_25CollectiveMainloopFwdSm90ILi2EN4cute5tupleIJNS5_1CILi1EEES8_S8_EEENS6_IJNS7_ILi64EEESA_SA_EEELi512ENS_10bfloat16_tEfNS_4arch4Sm90ELb0ELb1ELb0ELb1ELb0ELb1ELb1ELb0ELb0ELb1ELb1ELb0EEENS1_21CollectiveEpilogueFwdINS6_IJSA_NS7_ILi512EEESA_EEES9_SC_SE_Li256ELb1ELb1ELb1ELb0EEENS1_36VarlenDynamicPersistentTileSchedulerILi64ELi64ELi256ELi128ELb1ELb1ELb1ELb1ELb0ELb1EEEEEEEEEvNT_6ParamsE:
	.zero		3584


//--------------------- .nv.constant0._ZN7cutlass13device_kernelIN5flash11enable_sm90INS1_16FlashAttnFwdSm90INS1_25CollectiveMainloopFwdSm90ILi2EN4cute5tupleIJNS5_1CILi1EEES8_S8_EEENS6_IJNS7_ILi64EEESA_SA_EEELi512ENS_10bfloat16_tEfNS_4arch4Sm90ELb1ELb0ELb0ELb0ELb0ELb0ELb0ELb0ELb0ELb1ELb1ELb0EEENS1_21CollectiveEpilogueFwdINS6_IJSA_NS7_ILi512EEESA_EEES9_SC_SE_Li256ELb0ELb1ELb1ELb0EEENS1_19SingleTileSchedulerILb0ELb1ELb1ELi64EEEEEEEEEvNT_6ParamsE --------------------------
	.section	.nv.constant0._ZN7cutlass13device_kernelIN5flash11enable_sm90INS1_16FlashAttnFwdSm90INS1_25CollectiveMainloopFwdSm90ILi2EN4cute5tupleIJNS5_1CILi1EEES8_S8_EEENS6_IJNS7_ILi64EEESA_SA_EEELi512ENS_10bfloat16_tEfNS_4arch4Sm90ELb1ELb0ELb0ELb0ELb0ELb0ELb0ELb0ELb0ELb1ELb1ELb0EEENS1_21CollectiveEpilogueFwdINS6_IJSA_NS7_ILi512EEESA_EEES9_SC_SE_Li256ELb0ELb1ELb1ELb0EEENS1_19SingleTileSchedulerILb0ELb1ELb1ELi64EEEEEEEEEvNT_6ParamsE,"a",@progbits
	.sectionflags	@""
	.align	4
.nv.constant0._ZN7cutlass13device_kernelIN5flash11enable_sm90INS1_16FlashAttnFwdSm90INS1_25CollectiveMainloopFwdSm90ILi2EN4cute5tupleIJNS5_1CILi1EEES8_S8_EEENS6_IJNS7_ILi64EEESA_SA_EEELi512ENS_10bfloat16_tEfNS_4arch4Sm90ELb1ELb0ELb0ELb0ELb0ELb0ELb0ELb0ELb0ELb1ELb1ELb0EEENS1_21CollectiveEpilogueFwdINS6_IJSA_NS7_ILi512EEESA_EEES9_SC_SE_Li256ELb0ELb1ELb1ELb0EEENS1_19SingleTileSchedulerILb0ELb1ELb1ELi64EEEEEEEEEvNT_6ParamsE:
	.zero		3200


//--------------------- .nv.constant0._ZN7cutlass13device_kernelIN5flash11enable_sm90INS1_16FlashAttnFwdSm90INS1_25CollectiveMainloopFwdSm90ILi2EN4cute5tupleIJNS5_1CILi1EEES8_S8_EEENS6_IJNS7_ILi64EEESA_SA_EEELi512ENS_10bfloat16_tEfNS_4arch4Sm90ELb1ELb0ELb0ELb0ELb0ELb0ELb1ELb0ELb0ELb1ELb1ELb0EEENS1_21CollectiveEpilogueFwdINS6_IJSA_NS7_ILi512EEESA_EEES9_SC_SE_Li256ELb0ELb1ELb1ELb0EEENS1_19SingleTileSchedulerILb0ELb1ELb1ELi64EEEEEEEEEvNT_6ParamsE --------------------------
	.section	.nv.constant0._ZN7cutlass13device_kernelIN5flash11enable_sm90INS1_16FlashAttnFwdSm90INS1_25CollectiveMainloopFwdSm90ILi2EN4cute5tupleIJNS5_1CILi1EEES8_S8_EEENS6_IJNS7_ILi64EEESA_SA_EEELi512ENS_10bfloat16_tEfNS_4arch4Sm90ELb1ELb0ELb0ELb0ELb0ELb0ELb1ELb0ELb0ELb1ELb1ELb0EEENS1_21CollectiveEpilogueFwdINS6_IJSA_NS7_ILi512EEESA_EEES9_SC_SE_Li256ELb0ELb1ELb1ELb0EEENS1_19SingleTileSchedulerILb0ELb1ELb1ELi64EEEEEEEEEvNT_6ParamsE,"a",@progbits
	.sectionflags	@""
	.align	4
.nv.constant0._ZN7cutlass13device_kernelIN5flash11enable_sm90INS1_16FlashAttnFwdSm90INS1_25CollectiveMainloopFwdSm90ILi2EN4cute5tupleIJNS5_1CILi1EEES8_S8_EEENS6_IJNS7_ILi64EEESA_SA_EEELi512ENS_10bfloat16_tEfNS_4arch4Sm90ELb1ELb0ELb0ELb0ELb0ELb0ELb1ELb0ELb0ELb1ELb1ELb0EEENS1_21CollectiveEpilogueFwdINS6_IJSA_NS7_ILi512EEESA_EEES9_SC_SE_Li256ELb0ELb1ELb1ELb0EEENS1_19SingleTileSchedulerILb0ELb1ELb1ELi64EEEEEEEEEvNT_6ParamsE:
	.zero		3456


//--------------------- .nv.constant0._ZN7cutlass13device_kernelIN5flash11enable_sm90INS1_16FlashAttnFwdSm90INS1_25CollectiveMainloopFwdSm90ILi2EN4cute5tupleIJNS5_1CILi1EEES8_S8_EEENS6_IJNS7_ILi64EEESA_SA_EEELi512ENS_10bfloat16_tEfNS_4arch4Sm90ELb1ELb0ELb0ELb1ELb0ELb0ELb0ELb0ELb0ELb1ELb1ELb0EEENS1_21CollectiveEpilogueFwdINS6_IJSA_NS7_ILi512EEESA_EEES9_SC_SE_Li256ELb1ELb1ELb1ELb0EEENS1_36VarlenDynamicPersistentTileSchedulerILi64ELi64ELi256ELi128ELb1ELb1ELb1ELb1ELb1ELb1EEEEEEEEEvNT_6ParamsE --------------------------
	.section	.nv.constant0._ZN7cutlass13device_kernelIN5flash11enable_sm90INS1_16FlashAttnFwdSm90INS1_25CollectiveMainloopFwdSm90ILi2EN4cute5tupleIJNS5_1CILi1EEES8_S8_EEENS6_IJNS7_ILi64EEESA_SA_EEELi512ENS_10bfloat16_tEfNS_4arch4Sm90ELb1ELb0ELb0ELb1ELb0ELb0ELb0ELb0ELb0ELb1ELb1ELb0EEENS1_21CollectiveEpilogueFwdINS6_IJSA_NS7_ILi512EEESA_EEES9_SC_SE_Li256ELb1ELb1ELb1ELb0EEENS1_36VarlenDynamicPersistentTileSchedulerILi64ELi64ELi256ELi128ELb1ELb1ELb1ELb1ELb1ELb1EEEEEEEEEvNT_6ParamsE,"a",@progbits
	.sectionflags	@""
	.align	4
.nv.constant0._ZN7cutlass13device_kernelIN5flash11enable_sm90INS1_16FlashAttnFwdSm90INS1_25CollectiveMainloopFwdSm90ILi2EN4cute5tupleIJNS5_1CILi1EEES8_S8_EEENS6_IJNS7_ILi64EEESA_SA_EEELi512ENS_10bfloat16_tEfNS_4arch4Sm90ELb1ELb0ELb0ELb1ELb0ELb0ELb0ELb0ELb0ELb1ELb1ELb0EEENS1_21CollectiveEpilogueFwdINS6_IJSA_NS7_ILi512EEESA_EEES9_SC_SE_Li256ELb1ELb1ELb1ELb0EEENS1_36VarlenDynamicPersistentTileSchedulerILi64ELi64ELi256ELi128ELb1ELb1ELb1ELb1ELb1ELb1EEEEEEEEEvNT_6ParamsE:
	.zero		3328


//--------------------- .nv.constant0._ZN7cutlass13device_kernelIN5flash11enable_sm90INS1_16FlashAttnFwdSm90INS1_25CollectiveMainloopFwdSm90ILi2EN4cute5tupleIJNS5_1CILi1EEES8_S8_EEENS6_IJNS7_ILi64EEESA_SA_EEELi512ENS_10bfloat16_tEfNS_4arch4Sm90ELb1ELb0ELb0ELb1ELb0ELb1ELb0ELb0ELb0ELb1ELb1ELb0EEENS1_21CollectiveEpilogueFwdINS6_IJSA_NS7_ILi512EEESA_EEES9_SC_SE_Li256ELb1ELb1ELb1ELb0EEENS1_36VarlenDynamicPersistentTileSchedulerILi64ELi64ELi256ELi128ELb1ELb1ELb1ELb1ELb1ELb1EEEEEEEEEvNT_6ParamsE --------------------------
	.section	.nv.constant0._ZN7cutlass13device_kernelIN5flash11enable_sm90INS1_16FlashAttnFwdSm90INS1_25CollectiveMainloopFwdSm90ILi2EN4cute5tupleIJNS5_1CILi1EEES8_S8_EEENS6_IJNS7_ILi64EEESA_SA_EEELi512ENS_10bfloat16_tEfNS_4arch4Sm90ELb1ELb0ELb0ELb1ELb0ELb1ELb0ELb0ELb0ELb1ELb1ELb0EEENS1_21CollectiveEpilogueFwdINS6_IJSA_NS7_ILi512EEESA_EEES9_SC_SE_Li256ELb1ELb1ELb1ELb0EEENS1_36VarlenDynamicPersistentTileSchedulerILi64ELi64ELi256ELi128ELb1ELb1ELb1ELb1ELb1ELb1EEEEEEEEEvNT_6ParamsE,"a",@progbits
	.sectionflags	@""
	.align	4
.nv.constant0._ZN7cutlass13device_kernelIN5flash11enable_sm90INS1_16FlashAttnFwdSm90INS1_25CollectiveMainloopFwdSm90ILi2EN4cute5tupleIJNS5_1CILi1EEES8_S8_EEENS6_IJNS7_ILi64EEESA_SA_EEELi512ENS_10bfloat16_tEfNS_4arch4Sm90ELb1ELb0ELb0ELb1ELb0ELb1ELb0ELb0ELb0ELb1ELb1ELb0EEENS1_21CollectiveEpilogueFwdINS6_IJSA_NS7_ILi512EEESA_EEES9_SC_SE_Li256ELb1ELb1ELb1ELb0EEENS1_36VarlenDynamicPersistentTileSchedulerILi64ELi64ELi256ELi128ELb1ELb1ELb1ELb1ELb1ELb1EEEEEEEEEvNT_6ParamsE:
	.zero		3328


//--------------------- .nv.constant0._ZN7cutlass13device_kernelIN5flash11enable_sm90INS1_16FlashAttnFwdSm90INS1_25CollectiveMainloopFwdSm90ILi2EN4cute5tupleIJNS5_1CILi1EEES8_S8_EEENS6_IJNS7_ILi64EEESA_SA_EEELi512ENS_10bfloat16_tEfNS_4arch4Sm90ELb1ELb0ELb0ELb1ELb0ELb0ELb1ELb0ELb0ELb1ELb1ELb0EEENS1_21CollectiveEpilogueFwdINS6_IJSA_NS7_ILi512EEESA_EEES9_SC_SE_Li256ELb1ELb1ELb1ELb0EEENS1_36VarlenDynamicPersistentTileSchedulerILi64ELi64ELi256ELi128ELb1ELb1ELb1ELb1ELb1ELb1EEEEEEEEEvNT_6ParamsE --------------------------
	.section	.nv.constant0._ZN7cutlass13device_kernelIN5flash11enable_sm90INS1_16FlashAttnFwdSm90INS1_25CollectiveMainloopFwdSm90ILi2EN4cute5tupleIJNS5_1CILi1EEES8_S8_EEENS6_IJNS7_ILi64EEESA_SA_EEELi512ENS_10bfloat16_tEfNS_4arch4Sm90ELb1ELb0ELb0ELb1ELb0ELb0ELb1ELb0ELb0ELb1ELb1ELb0EEENS1_21CollectiveEpilogueFwdINS6_IJSA_NS7_ILi512EEESA_EEES9_SC_SE_Li256ELb1ELb1ELb1ELb0EEENS1_36VarlenDynamicPersistentTileSchedulerILi64ELi64ELi256ELi128ELb1ELb1ELb1ELb1ELb1ELb1EEEEEEEEEvNT_6ParamsE,"a",@progbits
	.sectionflags	@""
	.align	4
.nv.constant0._ZN7cutlass13device_kernelIN5flash11enable_sm90INS1_16FlashAttnFwdSm90INS1_25CollectiveMainloopFwdSm90ILi2EN4cute5tupleIJNS5_1CILi1EEES8_S8_EEENS6_IJNS7_ILi64EEESA_SA_EEELi512ENS_10bfloat16_tEfNS_4arch4Sm90ELb1ELb0ELb0ELb1ELb0ELb0ELb1ELb0ELb0ELb1ELb1ELb0EEENS1_21CollectiveEpilogueFwdINS6_IJSA_NS7_ILi512EEESA_EEES9_SC_SE_Li256ELb1ELb1ELb1ELb0EEENS1_36VarlenDynamicPersistentTileSchedulerILi64ELi64ELi256ELi128ELb1ELb1ELb1ELb1ELb1ELb1EEEEEEEEEvNT_6ParamsE:
	.zero		3584


//--------------------- .nv.constant0._ZN7cutlass13device_kernelIN5flash11enable_sm90INS1_16FlashAttnFwdSm90INS1_25CollectiveMainloopFwdSm90ILi2EN4cute5tupleIJNS5_1CILi1EEES8_S8_EEENS6_IJNS7_ILi64EEESA_SA_EEELi512ENS_10bfloat16_tEfNS_4arch4Sm90ELb1ELb0ELb0ELb1ELb0ELb1ELb1ELb0ELb0ELb1ELb1ELb0EEENS1_21CollectiveEpilogueFwdINS6_IJSA_NS7_ILi512EEESA_EEES9_SC_SE_Li256ELb1ELb1ELb1ELb0EEENS1_36VarlenDynamicPersistentTileSchedulerILi64ELi64ELi256ELi128ELb1ELb1ELb1ELb1ELb1ELb1EEEEEEEEEvNT_6ParamsE --------------------------
	.section	.nv.constant0._ZN7cutlass13device_kernelIN5flash11enable_sm90INS1_16FlashAttnFwdSm90INS1_25CollectiveMainloopFwdSm90ILi2EN4cute5tupleIJNS5_1CILi1EEES8_S8_EEENS6_IJNS7_ILi64EEESA_SA_EEELi512ENS_10bfloat16_tEfNS_4arch4Sm90ELb1ELb0ELb0ELb1ELb0ELb1ELb1ELb0ELb0ELb1ELb1ELb0EEENS1_21CollectiveEpilogueFwdINS6_IJSA_NS7_ILi512EEESA_EEES9_SC_SE_Li256ELb1ELb1ELb1ELb0EEENS1_36VarlenDynamicPersistentTileSchedulerILi64ELi64ELi256ELi128ELb1ELb1ELb1ELb1ELb1ELb1EEEEEEEEEvNT_6ParamsE,"a",@progbits
	.sectionflags	@""
	.align	4
.nv.constant0._ZN7cutlass13device_kernelIN5flash11enable_sm90INS1_16FlashAttnFwdSm90INS1_25CollectiveMainloopFwdSm90ILi2EN4cute5tupleIJNS5_1CILi1EEES8_S8_EEENS6_IJNS7_ILi64EEESA_SA_EEELi512ENS_10bfloat16_tEfNS_4arch4Sm90ELb1ELb0ELb0ELb1ELb0ELb1ELb1ELb0ELb0ELb1ELb1ELb0EEENS1_21CollectiveEpilogueFwdINS6_IJSA_NS7_ILi512EEESA_EEES9_SC_SE_Li256ELb1ELb1ELb1ELb0EEENS1_36VarlenDynamicPersistentTileSchedulerILi64ELi64ELi256ELi128ELb1ELb1ELb1ELb1ELb1ELb1EEEEEEEEEvNT_6ParamsE:
	.zero		3584


//--------------------- SYMBOLS --------------------------

	.type		.nv.reservedSmem.offset0,@object
	.size		.nv.reservedSmem.offset0,0x4
	.type		__assertfail,@function
